	.target	sm_90a

	.elftype	@"ET_EXEC"


//--------------------- .note.nv.tkinfo           --------------------------
	.section	.note.nv.tkinfo,"",@"SHT_NOTE"
	.sectionflags	@"SHF_NOTE_NV_TKINFO"
	.tkinfo
        /*0018*/ 	.word	0x00000002
        /*0030*/ 	.string	""
        /*0030*/ 	.string	"ptxas"
        /*0030*/ 	.string	"Cuda compilation tools, release 13.0, V13.0.88"
        /*0030*/ 	.string	"Build cuda_13.0.r13.0/compiler.36424714_0"
        /*0030*/ 	.string	"-arch sm_90a -m 64 "



//--------------------- .note.nv.cuinfo           --------------------------
	.section	.note.nv.cuinfo,"",@"SHT_NOTE"
	.sectionflags	@"SHF_NOTE_NV_CUINFO"
        /*0018*/ 	.short	0x0002
        /*001a*/ 	.short	0x005a
        /*001c*/ 	.short	0x0082
	.zero		2


//--------------------- .nv.info                  --------------------------
	.section	.nv.info,"",@"SHT_CUDA_INFO"
	.align	4


	//----- nvinfo : EIATTR_REGCOUNT
	.align		4
        /*0000*/ 	.byte	0x04, 0x2f
        /*0002*/ 	.short	(.L_25 - .L_24)
	.align		4
.L_24:
        /*0004*/ 	.word	index@(_ZN7cutlass13device_kernelIN5flash11enable_sm90INS1_16FlashAttnFwdSm90INS1_25CollectiveMainloopFwdSm90ILi2EN4cute5tupleIJNS5_1CILi1EEES8_S8_EEENS6_IJNS7_ILi128EEESA_NS7_ILi192EEEEEELi128ENS_10bfloat16_tEfNS_4arch4Sm90ELb1ELb0ELb0ELb1ELb0ELb1ELb0ELb1ELb1ELb1ELb1ELb0EEENS1_21CollectiveEpilogueFwdINS6_IJSA_SA_SA_EEES9_SD_SF_Li256ELb1ELb1ELb1ELb0EEENS1_36VarlenDynamicPersistentTileSchedulerILi128ELi128ELi256ELi128ELb1ELb1ELb1ELb1ELb1ELb1EEEEEEEEEvNT_6ParamsE)
        /*0008*/ 	.word	0x000000a8


	//----- nvinfo : EIATTR_FRAME_SIZE
	.align		4
.L_25:
        /*000c*/ 	.byte	0x04, 0x11
        /*000e*/ 	.short	(.L_27 - .L_26)
	.align		4
.L_26:
        /*0010*/ 	.word	index@(_ZN7cutlass13device_kernelIN5flash11enable_sm90INS1_16FlashAttnFwdSm90INS1_25CollectiveMainloopFwdSm90ILi2EN4cute5tupleIJNS5_1CILi1EEES8_S8_EEENS6_IJNS7_ILi128EEESA_NS7_ILi192EEEEEELi128ENS_10bfloat16_tEfNS_4arch4Sm90ELb1ELb0ELb0ELb1ELb0ELb1ELb0ELb1ELb1ELb1ELb1ELb0EEENS1_21CollectiveEpilogueFwdINS6_IJSA_SA_SA_EEES9_SD_SF_Li256ELb1ELb1ELb1ELb0EEENS1_36VarlenDynamicPersistentTileSchedulerILi128ELi128ELi256ELi128ELb1ELb1ELb1ELb1ELb1ELb1EEEEEEEEEvNT_6ParamsE)
        /*0014*/ 	.word	0x000000b8


	//----- nvinfo : EIATTR_REGCOUNT
	.align		4
.L_27:
        /*0018*/ 	.byte	0x04, 0x2f
        /*001a*/ 	.short	(.L_29 - .L_28)
	.align		4
.L_28:
        /*001c*/ 	.word	index@(_ZN7cutlass13device_kernelIN5flash11enable_sm90INS1_16FlashAttnFwdSm90INS1_25CollectiveMainloopFwdSm90ILi2EN4cute5tupleIJNS5_1CILi1EEES8_S8_EEENS6_IJNS7_ILi128EEESA_NS7_ILi192EEEEEELi128ENS_10bfloat16_tEfNS_4arch4Sm90ELb1ELb0ELb0ELb1ELb0ELb0ELb0ELb1ELb1ELb1ELb1ELb0EEENS1_21CollectiveEpilogueFwdINS6_IJSA_SA_SA_EEES9_SD_SF_Li256ELb1ELb1ELb1ELb0EEENS1_36VarlenDynamicPersistentTileSchedulerILi128ELi128ELi256ELi128ELb1ELb1ELb1ELb1ELb1ELb1EEEEEEEEEvNT_6ParamsE)
        /*0020*/ 	.word	0x000000a8


	//----- nvinfo : EIATTR_FRAME_SIZE
	.align		4
.L_29:
        /*0024*/ 	.byte	0x04, 0x11
        /*0026*/ 	.short	(.L_31 - .L_30)
	.align		4
.L_30:
        /*0028*/ 	.word	index@(_ZN7cutlass13device_kernelIN5flash11enable_sm90INS1_16FlashAttnFwdSm90INS1_25CollectiveMainloopFwdSm90ILi2EN4cute5tupleIJNS5_1CILi1EEES8_S8_EEENS6_IJNS7_ILi128EEESA_NS7_ILi192EEEEEELi128ENS_10bfloat16_tEfNS_4arch4Sm90ELb1ELb0ELb0ELb1ELb0ELb0ELb0ELb1ELb1ELb1ELb1ELb0EEENS1_21CollectiveEpilogueFwdINS6_IJSA_SA_SA_EEES9_SD_SF_Li256ELb1ELb1ELb1ELb0EEENS1_36VarlenDynamicPersistentTileSchedulerILi128ELi128ELi256ELi128ELb1ELb1ELb1ELb1ELb1ELb1EEEEEEEEEvNT_6ParamsE)
        /*002c*/ 	.word	0x00000068


	//----- nvinfo : EIATTR_REGCOUNT
	.align		4
.L_31:
        /*0030*/ 	.byte	0x04, 0x2f
        /*0032*/ 	.short	(.L_33 - .L_32)
	.align		4
.L_32:
        /*0034*/ 	.word	index@(_ZN7cutlass13device_kernelIN5flash11enable_sm90INS1_16FlashAttnFwdSm90INS1_25CollectiveMainloopFwdSm90ILi2EN4cute5tupleIJNS5_1CILi1EEES8_S8_EEENS6_IJNS7_ILi128EEESA_NS7_ILi192EEEEEELi128ENS_10bfloat16_tEfNS_4arch4Sm90ELb1ELb0ELb0ELb0ELb0ELb0ELb0ELb1ELb1ELb1ELb1ELb0EEENS1_21CollectiveEpilogueFwdINS6_IJSA_SA_SA_EEES9_SD_SF_Li256ELb0ELb1ELb1ELb0EEENS1_19SingleTileSchedulerILb0ELb1ELb1ELi128EEEEEEEEEvNT_6ParamsE)
        /*0038*/ 	.word	0x000000a8


	//----- nvinfo : EIATTR_FRAME_SIZE
	.align		4
.L_33:
        /*003c*/ 	.byte	0x04, 0x11
        /*003e*/ 	.short	(.L_35 - .L_34)
	.align		4
.L_34:
        /*0040*/ 	.word	index@(_ZN7cutlass13device_kernelIN5flash11enable_sm90INS1_16FlashAttnFwdSm90INS1_25CollectiveMainloopFwdSm90ILi2EN4cute5tupleIJNS5_1CILi1EEES8_S8_EEENS6_IJNS7_ILi128EEESA_NS7_ILi192EEEEEELi128ENS_10bfloat16_tEfNS_4arch4Sm90ELb1ELb0ELb0ELb0ELb0ELb0ELb0ELb1ELb1ELb1ELb1ELb0EEENS1_21CollectiveEpilogueFwdINS6_IJSA_SA_SA_EEES9_SD_SF_Li256ELb0ELb1ELb1ELb0EEENS1_19SingleTileSchedulerILb0ELb1ELb1ELi128EEEEEEEEEvNT_6ParamsE)
        /*0044*/ 	.word	0x00000018


	//----- nvinfo : EIATTR_REGCOUNT
	.align		4
.L_35:
        /*0048*/ 	.byte	0x04, 0x2f
        /*004a*/ 	.short	(.L_37 - .L_36)
	.align		4
.L_36:
        /*004c*/ 	.word	index@(_ZN7cutlass13device_kernelIN5flash11enable_sm90INS1_16FlashAttnFwdSm90INS1_25CollectiveMainloopFwdSm90ILi2EN4cute5tupleIJNS5_1CILi1EEES8_S8_EEENS6_IJNS7_ILi128EEENS7_ILi96EEENS7_ILi192EEEEEELi128ENS_10bfloat16_tEfNS_4arch4Sm90ELb0ELb1ELb0ELb1ELb0ELb1ELb0ELb1ELb1ELb1ELb1ELb0EEENS1_21CollectiveEpilogueFwdINS6_IJSA_SA_SB_EEES9_SE_SG_Li256ELb1ELb1ELb1ELb0EEENS1_36VarlenDynamicPersistentTileSchedulerILi128ELi96ELi256ELi128ELb1ELb1ELb1ELb1ELb0ELb1EEEEEEEEEvNT_6ParamsE)
        /*0050*/ 	.word	0x000000a8


	//----- nvinfo : EIATTR_FRAME_SIZE
	.align		4
.L_37:
        /*0054*/ 	.byte	0x04, 0x11
        /*0056*/ 	.short	(.L_39 - .L_38)
	.align		4
.L_38:
        /*0058*/ 	.word	index@(_ZN7cutlass13device_kernelIN5flash11enable_sm90INS1_16FlashAttnFwdSm90INS1_25CollectiveMainloopFwdSm90ILi2EN4cute5tupleIJNS5_1CILi1EEES8_S8_EEENS6_IJNS7_ILi128EEENS7_ILi96EEENS7_ILi192EEEEEELi128ENS_10bfloat16_tEfNS_4arch4Sm90ELb0ELb1ELb0ELb1ELb0ELb1ELb0ELb1ELb1ELb1ELb1ELb0EEENS1_21CollectiveEpilogueFwdINS6_IJSA_SA_SB_EEES9_SE_SG_Li256ELb1ELb1ELb1ELb0EEENS1_36VarlenDynamicPersistentTileSchedulerILi128ELi96ELi256ELi128ELb1ELb1ELb1ELb1ELb0ELb1EEEEEEEEEvNT_6ParamsE)
        /*005c*/ 	.word	0x00000098


	//----- nvinfo : EIATTR_REGCOUNT
	.align		4
.L_39:
        /*0060*/ 	.byte	0x04, 0x2f
        /*0062*/ 	.short	(.L_41 - .L_40)
	.align		4
.L_40:
        /*0064*/ 	.word	index@(_ZN7cutlass13device_kernelIN5flash11enable_sm90INS1_16FlashAttnFwdSm90INS1_25CollectiveMainloopFwdSm90ILi2EN4cute5tupleIJNS5_1CILi1EEES8_S8_EEENS6_IJNS7_ILi128EEENS7_ILi96EEENS7_ILi192EEEEEELi128ENS_10bfloat16_tEfNS_4arch4Sm90ELb0ELb1ELb0ELb1ELb0ELb0ELb0ELb1ELb1ELb1ELb1ELb0EEENS1_21CollectiveEpilogueFwdINS6_IJSA_SA_SB_EEES9_SE_SG_Li256ELb1ELb1ELb1ELb0EEENS1_36VarlenDynamicPersistentTileSchedulerILi128ELi96ELi256ELi128ELb1ELb1ELb1ELb1ELb0ELb1EEEEEEEEEvNT_6ParamsE)
        /*0068*/ 	.word	0x000000a8


	//----- nvinfo : EIATTR_FRAME_SIZE
	.align		4
.L_41:
        /*006c*/ 	.byte	0x04, 0x11
        /*006e*/ 	.short	(.L_43 - .L_42)
	.align		4
.L_42:
        /*0070*/ 	.word	index@(_ZN7cutlass13device_kernelIN5flash11enable_sm90INS1_16FlashAttnFwdSm90INS1_25CollectiveMainloopFwdSm90ILi2EN4cute5tupleIJNS5_1CILi1EEES8_S8_EEENS6_IJNS7_ILi128EEENS7_ILi96EEENS7_ILi192EEEEEELi128ENS_10bfloat16_tEfNS_4arch4Sm90ELb0ELb1ELb0ELb1ELb0ELb0ELb0ELb1ELb1ELb1ELb1ELb0EEENS1_21CollectiveEpilogueFwdINS6_IJSA_SA_SB_EEES9_SE_SG_Li256ELb1ELb1ELb1ELb0EEENS1_36VarlenDynamicPersistentTileSchedulerILi128ELi96ELi256ELi128ELb1ELb1ELb1ELb1ELb0ELb1EEEEEEEEEvNT_6ParamsE)
        /*0074*/ 	.word	0x00000060


	//----- nvinfo : EIATTR_REGCOUNT
	.align		4
.L_43:
        /*0078*/ 	.byte	0x04, 0x2f
        /*007a*/ 	.short	(.L_45 - .L_44)
	.align		4
.L_44:
        /*007c*/ 	.word	index@(_ZN7cutlass13device_kernelIN5flash11enable_sm90INS1_16FlashAttnFwdSm90INS1_25CollectiveMainloopFwdSm90ILi2EN4cute5tupleIJNS5_1CILi1EEES8_S8_EEENS6_IJNS7_ILi128EEENS7_ILi96EEENS7_ILi192EEEEEELi128ENS_10bfloat16_tEfNS_4arch4Sm90ELb0ELb1ELb0ELb0ELb0ELb0ELb0ELb1ELb1ELb1ELb1ELb0EEENS1_21CollectiveEpilogueFwdINS6_IJSA_SA_SB_EEES9_SE_SG_Li256ELb0ELb1ELb1ELb0EEENS1_19SingleTileSchedulerILb0ELb1ELb1ELi128EEEEEEEEEvNT_6ParamsE)
        /*0080*/ 	.word	0x000000a8


	//----- nvinfo : EIATTR_FRAME_SIZE
	.align		4
.L_45:
        /*0084*/ 	.byte	0x04, 0x11
        /*0086*/ 	.short	(.L_47 - .L_46)
	.align		4
.L_46:
        /*0088*/ 	.word	index@(_ZN7cutlass13device_kernelIN5flash11enable_sm90INS1_16FlashAttnFwdSm90INS1_25CollectiveMainloopFwdSm90ILi2EN4cute5tupleIJNS5_1CILi1EEES8_S8_EEENS6_IJNS7_ILi128EEENS7_ILi96EEENS7_ILi192EEEEEELi128ENS_10bfloat16_tEfNS_4arch4Sm90ELb0ELb1ELb0ELb0ELb0ELb0ELb0ELb1ELb1ELb1ELb1ELb0EEENS1_21CollectiveEpilogueFwdINS6_IJSA_SA_SB_EEES9_SE_SG_Li256ELb0ELb1ELb1ELb0EEENS1_19SingleTileSchedulerILb0ELb1ELb1ELi128EEEEEEEEEvNT_6ParamsE)
        /*008c*/ 	.word	0x00000018


	//----- nvinfo : EIATTR_REGCOUNT
	.align		4
.L_47:
        /*0090*/ 	.byte	0x04, 0x2f
        /*0092*/ 	.short	(.L_49 - .L_48)
	.align		4
.L_48:
        /*0094*/ 	.word	index@(_ZN7cutlass13device_kernelIN5flash11enable_sm90INS1_16FlashAttnFwdSm90INS1_25CollectiveMainloopFwdSm90ILi2EN4cute5tupleIJNS5_1CILi1EEES8_S8_EEENS6_IJNS7_ILi128EEESA_NS7_ILi192EEEEEELi128ENS_10bfloat16_tEfNS_4arch4Sm90ELb0ELb0ELb0ELb1ELb0ELb1ELb0ELb1ELb1ELb1ELb1ELb0EEENS1_21CollectiveEpilogueFwdINS6_IJSA_SA_SA_EEES9_SD_SF_Li256ELb1ELb1ELb1ELb0EEENS1_36VarlenDynamicPersistentTileSchedulerILi128ELi128ELi256ELi128ELb1ELb1ELb1ELb0ELb1ELb1EEEEEEEEEvNT_6ParamsE)
        /*0098*/ 	.word	0x000000a8


	//----- nvinfo : EIATTR_FRAME_SIZE
	.align		4
.L_49:
        /*009c*/ 	.byte	0x04, 0x11
        /*009e*/ 	.short	(.L_51 - .L_50)
	.align		4
.L_50:
        /*00a0*/ 	.word	index@(_ZN7cutlass13device_kernelIN5flash11enable_sm90INS1_16FlashAttnFwdSm90INS1_25CollectiveMainloopFwdSm90ILi2EN4cute5tupleIJNS5_1CILi1EEES8_S8_EEENS6_IJNS7_ILi128EEESA_NS7_ILi192EEEEEELi128ENS_10bfloat16_tEfNS_4arch4Sm90ELb0ELb0ELb0ELb1ELb0ELb1ELb0ELb1ELb1ELb1ELb1ELb0EEENS1_21CollectiveEpilogueFwdINS6_IJSA_SA_SA_EEES9_SD_SF_Li256ELb1ELb1ELb1ELb0EEENS1_36VarlenDynamicPersistentTileSchedulerILi128ELi128ELi256ELi128ELb1ELb1ELb1ELb0ELb1ELb1EEEEEEEEEvNT_6ParamsE)
        /*00a4*/ 	.word	0x000000b0


	//----- nvinfo : EIATTR_REGCOUNT
	.align		4
.L_51:
        /*00a8*/ 	.byte	0x04, 0x2f
        /*00aa*/ 	.short	(.L_53 - .L_52)
	.align		4
.L_52:
        /*00ac*/ 	.word	index@(_ZN7cutlass13device_kernelIN5flash11enable_sm90INS1_16FlashAttnFwdSm90INS1_25CollectiveMainloopFwdSm90ILi2EN4cute5tupleIJNS5_1CILi1EEES8_S8_EEENS6_IJNS7_ILi128EEESA_NS7_ILi192EEEEEELi128ENS_10bfloat16_tEfNS_4arch4Sm90ELb0ELb0ELb0ELb1ELb0ELb0ELb0ELb1ELb1ELb1ELb1ELb0EEENS1_21CollectiveEpilogueFwdINS6_IJSA_SA_SA_EEES9_SD_SF_Li256ELb1ELb1ELb1ELb0EEENS1_36VarlenDynamicPersistentTileSchedulerILi128ELi128ELi256ELi128ELb1ELb1ELb1ELb0ELb1ELb1EEEEEEEEEvNT_6ParamsE)
        /*00b0*/ 	.word	0x000000a8


	//----- nvinfo : EIATTR_FRAME_SIZE
	.align		4
.L_53:
        /*00b4*/ 	.byte	0x04, 0x11
        /*00b6*/ 	.short	(.L_55 - .L_54)
	.align		4
.L_54:
        /*00b8*/ 	.word	index@(_ZN7cutlass13device_kernelIN5flash11enable_sm90INS1_16FlashAttnFwdSm90INS1_25CollectiveMainloopFwdSm90ILi2EN4cute5tupleIJNS5_1CILi1EEES8_S8_EEENS6_IJNS7_ILi128EEESA_NS7_ILi192EEEEEELi128ENS_10bfloat16_tEfNS_4arch4Sm90ELb0ELb0ELb0ELb1ELb0ELb0ELb0ELb1ELb1ELb1ELb1ELb0EEENS1_21CollectiveEpilogueFwdINS6_IJSA_SA_SA_EEES9_SD_SF_Li256ELb1ELb1ELb1ELb0EEENS1_36VarlenDynamicPersistentTileSchedulerILi128ELi128ELi256ELi128ELb1ELb1ELb1ELb0ELb1ELb1EEEEEEEEEvNT_6ParamsE)
        /*00bc*/ 	.word	0x00000060


	//----- nvinfo : EIATTR_REGCOUNT
	.align		4
.L_55:
        /*00c0*/ 	.byte	0x04, 0x2f
        /*00c2*/ 	.short	(.L_57 - .L_56)
	.align		4
.L_56:
        /*00c4*/ 	.word	index@(_ZN7cutlass13device_kernelIN5flash11enable_sm90INS1_16FlashAttnFwdSm90INS1_25CollectiveMainloopFwdSm90ILi2EN4cute5tupleIJNS5_1CILi1EEES8_S8_EEENS6_IJNS7_ILi128EEESA_NS7_ILi192EEEEEELi128ENS_10bfloat16_tEfNS_4arch4Sm90ELb0ELb0ELb0ELb0ELb0ELb0ELb0ELb1ELb1ELb1ELb1ELb0EEENS1_21CollectiveEpilogueFwdINS6_IJSA_SA_SA_EEES9_SD_SF_Li256ELb0ELb1ELb1ELb0EEENS1_19SingleTileSchedulerILb0ELb1ELb1ELi128EEEEEEEEEvNT_6ParamsE)
        /*00c8*/ 	.word	0x000000a8


	//----- nvinfo : EIATTR_FRAME_SIZE
	.align		4
.L_57:
        /*00cc*/ 	.byte	0x04, 0x11
        /*00ce*/ 	.short	(.L_59 - .L_58)
	.align		4
.L_58:
        /*00d0*/ 	.word	index@(_ZN7cutlass13device_kernelIN5flash11enable_sm90INS1_16FlashAttnFwdSm90INS1_25CollectiveMainloopFwdSm90ILi2EN4cute5tupleIJNS5_1CILi1EEES8_S8_EEENS6_IJNS7_ILi128EEESA_NS7_ILi192EEEEEELi128ENS_10bfloat16_tEfNS_4arch4Sm90ELb0ELb0ELb0ELb0ELb0ELb0ELb0ELb1ELb1ELb1ELb1ELb0EEENS1_21CollectiveEpilogueFwdINS6_IJSA_SA_SA_EEES9_SD_SF_Li256ELb0ELb1ELb1ELb0EEENS1_19SingleTileSchedulerILb0ELb1ELb1ELi128EEEEEEEEEvNT_6ParamsE)
        /*00d4*/ 	.word	0x00000018


	//----- nvinfo : EIATTR_MIN_STACK_SIZE
	.align		4
.L_59:
        /*00d8*/ 	.byte	0x04, 0x12
        /*00da*/ 	.short	(.L_61 - .L_60)
	.align		4
.L_60:
        /*00dc*/ 	.word	index@(_ZN7cutlass13device_kernelIN5flash11enable_sm90INS1_16FlashAttnFwdSm90INS1_25CollectiveMainloopFwdSm90ILi2EN4cute5tupleIJNS5_1CILi1EEES8_S8_EEENS6_IJNS7_ILi128EEESA_NS7_ILi192EEEEEELi128ENS_10bfloat16_tEfNS_4arch4Sm90ELb0ELb0ELb0ELb0ELb0ELb0ELb0ELb1ELb1ELb1ELb1ELb0EEENS1_21CollectiveEpilogueFwdINS6_IJSA_SA_SA_EEES9_SD_SF_Li256ELb0ELb1ELb1ELb0EEENS1_19SingleTileSchedulerILb0ELb1ELb1ELi128EEEEEEEEEvNT_6ParamsE)
        /*00e0*/ 	.word	0x00000018


	//----- nvinfo : EIATTR_MIN_STACK_SIZE
	.align		4
.L_61:
        /*00e4*/ 	.byte	0x04, 0x12
        /*00e6*/ 	.short	(.L_63 - .L_62)
	.align		4
.L_62:
        /*00e8*/ 	.word	index@(_ZN7cutlass13device_kernelIN5flash11enable_sm90INS1_16FlashAttnFwdSm90INS1_25CollectiveMainloopFwdSm90ILi2EN4cute5tupleIJNS5_1CILi1EEES8_S8_EEENS6_IJNS7_ILi128EEESA_NS7_ILi192EEEEEELi128ENS_10bfloat16_tEfNS_4arch4Sm90ELb0ELb0ELb0ELb1ELb0ELb0ELb0ELb1ELb1ELb1ELb1ELb0EEENS1_21CollectiveEpilogueFwdINS6_IJSA_SA_SA_EEES9_SD_SF_Li256ELb1ELb1ELb1ELb0EEENS1_36VarlenDynamicPersistentTileSchedulerILi128ELi128ELi256ELi128ELb1ELb1ELb1ELb0ELb1ELb1EEEEEEEEEvNT_6ParamsE)
        /*00ec*/ 	.word	0x00000060


	//----- nvinfo : EIATTR_MIN_STACK_SIZE
	.align		4
.L_63:
        /*00f0*/ 	.byte	0x04, 0x12
        /*00f2*/ 	.short	(.L_65 - .L_64)
	.align		4
.L_64:
        /*00f4*/ 	.word	index@(_ZN7cutlass13device_kernelIN5flash11enable_sm90INS1_16FlashAttnFwdSm90INS1_25CollectiveMainloopFwdSm90ILi2EN4cute5tupleIJNS5_1CILi1EEES8_S8_EEENS6_IJNS7_ILi128EEESA_NS7_ILi192EEEEEELi128ENS_10bfloat16_tEfNS_4arch4Sm90ELb0ELb0ELb0ELb1ELb0ELb1ELb0ELb1ELb1ELb1ELb1ELb0EEENS1_21CollectiveEpilogueFwdINS6_IJSA_SA_SA_EEES9_SD_SF_Li256ELb1ELb1ELb1ELb0EEENS1_36VarlenDynamicPersistentTileSchedulerILi128ELi128ELi256ELi128ELb1ELb1ELb1ELb0ELb1ELb1EEEEEEEEEvNT_6ParamsE)
        /*00f8*/ 	.word	0x000000b0


	//----- nvinfo : EIATTR_MIN_STACK_SIZE
	.align		4
.L_65:
        /*00fc*/ 	.byte	0x04, 0x12
        /*00fe*/ 	.short	(.L_67 - .L_66)
	.align		4
.L_66:
        /*0100*/ 	.word	index@(_ZN7cutlass13device_kernelIN5flash11enable_sm90INS1_16FlashAttnFwdSm90INS1_25CollectiveMainloopFwdSm90ILi2EN4cute5tupleIJNS5_1CILi1EEES8_S8_EEENS6_IJNS7_ILi128EEENS7_ILi96EEENS7_ILi192EEEEEELi128ENS_10bfloat16_tEfNS_4arch4Sm90ELb0ELb1ELb0ELb0ELb0ELb0ELb0ELb1ELb1ELb1ELb1ELb0EEENS1_21CollectiveEpilogueFwdINS6_IJSA_SA_SB_EEES9_SE_SG_Li256ELb0ELb1ELb1ELb0EEENS1_19SingleTileSchedulerILb0ELb1ELb1ELi128EEEEEEEEEvNT_6ParamsE)
        /*0104*/ 	.word	0x00000018


	//----- nvinfo : EIATTR_MIN_STACK_SIZE
	.align		4
.L_67:
        /*0108*/ 	.byte	0x04, 0x12
        /*010a*/ 	.short	(.L_69 - .L_68)
	.align		4
.L_68:
        /*010c*/ 	.word	index@(_ZN7cutlass13device_kernelIN5flash11enable_sm90INS1_16FlashAttnFwdSm90INS1_25CollectiveMainloopFwdSm90ILi2EN4cute5tupleIJNS5_1CILi1EEES8_S8_EEENS6_IJNS7_ILi128EEENS7_ILi96EEENS7_ILi192EEEEEELi128ENS_10bfloat16_tEfNS_4arch4Sm90ELb0ELb1ELb0ELb1ELb0ELb0ELb0ELb1ELb1ELb1ELb1ELb0EEENS1_21CollectiveEpilogueFwdINS6_IJSA_SA_SB_EEES9_SE_SG_Li256ELb1ELb1ELb1ELb0EEENS1_36VarlenDynamicPersistentTileSchedulerILi128ELi96ELi256ELi128ELb1ELb1ELb1ELb1ELb0ELb1EEEEEEEEEvNT_6ParamsE)
        /*0110*/ 	.word	0x00000060


	//----- nvinfo : EIATTR_MIN_STACK_SIZE
	.align		4
.L_69:
        /*0114*/ 	.byte	0x04, 0x12
        /*0116*/ 	.short	(.L_71 - .L_70)
	.align		4
.L_70:
        /*0118*/ 	.word	index@(_ZN7cutlass13device_kernelIN5flash11enable_sm90INS1_16FlashAttnFwdSm90INS1_25CollectiveMainloopFwdSm90ILi2EN4cute5tupleIJNS5_1CILi1EEES8_S8_EEENS6_IJNS7_ILi128EEENS7_ILi96EEENS7_ILi192EEEEEELi128ENS_10bfloat16_tEfNS_4arch4Sm90ELb0ELb1ELb0ELb1ELb0ELb1ELb0ELb1ELb1ELb1ELb1ELb0EEENS1_21CollectiveEpilogueFwdINS6_IJSA_SA_SB_EEES9_SE_SG_Li256ELb1ELb1ELb1ELb0EEENS1_36VarlenDynamicPersistentTileSchedulerILi128ELi96ELi256ELi128ELb1ELb1ELb1ELb1ELb0ELb1EEEEEEEEEvNT_6ParamsE)
        /*011c*/ 	.word	0x00000098


	//----- nvinfo : EIATTR_MIN_STACK_SIZE
	.align		4
.L_71:
        /*0120*/ 	.byte	0x04, 0x12
        /*0122*/ 	.short	(.L_73 - .L_72)
	.align		4
.L_72:
        /*0124*/ 	.word	index@(_ZN7cutlass13device_kernelIN5flash11enable_sm90INS1_16FlashAttnFwdSm90INS1_25CollectiveMainloopFwdSm90ILi2EN4cute5tupleIJNS5_1CILi1EEES8_S8_EEENS6_IJNS7_ILi128EEESA_NS7_ILi192EEEEEELi128ENS_10bfloat16_tEfNS_4arch4Sm90ELb1ELb0ELb0ELb0ELb0ELb0ELb0ELb1ELb1ELb1ELb1ELb0EEENS1_21CollectiveEpilogueFwdINS6_IJSA_SA_SA_EEES9_SD_SF_Li256ELb0ELb1ELb1ELb0EEENS1_19SingleTileSchedulerILb0ELb1ELb1ELi128EEEEEEEEEvNT_6ParamsE)
        /*0128*/ 	.word	0x00000018


	//----- nvinfo : EIATTR_MIN_STACK_SIZE
	.align		4
.L_73:
        /*012c*/ 	.byte	0x04, 0x12
        /*012e*/ 	.short	(.L_75 - .L_74)
	.align		4
.L_74:
        /*0130*/ 	.word	index@(_ZN7cutlass13device_kernelIN5flash11enable_sm90INS1_16FlashAttnFwdSm90INS1_25CollectiveMainloopFwdSm90ILi2EN4cute5tupleIJNS5_1CILi1EEES8_S8_EEENS6_IJNS7_ILi128EEESA_NS7_ILi192EEEEEELi128ENS_10bfloat16_tEfNS_4arch4Sm90ELb1ELb0ELb0ELb1ELb0ELb0ELb0ELb1ELb1ELb1ELb1ELb0EEENS1_21CollectiveEpilogueFwdINS6_IJSA_SA_SA_EEES9_SD_SF_Li256ELb1ELb1ELb1ELb0EEENS1_36VarlenDynamicPersistentTileSchedulerILi128ELi128ELi256ELi128ELb1ELb1ELb1ELb1ELb1ELb1EEEEEEEEEvNT_6ParamsE)
        /*0134*/ 	.word	0x00000068


	//----- nvinfo : EIATTR_MIN_STACK_SIZE
	.align		4
.L_75:
        /*0138*/ 	.byte	0x04, 0x12
        /*013a*/ 	.short	(.L_77 - .L_76)
	.align		4
.L_76:
        /*013c*/ 	.word	index@(_ZN7cutlass13device_kernelIN5flash11enable_sm90INS1_16FlashAttnFwdSm90INS1_25CollectiveMainloopFwdSm90ILi2EN4cute5tupleIJNS5_1CILi1EEES8_S8_EEENS6_IJNS7_ILi128EEESA_NS7_ILi192EEEEEELi128ENS_10bfloat16_tEfNS_4arch4Sm90ELb1ELb0ELb0ELb1ELb0ELb1ELb0ELb1ELb1ELb1ELb1ELb0EEENS1_21CollectiveEpilogueFwdINS6_IJSA_SA_SA_EEES9_SD_SF_Li256ELb1ELb1ELb1ELb0EEENS1_36VarlenDynamicPersistentTileSchedulerILi128ELi128ELi256ELi128ELb1ELb1ELb1ELb1ELb1ELb1EEEEEEEEEvNT_6ParamsE)
        /*0140*/ 	.word	0x000000b8
.L_77:


//--------------------- .nv.compat                --------------------------
	.section	.nv.compat,"",@"SHT_CUDA_COMPAT_INFO"
	.align	4
        /*0000*/ 	.byte	0x02, 0x09, 0x01, 0x00, 0x02, 0x02, 0x04, 0x00, 0x02, 0x05, 0x05, 0x00, 0x03, 0x07, 0x01, 0x01
        /*0010*/ 	.byte	0x02, 0x03, 0x01, 0x00, 0x02, 0x06, 0x01, 0x00, 0x04, 0x0b, 0x08, 0x00, 0x00, 0x00, 0x00, 0x00
        /*0020*/ 	.byte	0x00, 0x00, 0x00, 0x00


//--------------------- .nv.info._ZN7cutlass13device_kernelIN5flash11enable_sm90INS1_16FlashAttnFwdSm90INS1_25CollectiveMainloopFwdSm90ILi2EN4cute5tupleIJNS5_1CILi1EEES8_S8_EEENS6_IJNS7_ILi128EEESA_NS7_ILi192EEEEEELi128ENS_10bfloat16_tEfNS_4arch4Sm90ELb0ELb0ELb0ELb0ELb0ELb0ELb0ELb1ELb1ELb1ELb1ELb0EEENS1_21CollectiveEpilogueFwdINS6_IJSA_SA_SA_EEES9_SD_SF_Li256ELb0ELb1ELb1ELb0EEENS1_19SingleTileSchedulerILb0ELb1ELb1ELi128EEEEEEEEEvNT_6ParamsE --------------------------
	.section	.nv.info._ZN7cutlass13device_kernelIN5flash11enable_sm90INS1_16FlashAttnFwdSm90INS1_25CollectiveMainloopFwdSm90ILi2EN4cute5tupleIJNS5_1CILi1EEES8_S8_EEENS6_IJNS7_ILi128EEESA_NS7_ILi192EEEEEELi128ENS_10bfloat16_tEfNS_4arch4Sm90ELb0ELb0ELb0ELb0ELb0ELb0ELb0ELb1ELb1ELb1ELb1ELb0EEENS1_21CollectiveEpilogueFwdINS6_IJSA_SA_SA_EEES9_SD_SF_Li256ELb0ELb1ELb1ELb0EEENS1_19SingleTileSchedulerILb0ELb1ELb1ELi128EEEEEEEEEvNT_6ParamsE,"",@"SHT_CUDA_INFO"
	.sectionflags	@""
	.align	4


	//----- nvinfo : EIATTR_CUDA_API_VERSION
	.align		4
        /*0000*/ 	.byte	0x04, 0x37
        /*0002*/ 	.short	(.L_79 - .L_78)
.L_78:
        /*0004*/ 	.word	0x00000082


	//----- nvinfo : EIATTR_KPARAM_INFO
	.align		4
.L_79:
        /*0008*/ 	.byte	0x04, 0x17
        /*000a*/ 	.short	(.L_81 - .L_80)
.L_80:
        /*000c*/ 	.word	0x00000000
        /*0010*/ 	.short	0x0000
        /*0012*/ 	.short	0x0070
        /*0014*/ 	.byte	0x00, 0xf0, 0x01, 0x28


	//----- nvinfo : EIATTR_SPARSE_MMA_MASK
	.align		4
.L_81:
        /*0018*/ 	.byte	0x03, 0x50
        /*001a*/ 	.short	0x0000


	//----- nvinfo : EIATTR_MAXREG_COUNT
	.align		4
        /*001c*/ 	.byte	0x03, 0x1b
        /*001e*/ 	.short	0x00a8


	//----- nvinfo : EIATTR_NUM_BARRIERS
	.align		4
        /*0020*/ 	.byte	0x02, 0x4c
        /*0022*/ 	.byte	0x09
	.zero		1


	//----- nvinfo : EIATTR_EXTERNS
	.align		4
        /*0024*/ 	.byte	0x04, 0x0f
        /*0026*/ 	.short	(.L_83 - .L_82)


	//   ....[0]....
	.align		4
.L_82:
        /*0028*/ 	.word	index@(__assertfail)


	//----- nvinfo : EIATTR_ANNOTATIONS
	.align		4
.L_83:
        /*002c*/ 	.byte	0x04, 0x55
        /*002e*/ 	.short	(.L_85 - .L_84)


	//   ....[0]....
.L_84:
        /*0030*/ 	.word	0x00000001
        /*0034*/ 	.byte	0x40, 0x09, 0x00, 0x00, 0x01, 0x00, 0x00, 0x00, 0x10, 0x12, 0x00, 0x00, 0x01, 0x00, 0x00, 0x00
        /*0044*/ 	.byte	0xa0, 0x82, 0x00, 0x00, 0x01, 0x00, 0x00, 0x00, 0x50, 0x85, 0x00, 0x00, 0x01, 0x00, 0x00, 0x00
        /*0054*/ 	.byte	0x60, 0x85, 0x00, 0x00, 0x01, 0x00, 0x00, 0x00, 0xa0, 0x85, 0x00, 0x00, 0x01, 0x00, 0x00, 0x00
        /*0064*/ 	.byte	0xc0, 0x85, 0x00, 0x00, 0x01, 0x00, 0x00, 0x00, 0xb0, 0x8a, 0x00, 0x00, 0x01, 0x00, 0x00, 0x00
        /*0074*/ 	.byte	0xe0, 0x9a, 0x00, 0x00, 0x01, 0x00, 0x00, 0x00, 0x00, 0x9b, 0x00, 0x00, 0x01, 0x00, 0x00, 0x00
        /*0084*/ 	.byte	0x80, 0x9b, 0x00, 0x00, 0x01, 0x00, 0x00, 0x00, 0x90, 0x9b, 0x00, 0x00, 0x01, 0x00, 0x00, 0x00
        /*0094*/ 	.byte	0x60, 0x9d, 0x00, 0x00, 0x01, 0x00, 0x00, 0x00, 0xf0, 0xa5, 0x00, 0x00, 0x01, 0x00, 0x00, 0x00
        /*00a4*/ 	.byte	0xd0, 0xae, 0x00, 0x00, 0x01, 0x00, 0x00, 0x00, 0xf0, 0xbb, 0x00, 0x00


	//----- nvinfo : EIATTR_MERCURY_ISA_VERSION
	.align		4
.L_85:
        /*00b0*/ 	.byte	0x03, 0x5f
        /*00b2*/ 	.short	0x0101


	//----- nvinfo : EIATTR_INT_WARP_WIDE_INSTR_OFFSETS
	.align		4
        /*00b4*/ 	.byte	0x04, 0x31
        /*00b6*/ 	.short	(.L_87 - .L_86)


	//   ....[0]....
.L_86:
        /*00b8*/ 	.word	0x00000120


	//   ....[1]....
        /*00bc*/ 	.word	0x00000160


	//   ....[2]....
        /*00c0*/ 	.word	0x00000220


	//----- nvinfo : EIATTR_COOP_GROUP_MASK_REGIDS
	.align		4
.L_87:
        /*00c4*/ 	.byte	0x04, 0x29
        /*00c6*/ 	.short	(.L_89 - .L_88)


	//   ....[0]....
.L_88:
        /*00c8*/ 	.word	0xffffffff


	//   ....[1]....
        /*00cc*/ 	.word	0xffffffff


	//   ....[2]....
        /*00d0*/ 	.word	0xffffffff


	//   ....[3]....
        /*00d4*/ 	.word	0xffffffff


	//   ....[4]....
        /*00d8*/ 	.word	0xffffffff


	//   ....[5]....
        /*00dc*/ 	.word	0xffffffff


	//   ....[6]....
        /*00e0*/ 	.word	0xffffffff


	//   ....[7]....
        /*00e4*/ 	.word	0xffffffff


	//   ....[8]....
        /*00e8*/ 	.word	0xffffffff


	//   ....[9]....
        /*00ec*/ 	.word	0xffffffff


	//   ....[10]....
        /*00f0*/ 	.word	0xffffffff


	//   ....[11]....
        /*00f4*/ 	.word	0xffffffff


	//   ....[12]....
        /*00f8*/ 	.word	0xffffffff


	//   ....[13]....
        /*00fc*/ 	.word	0xffffffff


	//   ....[14]....
        /*0100*/ 	.word	0xffffffff


	//   ....[15]....
        /*0104*/ 	.word	0xffffffff


	//   ....[16]....
        /*0108*/ 	.word	0xffffffff


	//   ....[17]....
        /*010c*/ 	.word	0xffffffff


	//   ....[18]....
        /*0110*/ 	.word	0xffffffff


	//   ....[19]....
        /*0114*/ 	.word	0xffffffff


	//   ....[20]....
        /*0118*/ 	.word	0xffffffff


	//   ....[21]....
        /*011c*/ 	.word	0xffffffff


	//   ....[22]....
        /*0120*/ 	.word	0xffffffff


	//   ....[23]....
        /*0124*/ 	.word	0xffffffff


	//   ....[24]....
        /*0128*/ 	.word	0xffffffff


	//   ....[25]....
        /*012c*/ 	.word	0xffffffff


	//   ....[26]....
        /*0130*/ 	.word	0xffffffff


	//   ....[27]....
        /*0134*/ 	.word	0xffffffff


	//   ....[28]....
        /*0138*/ 	.word	0xffffffff


	//   ....[29]....
        /*013c*/ 	.word	0xffffffff


	//   ....[30]....
        /*0140*/ 	.word	0xffffffff


	//   ....[31]....
        /*0144*/ 	.word	0xffffffff


	//   ....[32]....
        /*0148*/ 	.word	0xffffffff


	//   ....[33]....
        /*014c*/ 	.word	0xffffffff


	//   ....[34]....
        /*0150*/ 	.word	0xffffffff


	//   ....[35]....
        /*0154*/ 	.word	0xffffffff


	//   ....[36]....
        /*0158*/ 	.word	0xffffffff


	//   ....[37]....
        /*015c*/ 	.word	0xffffffff


	//   ....[38]....
        /*0160*/ 	.word	0xffffffff


	//   ....[39]....
        /*0164*/ 	.word	0xffffffff


	//   ....[40]....
        /*0168*/ 	.word	0xffffffff


	//   ....[41]....
        /*016c*/ 	.word	0xffffffff


	//   ....[42]....
        /*0170*/ 	.word	0xffffffff


	//   ....[43]....
        /*0174*/ 	.word	0xffffffff


	//   ....[44]....
        /*0178*/ 	.word	0xffffffff


	//   ....[45]....
        /*017c*/ 	.word	0xffffffff


	//   ....[46]....
        /*0180*/ 	.word	0xffffffff


	//   ....[47]....
        /*0184*/ 	.word	0x0500000f


	//   ....[48]....
        /*0188*/ 	.word	0x0500000f


	//   ....[49]....
        /*018c*/ 	.word	0x0500000f


	//   ....[50]....
        /*0190*/ 	.word	0x0500000f


	//   ....[51]....
        /*0194*/ 	.word	0x0500000f


	//   ....[52]....
        /*0198*/ 	.word	0x0500000f


	//   ....[53]....
        /*019c*/ 	.word	0x0500000f


	//   ....[54]....
        /*01a0*/ 	.word	0x0500000f


	//   ....[55]....
        /*01a4*/ 	.word	0x0500000f


	//   ....[56]....
        /*01a8*/ 	.word	0x0500000f


	//   ....[57]....
        /*01ac*/ 	.word	0x0500000f


	//   ....[58]....
        /*01b0*/ 	.word	0x0500000f


	//   ....[59]....
        /*01b4*/ 	.word	0x0500000f


	//   ....[60]....
        /*01b8*/ 	.word	0x0500000f


	//   ....[61]....
        /*01bc*/ 	.word	0x0500000f


	//   ....[62]....
        /*01c0*/ 	.word	0x0500000f


	//   ....[63]....
        /*01c4*/ 	.word	0x0500000f


	//   ....[64]....
        /*01c8*/ 	.word	0x0500000f


	//----- nvinfo : EIATTR_COOP_GROUP_INSTR_OFFSETS
	.align		4
.L_89:
        /*01cc*/ 	.byte	0x04, 0x28
        /*01ce*/ 	.short	(.L_91 - .L_90)


	//   ....[0]....
.L_90:
        /*01d0*/ 	.word	0x00000060


	//   ....[1]....
        /*01d4*/ 	.word	0x00000130


	//   ....[2]....
        /*01d8*/ 	.word	0x00000230


	//   ....[3]....
        /*01dc*/ 	.word	0x000003a0


	//   ....[4]....
        /*01e0*/ 	.word	0x00000500


	//   ....[5]....
        /*01e4*/ 	.word	0x00000620


	//   ....[6]....
        /*01e8*/ 	.word	0x00000780


	//   ....[7]....
        /*01ec*/ 	.word	0x00001040


	//   ....[8]....
        /*01f0*/ 	.word	0x000023b0


	//   ....[9]....
        /*01f4*/ 	.word	0x000024b0


	//   ....[10]....
        /*01f8*/ 	.word	0x00002a70


	//   ....[11]....
        /*01fc*/ 	.word	0x00002ad0


	//   ....[12]....
        /*0200*/ 	.word	0x000046a0


	//   ....[13]....
        /*0204*/ 	.word	0x000046e0


	//   ....[14]....
        /*0208*/ 	.word	0x00004b90


	//   ....[15]....
        /*020c*/ 	.word	0x00004c70


	//   ....[16]....
        /*0210*/ 	.word	0x00005fa0


	//   ....[17]....
        /*0214*/ 	.word	0x00005fd0


	//   ....[18]....
        /*0218*/ 	.word	0x000060a0


	//   ....[19]....
        /*021c*/ 	.word	0x000060b0


	//   ....[20]....
        /*0220*/ 	.word	0x00006f80


	//   ....[21]....
        /*0224*/ 	.word	0x00006fc0


	//   ....[22]....
        /*0228*/ 	.word	0x00007000


	//   ....[23]....
        /*022c*/ 	.word	0x00007040


	//   ....[24]....
        /*0230*/ 	.word	0x00007050


	//   ....[25]....
        /*0234*/ 	.word	0x00007070


	//   ....[26]....
        /*0238*/ 	.word	0x000076b0


	//   ....[27]....
        /*023c*/ 	.word	0x000076c0


	//   ....[28]....
        /*0240*/ 	.word	0x000080c0


	//   ....[29]....
        /*0244*/ 	.word	0x00008ad0


	//   ....[30]....
        /*0248*/ 	.word	0x000094a0


	//   ....[31]....
        /*024c*/ 	.word	0x000094b0


	//   ....[32]....
        /*0250*/ 	.word	0x000094d0


	//   ....[33]....
        /*0254*/ 	.word	0x00009530


	//   ....[34]....
        /*0258*/ 	.word	0x000095b0


	//   ....[35]....
        /*025c*/ 	.word	0x000095e0


	//   ....[36]....
        /*0260*/ 	.word	0x00009660


	//   ....[37]....
        /*0264*/ 	.word	0x00009690


	//   ....[38]....
        /*0268*/ 	.word	0x00009710


	//   ....[39]....
        /*026c*/ 	.word	0x00009740


	//   ....[40]....
        /*0270*/ 	.word	0x000097c0


	//   ....[41]....
        /*0274*/ 	.word	0x00009800


	//   ....[42]....
        /*0278*/ 	.word	0x00009870


	//   ....[43]....
        /*027c*/ 	.word	0x000098a0


	//   ....[44]....
        /*0280*/ 	.word	0x00009920


	//   ....[45]....
        /*0284*/ 	.word	0x00009950


	//   ....[46]....
        /*0288*/ 	.word	0x0000bb80


	//   ....[47]....
        /*028c*/ 	.word	0x0000c010


	//   ....[48]....
        /*0290*/ 	.word	0x0000c190


	//   ....[49]....
        /*0294*/ 	.word	0x0000c1e0


	//   ....[50]....
        /*0298*/ 	.word	0x0000c290


	//   ....[51]....
        /*029c*/ 	.word	0x0000c360


	//   ....[52]....
        /*02a0*/ 	.word	0x0000c3f0


	//   ....[53]....
        /*02a4*/ 	.word	0x0000c4c0


	//   ....[54]....
        /*02a8*/ 	.word	0x0000c550


	//   ....[55]....
        /*02ac*/ 	.word	0x0000c620


	//   ....[56]....
        /*02b0*/ 	.word	0x0000c6b0


	//   ....[57]....
        /*02b4*/ 	.word	0x0000c780


	//   ....[58]....
        /*02b8*/ 	.word	0x0000c810


	//   ....[59]....
        /*02bc*/ 	.word	0x0000c8e0


	//   ....[60]....
        /*02c0*/ 	.word	0x0000c970


	//   ....[61]....
        /*02c4*/ 	.word	0x0000ca40


	//   ....[62]....
        /*02c8*/ 	.word	0x0000cac0


	//   ....[63]....
        /*02cc*/ 	.word	0x0000cb80


	//   ....[64]....
        /*02d0*/ 	.word	0x0000cf80


	//----- nvinfo : EIATTR_REG_RECONFIG
	.align		4
.L_91:
        /*02d4*/ 	.byte	0x01, 0x54
	.zero		2


	//----- nvinfo : EIATTR_SYSCALL_OFFSETS
	.align		4
        /*02d8*/ 	.byte	0x04, 0x46
        /*02da*/ 	.short	(.L_93 - .L_92)


	//   ....[0]....
.L_92:
        /*02dc*/ 	.word	0x00001200


	//   ....[1]....
        /*02e0*/ 	.word	0x00008750


	//   ....[2]....
        /*02e4*/ 	.word	0x00008890


	//   ....[3]....
        /*02e8*/ 	.word	0x00008980


	//   ....[4]....
        /*02ec*/ 	.word	0x000090b0


	//----- nvinfo : EIATTR_MBARRIER_INSTR_OFFSETS
	.align		4
.L_93:
        /*02f0*/ 	.byte	0x04, 0x39
        /*02f2*/ 	.short	(.L_95 - .L_94)


	//   ....[0]....
.L_94:
        /*02f4*/ 	.word	0x00000250
        /*02f8*/ 	.word	0x000000ff
        /*02fc*/ 	.word	0x00034800
        /*0300*/ 	.short	0x0100
        /*0302*/ 	.byte	0x08
	.zero		1


	//   ....[1]....
        /*0304*/ 	.word	0x00000260
        /*0308*/ 	.word	0x000000ff
        /*030c*/ 	.word	0x00034820
        /*0310*/ 	.short	0x0100
        /*0312*/ 	.byte	0x08
	.zero		1


	//   ....[2]....
        /*0314*/ 	.word	0x00000350
        /*0318*/ 	.word	0x000000ff
        /*031c*/ 	.word	0x00034830
        /*0320*/ 	.short	0x0100
        /*0322*/ 	.byte	0x08
	.zero		1


	//   ....[3]....
        /*0324*/ 	.word	0x00000360
        /*0328*/ 	.word	0x000000ff
        /*032c*/ 	.word	0x00034840
        /*0330*/ 	.short	0x0100
        /*0332*/ 	.byte	0x08
	.zero		1


	//   ....[4]....
        /*0334*/ 	.word	0x00000370
        /*0338*/ 	.word	0x000000ff
        /*033c*/ 	.word	0x00034838
        /*0340*/ 	.short	0x0100
        /*0342*/ 	.byte	0x08
	.zero		1


	//   ....[5]....
        /*0344*/ 	.word	0x00000380
        /*0348*/ 	.word	0x000000ff
        /*034c*/ 	.word	0x00034848
        /*0350*/ 	.short	0x0100
        /*0352*/ 	.byte	0x08
	.zero		1


	//   ....[6]....
        /*0354*/ 	.word	0x000004b0
        /*0358*/ 	.word	0x000000ff
        /*035c*/ 	.word	0x00034850
        /*0360*/ 	.short	0x0100
        /*0362*/ 	.byte	0x08
	.zero		1


	//   ....[7]....
        /*0364*/ 	.word	0x000004c0
        /*0368*/ 	.word	0x000000ff
        /*036c*/ 	.word	0x00034860
        /*0370*/ 	.short	0x0100
        /*0372*/ 	.byte	0x08
	.zero		1


	//   ....[8]....
        /*0374*/ 	.word	0x000004d0
        /*0378*/ 	.word	0x000000ff
        /*037c*/ 	.word	0x00034858
        /*0380*/ 	.short	0x0100
        /*0382*/ 	.byte	0x08
	.zero		1


	//   ....[9]....
        /*0384*/ 	.word	0x000004e0
        /*0388*/ 	.word	0x000000ff
        /*038c*/ 	.word	0x00034868
        /*0390*/ 	.short	0x0100
        /*0392*/ 	.byte	0x08
	.zero		1


	//   ....[10]....
        /*0394*/ 	.word	0x000005d0
        /*0398*/ 	.word	0x000000ff
        /*039c*/ 	.word	0x00034870
        /*03a0*/ 	.short	0x0100
        /*03a2*/ 	.byte	0x06
	.zero		1


	//   ....[11]....
        /*03a4*/ 	.word	0x000005e0
        /*03a8*/ 	.word	0x000000ff
        /*03ac*/ 	.word	0x00034880
        /*03b0*/ 	.short	0x0100
        /*03b2*/ 	.byte	0x06
	.zero		1


	//   ....[12]....
        /*03b4*/ 	.word	0x000005f0
        /*03b8*/ 	.word	0x000000ff
        /*03bc*/ 	.word	0x00034878
        /*03c0*/ 	.short	0x0100
        /*03c2*/ 	.byte	0x06
	.zero		1


	//   ....[13]....
        /*03c4*/ 	.word	0x00000600
        /*03c8*/ 	.word	0x000000ff
        /*03cc*/ 	.word	0x00034888
        /*03d0*/ 	.short	0x0100
        /*03d2*/ 	.byte	0x06
	.zero		1


	//   ....[14]....
        /*03d4*/ 	.word	0x00000730
        /*03d8*/ 	.word	0x000000ff
        /*03dc*/ 	.word	0x00034890
        /*03e0*/ 	.short	0x0100
        /*03e2*/ 	.byte	0x08
	.zero		1


	//   ....[15]....
        /*03e4*/ 	.word	0x00000740
        /*03e8*/ 	.word	0x000000ff
        /*03ec*/ 	.word	0x000348a0
        /*03f0*/ 	.short	0x0100
        /*03f2*/ 	.byte	0x08
	.zero		1


	//   ....[16]....
        /*03f4*/ 	.word	0x00000750
        /*03f8*/ 	.word	0x000000ff
        /*03fc*/ 	.word	0x00034898
        /*0400*/ 	.short	0x0100
        /*0402*/ 	.byte	0x08
	.zero		1


	//   ....[17]....
        /*0404*/ 	.word	0x00000760
        /*0408*/ 	.word	0x000000ff
        /*040c*/ 	.word	0x000348a8
        /*0410*/ 	.short	0x0100
        /*0412*/ 	.byte	0x08
	.zero		1


	//   ....[18]....
        /*0414*/ 	.word	0x00000890
        /*0418*/ 	.word	0x000000ff
        /*041c*/ 	.word	0x000348b0
        /*0420*/ 	.short	0x0100
        /*0422*/ 	.byte	0x08
	.zero		1


	//   ....[19]....
        /*0424*/ 	.word	0x000008a0
        /*0428*/ 	.word	0x000000ff
        /*042c*/ 	.word	0x000348c0
        /*0430*/ 	.short	0x0100
        /*0432*/ 	.byte	0x08
	.zero		1


	//   ....[20]....
        /*0434*/ 	.word	0x000008b0
        /*0438*/ 	.word	0x000000ff
        /*043c*/ 	.word	0x000348b8
        /*0440*/ 	.short	0x0100
        /*0442*/ 	.byte	0x08
	.zero		1


	//   ....[21]....
        /*0444*/ 	.word	0x000008c0
        /*0448*/ 	.word	0x000000ff
        /*044c*/ 	.word	0x000348c8
        /*0450*/ 	.short	0x0100
        /*0452*/ 	.byte	0x08
	.zero		1


	//   ....[22]....
        /*0454*/ 	.word	0x00001230
        /*0458*/ 	.word	0x000000ff
        /*045c*/ 	.word	0x00034800
        /*0460*/ 	.short	0x010a
        /*0462*/ 	.byte	0x24
	.zero		1


	//   ....[23]....
        /*0464*/ 	.word	0x00001290
        /*0468*/ 	.word	0x000000ff
        /*046c*/ 	.word	0x00034830
        /*0470*/ 	.short	0x010a
        /*0472*/ 	.byte	0x24
	.zero		1


	//   ....[24]....
        /*0474*/ 	.word	0x00001310
        /*0478*/ 	.word	0x000000ff
        /*047c*/ 	.word	0x00034830
        /*0480*/ 	.short	0x010a
        /*0482*/ 	.byte	0x24
	.zero		1


	//   ....[25]....
        /*0484*/ 	.word	0x00003040
        /*0488*/ 	.word	0x00000007
        /*048c*/ 	.word	0x00000000
        /*0490*/ 	.short	0x0101
        /*0492*/ 	.byte	0x3f
	.zero		1


	//   ....[26]....
        /*0494*/ 	.word	0x00003ad0
        /*0498*/ 	.word	0x000000ff
        /*049c*/ 	.word	0x00034830
        /*04a0*/ 	.short	0x010a
        /*04a2*/ 	.byte	0x27
	.zero		1


	//   ....[27]....
        /*04a4*/ 	.word	0x00003b10
        /*04a8*/ 	.word	0x000000ff
        /*04ac*/ 	.word	0x00034830
        /*04b0*/ 	.short	0x010a
        /*04b2*/ 	.byte	0x27
	.zero		1


	//   ....[28]....
        /*04b4*/ 	.word	0x00004360
        /*04b8*/ 	.word	0x000000ff
        /*04bc*/ 	.word	0x00034850
        /*04c0*/ 	.short	0x010a
        /*04c2*/ 	.byte	0x07
	.zero		1


	//   ....[29]....
        /*04c4*/ 	.word	0x000043a0
        /*04c8*/ 	.word	0x000000ff
        /*04cc*/ 	.word	0x00034850
        /*04d0*/ 	.short	0x010a
        /*04d2*/ 	.byte	0x07
	.zero		1


	//   ....[30]....
        /*04d4*/ 	.word	0x00005550
        /*04d8*/ 	.word	0x0000001b
        /*04dc*/ 	.word	0x00000000
        /*04e0*/ 	.short	0x0101
        /*04e2*/ 	.byte	0x3f
	.zero		1


	//   ....[31]....
        /*04e4*/ 	.word	0x000055b0
        /*04e8*/ 	.word	0x0000001e
        /*04ec*/ 	.word	0x00000000
        /*04f0*/ 	.short	0x0101
        /*04f2*/ 	.byte	0x3f
	.zero		1


	//   ....[32]....
        /*04f4*/ 	.word	0x00005ef0
        /*04f8*/ 	.word	0x0000000c
        /*04fc*/ 	.word	0x00034850
        /*0500*/ 	.short	0x010a
        /*0502*/ 	.byte	0x3f
	.zero		1


	//   ....[33]....
        /*0504*/ 	.word	0x00005f30
        /*0508*/ 	.word	0x0000000c
        /*050c*/ 	.word	0x00034850
        /*0510*/ 	.short	0x010a
        /*0512*/ 	.byte	0x3f
	.zero		1


	//   ....[34]....
        /*0514*/ 	.word	0x000063f0
        /*0518*/ 	.word	0x0000000c
        /*051c*/ 	.word	0x00000000
        /*0520*/ 	.short	0x0101
        /*0522*/ 	.byte	0x3f
	.zero		1


	//   ....[35]....
        /*0524*/ 	.word	0x00007060
        /*0528*/ 	.word	0x000000ff
        /*052c*/ 	.word	0x00000000
        /*0530*/ 	.short	0x0101
        /*0532*/ 	.byte	0x04
	.zero		1


	//   ....[36]....
        /*0534*/ 	.word	0x00008cd0
        /*0538*/ 	.word	0x000000ff
        /*053c*/ 	.word	0x00034840
        /*0540*/ 	.short	0x010a
        /*0542*/ 	.byte	0x26
	.zero		1


	//   ....[37]....
        /*0544*/ 	.word	0x00009a80
        /*0548*/ 	.word	0x000000ff
        /*054c*/ 	.word	0x00034800
        /*0550*/ 	.short	0x0107
        /*0552*/ 	.byte	0x26
	.zero		1


	//   ....[38]....
        /*0554*/ 	.word	0x00009af0
        /*0558*/ 	.word	0x000000ff
        /*055c*/ 	.word	0x00034800
        /*0560*/ 	.short	0x0101
        /*0562*/ 	.byte	0x26
	.zero		1


	//   ....[39]....
        /*0564*/ 	.word	0x00009b10
        /*0568*/ 	.word	0x000000ff
        /*056c*/ 	.word	0x00034820
        /*0570*/ 	.short	0x010a
        /*0572*/ 	.byte	0x26
	.zero		1


	//   ....[40]....
        /*0574*/ 	.word	0x00009ee0
        /*0578*/ 	.word	0x000000ff
        /*057c*/ 	.word	0x00034848
        /*0580*/ 	.short	0x010a
        /*0582*/ 	.byte	0x26
	.zero		1


	//   ....[41]....
        /*0584*/ 	.word	0x0000a280
        /*0588*/ 	.word	0x000000ff
        /*058c*/ 	.word	0x00034860
        /*0590*/ 	.short	0x010a
        /*0592*/ 	.byte	0x26
	.zero		1


	//   ....[42]....
        /*0594*/ 	.word	0x0000a770
        /*0598*/ 	.word	0x000000ff
        /*059c*/ 	.word	0x00034840
        /*05a0*/ 	.short	0x010a
        /*05a2*/ 	.byte	0x26
	.zero		1


	//   ....[43]....
        /*05a4*/ 	.word	0x0000ab20
        /*05a8*/ 	.word	0x000000ff
        /*05ac*/ 	.word	0x00034868
        /*05b0*/ 	.short	0x010a
        /*05b2*/ 	.byte	0x26
	.zero		1


	//   ....[44]....
        /*05b4*/ 	.word	0x0000b060
        /*05b8*/ 	.word	0x000000ff
        /*05bc*/ 	.word	0x00034848
        /*05c0*/ 	.short	0x010a
        /*05c2*/ 	.byte	0x26
	.zero		1


	//   ....[45]....
        /*05c4*/ 	.word	0x0000b3f0
        /*05c8*/ 	.word	0x000000ff
        /*05cc*/ 	.word	0x00034860
        /*05d0*/ 	.short	0x010a
        /*05d2*/ 	.byte	0x26
	.zero		1


	//   ....[46]....
        /*05d4*/ 	.word	0x0000b780
        /*05d8*/ 	.word	0x00000003
        /*05dc*/ 	.word	0x00034860
        /*05e0*/ 	.short	0x010a
        /*05e2*/ 	.byte	0x3f
	.zero		1


	//   ....[47]....
        /*05e4*/ 	.word	0x0000bb10
        /*05e8*/ 	.word	0x00000002
        /*05ec*/ 	.word	0x00034820
        /*05f0*/ 	.short	0x010a
        /*05f2*/ 	.byte	0x3f
	.zero		1


	//   ....[48]....
        /*05f4*/ 	.word	0x0000bc90
        /*05f8*/ 	.word	0x00000007
        /*05fc*/ 	.word	0x00000000
        /*0600*/ 	.short	0x010a
        /*0602*/ 	.byte	0x3f
	.zero		1


	//   ....[49]....
        /*0604*/ 	.word	0x0000bd00
        /*0608*/ 	.word	0x00000008
        /*060c*/ 	.word	0x00000000
        /*0610*/ 	.short	0x010a
        /*0612*/ 	.byte	0x3f
	.zero		1


	//   ....[50]....
        /*0614*/ 	.word	0x0000bd60
        /*0618*/ 	.word	0x00000007
        /*061c*/ 	.word	0x00000000
        /*0620*/ 	.short	0x010a
        /*0622*/ 	.byte	0x3f
	.zero		1


	//   ....[51]....
        /*0624*/ 	.word	0x0000bd90
        /*0628*/ 	.word	0x00000006
        /*062c*/ 	.word	0x00000000
        /*0630*/ 	.short	0x010a
        /*0632*/ 	.byte	0x3f
	.zero		1


	//   ....[52]....
        /*0634*/ 	.word	0x0000be00
        /*0638*/ 	.word	0x00000000
        /*063c*/ 	.word	0x00034800
        /*0640*/ 	.short	0x010a
        /*0642*/ 	.byte	0x3f
	.zero		1


	//   ....[53]....
        /*0644*/ 	.word	0x0000be60
        /*0648*/ 	.word	0x00000000
        /*064c*/ 	.word	0x00034830
        /*0650*/ 	.short	0x010a
        /*0652*/ 	.byte	0x3f
	.zero		1


	//   ....[54]....
        /*0654*/ 	.word	0x0000bec0
        /*0658*/ 	.word	0x00000006
        /*065c*/ 	.word	0x00034830
        /*0660*/ 	.short	0x010a
        /*0662*/ 	.byte	0x3f
	.zero		1


	//   ....[55]....
        /*0664*/ 	.word	0x0000bf20
        /*0668*/ 	.word	0x00000006
        /*066c*/ 	.word	0x00034850
        /*0670*/ 	.short	0x010a
        /*0672*/ 	.byte	0x3f
	.zero		1


	//   ....[56]....
        /*0674*/ 	.word	0x0000bf70
        /*0678*/ 	.word	0x0000000c
        /*067c*/ 	.word	0x00034850
        /*0680*/ 	.short	0x010a
        /*0682*/ 	.byte	0x3f
	.zero		1


	//   ....[57]....
        /*0684*/ 	.word	0x0000c0d0
        /*0688*/ 	.word	0x00000003
        /*068c*/ 	.word	0x00034840
        /*0690*/ 	.short	0x010a
        /*0692*/ 	.byte	0x3f
	.zero		1


	//   ....[58]....
        /*0694*/ 	.word	0x0000cbc0
        /*0698*/ 	.word	0x00000003
        /*069c*/ 	.word	0x00034820
        /*06a0*/ 	.short	0x010a
        /*06a2*/ 	.byte	0x3f
	.zero		1


	//   ....[59]....
        /*06a4*/ 	.word	0x0000cc20
        /*06a8*/ 	.word	0x00000003
        /*06ac*/ 	.word	0x00034848
        /*06b0*/ 	.short	0x010a
        /*06b2*/ 	.byte	0x3f
	.zero		1


	//   ....[60]....
        /*06b4*/ 	.word	0x0000cc80
        /*06b8*/ 	.word	0x00000003
        /*06bc*/ 	.word	0x00034860
        /*06c0*/ 	.short	0x010a
        /*06c2*/ 	.byte	0x3f
	.zero		1


	//   ....[61]....
        /*06c4*/ 	.word	0x0000cce0
        /*06c8*/ 	.word	0x00000003
        /*06cc*/ 	.word	0x00034840
        /*06d0*/ 	.short	0x010a
        /*06d2*/ 	.byte	0x3f
	.zero		1


	//   ....[62]....
        /*06d4*/ 	.word	0x0000cd40
        /*06d8*/ 	.word	0x00000003
        /*06dc*/ 	.word	0x00034868
        /*06e0*/ 	.short	0x010a
        /*06e2*/ 	.byte	0x3f
	.zero		1


	//   ....[63]....
        /*06e4*/ 	.word	0x0000cda0
        /*06e8*/ 	.word	0x00000003
        /*06ec*/ 	.word	0x00034848
        /*06f0*/ 	.short	0x010a
        /*06f2*/ 	.byte	0x3f
	.zero		1


	//   ....[64]....
        /*06f4*/ 	.word	0x0000ce00
        /*06f8*/ 	.word	0x00000003
        /*06fc*/ 	.word	0x00034860
        /*0700*/ 	.short	0x010a
        /*0702*/ 	.byte	0x3f
	.zero		1


	//   ....[65]....
        /*0704*/ 	.word	0x0000ce50
        /*0708*/ 	.word	0x00000003
        /*070c*/ 	.word	0x00034860
        /*0710*/ 	.short	0x010a
        /*0712*/ 	.byte	0x3f
	.zero		1


	//   ....[66]....
        /*0714*/ 	.word	0x0000cea0
        /*0718*/ 	.word	0x00000002
        /*071c*/ 	.word	0x00034820
        /*0720*/ 	.short	0x010a
        /*0722*/ 	.byte	0x3f
	.zero		1


	//   ....[67]....
        /*0724*/ 	.word	0x0000d040
        /*0728*/ 	.word	0x00000007
        /*072c*/ 	.word	0x00000000
        /*0730*/ 	.short	0x010a
        /*0732*/ 	.byte	0x3f
	.zero		1


	//   ....[68]....
        /*0734*/ 	.word	0x0000d090
        /*0738*/ 	.word	0x00000008
        /*073c*/ 	.word	0x00000000
        /*0740*/ 	.short	0x010a
        /*0742*/ 	.byte	0x3f
	.zero		1


	//   ....[69]....
        /*0744*/ 	.word	0x0000d0e0
        /*0748*/ 	.word	0x00000007
        /*074c*/ 	.word	0x00000000
        /*0750*/ 	.short	0x010a
        /*0752*/ 	.byte	0x3f
	.zero		1


	//----- nvinfo : EIATTR_NUM_MBARRIERS
	.align		4
.L_95:
        /*0754*/ 	.byte	0x03, 0x38
        /*0756*/ 	.short	0x0016


	//----- nvinfo : EIATTR_EXIT_INSTR_OFFSETS
	.align		4
        /*0758*/ 	.byte	0x04, 0x1c
        /*075a*/ 	.short	(.L_97 - .L_96)


	//   ....[0]....
.L_96:
        /*075c*/ 	.word	0x0000bde0


	//----- nvinfo : EIATTR_MAX_THREADS
	.align		4
.L_97:
        /*0760*/ 	.byte	0x04, 0x05
        /*0762*/ 	.short	(.L_99 - .L_98)
.L_98:
        /*0764*/ 	.word	0x00000180
        /*0768*/ 	.word	0x00000001
        /*076c*/ 	.word	0x00000001


	//----- nvinfo : EIATTR_CRS_STACK_SIZE
	.align		4
.L_99:
        /*0770*/ 	.byte	0x04, 0x1e
        /*0772*/ 	.short	(.L_101 - .L_100)
.L_100:
        /*0774*/ 	.word	0x00000000


	//----- nvinfo : EIATTR_CBANK_PARAM_SIZE
	.align		4
.L_101:
        /*0778*/ 	.byte	0x03, 0x19
        /*077a*/ 	.short	0x0a70


	//----- nvinfo : EIATTR_PARAM_CBANK
	.align		4
        /*077c*/ 	.byte	0x04, 0x0a
        /*077e*/ 	.short	(.L_103 - .L_102)
	.align		4
.L_102:
        /*0780*/ 	.word	index@(.nv.constant0._ZN7cutlass13device_kernelIN5flash11enable_sm90INS1_16FlashAttnFwdSm90INS1_25CollectiveMainloopFwdSm90ILi2EN4cute5tupleIJNS5_1CILi1EEES8_S8_EEENS6_IJNS7_ILi128EEESA_NS7_ILi192EEEEEELi128ENS_10bfloat16_tEfNS_4arch4Sm90ELb0ELb0ELb0ELb0ELb0ELb0ELb0ELb1ELb1ELb1ELb1ELb0EEENS1_21CollectiveEpilogueFwdINS6_IJSA_SA_SA_EEES9_SD_SF_Li256ELb0ELb1ELb1ELb0EEENS1_19SingleTileSchedulerILb0ELb1ELb1ELi128EEEEEEEEEvNT_6ParamsE)
        /*0784*/ 	.short	0x0210
        /*0786*/ 	.short	0x0a70


	//----- nvinfo : EIATTR_SW_WAR
	.align		4
.L_103:
        /*0788*/ 	.byte	0x04, 0x36
        /*078a*/ 	.short	(.L_105 - .L_104)
.L_104:
        /*078c*/ 	.word	0x00000008
.L_105:


//--------------------- .nv.info._ZN7cutlass13device_kernelIN5flash11enable_sm90INS1_16FlashAttnFwdSm90INS1_25CollectiveMainloopFwdSm90ILi2EN4cute5tupleIJNS5_1CILi1EEES8_S8_EEENS6_IJNS7_ILi128EEESA_NS7_ILi192EEEEEELi128ENS_10bfloat16_tEfNS_4arch4Sm90ELb0ELb0ELb0ELb1ELb0ELb0ELb0ELb1ELb1ELb1ELb1ELb0EEENS1_21CollectiveEpilogueFwdINS6_IJSA_SA_SA_EEES9_SD_SF_Li256ELb1ELb1ELb1ELb0EEENS1_36VarlenDynamicPersistentTileSchedulerILi128ELi128ELi256ELi128ELb1ELb1ELb1ELb0ELb1ELb1EEEEEEEEEvNT_6ParamsE --------------------------
	.section	.nv.info._ZN7cutlass13device_kernelIN5flash11enable_sm90INS1_16FlashAttnFwdSm90INS1_25CollectiveMainloopFwdSm90ILi2EN4cute5tupleIJNS5_1CILi1EEES8_S8_EEENS6_IJNS7_ILi128EEESA_NS7_ILi192EEEEEELi128ENS_10bfloat16_tEfNS_4arch4Sm90ELb0ELb0ELb0ELb1ELb0ELb0ELb0ELb1ELb1ELb1ELb1ELb0EEENS1_21CollectiveEpilogueFwdINS6_IJSA_SA_SA_EEES9_SD_SF_Li256ELb1ELb1ELb1ELb0EEENS1_36VarlenDynamicPersistentTileSchedulerILi128ELi128ELi256ELi128ELb1ELb1ELb1ELb0ELb1ELb1EEEEEEEEEvNT_6ParamsE,"",@"SHT_CUDA_INFO"
	.sectionflags	@""
	.align	4


	//----- nvinfo : EIATTR_CUDA_API_VERSION
	.align		4
        /*0000*/ 	.byte	0x04, 0x37
        /*0002*/ 	.short	(.L_107 - .L_106)
.L_106:
        /*0004*/ 	.word	0x00000082


	//----- nvinfo : EIATTR_KPARAM_INFO
	.align		4
.L_107:
        /*0008*/ 	.byte	0x04, 0x17
        /*000a*/ 	.short	(.L_109 - .L_108)
.L_108:
        /*000c*/ 	.word	0x00000000
        /*0010*/ 	.short	0x0000
        /*0012*/ 	.short	0x0070
        /*0014*/ 	.byte	0x00, 0xf0, 0x01, 0x2a


	//----- nvinfo : EIATTR_SPARSE_MMA_MASK
	.align		4
.L_109:
        /*0018*/ 	.byte	0x03, 0x50
        /*001a*/ 	.short	0x0000


	//----- nvinfo : EIATTR_MAXREG_COUNT
	.align		4
        /*001c*/ 	.byte	0x03, 0x1b
        /*001e*/ 	.short	0x00a8


	//----- nvinfo : EIATTR_NUM_BARRIERS
	.align		4
        /*0020*/ 	.byte	0x02, 0x4c
        /*0022*/ 	.byte	0x09
	.zero		1


	//----- nvinfo : EIATTR_EXTERNS
	.align		4
        /*0024*/ 	.byte	0x04, 0x0f
        /*0026*/ 	.short	(.L_111 - .L_110)


	//   ....[0]....
	.align		4
.L_110:
        /*0028*/ 	.word	index@(__assertfail)


	//----- nvinfo : EIATTR_ANNOTATIONS
	.align		4
.L_111:
        /*002c*/ 	.byte	0x04, 0x55
        /*002e*/ 	.short	(.L_113 - .L_112)


	//   ....[0]....
.L_112:
        /* <DEDUP_REMOVED lines=70> */
        /*0484*/ 	.byte	0x80, 0x17, 0x01, 0x00


	//----- nvinfo : EIATTR_MERCURY_ISA_VERSION
	.align		4
.L_113:
        /*0488*/ 	.byte	0x03, 0x5f
        /*048a*/ 	.short	0x0101


	//----- nvinfo : EIATTR_UNUSED_LOAD_BYTE_OFFSET
	.align		4
        /*048c*/ 	.byte	0x04, 0x44
        /*048e*/ 	.short	(.L_115 - .L_114)


	//   ....[0]....
.L_114:
        /*0490*/ 	.word	0x000009f0
        /*0494*/ 	.word	0x0000fff0


	//   ....[1]....
        /*0498*/ 	.word	0x000070c0
        /*049c*/ 	.word	0x0000fff0


	//----- nvinfo : EIATTR_INT_WARP_WIDE_INSTR_OFFSETS
	.align		4
.L_115:
        /*04a0*/ 	.byte	0x04, 0x31
        /*04a2*/ 	.short	(.L_117 - .L_116)


	//   ....[0]....
.L_116:
        /*04a4*/ 	.word	0x00000120


	//   ....[1]....
        /*04a8*/ 	.word	0x00000160


	//   ....[2]....
        /*04ac*/ 	.word	0x00000220


	//   ....[3]....
        /*04b0*/ 	.word	0x0000b3b0


	//   ....[4]....
        /*04b4*/ 	.word	0x0000b440


	//   ....[5]....
        /*04b8*/ 	.word	0x0000eec0


	//   ....[6]....
        /*04bc*/ 	.word	0x0000ef20


	//----- nvinfo : EIATTR_COOP_GROUP_MASK_REGIDS
	.align		4
.L_117:
        /*04c0*/ 	.byte	0x04, 0x29
        /*04c2*/ 	.short	(.L_119 - .L_118)


	//   ....[0]....
.L_118:
        /*04c4*/ 	.word	0xffffffff


	//   ....[1]....
        /*04c8*/ 	.word	0xffffffff


	//   ....[2]....
        /*04cc*/ 	.word	0xffffffff


	//   ....[3]....
        /*04d0*/ 	.word	0xffffffff


	//   ....[4]....
        /*04d4*/ 	.word	0xffffffff


	//   ....[5]....
        /*04d8*/ 	.word	0xffffffff


	//   ....[6]....
        /*04dc*/ 	.word	0xffffffff


	//   ....[7]....
        /*04e0*/ 	.word	0xffffffff


	//   ....[8]....
        /*04e4*/ 	.word	0xffffffff


	//   ....[9]....
        /*04e8*/ 	.word	0xffffffff


	//   ....[10]....
        /*04ec*/ 	.word	0xffffffff


	//   ....[11]....
        /*04f0*/ 	.word	0xffffffff


	//   ....[12]....
        /*04f4*/ 	.word	0xffffffff


	//   ....[13]....
        /*04f8*/ 	.word	0xffffffff


	//   ....[14]....
        /*04fc*/ 	.word	0xffffffff


	//   ....[15]....
        /*0500*/ 	.word	0xffffffff


	//   ....[16]....
        /*0504*/ 	.word	0xffffffff


	//   ....[17]....
        /*0508*/ 	.word	0xffffffff


	//   ....[18]....
        /*050c*/ 	.word	0xffffffff


	//   ....[19]....
        /*0510*/ 	.word	0xffffffff


	//   ....[20]....
        /*0514*/ 	.word	0xffffffff


	//   ....[21]....
        /*0518*/ 	.word	0xffffffff


	//   ....[22]....
        /*051c*/ 	.word	0xffffffff


	//   ....[23]....
        /*0520*/ 	.word	0xffffffff


	//   ....[24]....
        /*0524*/ 	.word	0xffffffff


	//   ....[25]....
        /*0528*/ 	.word	0xffffffff


	//   ....[26]....
        /*052c*/ 	.word	0xffffffff


	//   ....[27]....
        /*0530*/ 	.word	0xffffffff


	//   ....[28]....
        /*0534*/ 	.word	0xffffffff


	//   ....[29]....
        /*0538*/ 	.word	0xffffffff


	//   ....[30]....
        /*053c*/ 	.word	0xffffffff


	//   ....[31]....
        /*0540*/ 	.word	0xffffffff


	//   ....[32]....
        /*0544*/ 	.word	0xffffffff


	//   ....[33]....
        /*0548*/ 	.word	0xffffffff


	//   ....[34]....
        /*054c*/ 	.word	0xffffffff


	//   ....[35]....
        /*0550*/ 	.word	0xffffffff


	//   ....[36]....
        /*0554*/ 	.word	0xffffffff


	//   ....[37]....
        /*0558*/ 	.word	0xffffffff


	//   ....[38]....
        /*055c*/ 	.word	0xffffffff


	//   ....[39]....
        /*0560*/ 	.word	0xffffffff


	//   ....[40]....
        /*0564*/ 	.word	0xffffffff


	//   ....[41]....
        /*0568*/ 	.word	0xffffffff


	//   ....[42]....
        /*056c*/ 	.word	0xffffffff


	//   ....[43]....
        /*0570*/ 	.word	0xffffffff


	//   ....[44]....
        /*0574*/ 	.word	0xffffffff


	//   ....[45]....
        /*0578*/ 	.word	0xffffffff


	//   ....[46]....
        /*057c*/ 	.word	0xffffffff


	//   ....[47]....
        /*0580*/ 	.word	0xffffffff


	//   ....[48]....
        /*0584*/ 	.word	0xffffffff


	//   ....[49]....
        /*0588*/ 	.word	0xffffffff


	//   ....[50]....
        /*058c*/ 	.word	0xffffffff


	//   ....[51]....
        /*0590*/ 	.word	0xffffffff


	//   ....[52]....
        /*0594*/ 	.word	0xffffffff


	//   ....[53]....
        /*0598*/ 	.word	0xffffffff


	//   ....[54]....
        /*059c*/ 	.word	0xffffffff


	//   ....[55]....
        /*05a0*/ 	.word	0xffffffff


	//   ....[56]....
        /*05a4*/ 	.word	0xffffffff


	//   ....[57]....
        /*05a8*/ 	.word	0xffffffff


	//   ....[58]....
        /*05ac*/ 	.word	0xffffffff


	//   ....[59]....
        /*05b0*/ 	.word	0xffffffff


	//   ....[60]....
        /*05b4*/ 	.word	0xffffffff


	//   ....[61]....
        /*05b8*/ 	.word	0xffffffff


	//   ....[62]....
        /*05bc*/ 	.word	0xffffffff


	//   ....[63]....
        /*05c0*/ 	.word	0xffffffff


	//   ....[64]....
        /*05c4*/ 	.word	0xffffffff


	//   ....[65]....
        /*05c8*/ 	.word	0xffffffff


	//   ....[66]....
        /*05cc*/ 	.word	0xffffffff


	//   ....[67]....
        /*05d0*/ 	.word	0xffffffff


	//   ....[68]....
        /*05d4*/ 	.word	0xffffffff


	//   ....[69]....
        /*05d8*/ 	.word	0xffffffff


	//   ....[70]....
        /*05dc*/ 	.word	0xffffffff


	//   ....[71]....
        /*05e0*/ 	.word	0xffffffff


	//   ....[72]....
        /*05e4*/ 	.word	0xffffffff


	//   ....[73]....
        /*05e8*/ 	.word	0xffffffff


	//   ....[74]....
        /*05ec*/ 	.word	0xffffffff


	//   ....[75]....
        /*05f0*/ 	.word	0xffffffff


	//   ....[76]....
        /*05f4*/ 	.word	0xffffffff


	//   ....[77]....
        /*05f8*/ 	.word	0xffffffff


	//   ....[78]....
        /*05fc*/ 	.word	0xffffffff


	//   ....[79]....
        /*0600*/ 	.word	0xffffffff


	//   ....[80]....
        /*0604*/ 	.word	0xffffffff


	//   ....[81]....
        /*0608*/ 	.word	0xffffffff


	//   ....[82]....
        /*060c*/ 	.word	0xffffffff


	//   ....[83]....
        /*0610*/ 	.word	0xffffffff


	//   ....[84]....
        /*0614*/ 	.word	0xffffffff


	//   ....[85]....
        /*0618*/ 	.word	0xffffffff


	//   ....[86]....
        /*061c*/ 	.word	0xffffffff


	//   ....[87]....
        /*0620*/ 	.word	0xffffffff


	//   ....[88]....
        /*0624*/ 	.word	0xffffffff


	//   ....[89]....
        /*0628*/ 	.word	0xffffffff


	//   ....[90]....
        /*062c*/ 	.word	0xffffffff


	//   ....[91]....
        /*0630*/ 	.word	0xffffffff


	//   ....[92]....
        /*0634*/ 	.word	0xffffffff


	//   ....[93]....
        /*0638*/ 	.word	0xffffffff


	//   ....[94]....
        /*063c*/ 	.word	0xffffffff


	//   ....[95]....
        /*0640*/ 	.word	0xffffffff


	//   ....[96]....
        /*0644*/ 	.word	0xffffffff


	//   ....[97]....
        /*0648*/ 	.word	0x0500000f


	//   ....[98]....
        /*064c*/ 	.word	0x0500000f


	//   ....[99]....
        /*0650*/ 	.word	0x0500000f


	//   ....[100]....
        /*0654*/ 	.word	0x0500000f


	//   ....[101]....
        /*0658*/ 	.word	0x0500000f


	//   ....[102]....
        /*065c*/ 	.word	0x0500000f


	//   ....[103]....
        /*0660*/ 	.word	0x0500000f


	//   ....[104]....
        /*0664*/ 	.word	0x0500000f


	//   ....[105]....
        /*0668*/ 	.word	0x0500000f


	//   ....[106]....
        /*066c*/ 	.word	0x0500000f


	//   ....[107]....
        /*0670*/ 	.word	0x0500000f


	//   ....[108]....
        /*0674*/ 	.word	0x0500000f


	//   ....[109]....
        /*0678*/ 	.word	0x0500000f


	//   ....[110]....
        /*067c*/ 	.word	0x0500000f


	//   ....[111]....
        /*0680*/ 	.word	0x0500000f


	//   ....[112]....
        /*0684*/ 	.word	0x0500000f


	//   ....[113]....
        /*0688*/ 	.word	0x0500000f


	//   ....[114]....
        /*068c*/ 	.word	0x0500000f


	//   ....[115]....
        /*0690*/ 	.word	0x0500000f


	//   ....[116]....
        /*0694*/ 	.word	0x0500000f


	//   ....[117]....
        /*0698*/ 	.word	0x0500000f


	//   ....[118]....
        /*069c*/ 	.word	0x0500000f


	//   ....[119]....
        /*06a0*/ 	.word	0x0500000f


	//   ....[120]....
        /*06a4*/ 	.word	0x0500000f


	//   ....[121]....
        /*06a8*/ 	.word	0x0500000f


	//   ....[122]....
        /*06ac*/ 	.word	0x0500000f


	//   ....[123]....
        /*06b0*/ 	.word	0x0500000f


	//   ....[124]....
        /*06b4*/ 	.word	0x0500000f


	//   ....[125]....
        /*06b8*/ 	.word	0x0500000f


	//   ....[126]....
        /*06bc*/ 	.word	0x0500000f


	//   ....[127]....
        /*06c0*/ 	.word	0x0500000f


	//   ....[128]....
        /*06c4*/ 	.word	0x0500000f


	//   ....[129]....
        /*06c8*/ 	.word	0x0500000f


	//   ....[130]....
        /*06cc*/ 	.word	0x0500000f


	//   ....[131]....
        /*06d0*/ 	.word	0x0500000f


	//   ....[132]....
        /*06d4*/ 	.word	0x0500000f


	//----- nvinfo : EIATTR_COOP_GROUP_INSTR_OFFSETS
	.align		4
.L_119:
        /*06d8*/ 	.byte	0x04, 0x28
        /*06da*/ 	.short	(.L_121 - .L_120)


	//   ....[0]....
.L_120:
        /*06dc*/ 	.word	0x00000060


	//   ....[1]....
        /*06e0*/ 	.word	0x00000130


	//   ....[2]....
        /*06e4*/ 	.word	0x00000230


	//   ....[3]....
        /*06e8*/ 	.word	0x000003a0


	//   ....[4]....
        /*06ec*/ 	.word	0x00000500


	//   ....[5]....
        /*06f0*/ 	.word	0x00000620


	//   ....[6]....
        /*06f4*/ 	.word	0x00000780


	//   ....[7]....
        /*06f8*/ 	.word	0x00001730


	//   ....[8]....
        /*06fc*/ 	.word	0x00002a60


	//   ....[9]....
        /*0700*/ 	.word	0x00002b60


	//   ....[10]....
        /*0704*/ 	.word	0x00003140


	//   ....[11]....
        /*0708*/ 	.word	0x000031e0


	//   ....[12]....
        /*070c*/ 	.word	0x00004e00


	//   ....[13]....
        /*0710*/ 	.word	0x00004e30


	//   ....[14]....
        /*0714*/ 	.word	0x00005240


	//   ....[15]....
        /*0718*/ 	.word	0x000052f0


	//   ....[16]....
        /*071c*/ 	.word	0x000066c0


	//   ....[17]....
        /*0720*/ 	.word	0x00006720


	//   ....[18]....
        /*0724*/ 	.word	0x00006800


	//   ....[19]....
        /*0728*/ 	.word	0x00006b40


	//   ....[20]....
        /*072c*/ 	.word	0x00007b40


	//   ....[21]....
        /*0730*/ 	.word	0x00007b80


	//   ....[22]....
        /*0734*/ 	.word	0x00007ba0


	//   ....[23]....
        /*0738*/ 	.word	0x00007bd0


	//   ....[24]....
        /*073c*/ 	.word	0x00008250


	//   ....[25]....
        /*0740*/ 	.word	0x00008280


	//   ....[26]....
        /*0744*/ 	.word	0x00008340


	//   ....[27]....
        /*0748*/ 	.word	0x00008360


	//   ....[28]....
        /*074c*/ 	.word	0x00008420


	//   ....[29]....
        /*0750*/ 	.word	0x00008440


	//   ....[30]....
        /*0754*/ 	.word	0x00008510


	//   ....[31]....
        /*0758*/ 	.word	0x00008530


	//   ....[32]....
        /*075c*/ 	.word	0x000088c0


	//   ....[33]....
        /*0760*/ 	.word	0x000088d0


	//   ....[34]....
        /*0764*/ 	.word	0x00008d10


	//   ....[35]....
        /*0768*/ 	.word	0x00008d20


	//   ....[36]....
        /*076c*/ 	.word	0x00009930


	//   ....[37]....
        /*0770*/ 	.word	0x00009960


	//   ....[38]....
        /*0774*/ 	.word	0x00009a30


	//   ....[39]....
        /*0778*/ 	.word	0x00009a50


	//   ....[40]....
        /*077c*/ 	.word	0x00009b10


	//   ....[41]....
        /*0780*/ 	.word	0x00009b30


	//   ....[42]....
        /*0784*/ 	.word	0x00009c00


	//   ....[43]....
        /*0788*/ 	.word	0x00009c20


	//   ....[44]....
        /*078c*/ 	.word	0x00009d70


	//   ....[45]....
        /*0790*/ 	.word	0x00009fb0


	//   ....[46]....
        /*0794*/ 	.word	0x00009fe0


	//   ....[47]....
        /*0798*/ 	.word	0x0000a010


	//   ....[48]....
        /*079c*/ 	.word	0x0000a040


	//   ....[49]....
        /*07a0*/ 	.word	0x0000a070


	//   ....[50]....
        /*07a4*/ 	.word	0x0000a0a0


	//   ....[51]....
        /*07a8*/ 	.word	0x0000a240


	//   ....[52]....
        /*07ac*/ 	.word	0x0000a270


	//   ....[53]....
        /*07b0*/ 	.word	0x0000a2a0


	//   ....[54]....
        /*07b4*/ 	.word	0x0000a2d0


	//   ....[55]....
        /*07b8*/ 	.word	0x0000a300


	//   ....[56]....
        /*07bc*/ 	.word	0x0000a330


	//   ....[57]....
        /*07c0*/ 	.word	0x0000a3c0


	//   ....[58]....
        /*07c4*/ 	.word	0x0000a3f0


	//   ....[59]....
        /*07c8*/ 	.word	0x0000a400


	//   ....[60]....
        /*07cc*/ 	.word	0x0000a4b0


	//   ....[61]....
        /*07d0*/ 	.word	0x0000b990


	//   ....[62]....
        /*07d4*/ 	.word	0x0000c590


	//   ....[63]....
        /*07d8*/ 	.word	0x0000c5b0


	//   ....[64]....
        /*07dc*/ 	.word	0x0000c5e0


	//   ....[65]....
        /*07e0*/ 	.word	0x0000c610


	//   ....[66]....
        /*07e4*/ 	.word	0x0000c730


	//   ....[67]....
        /*07e8*/ 	.word	0x0000c740


	//   ....[68]....
        /*07ec*/ 	.word	0x0000c7e0


	//   ....[69]....
        /*07f0*/ 	.word	0x0000c7f0


	//   ....[70]....
        /*07f4*/ 	.word	0x0000c890


	//   ....[71]....
        /*07f8*/ 	.word	0x0000c8a0


	//   ....[72]....
        /*07fc*/ 	.word	0x0000c940


	//   ....[73]....
        /*0800*/ 	.word	0x0000c950


	//   ....[74]....
        /*0804*/ 	.word	0x0000c9d0


	//   ....[75]....
        /*0808*/ 	.word	0x0000ca00


	//   ....[76]....
        /*080c*/ 	.word	0x0000ca50


	//   ....[77]....
        /*0810*/ 	.word	0x0000ca90


	//   ....[78]....
        /*0814*/ 	.word	0x0000f5f0


	//   ....[79]....
        /*0818*/ 	.word	0x0000f620


	//   ....[80]....
        /*081c*/ 	.word	0x0000f680


	//   ....[81]....
        /*0820*/ 	.word	0x0000f6b0


	//   ....[82]....
        /*0824*/ 	.word	0x0000f6e0


	//   ....[83]....
        /*0828*/ 	.word	0x0000f710


	//   ....[84]....
        /*082c*/ 	.word	0x0000f740


	//   ....[85]....
        /*0830*/ 	.word	0x0000f770


	//   ....[86]....
        /*0834*/ 	.word	0x0000f930


	//   ....[87]....
        /*0838*/ 	.word	0x0000f960


	//   ....[88]....
        /*083c*/ 	.word	0x0000f990


	//   ....[89]....
        /*0840*/ 	.word	0x0000f9c0


	//   ....[90]....
        /*0844*/ 	.word	0x0000f9f0


	//   ....[91]....
        /*0848*/ 	.word	0x0000fa20


	//   ....[92]....
        /*084c*/ 	.word	0x0000fae0


	//   ....[93]....
        /*0850*/ 	.word	0x0000fb00


	//   ....[94]....
        /*0854*/ 	.word	0x0000fb10


	//   ....[95]....
        /*0858*/ 	.word	0x0000fb70


	//   ....[96]....
        /*085c*/ 	.word	0x00010290


	//   ....[97]....
        /*0860*/ 	.word	0x00010740


	//   ....[98]....
        /*0864*/ 	.word	0x000108c0


	//   ....[99]....
        /*0868*/ 	.word	0x00010910


	//   ....[100]....
        /*086c*/ 	.word	0x000109a0


	//   ....[101]....
        /*0870*/ 	.word	0x00010a30


	//   ....[102]....
        /*0874*/ 	.word	0x00010b70


	//   ....[103]....
        /*0878*/ 	.word	0x00010c60


	//   ....[104]....
        /*087c*/ 	.word	0x00010d40


	//   ....[105]....
        /*0880*/ 	.word	0x00010e50


	//   ....[106]....
        /*0884*/ 	.word	0x00010eb0


	//   ....[107]....
        /*0888*/ 	.word	0x00010fc0


	//   ....[108]....
        /*088c*/ 	.word	0x00011020


	//   ....[109]....
        /*0890*/ 	.word	0x00011130


	//   ....[110]....
        /*0894*/ 	.word	0x00011190


	//   ....[111]....
        /*0898*/ 	.word	0x00011280


	//   ....[112]....
        /*089c*/ 	.word	0x00011300


	//   ....[113]....
        /*08a0*/ 	.word	0x000113e0


	//   ....[114]....
        /*08a4*/ 	.word	0x00011750


	//   ....[115]....
        /*08a8*/ 	.word	0x000117f0


	//   ....[116]....
        /*08ac*/ 	.word	0x00011980


	//   ....[117]....
        /*08b0*/ 	.word	0x00011a00


	//   ....[118]....
        /*08b4*/ 	.word	0x00011a80


	//   ....[119]....
        /*08b8*/ 	.word	0x00011b00


	//   ....[120]....
        /*08bc*/ 	.word	0x00011b80


	//   ....[121]....
        /*08c0*/ 	.word	0x00011c10


	//   ....[122]....
        /*08c4*/ 	.word	0x00011cb0


	//   ....[123]....
        /*08c8*/ 	.word	0x00011d60


	//   ....[124]....
        /*08cc*/ 	.word	0x00011de0


	//   ....[125]....
        /*08d0*/ 	.word	0x00011e60


	//   ....[126]....
        /*08d4*/ 	.word	0x00011ee0


	//   ....[127]....
        /*08d8*/ 	.word	0x00011f70


	//   ....[128]....
        /*08dc*/ 	.word	0x00011ff0


	//   ....[129]....
        /*08e0*/ 	.word	0x00012090


	//   ....[130]....
        /*08e4*/ 	.word	0x000120e0


	//   ....[131]....
        /*08e8*/ 	.word	0x00012170


	//   ....[132]....
        /*08ec*/ 	.word	0x000122a0


	//----- nvinfo : EIATTR_REG_RECONFIG
	.align		4
.L_121:
        /*08f0*/ 	.byte	0x01, 0x54
	.zero		2


	//----- nvinfo : EIATTR_SYSCALL_OFFSETS
	.align		4
        /*08f4*/ 	.byte	0x04, 0x46
        /*08f6*/ 	.short	(.L_123 - .L_122)


	//   ....[0]....
.L_122:
        /*08f8*/ 	.word	0x00001910


	//   ....[1]....
        /*08fc*/ 	.word	0x0000b5b0


	//   ....[2]....
        /*0900*/ 	.word	0x0000b700


	//   ....[3]....
        /*0904*/ 	.word	0x0000b800


	//   ....[4]....
        /*0908*/ 	.word	0x0000c170


	//----- nvinfo : EIATTR_MBARRIER_INSTR_OFFSETS
	.align		4
.L_123:
        /*090c*/ 	.byte	0x04, 0x39
        /*090e*/ 	.short	(.L_125 - .L_124)


	//   ....[0]....
.L_124:
        /*0910*/ 	.word	0x00000250
        /*0914*/ 	.word	0x000000ff
        /*0918*/ 	.word	0x00034800
        /*091c*/ 	.short	0x0100
        /*091e*/ 	.byte	0x08
	.zero		1


	//   ....[1]....
        /*0920*/ 	.word	0x00000260
        /*0924*/ 	.word	0x000000ff
        /*0928*/ 	.word	0x00034820
        /*092c*/ 	.short	0x0100
        /*092e*/ 	.byte	0x08
	.zero		1


	//   ....[2]....
        /*0930*/ 	.word	0x00000350
        /*0934*/ 	.word	0x000000ff
        /*0938*/ 	.word	0x00034830
        /*093c*/ 	.short	0x0100
        /*093e*/ 	.byte	0x08
	.zero		1


	//   ....[3]....
        /*0940*/ 	.word	0x00000360
        /*0944*/ 	.word	0x000000ff
        /*0948*/ 	.word	0x00034840
        /*094c*/ 	.short	0x0100
        /*094e*/ 	.byte	0x08
	.zero		1


	//   ....[4]....
        /*0950*/ 	.word	0x00000370
        /*0954*/ 	.word	0x000000ff
        /*0958*/ 	.word	0x00034838
        /*095c*/ 	.short	0x0100
        /*095e*/ 	.byte	0x08
	.zero		1


	//   ....[5]....
        /*0960*/ 	.word	0x00000380
        /*0964*/ 	.word	0x000000ff
        /*0968*/ 	.word	0x00034848
        /*096c*/ 	.short	0x0100
        /*096e*/ 	.byte	0x08
	.zero		1


	//   ....[6]....
        /*0970*/ 	.word	0x000004b0
        /*0974*/ 	.word	0x000000ff
        /*0978*/ 	.word	0x00034850
        /*097c*/ 	.short	0x0100
        /*097e*/ 	.byte	0x08
	.zero		1


	//   ....[7]....
        /*0980*/ 	.word	0x000004c0
        /*0984*/ 	.word	0x000000ff
        /*0988*/ 	.word	0x00034860
        /*098c*/ 	.short	0x0100
        /*098e*/ 	.byte	0x08
	.zero		1


	//   ....[8]....
        /*0990*/ 	.word	0x000004d0
        /*0994*/ 	.word	0x000000ff
        /*0998*/ 	.word	0x00034858
        /*099c*/ 	.short	0x0100
        /*099e*/ 	.byte	0x08
	.zero		1


	//   ....[9]....
        /*09a0*/ 	.word	0x000004e0
        /*09a4*/ 	.word	0x000000ff
        /*09a8*/ 	.word	0x00034868
        /*09ac*/ 	.short	0x0100
        /*09ae*/ 	.byte	0x08
	.zero		1


	//   ....[10]....
        /*09b0*/ 	.word	0x000005d0
        /*09b4*/ 	.word	0x000000ff
        /*09b8*/ 	.word	0x00034870
        /*09bc*/ 	.short	0x0100
        /*09be*/ 	.byte	0x06
	.zero		1


	//   ....[11]....
        /*09c0*/ 	.word	0x000005e0
        /*09c4*/ 	.word	0x000000ff
        /*09c8*/ 	.word	0x00034880
        /*09cc*/ 	.short	0x0100
        /*09ce*/ 	.byte	0x06
	.zero		1


	//   ....[12]....
        /*09d0*/ 	.word	0x000005f0
        /*09d4*/ 	.word	0x000000ff
        /*09d8*/ 	.word	0x00034878
        /*09dc*/ 	.short	0x0100
        /*09de*/ 	.byte	0x06
	.zero		1


	//   ....[13]....
        /*09e0*/ 	.word	0x00000600
        /*09e4*/ 	.word	0x000000ff
        /*09e8*/ 	.word	0x00034888
        /*09ec*/ 	.short	0x0100
        /*09ee*/ 	.byte	0x06
	.zero		1


	//   ....[14]....
        /*09f0*/ 	.word	0x00000730
        /*09f4*/ 	.word	0x000000ff
        /*09f8*/ 	.word	0x00034890
        /*09fc*/ 	.short	0x0100
        /*09fe*/ 	.byte	0x08
	.zero		1


	//   ....[15]....
        /*0a00*/ 	.word	0x00000740
        /*0a04*/ 	.word	0x000000ff
        /*0a08*/ 	.word	0x000348a0
        /*0a0c*/ 	.short	0x0100
        /*0a0e*/ 	.byte	0x08
	.zero		1


	//   ....[16]....
        /*0a10*/ 	.word	0x00000750
        /*0a14*/ 	.word	0x000000ff
        /*0a18*/ 	.word	0x00034898
        /*0a1c*/ 	.short	0x0100
        /*0a1e*/ 	.byte	0x08
	.zero		1


	//   ....[17]....
        /*0a20*/ 	.word	0x00000760
        /*0a24*/ 	.word	0x000000ff
        /*0a28*/ 	.word	0x000348a8
        /*0a2c*/ 	.short	0x0100
        /*0a2e*/ 	.byte	0x08
	.zero		1


	//   ....[18]....
        /*0a30*/ 	.word	0x00000890
        /*0a34*/ 	.word	0x000000ff
        /*0a38*/ 	.word	0x000348b0
        /*0a3c*/ 	.short	0x0100
        /*0a3e*/ 	.byte	0x08
	.zero		1


	//   ....[19]....
        /*0a40*/ 	.word	0x000008a0
        /*0a44*/ 	.word	0x000000ff
        /*0a48*/ 	.word	0x000348c0
        /*0a4c*/ 	.short	0x0100
        /*0a4e*/ 	.byte	0x08
	.zero		1


	//   ....[20]....
        /*0a50*/ 	.word	0x000008b0
        /*0a54*/ 	.word	0x000000ff
        /*0a58*/ 	.word	0x000348b8
        /*0a5c*/ 	.short	0x0100
        /*0a5e*/ 	.byte	0x08
	.zero		1


	//   ....[21]....
        /*0a60*/ 	.word	0x000008c0
        /*0a64*/ 	.word	0x000000ff
        /*0a68*/ 	.word	0x000348c8
        /*0a6c*/ 	.short	0x0100
        /*0a6e*/ 	.byte	0x08
	.zero		1


	//   ....[22]....
        /*0a70*/ 	.word	0x000019c0
        /*0a74*/ 	.word	0x00000000
        /*0a78*/ 	.word	0x00034800
        /*0a7c*/ 	.short	0x010a
        /*0a7e*/ 	.byte	0x3f
	.zero		1


	//   ....[23]....
        /*0a80*/ 	.word	0x00001a30
        /*0a84*/ 	.word	0x00000005
        /*0a88*/ 	.word	0x00034830
        /*0a8c*/ 	.short	0x010a
        /*0a8e*/ 	.byte	0x3f
	.zero		1


	//   ....[24]....
        /*0a90*/ 	.word	0x00001aa0
        /*0a94*/ 	.word	0x00000005
        /*0a98*/ 	.word	0x00034830
        /*0a9c*/ 	.short	0x010a
        /*0a9e*/ 	.byte	0x3f
	.zero		1


	//   ....[25]....
        /*0aa0*/ 	.word	0x00002bc0
        /*0aa4*/ 	.word	0x00000005
        /*0aa8*/ 	.word	0x00000000
        /*0aac*/ 	.short	0x0101
        /*0aae*/ 	.byte	0x3f
	.zero		1


	//   ....[26]....
        /*0ab0*/ 	.word	0x000041b0
        /*0ab4*/ 	.word	0x0000000e
        /*0ab8*/ 	.word	0x00034830
        /*0abc*/ 	.short	0x010a
        /*0abe*/ 	.byte	0x3f
	.zero		1


	//   ....[27]....
        /*0ac0*/ 	.word	0x00004200
        /*0ac4*/ 	.word	0x0000000e
        /*0ac8*/ 	.word	0x00034830
        /*0acc*/ 	.short	0x010a
        /*0ace*/ 	.byte	0x3f
	.zero		1


	//   ....[28]....
        /*0ad0*/ 	.word	0x00004aa0
        /*0ad4*/ 	.word	0x0000000d
        /*0ad8*/ 	.word	0x00034850
        /*0adc*/ 	.short	0x010a
        /*0ade*/ 	.byte	0x3f
	.zero		1


	//   ....[29]....
        /*0ae0*/ 	.word	0x00004ae0
        /*0ae4*/ 	.word	0x0000000d
        /*0ae8*/ 	.word	0x00034850
        /*0aec*/ 	.short	0x010a
        /*0aee*/ 	.byte	0x3f
	.zero		1


	//   ....[30]....
        /*0af0*/ 	.word	0x00005bd0
        /*0af4*/ 	.word	0x0000001f
        /*0af8*/ 	.word	0x00000000
        /*0afc*/ 	.short	0x0101
        /*0afe*/ 	.byte	0x3f
	.zero		1


	//   ....[31]....
        /*0b00*/ 	.word	0x00005c50
        /*0b04*/ 	.word	0x0000001f
        /*0b08*/ 	.word	0x00000000
        /*0b0c*/ 	.short	0x0101
        /*0b0e*/ 	.byte	0x3f
	.zero		1


	//   ....[32]....
        /*0b10*/ 	.word	0x00006620
        /*0b14*/ 	.word	0x0000000e
        /*0b18*/ 	.word	0x00034850
        /*0b1c*/ 	.short	0x010a
        /*0b1e*/ 	.byte	0x3f
	.zero		1


	//   ....[33]....
        /*0b20*/ 	.word	0x00006660
        /*0b24*/ 	.word	0x0000000e
        /*0b28*/ 	.word	0x00034850
        /*0b2c*/ 	.short	0x010a
        /*0b2e*/ 	.byte	0x3f
	.zero		1


	//   ....[34]....
        /*0b30*/ 	.word	0x00006c50
        /*0b34*/ 	.word	0x00000008
        /*0b38*/ 	.word	0x00000000
        /*0b3c*/ 	.short	0x0101
        /*0b3e*/ 	.byte	0x3f
	.zero		1


	//   ....[35]....
        /*0b40*/ 	.word	0x00008240
        /*0b44*/ 	.word	0x00000003
        /*0b48*/ 	.word	0x00000000
        /*0b4c*/ 	.short	0x0101
        /*0b4e*/ 	.byte	0x3f
	.zero		1


	//   ....[36]....
        /*0b50*/ 	.word	0x000088b0
        /*0b54*/ 	.word	0x0000000a
        /*0b58*/ 	.word	0x00000000
        /*0b5c*/ 	.short	0x0101
        /*0b5e*/ 	.byte	0x3f
	.zero		1


	//   ....[37]....
        /*0b60*/ 	.word	0x0000bc00
        /*0b64*/ 	.word	0x00000000
        /*0b68*/ 	.word	0x00034840
        /*0b6c*/ 	.short	0x010a
        /*0b6e*/ 	.byte	0x3f
	.zero		1


	//   ....[38]....
        /*0b70*/ 	.word	0x0000cba0
        /*0b74*/ 	.word	0x00000012
        /*0b78*/ 	.word	0x00034800
        /*0b7c*/ 	.short	0x0107
        /*0b7e*/ 	.byte	0x3f
	.zero		1


	//   ....[39]....
        /*0b80*/ 	.word	0x0000ccb0
        /*0b84*/ 	.word	0x00000012
        /*0b88*/ 	.word	0x00034800
        /*0b8c*/ 	.short	0x0101
        /*0b8e*/ 	.byte	0x3f
	.zero		1


	//   ....[40]....
        /*0b90*/ 	.word	0x0000ccd0
        /*0b94*/ 	.word	0x00000012
        /*0b98*/ 	.word	0x00034820
        /*0b9c*/ 	.short	0x010a
        /*0b9e*/ 	.byte	0x3f
	.zero		1


	//   ....[41]....
        /*0ba0*/ 	.word	0x0000d090
        /*0ba4*/ 	.word	0x00000003
        /*0ba8*/ 	.word	0x00034840
        /*0bac*/ 	.short	0x010a
        /*0bae*/ 	.byte	0x3f
	.zero		1


	//   ....[42]....
        /*0bb0*/ 	.word	0x0000d520
        /*0bb4*/ 	.word	0x00000003
        /*0bb8*/ 	.word	0x00000060
        /*0bbc*/ 	.short	0x010a
        /*0bbe*/ 	.byte	0x3f
	.zero		1


	//   ....[43]....
        /*0bc0*/ 	.word	0x0000dbb0
        /*0bc4*/ 	.word	0x00000003
        /*0bc8*/ 	.word	0x00034840
        /*0bcc*/ 	.short	0x010a
        /*0bce*/ 	.byte	0x3f
	.zero		1


	//   ....[44]....
        /*0bd0*/ 	.word	0x0000e040
        /*0bd4*/ 	.word	0x00000002
        /*0bd8*/ 	.word	0x00000060
        /*0bdc*/ 	.short	0x010a
        /*0bde*/ 	.byte	0x3f
	.zero		1


	//   ....[45]....
        /*0be0*/ 	.word	0x0000e610
        /*0be4*/ 	.word	0x00000002
        /*0be8*/ 	.word	0x00034840
        /*0bec*/ 	.short	0x010a
        /*0bee*/ 	.byte	0x3f
	.zero		1


	//   ....[46]....
        /*0bf0*/ 	.word	0x0000eaa0
        /*0bf4*/ 	.word	0x00000002
        /*0bf8*/ 	.word	0x00000060
        /*0bfc*/ 	.short	0x010a
        /*0bfe*/ 	.byte	0x3f
	.zero		1


	//   ....[47]....
        /*0c00*/ 	.word	0x0000f020
        /*0c04*/ 	.word	0x00000000
        /*0c08*/ 	.word	0x00034860
        /*0c0c*/ 	.short	0x010a
        /*0c0e*/ 	.byte	0x3f
	.zero		1


	//   ....[48]....
        /*0c10*/ 	.word	0x00010210
        /*0c14*/ 	.word	0x00000000
        /*0c18*/ 	.word	0x00034820
        /*0c1c*/ 	.short	0x010a
        /*0c1e*/ 	.byte	0x3f
	.zero		1


	//   ....[49]....
        /*0c20*/ 	.word	0x00010400
        /*0c24*/ 	.word	0x00000006
        /*0c28*/ 	.word	0x00000000
        /*0c2c*/ 	.short	0x010a
        /*0c2e*/ 	.byte	0x3f
	.zero		1


	//   ....[50]....
        /*0c30*/ 	.word	0x00010430
        /*0c34*/ 	.word	0x00000007
        /*0c38*/ 	.word	0x00000000
        /*0c3c*/ 	.short	0x010a
        /*0c3e*/ 	.byte	0x3f
	.zero		1


	//   ....[51]....
        /*0c40*/ 	.word	0x00010490
        /*0c44*/ 	.word	0x00000004
        /*0c48*/ 	.word	0x00000000
        /*0c4c*/ 	.short	0x010a
        /*0c4e*/ 	.byte	0x3f
	.zero		1


	//   ....[52]....
        /*0c50*/ 	.word	0x000104c0
        /*0c54*/ 	.word	0x00000003
        /*0c58*/ 	.word	0x00000000
        /*0c5c*/ 	.short	0x010a
        /*0c5e*/ 	.byte	0x3f
	.zero		1


	//   ....[53]....
        /*0c60*/ 	.word	0x00010520
        /*0c64*/ 	.word	0x00000000
        /*0c68*/ 	.word	0x00034800
        /*0c6c*/ 	.short	0x010a
        /*0c6e*/ 	.byte	0x3f
	.zero		1


	//   ....[54]....
        /*0c70*/ 	.word	0x00010570
        /*0c74*/ 	.word	0x00000005
        /*0c78*/ 	.word	0x00034830
        /*0c7c*/ 	.short	0x010a
        /*0c7e*/ 	.byte	0x3f
	.zero		1


	//   ....[55]....
        /*0c80*/ 	.word	0x000105c0
        /*0c84*/ 	.word	0x0000000e
        /*0c88*/ 	.word	0x00034830
        /*0c8c*/ 	.short	0x010a
        /*0c8e*/ 	.byte	0x3f
	.zero		1


	//   ....[56]....
        /*0c90*/ 	.word	0x00010610
        /*0c94*/ 	.word	0x0000000d
        /*0c98*/ 	.word	0x00034850
        /*0c9c*/ 	.short	0x010a
        /*0c9e*/ 	.byte	0x3f
	.zero		1


	//   ....[57]....
        /*0ca0*/ 	.word	0x00010660
        /*0ca4*/ 	.word	0x0000000e
        /*0ca8*/ 	.word	0x00034850
        /*0cac*/ 	.short	0x010a
        /*0cae*/ 	.byte	0x3f
	.zero		1


	//   ....[58]....
        /*0cb0*/ 	.word	0x00010800
        /*0cb4*/ 	.word	0x00000000
        /*0cb8*/ 	.word	0x00034840
        /*0cbc*/ 	.short	0x010a
        /*0cbe*/ 	.byte	0x3f
	.zero		1


	//   ....[59]....
        /*0cc0*/ 	.word	0x00011460
        /*0cc4*/ 	.word	0x00000012
        /*0cc8*/ 	.word	0x00034820
        /*0ccc*/ 	.short	0x010a
        /*0cce*/ 	.byte	0x3f
	.zero		1


	//   ....[60]....
        /*0cd0*/ 	.word	0x000114b0
        /*0cd4*/ 	.word	0x00000003
        /*0cd8*/ 	.word	0x00034840
        /*0cdc*/ 	.short	0x010a
        /*0cde*/ 	.byte	0x3f
	.zero		1


	//   ....[61]....
        /*0ce0*/ 	.word	0x00011500
        /*0ce4*/ 	.word	0x00000003
        /*0ce8*/ 	.word	0x00000060
        /*0cec*/ 	.short	0x010a
        /*0cee*/ 	.byte	0x3f
	.zero		1


	//   ....[62]....
        /*0cf0*/ 	.word	0x00011550
        /*0cf4*/ 	.word	0x00000003
        /*0cf8*/ 	.word	0x00034840
        /*0cfc*/ 	.short	0x010a
        /*0cfe*/ 	.byte	0x3f
	.zero		1


	//   ....[63]....
        /*0d00*/ 	.word	0x000115a0
        /*0d04*/ 	.word	0x00000002
        /*0d08*/ 	.word	0x00000060
        /*0d0c*/ 	.short	0x010a
        /*0d0e*/ 	.byte	0x3f
	.zero		1


	//   ....[64]....
        /*0d10*/ 	.word	0x000115f0
        /*0d14*/ 	.word	0x00000002
        /*0d18*/ 	.word	0x00034840
        /*0d1c*/ 	.short	0x010a
        /*0d1e*/ 	.byte	0x3f
	.zero		1


	//   ....[65]....
        /*0d20*/ 	.word	0x00011640
        /*0d24*/ 	.word	0x00000002
        /*0d28*/ 	.word	0x00000060
        /*0d2c*/ 	.short	0x010a
        /*0d2e*/ 	.byte	0x3f
	.zero		1


	//   ....[66]....
        /*0d30*/ 	.word	0x00011690
        /*0d34*/ 	.word	0x00000000
        /*0d38*/ 	.word	0x00034860
        /*0d3c*/ 	.short	0x010a
        /*0d3e*/ 	.byte	0x3f
	.zero		1


	//   ....[67]....
        /*0d40*/ 	.word	0x000121c0
        /*0d44*/ 	.word	0x00000000
        /*0d48*/ 	.word	0x00034820
        /*0d4c*/ 	.short	0x010a
        /*0d4e*/ 	.byte	0x3f
	.zero		1


	//   ....[68]....
        /*0d50*/ 	.word	0x00012360
        /*0d54*/ 	.word	0x00000006
        /*0d58*/ 	.word	0x00000000
        /*0d5c*/ 	.short	0x010a
        /*0d5e*/ 	.byte	0x3f
	.zero		1


	//   ....[69]....
        /*0d60*/ 	.word	0x000123b0
        /*0d64*/ 	.word	0x00000007
        /*0d68*/ 	.word	0x00000000
        /*0d6c*/ 	.short	0x010a
        /*0d6e*/ 	.byte	0x3f
	.zero		1


	//   ....[70]....
        /*0d70*/ 	.word	0x00012400
        /*0d74*/ 	.word	0x00000004
        /*0d78*/ 	.word	0x00000000
        /*0d7c*/ 	.short	0x010a
        /*0d7e*/ 	.byte	0x3f
	.zero		1


	//----- nvinfo : EIATTR_NUM_MBARRIERS
	.align		4
.L_125:
        /*0d80*/ 	.byte	0x03, 0x38
        /*0d82*/ 	.short	0x0016


	//----- nvinfo : EIATTR_EXIT_INSTR_OFFSETS
	.align		4
        /*0d84*/ 	.byte	0x04, 0x1c
        /*0d86*/ 	.short	(.L_127 - .L_126)


	//   ....[0]....
.L_126:
        /*0d88*/ 	.word	0x00000a30


	//   ....[1]....
        /*0d8c*/ 	.word	0x00009d10


	//   ....[2]....
        /*0d90*/ 	.word	0x00010510


	//----- nvinfo : EIATTR_MAX_THREADS
	.align		4
.L_127:
        /*0d94*/ 	.byte	0x04, 0x05
        /*0d96*/ 	.short	(.L_129 - .L_128)
.L_128:
        /*0d98*/ 	.word	0x00000180
        /*0d9c*/ 	.word	0x00000001
        /*0da0*/ 	.word	0x00000001


	//----- nvinfo : EIATTR_CRS_STACK_SIZE
	.align		4
.L_129:
        /*0da4*/ 	.byte	0x04, 0x1e
        /*0da6*/ 	.short	(.L_131 - .L_130)
.L_130:
        /*0da8*/ 	.word	0x00000000


	//----- nvinfo : EIATTR_CBANK_PARAM_SIZE
	.align		4
.L_131:
        /*0dac*/ 	.byte	0x03, 0x19
        /*0dae*/ 	.short	0x0af0


	//----- nvinfo : EIATTR_PARAM_CBANK
	.align		4
        /*0db0*/ 	.byte	0x04, 0x0a
        /*0db2*/ 	.short	(.L_133 - .L_132)
	.align		4
.L_132:
        /*0db4*/ 	.word	index@(.nv.constant0._ZN7cutlass13device_kernelIN5flash11enable_sm90INS1_16FlashAttnFwdSm90INS1_25CollectiveMainloopFwdSm90ILi2EN4cute5tupleIJNS5_1CILi1EEES8_S8_EEENS6_IJNS7_ILi128EEESA_NS7_ILi192EEEEEELi128ENS_10bfloat16_tEfNS_4arch4Sm90ELb0ELb0ELb0ELb1ELb0ELb0ELb0ELb1ELb1ELb1ELb1ELb0EEENS1_21CollectiveEpilogueFwdINS6_IJSA_SA_SA_EEES9_SD_SF_Li256ELb1ELb1ELb1ELb0EEENS1_36VarlenDynamicPersistentTileSchedulerILi128ELi128ELi256ELi128ELb1ELb1ELb1ELb0ELb1ELb1EEEEEEEEEvNT_6ParamsE)
        /*0db8*/ 	.short	0x0210
        /*0dba*/ 	.short	0x0af0


	//----- nvinfo : EIATTR_SW_WAR
	.align		4
.L_133:
        /*0dbc*/ 	.byte	0x04, 0x36
        /*0dbe*/ 	.short	(.L_135 - .L_134)
.L_134:
        /*0dc0*/ 	.word	0x00000008
.L_135:


//--------------------- .nv.info._ZN7cutlass13device_kernelIN5flash11enable_sm90INS1_16FlashAttnFwdSm90INS1_25CollectiveMainloopFwdSm90ILi2EN4cute5tupleIJNS5_1CILi1EEES8_S8_EEENS6_IJNS7_ILi128EEESA_NS7_ILi192EEEEEELi128ENS_10bfloat16_tEfNS_4arch4Sm90ELb0ELb0ELb0ELb1ELb0ELb1ELb0ELb1ELb1ELb1ELb1ELb0EEENS1_21CollectiveEpilogueFwdINS6_IJSA_SA_SA_EEES9_SD_SF_Li256ELb1ELb1ELb1ELb0EEENS1_36VarlenDynamicPersistentTileSchedulerILi128ELi128ELi256ELi128ELb1ELb1ELb1ELb0ELb1ELb1EEEEEEEEEvNT_6ParamsE --------------------------
	.section	.nv.info._ZN7cutlass13device_kernelIN5flash11enable_sm90INS1_16FlashAttnFwdSm90INS1_25CollectiveMainloopFwdSm90ILi2EN4cute5tupleIJNS5_1CILi1EEES8_S8_EEENS6_IJNS7_ILi128EEESA_NS7_ILi192EEEEEELi128ENS_10bfloat16_tEfNS_4arch4Sm90ELb0ELb0ELb0ELb1ELb0ELb1ELb0ELb1ELb1ELb1ELb1ELb0EEENS1_21CollectiveEpilogueFwdINS6_IJSA_SA_SA_EEES9_SD_SF_Li256ELb1ELb1ELb1ELb0EEENS1_36VarlenDynamicPersistentTileSchedulerILi128ELi128ELi256ELi128ELb1ELb1ELb1ELb0ELb1ELb1EEEEEEEEEvNT_6ParamsE,"",@"SHT_CUDA_INFO"
	.sectionflags	@""
	.align	4


	//----- nvinfo : EIATTR_CUDA_API_VERSION
	.align		4
        /*0000*/ 	.byte	0x04, 0x37
        /*0002*/ 	.short	(.L_137 - .L_136)
.L_136:
        /*0004*/ 	.word	0x00000082


	//----- nvinfo : EIATTR_KPARAM_INFO
	.align		4
.L_137:
        /*0008*/ 	.byte	0x04, 0x17
        /*000a*/ 	.short	(.L_139 - .L_138)
.L_138:
        /*000c*/ 	.word	0x00000000
        /*0010*/ 	.short	0x0000
        /*0012*/ 	.short	0x0070
        /*0014*/ 	.byte	0x00, 0xf0, 0x01, 0x2a


	//----- nvinfo : EIATTR_SPARSE_MMA_MASK
	.align		4
.L_139:
        /*0018*/ 	.byte	0x03, 0x50
        /*001a*/ 	.short	0x0000


	//----- nvinfo : EIATTR_MAXREG_COUNT
	.align		4
        /*001c*/ 	.byte	0x03, 0x1b
        /*001e*/ 	.short	0x00a8


	//----- nvinfo : EIATTR_NUM_BARRIERS
	.align		4
        /*0020*/ 	.byte	0x02, 0x4c
        /*0022*/ 	.byte	0x10
	.zero		1


	//----- nvinfo : EIATTR_EXTERNS
	.align		4
        /*0024*/ 	.byte	0x04, 0x0f
        /*0026*/ 	.short	(.L_141 - .L_140)


	//   ....[0]....
	.align		4
.L_140:
        /*0028*/ 	.word	index@(__assertfail)


	//----- nvinfo : EIATTR_ANNOTATIONS
	.align		4
.L_141:
        /*002c*/ 	.byte	0x04, 0x55
        /*002e*/ 	.short	(.L_143 - .L_142)


	//   ....[0]....
.L_142:
        /* <DEDUP_REMOVED lines=111> */


	//----- nvinfo : EIATTR_MERCURY_ISA_VERSION
	.align		4
.L_143:
        /*0708*/ 	.byte	0x03, 0x5f
        /*070a*/ 	.short	0x0101


	//----- nvinfo : EIATTR_UNUSED_LOAD_BYTE_OFFSET
	.align		4
        /*070c*/ 	.byte	0x04, 0x44
        /*070e*/ 	.short	(.L_145 - .L_144)


	//   ....[0]....
.L_144:
        /*0710*/ 	.word	0x00000ab0
        /*0714*/ 	.word	0x0000fff0


	//   ....[1]....
        /*0718*/ 	.word	0x00016db0
        /*071c*/ 	.word	0x0000fff0


	//----- nvinfo : EIATTR_INT_WARP_WIDE_INSTR_OFFSETS
	.align		4
.L_145:
        /*0720*/ 	.byte	0x04, 0x31
        /*0722*/ 	.short	(.L_147 - .L_146)


	//   ....[0]....
.L_146:
        /*0724*/ 	.word	0x00000190


	//   ....[1]....
        /*0728*/ 	.word	0x000001d0


	//   ....[2]....
        /*072c*/ 	.word	0x00000240


	//   ....[3]....
        /*0730*/ 	.word	0x0001c9a0


	//   ....[4]....
        /*0734*/ 	.word	0x0001ca30


	//   ....[5]....
        /*0738*/ 	.word	0x000204c0


	//   ....[6]....
        /*073c*/ 	.word	0x00020520


	//----- nvinfo : EIATTR_COOP_GROUP_MASK_REGIDS
	.align		4
.L_147:
        /*0740*/ 	.byte	0x04, 0x29
        /*0742*/ 	.short	(.L_149 - .L_148)


	//   ....[0]....
.L_148:
        /*0744*/ 	.word	0xffffffff


	//   ....[1]....
        /*0748*/ 	.word	0xffffffff


	//   ....[2]....
        /*074c*/ 	.word	0xffffffff


	//   ....[3]....
        /*0750*/ 	.word	0xffffffff


	//   ....[4]....
        /*0754*/ 	.word	0xffffffff


	//   ....[5]....
        /*0758*/ 	.word	0xffffffff


	//   ....[6]....
        /*075c*/ 	.word	0xffffffff


	//   ....[7]....
        /*0760*/ 	.word	0xffffffff


	//   ....[8]....
        /*0764*/ 	.word	0xffffffff


	//   ....[9]....
        /*0768*/ 	.word	0xffffffff


	//   ....[10]....
        /*076c*/ 	.word	0xffffffff


	//   ....[11]....
        /*0770*/ 	.word	0xffffffff


	//   ....[12]....
        /*0774*/ 	.word	0xffffffff


	//   ....[13]....
        /*0778*/ 	.word	0xffffffff


	//   ....[14]....
        /*077c*/ 	.word	0xffffffff


	//   ....[15]....
        /*0780*/ 	.word	0xffffffff


	//   ....[16]....
        /*0784*/ 	.word	0xffffffff


	//   ....[17]....
        /*0788*/ 	.word	0xffffffff


	//   ....[18]....
        /*078c*/ 	.word	0xffffffff


	//   ....[19]....
        /*0790*/ 	.word	0xffffffff


	//   ....[20]....
        /*0794*/ 	.word	0xffffffff


	//   ....[21]....
        /*0798*/ 	.word	0xffffffff


	//   ....[22]....
        /*079c*/ 	.word	0xffffffff


	//   ....[23]....
        /*07a0*/ 	.word	0xffffffff


	//   ....[24]....
        /*07a4*/ 	.word	0xffffffff


	//   ....[25]....
        /*07a8*/ 	.word	0xffffffff


	//   ....[26]....
        /*07ac*/ 	.word	0xffffffff


	//   ....[27]....
        /*07b0*/ 	.word	0xffffffff


	//   ....[28]....
        /*07b4*/ 	.word	0xffffffff


	//   ....[29]....
        /*07b8*/ 	.word	0xffffffff


	//   ....[30]....
        /*07bc*/ 	.word	0xffffffff


	//   ....[31]....
        /*07c0*/ 	.word	0xffffffff


	//   ....[32]....
        /*07c4*/ 	.word	0xffffffff


	//   ....[33]....
        /*07c8*/ 	.word	0xffffffff


	//   ....[34]....
        /*07cc*/ 	.word	0xffffffff


	//   ....[35]....
        /*07d0*/ 	.word	0xffffffff


	//   ....[36]....
        /*07d4*/ 	.word	0xffffffff


	//   ....[37]....
        /*07d8*/ 	.word	0xffffffff


	//   ....[38]....
        /*07dc*/ 	.word	0xffffffff


	//   ....[39]....
        /*07e0*/ 	.word	0xffffffff


	//   ....[40]....
        /*07e4*/ 	.word	0xffffffff


	//   ....[41]....
        /*07e8*/ 	.word	0xffffffff


	//   ....[42]....
        /*07ec*/ 	.word	0xffffffff


	//   ....[43]....
        /*07f0*/ 	.word	0xffffffff


	//   ....[44]....
        /*07f4*/ 	.word	0xffffffff


	//   ....[45]....
        /*07f8*/ 	.word	0xffffffff


	//   ....[46]....
        /*07fc*/ 	.word	0xffffffff


	//   ....[47]....
        /*0800*/ 	.word	0xffffffff


	//   ....[48]....
        /*0804*/ 	.word	0xffffffff


	//   ....[49]....
        /*0808*/ 	.word	0xffffffff


	//   ....[50]....
        /*080c*/ 	.word	0xffffffff


	//   ....[51]....
        /*0810*/ 	.word	0xffffffff


	//   ....[52]....
        /*0814*/ 	.word	0xffffffff


	//   ....[53]....
        /*0818*/ 	.word	0xffffffff


	//   ....[54]....
        /*081c*/ 	.word	0xffffffff


	//   ....[55]....
        /*0820*/ 	.word	0xffffffff


	//   ....[56]....
        /*0824*/ 	.word	0xffffffff


	//   ....[57]....
        /*0828*/ 	.word	0xffffffff


	//   ....[58]....
        /*082c*/ 	.word	0xffffffff


	//   ....[59]....
        /*0830*/ 	.word	0xffffffff


	//   ....[60]....
        /*0834*/ 	.word	0xffffffff


	//   ....[61]....
        /*0838*/ 	.word	0xffffffff


	//   ....[62]....
        /*083c*/ 	.word	0xffffffff


	//   ....[63]....
        /*0840*/ 	.word	0xffffffff


	//   ....[64]....
        /*0844*/ 	.word	0xffffffff


	//   ....[65]....
        /*0848*/ 	.word	0xffffffff


	//   ....[66]....
        /*084c*/ 	.word	0xffffffff


	//   ....[67]....
        /*0850*/ 	.word	0xffffffff


	//   ....[68]....
        /*0854*/ 	.word	0xffffffff


	//   ....[69]....
        /*0858*/ 	.word	0xffffffff


	//   ....[70]....
        /*085c*/ 	.word	0xffffffff


	//   ....[71]....
        /*0860*/ 	.word	0xffffffff


	//   ....[72]....
        /*0864*/ 	.word	0xffffffff


	//   ....[73]....
        /*0868*/ 	.word	0xffffffff


	//   ....[74]....
        /*086c*/ 	.word	0xffffffff


	//   ....[75]....
        /*0870*/ 	.word	0xffffffff


	//   ....[76]....
        /*0874*/ 	.word	0xffffffff


	//   ....[77]....
        /*0878*/ 	.word	0xffffffff


	//   ....[78]....
        /*087c*/ 	.word	0xffffffff


	//   ....[79]....
        /*0880*/ 	.word	0xffffffff


	//   ....[80]....
        /*0884*/ 	.word	0xffffffff


	//   ....[81]....
        /*0888*/ 	.word	0xffffffff


	//   ....[82]....
        /*088c*/ 	.word	0xffffffff


	//   ....[83]....
        /*0890*/ 	.word	0xffffffff


	//   ....[84]....
        /*0894*/ 	.word	0xffffffff


	//   ....[85]....
        /*0898*/ 	.word	0xffffffff


	//   ....[86]....
        /*089c*/ 	.word	0xffffffff


	//   ....[87]....
        /*08a0*/ 	.word	0xffffffff


	//   ....[88]....
        /*08a4*/ 	.word	0xffffffff


	//   ....[89]....
        /*08a8*/ 	.word	0xffffffff


	//   ....[90]....
        /*08ac*/ 	.word	0xffffffff


	//   ....[91]....
        /*08b0*/ 	.word	0xffffffff


	//   ....[92]....
        /*08b4*/ 	.word	0xffffffff


	//   ....[93]....
        /*08b8*/ 	.word	0xffffffff


	//   ....[94]....
        /*08bc*/ 	.word	0xffffffff


	//   ....[95]....
        /*08c0*/ 	.word	0xffffffff


	//   ....[96]....
        /*08c4*/ 	.word	0xffffffff


	//   ....[97]....
        /*08c8*/ 	.word	0xffffffff


	//   ....[98]....
        /*08cc*/ 	.word	0xffffffff


	//   ....[99]....
        /*08d0*/ 	.word	0xffffffff


	//   ....[100]....
        /*08d4*/ 	.word	0xffffffff


	//   ....[101]....
        /*08d8*/ 	.word	0xffffffff


	//   ....[102]....
        /*08dc*/ 	.word	0xffffffff


	//   ....[103]....
        /*08e0*/ 	.word	0xffffffff


	//   ....[104]....
        /*08e4*/ 	.word	0xffffffff


	//   ....[105]....
        /*08e8*/ 	.word	0xffffffff


	//   ....[106]....
        /*08ec*/ 	.word	0x0500000f


	//   ....[107]....
        /*08f0*/ 	.word	0x0500000f


	//   ....[108]....
        /*08f4*/ 	.word	0x0500000f


	//   ....[109]....
        /*08f8*/ 	.word	0x0500000f


	//   ....[110]....
        /*08fc*/ 	.word	0x0500000f


	//   ....[111]....
        /*0900*/ 	.word	0x0500000f


	//   ....[112]....
        /*0904*/ 	.word	0x0500000f


	//   ....[113]....
        /*0908*/ 	.word	0x0500000f


	//   ....[114]....
        /*090c*/ 	.word	0x0500000f


	//   ....[115]....
        /*0910*/ 	.word	0x0500000f


	//   ....[116]....
        /*0914*/ 	.word	0x0500000f


	//   ....[117]....
        /*0918*/ 	.word	0x0500000f


	//   ....[118]....
        /*091c*/ 	.word	0x0500000f


	//   ....[119]....
        /*0920*/ 	.word	0x0500000f


	//   ....[120]....
        /*0924*/ 	.word	0x0500000f


	//   ....[121]....
        /*0928*/ 	.word	0x0500000f


	//   ....[122]....
        /*092c*/ 	.word	0x0500000f


	//   ....[123]....
        /*0930*/ 	.word	0x0500000f


	//   ....[124]....
        /*0934*/ 	.word	0x0500000f


	//   ....[125]....
        /*0938*/ 	.word	0x0500000f


	//   ....[126]....
        /*093c*/ 	.word	0x0500000f


	//   ....[127]....
        /*0940*/ 	.word	0x0500000f


	//   ....[128]....
        /*0944*/ 	.word	0x0500000f


	//   ....[129]....
        /*0948*/ 	.word	0x0500000f


	//   ....[130]....
        /*094c*/ 	.word	0x0500000f


	//   ....[131]....
        /*0950*/ 	.word	0x0500000f


	//   ....[132]....
        /*0954*/ 	.word	0x0500000f


	//   ....[133]....
        /*0958*/ 	.word	0x0500000f


	//   ....[134]....
        /*095c*/ 	.word	0x0500000f


	//   ....[135]....
        /*0960*/ 	.word	0x0500000f


	//   ....[136]....
        /*0964*/ 	.word	0x0500000f


	//   ....[137]....
        /*0968*/ 	.word	0x0500000f


	//   ....[138]....
        /*096c*/ 	.word	0x0500000f


	//   ....[139]....
        /*0970*/ 	.word	0x0500000f


	//   ....[140]....
        /*0974*/ 	.word	0x0500000f


	//   ....[141]....
        /*0978*/ 	.word	0x0500000f


	//   ....[142]....
        /*097c*/ 	.word	0x0500000f


	//   ....[143]....
        /*0980*/ 	.word	0x0500000f


	//   ....[144]....
        /*0984*/ 	.word	0x0500000f


	//   ....[145]....
        /*0988*/ 	.word	0x0500000f


	//   ....[146]....
        /*098c*/ 	.word	0x0500000f


	//   ....[147]....
        /*0990*/ 	.word	0x0500000f


	//   ....[148]....
        /*0994*/ 	.word	0x0500000f


	//   ....[149]....
        /*0998*/ 	.word	0x0500000f


	//   ....[150]....
        /*099c*/ 	.word	0x0500000f


	//----- nvinfo : EIATTR_COOP_GROUP_INSTR_OFFSETS
	.align		4
.L_149:
        /*09a0*/ 	.byte	0x04, 0x28
        /*09a2*/ 	.short	(.L_151 - .L_150)


	//   ....[0]....
.L_150:
        /*09a4*/ 	.word	0x00000060


	//   ....[1]....
        /*09a8*/ 	.word	0x000001a0


	//   ....[2]....
        /*09ac*/ 	.word	0x000001f0


	//   ....[3]....
        /*09b0*/ 	.word	0x00000420


	//   ....[4]....
        /*09b4*/ 	.word	0x00000580


	//   ....[5]....
        /*09b8*/ 	.word	0x000006a0


	//   ....[6]....
        /*09bc*/ 	.word	0x00000800


	//   ....[7]....
        /*09c0*/ 	.word	0x0000b320


	//   ....[8]....
        /*09c4*/ 	.word	0x0000b890


	//   ....[9]....
        /*09c8*/ 	.word	0x0000b8a0


	//   ....[10]....
        /*09cc*/ 	.word	0x0000b8b0


	//   ....[11]....
        /*09d0*/ 	.word	0x0000b8c0


	//   ....[12]....
        /*09d4*/ 	.word	0x0000e340


	//   ....[13]....
        /*09d8*/ 	.word	0x0000e350


	//   ....[14]....
        /*09dc*/ 	.word	0x0000e360


	//   ....[15]....
        /*09e0*/ 	.word	0x0000e370


	//   ....[16]....
        /*09e4*/ 	.word	0x00012420


	//   ....[17]....
        /*09e8*/ 	.word	0x000124f0


	//   ....[18]....
        /*09ec*/ 	.word	0x00012ab0


	//   ....[19]....
        /*09f0*/ 	.word	0x00012b40


	//   ....[20]....
        /*09f4*/ 	.word	0x00014a40


	//   ....[21]....
        /*09f8*/ 	.word	0x00014ad0


	//   ....[22]....
        /*09fc*/ 	.word	0x00015200


	//   ....[23]....
        /*0a00*/ 	.word	0x000152b0


	//   ....[24]....
        /*0a04*/ 	.word	0x00016700


	//   ....[25]....
        /*0a08*/ 	.word	0x00016770


	//   ....[26]....
        /*0a0c*/ 	.word	0x000167a0


	//   ....[27]....
        /*0a10*/ 	.word	0x000167b0


	//   ....[28]....
        /*0a14*/ 	.word	0x00017860


	//   ....[29]....
        /*0a18*/ 	.word	0x00017870


	//   ....[30]....
        /*0a1c*/ 	.word	0x00017880


	//   ....[31]....
        /*0a20*/ 	.word	0x00017890


	//   ....[32]....
        /*0a24*/ 	.word	0x00017f70


	//   ....[33]....
        /*0a28*/ 	.word	0x00017f90


	//   ....[34]....
        /*0a2c*/ 	.word	0x00018060


	//   ....[35]....
        /*0a30*/ 	.word	0x00018080


	//   ....[36]....
        /*0a34*/ 	.word	0x00018140


	//   ....[37]....
        /*0a38*/ 	.word	0x00018160


	//   ....[38]....
        /*0a3c*/ 	.word	0x00018230


	//   ....[39]....
        /*0a40*/ 	.word	0x00018250


	//   ....[40]....
        /*0a44*/ 	.word	0x000186e0


	//   ....[41]....
        /*0a48*/ 	.word	0x00018700


	//   ....[42]....
        /*0a4c*/ 	.word	0x00018b40


	//   ....[43]....
        /*0a50*/ 	.word	0x00018b50


	//   ....[44]....
        /*0a54*/ 	.word	0x000197c0


	//   ....[45]....
        /*0a58*/ 	.word	0x000197e0


	//   ....[46]....
        /*0a5c*/ 	.word	0x000198a0


	//   ....[47]....
        /*0a60*/ 	.word	0x000198c0


	//   ....[48]....
        /*0a64*/ 	.word	0x00019980


	//   ....[49]....
        /*0a68*/ 	.word	0x000199a0


	//   ....[50]....
        /*0a6c*/ 	.word	0x00019a70


	//   ....[51]....
        /*0a70*/ 	.word	0x00019a90


	//   ....[52]....
        /*0a74*/ 	.word	0x00019be0


	//   ....[53]....
        /*0a78*/ 	.word	0x00019e10


	//   ....[54]....
        /*0a7c*/ 	.word	0x00019e40


	//   ....[55]....
        /*0a80*/ 	.word	0x00019e70


	//   ....[56]....
        /*0a84*/ 	.word	0x00019ea0


	//   ....[57]....
        /*0a88*/ 	.word	0x00019ed0


	//   ....[58]....
        /*0a8c*/ 	.word	0x00019f00


	//   ....[59]....
        /*0a90*/ 	.word	0x0001a0a0


	//   ....[60]....
        /*0a94*/ 	.word	0x0001a0d0


	//   ....[61]....
        /*0a98*/ 	.word	0x0001a100


	//   ....[62]....
        /*0a9c*/ 	.word	0x0001a130


	//   ....[63]....
        /*0aa0*/ 	.word	0x0001a160


	//   ....[64]....
        /*0aa4*/ 	.word	0x0001a190


	//   ....[65]....
        /*0aa8*/ 	.word	0x0001a220


	//   ....[66]....
        /*0aac*/ 	.word	0x0001a250


	//   ....[67]....
        /*0ab0*/ 	.word	0x0001a260


	//   ....[68]....
        /*0ab4*/ 	.word	0x0001a310


	//   ....[69]....
        /*0ab8*/ 	.word	0x0001b370


	//   ....[70]....
        /*0abc*/ 	.word	0x0001cf80


	//   ....[71]....
        /*0ac0*/ 	.word	0x0001db90


	//   ....[72]....
        /*0ac4*/ 	.word	0x0001dba0


	//   ....[73]....
        /*0ac8*/ 	.word	0x0001dbe0


	//   ....[74]....
        /*0acc*/ 	.word	0x0001dc10


	//   ....[75]....
        /*0ad0*/ 	.word	0x0001dce0


	//   ....[76]....
        /*0ad4*/ 	.word	0x0001dd40


	//   ....[77]....
        /*0ad8*/ 	.word	0x0001dde0


	//   ....[78]....
        /*0adc*/ 	.word	0x0001ddf0


	//   ....[79]....
        /*0ae0*/ 	.word	0x0001de90


	//   ....[80]....
        /*0ae4*/ 	.word	0x0001dea0


	//   ....[81]....
        /*0ae8*/ 	.word	0x0001df40


	//   ....[82]....
        /*0aec*/ 	.word	0x0001df50


	//   ....[83]....
        /*0af0*/ 	.word	0x0001dfd0


	//   ....[84]....
        /*0af4*/ 	.word	0x0001e000


	//   ....[85]....
        /*0af8*/ 	.word	0x0001e050


	//   ....[86]....
        /*0afc*/ 	.word	0x0001e090


	//   ....[87]....
        /*0b00*/ 	.word	0x00020c00


	//   ....[88]....
        /*0b04*/ 	.word	0x00020c30


	//   ....[89]....
        /*0b08*/ 	.word	0x00020c90


	//   ....[90]....
        /*0b0c*/ 	.word	0x00020cc0


	//   ....[91]....
        /*0b10*/ 	.word	0x00020cf0


	//   ....[92]....
        /*0b14*/ 	.word	0x00020d20


	//   ....[93]....
        /*0b18*/ 	.word	0x00020d50


	//   ....[94]....
        /*0b1c*/ 	.word	0x00020d80


	//   ....[95]....
        /*0b20*/ 	.word	0x00020f40


	//   ....[96]....
        /*0b24*/ 	.word	0x00020f70


	//   ....[97]....
        /*0b28*/ 	.word	0x00020fa0


	//   ....[98]....
        /*0b2c*/ 	.word	0x00020fd0


	//   ....[99]....
        /*0b30*/ 	.word	0x00021000


	//   ....[100]....
        /*0b34*/ 	.word	0x00021030


	//   ....[101]....
        /*0b38*/ 	.word	0x000210f0


	//   ....[102]....
        /*0b3c*/ 	.word	0x00021110


	//   ....[103]....
        /*0b40*/ 	.word	0x00021120


	//   ....[104]....
        /*0b44*/ 	.word	0x00021180


	//   ....[105]....
        /*0b48*/ 	.word	0x000218a0


	//   ....[106]....
        /*0b4c*/ 	.word	0x00021ce0


	//   ....[107]....
        /*0b50*/ 	.word	0x00021d70


	//   ....[108]....
        /*0b54*/ 	.word	0x00021dc0


	//   ....[109]....
        /*0b58*/ 	.word	0x00021e10


	//   ....[110]....
        /*0b5c*/ 	.word	0x00021f00


	//   ....[111]....
        /*0b60*/ 	.word	0x00021f90


	//   ....[112]....
        /*0b64*/ 	.word	0x00021ff0


	//   ....[113]....
        /*0b68*/ 	.word	0x00022050


	//   ....[114]....
        /*0b6c*/ 	.word	0x000222a0


	//   ....[115]....
        /*0b70*/ 	.word	0x00022580


	//   ....[116]....
        /*0b74*/ 	.word	0x000226f0


	//   ....[117]....
        /*0b78*/ 	.word	0x00022740


	//   ....[118]....
        /*0b7c*/ 	.word	0x000227a0


	//   ....[119]....
        /*0b80*/ 	.word	0x00022870


	//   ....[120]....
        /*0b84*/ 	.word	0x000229b0


	//   ....[121]....
        /*0b88*/ 	.word	0x00022aa0


	//   ....[122]....
        /*0b8c*/ 	.word	0x00022b80


	//   ....[123]....
        /*0b90*/ 	.word	0x00022c90


	//   ....[124]....
        /*0b94*/ 	.word	0x00022cf0


	//   ....[125]....
        /*0b98*/ 	.word	0x00022e00


	//   ....[126]....
        /*0b9c*/ 	.word	0x00022e60


	//   ....[127]....
        /*0ba0*/ 	.word	0x00022f70


	//   ....[128]....
        /*0ba4*/ 	.word	0x00022fd0


	//   ....[129]....
        /*0ba8*/ 	.word	0x000230c0


	//   ....[130]....
        /*0bac*/ 	.word	0x00023140


	//   ....[131]....
        /*0bb0*/ 	.word	0x00023220


	//   ....[132]....
        /*0bb4*/ 	.word	0x00023590


	//   ....[133]....
        /*0bb8*/ 	.word	0x00023630


	//   ....[134]....
        /*0bbc*/ 	.word	0x000237d0


	//   ....[135]....
        /*0bc0*/ 	.word	0x00023850


	//   ....[136]....
        /*0bc4*/ 	.word	0x000238d0


	//   ....[137]....
        /*0bc8*/ 	.word	0x00023950


	//   ....[138]....
        /*0bcc*/ 	.word	0x000239d0


	//   ....[139]....
        /*0bd0*/ 	.word	0x00023a60


	//   ....[140]....
        /*0bd4*/ 	.word	0x00023b00


	//   ....[141]....
        /*0bd8*/ 	.word	0x00023bb0


	//   ....[142]....
        /*0bdc*/ 	.word	0x00023c30


	//   ....[143]....
        /*0be0*/ 	.word	0x00023cb0


	//   ....[144]....
        /*0be4*/ 	.word	0x00023d30


	//   ....[145]....
        /*0be8*/ 	.word	0x00023dc0


	//   ....[146]....
        /*0bec*/ 	.word	0x00023e40


	//   ....[147]....
        /*0bf0*/ 	.word	0x00023ee0


	//   ....[148]....
        /*0bf4*/ 	.word	0x00023f30


	//   ....[149]....
        /*0bf8*/ 	.word	0x00023fc0


	//   ....[150]....
        /*0bfc*/ 	.word	0x000240f0


	//----- nvinfo : EIATTR_REG_RECONFIG
	.align		4
.L_151:
        /*0c00*/ 	.byte	0x01, 0x54
	.zero		2


	//----- nvinfo : EIATTR_SYSCALL_OFFSETS
	.align		4
        /*0c04*/ 	.byte	0x04, 0x46
        /*0c06*/ 	.short	(.L_153 - .L_152)


	//   ....[0]....
.L_152:
        /*0c08*/ 	.word	0x00001fa0


	//   ....[1]....
        /*0c0c*/ 	.word	0x000020f0


	//   ....[2]....
        /*0c10*/ 	.word	0x0000b4c0


	//   ....[3]....
        /*0c14*/ 	.word	0x0000b810


	//   ....[4]....
        /*0c18*/ 	.word	0x0001cba0


	//   ....[5]....
        /*0c1c*/ 	.word	0x0001ccf0


	//   ....[6]....
        /*0c20*/ 	.word	0x0001cde0


	//   ....[7]....
        /*0c24*/ 	.word	0x0001d760


	//----- nvinfo : EIATTR_MBARRIER_INSTR_OFFSETS
	.align		4
.L_153:
        /*0c28*/ 	.byte	0x04, 0x39
        /*0c2a*/ 	.short	(.L_155 - .L_154)


	//   ....[0]....
.L_154:
        /*0c2c*/ 	.word	0x000002d0
        /*0c30*/ 	.word	0x000000ff
        /*0c34*/ 	.word	0x00034800
        /*0c38*/ 	.short	0x0100
        /*0c3a*/ 	.byte	0x08
	.zero		1


	//   ....[1]....
        /*0c3c*/ 	.word	0x000002e0
        /*0c40*/ 	.word	0x000000ff
        /*0c44*/ 	.word	0x00034820
        /*0c48*/ 	.short	0x0100
        /*0c4a*/ 	.byte	0x08
	.zero		1


	//   ....[2]....
        /*0c4c*/ 	.word	0x000003d0
        /*0c50*/ 	.word	0x000000ff
        /*0c54*/ 	.word	0x00034830
        /*0c58*/ 	.short	0x0100
        /*0c5a*/ 	.byte	0x08
	.zero		1


	//   ....[3]....
        /*0c5c*/ 	.word	0x000003e0
        /*0c60*/ 	.word	0x000000ff
        /*0c64*/ 	.word	0x00034840
        /*0c68*/ 	.short	0x0100
        /*0c6a*/ 	.byte	0x08
	.zero		1


	//   ....[4]....
        /*0c6c*/ 	.word	0x000003f0
        /*0c70*/ 	.word	0x000000ff
        /*0c74*/ 	.word	0x00034838
        /*0c78*/ 	.short	0x0100
        /*0c7a*/ 	.byte	0x08
	.zero		1


	//   ....[5]....
        /*0c7c*/ 	.word	0x00000400
        /*0c80*/ 	.word	0x000000ff
        /*0c84*/ 	.word	0x00034848
        /*0c88*/ 	.short	0x0100
        /*0c8a*/ 	.byte	0x08
	.zero		1


	//   ....[6]....
        /*0c8c*/ 	.word	0x00000530
        /*0c90*/ 	.word	0x000000ff
        /*0c94*/ 	.word	0x00034850
        /*0c98*/ 	.short	0x0100
        /*0c9a*/ 	.byte	0x08
	.zero		1


	//   ....[7]....
        /*0c9c*/ 	.word	0x00000540
        /*0ca0*/ 	.word	0x000000ff
        /*0ca4*/ 	.word	0x00034860
        /*0ca8*/ 	.short	0x0100
        /*0caa*/ 	.byte	0x08
	.zero		1


	//   ....[8]....
        /*0cac*/ 	.word	0x00000550
        /*0cb0*/ 	.word	0x000000ff
        /*0cb4*/ 	.word	0x00034858
        /*0cb8*/ 	.short	0x0100
        /*0cba*/ 	.byte	0x08
	.zero		1


	//   ....[9]....
        /*0cbc*/ 	.word	0x00000560
        /*0cc0*/ 	.word	0x000000ff
        /*0cc4*/ 	.word	0x00034868
        /*0cc8*/ 	.short	0x0100
        /*0cca*/ 	.byte	0x08
	.zero		1


	//   ....[10]....
        /*0ccc*/ 	.word	0x00000650
        /*0cd0*/ 	.word	0x000000ff
        /*0cd4*/ 	.word	0x00034870
        /*0cd8*/ 	.short	0x0100
        /*0cda*/ 	.byte	0x06
	.zero		1


	//   ....[11]....
        /*0cdc*/ 	.word	0x00000660
        /*0ce0*/ 	.word	0x000000ff
        /*0ce4*/ 	.word	0x00034880
        /*0ce8*/ 	.short	0x0100
        /*0cea*/ 	.byte	0x06
	.zero		1


	//   ....[12]....
        /*0cec*/ 	.word	0x00000670
        /*0cf0*/ 	.word	0x000000ff
        /*0cf4*/ 	.word	0x00034878
        /*0cf8*/ 	.short	0x0100
        /*0cfa*/ 	.byte	0x06
	.zero		1


	//   ....[13]....
        /*0cfc*/ 	.word	0x00000680
        /*0d00*/ 	.word	0x000000ff
        /*0d04*/ 	.word	0x00034888
        /*0d08*/ 	.short	0x0100
        /*0d0a*/ 	.byte	0x06
	.zero		1


	//   ....[14]....
        /*0d0c*/ 	.word	0x000007b0
        /*0d10*/ 	.word	0x000000ff
        /*0d14*/ 	.word	0x00034890
        /*0d18*/ 	.short	0x0100
        /*0d1a*/ 	.byte	0x08
	.zero		1


	//   ....[15]....
        /*0d1c*/ 	.word	0x000007c0
        /*0d20*/ 	.word	0x000000ff
        /*0d24*/ 	.word	0x000348a0
        /*0d28*/ 	.short	0x0100
        /*0d2a*/ 	.byte	0x08
	.zero		1


	//   ....[16]....
        /*0d2c*/ 	.word	0x000007d0
        /*0d30*/ 	.word	0x000000ff
        /*0d34*/ 	.word	0x00034898
        /*0d38*/ 	.short	0x0100
        /*0d3a*/ 	.byte	0x08
	.zero		1


	//   ....[17]....
        /*0d3c*/ 	.word	0x000007e0
        /*0d40*/ 	.word	0x000000ff
        /*0d44*/ 	.word	0x000348a8
        /*0d48*/ 	.short	0x0100
        /*0d4a*/ 	.byte	0x08
	.zero		1


	//   ....[18]....
        /*0d4c*/ 	.word	0x00000910
        /*0d50*/ 	.word	0x000000ff
        /*0d54*/ 	.word	0x000348b0
        /*0d58*/ 	.short	0x0100
        /*0d5a*/ 	.byte	0x08
	.zero		1


	//   ....[19]....
        /*0d5c*/ 	.word	0x00000920
        /*0d60*/ 	.word	0x000000ff
        /*0d64*/ 	.word	0x000348c0
        /*0d68*/ 	.short	0x0100
        /*0d6a*/ 	.byte	0x08
	.zero		1


	//   ....[20]....
        /*0d6c*/ 	.word	0x00000930
        /*0d70*/ 	.word	0x000000ff
        /*0d74*/ 	.word	0x000348b8
        /*0d78*/ 	.short	0x0100
        /*0d7a*/ 	.byte	0x08
	.zero		1


	//   ....[21]....
        /*0d7c*/ 	.word	0x00000940
        /*0d80*/ 	.word	0x000000ff
        /*0d84*/ 	.word	0x000348c8
        /*0d88*/ 	.short	0x0100
        /*0d8a*/ 	.byte	0x08
	.zero		1


	//   ....[22]....
        /*0d8c*/ 	.word	0x00003be0
        /*0d90*/ 	.word	0x00000065
        /*0d94*/ 	.word	0x00034890
        /*0d98*/ 	.short	0x010a
        /*0d9a*/ 	.byte	0x3f
	.zero		1


	//   ....[23]....
        /*0d9c*/ 	.word	0x00007190
        /*0da0*/ 	.word	0x00000065
        /*0da4*/ 	.word	0x00034890
        /*0da8*/ 	.short	0x010a
        /*0daa*/ 	.byte	0x3f
	.zero		1


	//   ....[24]....
        /*0dac*/ 	.word	0x0000a4d0
        /*0db0*/ 	.word	0x00000065
        /*0db4*/ 	.word	0x00034890
        /*0db8*/ 	.short	0x010a
        /*0dba*/ 	.byte	0x3f
	.zero		1


	//   ....[25]....
        /*0dbc*/ 	.word	0x0000a8a0
        /*0dc0*/ 	.word	0x00000028
        /*0dc4*/ 	.word	0x00000000
        /*0dc8*/ 	.short	0x0101
        /*0dca*/ 	.byte	0x3f
	.zero		1


	//   ....[26]....
        /*0dcc*/ 	.word	0x0000a8e0
        /*0dd0*/ 	.word	0x00000065
        /*0dd4*/ 	.word	0x000348b0
        /*0dd8*/ 	.short	0x010a
        /*0dda*/ 	.byte	0x3f
	.zero		1


	//   ....[27]....
        /*0ddc*/ 	.word	0x0000ad80
        /*0de0*/ 	.word	0x00000065
        /*0de4*/ 	.word	0x00000000
        /*0de8*/ 	.short	0x0101
        /*0dea*/ 	.byte	0x3f
	.zero		1


	//   ....[28]....
        /*0dec*/ 	.word	0x0000b540
        /*0df0*/ 	.word	0x00000002
        /*0df4*/ 	.word	0x00034800
        /*0df8*/ 	.short	0x010a
        /*0dfa*/ 	.byte	0x3f
	.zero		1


	//   ....[29]....
        /*0dfc*/ 	.word	0x0000b590
        /*0e00*/ 	.word	0x00000002
        /*0e04*/ 	.word	0x00034800
        /*0e08*/ 	.short	0x010a
        /*0e0a*/ 	.byte	0x3f
	.zero		1


	//   ....[30]....
        /*0e0c*/ 	.word	0x0000bfc0
        /*0e10*/ 	.word	0x00000002
        /*0e14*/ 	.word	0x00034800
        /*0e18*/ 	.short	0x010a
        /*0e1a*/ 	.byte	0x3f
	.zero		1


	//   ....[31]....
        /*0e1c*/ 	.word	0x0000e810
        /*0e20*/ 	.word	0x00000002
        /*0e24*/ 	.word	0x00034800
        /*0e28*/ 	.short	0x010a
        /*0e2a*/ 	.byte	0x3f
	.zero		1


	//   ....[32]....
        /*0e2c*/ 	.word	0x00011000
        /*0e30*/ 	.word	0x0000000a
        /*0e34*/ 	.word	0x00034830
        /*0e38*/ 	.short	0x010a
        /*0e3a*/ 	.byte	0x3f
	.zero		1


	//   ....[33]....
        /*0e3c*/ 	.word	0x00011080
        /*0e40*/ 	.word	0x0000000a
        /*0e44*/ 	.word	0x00034830
        /*0e48*/ 	.short	0x010a
        /*0e4a*/ 	.byte	0x3f
	.zero		1


	//   ....[34]....
        /*0e4c*/ 	.word	0x00013080
        /*0e50*/ 	.word	0x00000005
        /*0e54*/ 	.word	0x00000000
        /*0e58*/ 	.short	0x0101
        /*0e5a*/ 	.byte	0x3f
	.zero		1


	//   ....[35]....
        /*0e5c*/ 	.word	0x00013ad0
        /*0e60*/ 	.word	0x0000000f
        /*0e64*/ 	.word	0x00034830
        /*0e68*/ 	.short	0x010a
        /*0e6a*/ 	.byte	0x3f
	.zero		1


	//   ....[36]....
        /*0e6c*/ 	.word	0x00013b50
        /*0e70*/ 	.word	0x0000000f
        /*0e74*/ 	.word	0x00034830
        /*0e78*/ 	.short	0x010a
        /*0e7a*/ 	.byte	0x3f
	.zero		1


	//   ....[37]....
        /*0e7c*/ 	.word	0x00014660
        /*0e80*/ 	.word	0x00000014
        /*0e84*/ 	.word	0x00034850
        /*0e88*/ 	.short	0x010a
        /*0e8a*/ 	.byte	0x3f
	.zero		1


	//   ....[38]....
        /*0e8c*/ 	.word	0x000146b0
        /*0e90*/ 	.word	0x00000014
        /*0e94*/ 	.word	0x00034850
        /*0e98*/ 	.short	0x010a
        /*0e9a*/ 	.byte	0x3f
	.zero		1


	//   ....[39]....
        /*0e9c*/ 	.word	0x00015a30
        /*0ea0*/ 	.word	0x0000000f
        /*0ea4*/ 	.word	0x00000000
        /*0ea8*/ 	.short	0x0101
        /*0eaa*/ 	.byte	0x3f
	.zero		1


	//   ....[40]....
        /*0eac*/ 	.word	0x00015a80
        /*0eb0*/ 	.word	0x00000014
        /*0eb4*/ 	.word	0x00000000
        /*0eb8*/ 	.short	0x0101
        /*0eba*/ 	.byte	0x3f
	.zero		1


	//   ....[41]....
        /*0ebc*/ 	.word	0x000162e0
        /*0ec0*/ 	.word	0x00000006
        /*0ec4*/ 	.word	0x00034850
        /*0ec8*/ 	.short	0x010a
        /*0eca*/ 	.byte	0x3f
	.zero		1


	//   ....[42]....
        /*0ecc*/ 	.word	0x00016380
        /*0ed0*/ 	.word	0x00000006
        /*0ed4*/ 	.word	0x00034850
        /*0ed8*/ 	.short	0x010a
        /*0eda*/ 	.byte	0x3f
	.zero		1


	//   ....[43]....
        /*0edc*/ 	.word	0x00016940
        /*0ee0*/ 	.word	0x00000008
        /*0ee4*/ 	.word	0x00000000
        /*0ee8*/ 	.short	0x0101
        /*0eea*/ 	.byte	0x3f
	.zero		1


	//   ....[44]....
        /*0eec*/ 	.word	0x00017f60
        /*0ef0*/ 	.word	0x00000000
        /*0ef4*/ 	.word	0x00000000
        /*0ef8*/ 	.short	0x0101
        /*0efa*/ 	.byte	0x3f
	.zero		1


	//   ....[45]....
        /*0efc*/ 	.word	0x000186f0
        /*0f00*/ 	.word	0x00000006
        /*0f04*/ 	.word	0x00000000
        /*0f08*/ 	.short	0x0101
        /*0f0a*/ 	.byte	0x3f
	.zero		1


	//   ....[46]....
        /*0f0c*/ 	.word	0x0001b450
        /*0f10*/ 	.word	0x00000012
        /*0f14*/ 	.word	0x00034820
        /*0f18*/ 	.short	0x010a
        /*0f1a*/ 	.byte	0x3f
	.zero		1


	//   ....[47]....
        /*0f1c*/ 	.word	0x0001b520
        /*0f20*/ 	.word	0x00000005
        /*0f24*/ 	.word	0x000348a0
        /*0f28*/ 	.short	0x010a
        /*0f2a*/ 	.byte	0x3f
	.zero		1


	//   ....[48]....
        /*0f2c*/ 	.word	0x0001b950
        /*0f30*/ 	.word	0x00000005
        /*0f34*/ 	.word	0x000348c0
        /*0f38*/ 	.short	0x010a
        /*0f3a*/ 	.byte	0x3f
	.zero		1


	//   ....[49]....
        /*0f3c*/ 	.word	0x0001be50
        /*0f40*/ 	.word	0x00000007
        /*0f44*/ 	.word	0x000348a0
        /*0f48*/ 	.short	0x010a
        /*0f4a*/ 	.byte	0x3f
	.zero		1


	//   ....[50]....
        /*0f4c*/ 	.word	0x0001c270
        /*0f50*/ 	.word	0x00000007
        /*0f54*/ 	.word	0x000348c0
        /*0f58*/ 	.short	0x010a
        /*0f5a*/ 	.byte	0x3f
	.zero		1


	//   ....[51]....
        /*0f5c*/ 	.word	0x0001d1f0
        /*0f60*/ 	.word	0x00000000
        /*0f64*/ 	.word	0x00034840
        /*0f68*/ 	.short	0x010a
        /*0f6a*/ 	.byte	0x3f
	.zero		1


	//   ....[52]....
        /*0f6c*/ 	.word	0x0001e1a0
        /*0f70*/ 	.word	0x00000012
        /*0f74*/ 	.word	0x00034800
        /*0f78*/ 	.short	0x0107
        /*0f7a*/ 	.byte	0x3f
	.zero		1


	//   ....[53]....
        /*0f7c*/ 	.word	0x0001e2b0
        /*0f80*/ 	.word	0x00000012
        /*0f84*/ 	.word	0x00034800
        /*0f88*/ 	.short	0x0101
        /*0f8a*/ 	.byte	0x3f
	.zero		1


	//   ....[54]....
        /*0f8c*/ 	.word	0x0001e2d0
        /*0f90*/ 	.word	0x00000012
        /*0f94*/ 	.word	0x00034820
        /*0f98*/ 	.short	0x010a
        /*0f9a*/ 	.byte	0x3f
	.zero		1


	//   ....[55]....
        /*0f9c*/ 	.word	0x0001e690
        /*0fa0*/ 	.word	0x00000003
        /*0fa4*/ 	.word	0x00034840
        /*0fa8*/ 	.short	0x010a
        /*0faa*/ 	.byte	0x3f
	.zero		1


	//   ....[56]....
        /*0fac*/ 	.word	0x0001eb20
        /*0fb0*/ 	.word	0x00000003
        /*0fb4*/ 	.word	0x00000060
        /*0fb8*/ 	.short	0x010a
        /*0fba*/ 	.byte	0x3f
	.zero		1


	//   ....[57]....
        /*0fbc*/ 	.word	0x0001f1b0
        /*0fc0*/ 	.word	0x00000003
        /*0fc4*/ 	.word	0x00034840
        /*0fc8*/ 	.short	0x010a
        /*0fca*/ 	.byte	0x3f
	.zero		1


	//   ....[58]....
        /*0fcc*/ 	.word	0x0001f640
        /*0fd0*/ 	.word	0x00000002
        /*0fd4*/ 	.word	0x00000060
        /*0fd8*/ 	.short	0x010a
        /*0fda*/ 	.byte	0x3f
	.zero		1


	//   ....[59]....
        /*0fdc*/ 	.word	0x0001fc10
        /*0fe0*/ 	.word	0x00000002
        /*0fe4*/ 	.word	0x00034840
        /*0fe8*/ 	.short	0x010a
        /*0fea*/ 	.byte	0x3f
	.zero		1


	//   ....[60]....
        /*0fec*/ 	.word	0x000200a0
        /*0ff0*/ 	.word	0x00000002
        /*0ff4*/ 	.word	0x00000060
        /*0ff8*/ 	.short	0x010a
        /*0ffa*/ 	.byte	0x3f
	.zero		1


	//   ....[61]....
        /*0ffc*/ 	.word	0x00020620
        /*1000*/ 	.word	0x00000000
        /*1004*/ 	.word	0x00034860
        /*1008*/ 	.short	0x010a
        /*100a*/ 	.byte	0x3f
	.zero		1


	//   ....[62]....
        /*100c*/ 	.word	0x00021820
        /*1010*/ 	.word	0x00000000
        /*1014*/ 	.word	0x00034820
        /*1018*/ 	.short	0x010a
        /*101a*/ 	.byte	0x3f
	.zero		1


	//   ....[63]....
        /*101c*/ 	.word	0x00021a20
        /*1020*/ 	.word	0x00000006
        /*1024*/ 	.word	0x00000000
        /*1028*/ 	.short	0x010a
        /*102a*/ 	.byte	0x3f
	.zero		1


	//   ....[64]....
        /*102c*/ 	.word	0x00021a50
        /*1030*/ 	.word	0x00000007
        /*1034*/ 	.word	0x00000000
        /*1038*/ 	.short	0x010a
        /*103a*/ 	.byte	0x3f
	.zero		1


	//   ....[65]....
        /*103c*/ 	.word	0x00021ab0
        /*1040*/ 	.word	0x00000004
        /*1044*/ 	.word	0x00000000
        /*1048*/ 	.short	0x010a
        /*104a*/ 	.byte	0x3f
	.zero		1


	//   ....[66]....
        /*104c*/ 	.word	0x00021ae0
        /*1050*/ 	.word	0x00000003
        /*1054*/ 	.word	0x00000000
        /*1058*/ 	.short	0x010a
        /*105a*/ 	.byte	0x3f
	.zero		1


	//   ....[67]....
        /*105c*/ 	.word	0x00021b40
        /*1060*/ 	.word	0x00000065
        /*1064*/ 	.word	0x00034890
        /*1068*/ 	.short	0x010a
        /*106a*/ 	.byte	0x3f
	.zero		1


	//   ....[68]....
        /*106c*/ 	.word	0x00021b90
        /*1070*/ 	.word	0x00000065
        /*1074*/ 	.word	0x00034890
        /*1078*/ 	.short	0x010a
        /*107a*/ 	.byte	0x3f
	.zero		1


	//   ....[69]....
        /*107c*/ 	.word	0x00021be0
        /*1080*/ 	.word	0x00000065
        /*1084*/ 	.word	0x00034890
        /*1088*/ 	.short	0x010a
        /*108a*/ 	.byte	0x3f
	.zero		1


	//   ....[70]....
        /*108c*/ 	.word	0x00021c30
        /*1090*/ 	.word	0x00000065
        /*1094*/ 	.word	0x000348b0
        /*1098*/ 	.short	0x010a
        /*109a*/ 	.byte	0x3f
	.zero		1


	//   ....[71]....
        /*109c*/ 	.word	0x00021e50
        /*10a0*/ 	.word	0x00000002
        /*10a4*/ 	.word	0x00034800
        /*10a8*/ 	.short	0x010a
        /*10aa*/ 	.byte	0x3f
	.zero		1


	//   ....[72]....
        /*10ac*/ 	.word	0x00022080
        /*10b0*/ 	.word	0x00000002
        /*10b4*/ 	.word	0x00034800
        /*10b8*/ 	.short	0x010a
        /*10ba*/ 	.byte	0x3f
	.zero		1


	//   ....[73]....
        /*10bc*/ 	.word	0x000220d0
        /*10c0*/ 	.word	0x0000000a
        /*10c4*/ 	.word	0x00034830
        /*10c8*/ 	.short	0x010a
        /*10ca*/ 	.byte	0x3f
	.zero		1


	//   ....[74]....
        /*10cc*/ 	.word	0x00022120
        /*10d0*/ 	.word	0x0000000f
        /*10d4*/ 	.word	0x00034830
        /*10d8*/ 	.short	0x010a
        /*10da*/ 	.byte	0x3f
	.zero		1


	//   ....[75]....
        /*10dc*/ 	.word	0x00022170
        /*10e0*/ 	.word	0x00000014
        /*10e4*/ 	.word	0x00034850
        /*10e8*/ 	.short	0x010a
        /*10ea*/ 	.byte	0x3f
	.zero		1


	//   ....[76]....
        /*10ec*/ 	.word	0x000221c0
        /*10f0*/ 	.word	0x00000006
        /*10f4*/ 	.word	0x00034850
        /*10f8*/ 	.short	0x010a
        /*10fa*/ 	.byte	0x3f
	.zero		1


	//   ....[77]....
        /*10fc*/ 	.word	0x00022360
        /*1100*/ 	.word	0x00000012
        /*1104*/ 	.word	0x00034820
        /*1108*/ 	.short	0x010a
        /*110a*/ 	.byte	0x3f
	.zero		1


	//   ....[78]....
        /*110c*/ 	.word	0x000223b0
        /*1110*/ 	.word	0x00000005
        /*1114*/ 	.word	0x000348a0
        /*1118*/ 	.short	0x010a
        /*111a*/ 	.byte	0x3f
	.zero		1


	//   ....[79]....
        /*111c*/ 	.word	0x00022400
        /*1120*/ 	.word	0x00000005
        /*1124*/ 	.word	0x000348c0
        /*1128*/ 	.short	0x010a
        /*112a*/ 	.byte	0x3f
	.zero		1


	//   ....[80]....
        /*112c*/ 	.word	0x00022450
        /*1130*/ 	.word	0x00000007
        /*1134*/ 	.word	0x000348a0
        /*1138*/ 	.short	0x010a
        /*113a*/ 	.byte	0x3f
	.zero		1


	//   ....[81]....
        /*113c*/ 	.word	0x000224a0
        /*1140*/ 	.word	0x00000007
        /*1144*/ 	.word	0x000348c0
        /*1148*/ 	.short	0x010a
        /*114a*/ 	.byte	0x3f
	.zero		1


	//   ....[82]....
        /*114c*/ 	.word	0x00022640
        /*1150*/ 	.word	0x00000000
        /*1154*/ 	.word	0x00034840
        /*1158*/ 	.short	0x010a
        /*115a*/ 	.byte	0x3f
	.zero		1


	//   ....[83]....
        /*115c*/ 	.word	0x000232a0
        /*1160*/ 	.word	0x00000012
        /*1164*/ 	.word	0x00034820
        /*1168*/ 	.short	0x010a
        /*116a*/ 	.byte	0x3f
	.zero		1


	//   ....[84]....
        /*116c*/ 	.word	0x000232f0
        /*1170*/ 	.word	0x00000003
        /*1174*/ 	.word	0x00034840
        /*1178*/ 	.short	0x010a
        /*117a*/ 	.byte	0x3f
	.zero		1


	//   ....[85]....
        /*117c*/ 	.word	0x00023340
        /*1180*/ 	.word	0x00000003
        /*1184*/ 	.word	0x00000060
        /*1188*/ 	.short	0x010a
        /*118a*/ 	.byte	0x3f
	.zero		1


	//   ....[86]....
        /*118c*/ 	.word	0x00023390
        /*1190*/ 	.word	0x00000003
        /*1194*/ 	.word	0x00034840
        /*1198*/ 	.short	0x010a
        /*119a*/ 	.byte	0x3f
	.zero		1


	//   ....[87]....
        /*119c*/ 	.word	0x000233e0
        /*11a0*/ 	.word	0x00000002
        /*11a4*/ 	.word	0x00000060
        /*11a8*/ 	.short	0x010a
        /*11aa*/ 	.byte	0x3f
	.zero		1


	//   ....[88]....
        /*11ac*/ 	.word	0x00023430
        /*11b0*/ 	.word	0x00000002
        /*11b4*/ 	.word	0x00034840
        /*11b8*/ 	.short	0x010a
        /*11ba*/ 	.byte	0x3f
	.zero		1


	//   ....[89]....
        /*11bc*/ 	.word	0x00023480
        /*11c0*/ 	.word	0x00000002
        /*11c4*/ 	.word	0x00000060
        /*11c8*/ 	.short	0x010a
        /*11ca*/ 	.byte	0x3f
	.zero		1


	//   ....[90]....
        /*11cc*/ 	.word	0x000234d0
        /*11d0*/ 	.word	0x00000000
        /*11d4*/ 	.word	0x00034860
        /*11d8*/ 	.short	0x010a
        /*11da*/ 	.byte	0x3f
	.zero		1


	//   ....[91]....
        /*11dc*/ 	.word	0x00024010
        /*11e0*/ 	.word	0x00000000
        /*11e4*/ 	.word	0x00034820
        /*11e8*/ 	.short	0x010a
        /*11ea*/ 	.byte	0x3f
	.zero		1


	//   ....[92]....
        /*11ec*/ 	.word	0x000241b0
        /*11f0*/ 	.word	0x00000006
        /*11f4*/ 	.word	0x00000000
        /*11f8*/ 	.short	0x010a
        /*11fa*/ 	.byte	0x3f
	.zero		1


	//   ....[93]....
        /*11fc*/ 	.word	0x00024200
        /*1200*/ 	.word	0x00000007
        /*1204*/ 	.word	0x00000000
        /*1208*/ 	.short	0x010a
        /*120a*/ 	.byte	0x3f
	.zero		1


	//   ....[94]....
        /*120c*/ 	.word	0x00024250
        /*1210*/ 	.word	0x00000004
        /*1214*/ 	.word	0x00000000
        /*1218*/ 	.short	0x010a
        /*121a*/ 	.byte	0x3f
	.zero		1


	//----- nvinfo : EIATTR_NUM_MBARRIERS
	.align		4
.L_155:
        /*121c*/ 	.byte	0x03, 0x38
        /*121e*/ 	.short	0x0016


	//----- nvinfo : EIATTR_EXIT_INSTR_OFFSETS
	.align		4
        /*1220*/ 	.byte	0x04, 0x1c
        /*1222*/ 	.short	(.L_157 - .L_156)


	//   ....[0]....
.L_156:
        /*1224*/ 	.word	0x00021b30


	//----- nvinfo : EIATTR_MAX_THREADS
	.align		4
.L_157:
        /*1228*/ 	.byte	0x04, 0x05
        /*122a*/ 	.short	(.L_159 - .L_158)
.L_158:
        /*122c*/ 	.word	0x00000180
        /*1230*/ 	.word	0x00000001
        /*1234*/ 	.word	0x00000001


	//----- nvinfo : EIATTR_CRS_STACK_SIZE
	.align		4
.L_159:
        /*1238*/ 	.byte	0x04, 0x1e
        /*123a*/ 	.short	(.L_161 - .L_160)
.L_160:
        /*123c*/ 	.word	0x00000000


	//----- nvinfo : EIATTR_CBANK_PARAM_SIZE
	.align		4
.L_161:
        /*1240*/ 	.byte	0x03, 0x19
        /*1242*/ 	.short	0x0af0


	//----- nvinfo : EIATTR_PARAM_CBANK
	.align		4
        /*1244*/ 	.byte	0x04, 0x0a
        /*1246*/ 	.short	(.L_163 - .L_162)
	.align		4
.L_162:
        /*1248*/ 	.word	index@(.nv.constant0._ZN7cutlass13device_kernelIN5flash11enable_sm90INS1_16FlashAttnFwdSm90INS1_25CollectiveMainloopFwdSm90ILi2EN4cute5tupleIJNS5_1CILi1EEES8_S8_EEENS6_IJNS7_ILi128EEESA_NS7_ILi192EEEEEELi128ENS_10bfloat16_tEfNS_4arch4Sm90ELb0ELb0ELb0ELb1ELb0ELb1ELb0ELb1ELb1ELb1ELb1ELb0EEENS1_21CollectiveEpilogueFwdINS6_IJSA_SA_SA_EEES9_SD_SF_Li256ELb1ELb1ELb1ELb0EEENS1_36VarlenDynamicPersistentTileSchedulerILi128ELi128ELi256ELi128ELb1ELb1ELb1ELb0ELb1ELb1EEEEEEEEEvNT_6ParamsE)
        /*124c*/ 	.short	0x0210
        /*124e*/ 	.short	0x0af0


	//----- nvinfo : EIATTR_SW_WAR
	.align		4
.L_163:
        /*1250*/ 	.byte	0x04, 0x36
        /*1252*/ 	.short	(.L_165 - .L_164)
.L_164:
        /*1254*/ 	.word	0x00000008
.L_165:


//--------------------- .nv.info._ZN7cutlass13device_kernelIN5flash11enable_sm90INS1_16FlashAttnFwdSm90INS1_25CollectiveMainloopFwdSm90ILi2EN4cute5tupleIJNS5_1CILi1EEES8_S8_EEENS6_IJNS7_ILi128EEENS7_ILi96EEENS7_ILi192EEEEEELi128ENS_10bfloat16_tEfNS_4arch4Sm90ELb0ELb1ELb0ELb0ELb0ELb0ELb0ELb1ELb1ELb1ELb1ELb0EEENS1_21CollectiveEpilogueFwdINS6_IJSA_SA_SB_EEES9_SE_SG_Li256ELb0ELb1ELb1ELb0EEENS1_19SingleTileSchedulerILb0ELb1ELb1ELi128EEEEEEEEEvNT_6ParamsE --------------------------
	.section	.nv.info._ZN7cutlass13device_kernelIN5flash11enable_sm90INS1_16FlashAttnFwdSm90INS1_25CollectiveMainloopFwdSm90ILi2EN4cute5tupleIJNS5_1CILi1EEES8_S8_EEENS6_IJNS7_ILi128EEENS7_ILi96EEENS7_ILi192EEEEEELi128ENS_10bfloat16_tEfNS_4arch4Sm90ELb0ELb1ELb0ELb0ELb0ELb0ELb0ELb1ELb1ELb1ELb1ELb0EEENS1_21CollectiveEpilogueFwdINS6_IJSA_SA_SB_EEES9_SE_SG_Li256ELb0ELb1ELb1ELb0EEENS1_19SingleTileSchedulerILb0ELb1ELb1ELi128EEEEEEEEEvNT_6ParamsE,"",@"SHT_CUDA_INFO"
	.sectionflags	@""
	.align	4


	//----- nvinfo : EIATTR_CUDA_API_VERSION
	.align		4
        /*0000*/ 	.byte	0x04, 0x37
        /*0002*/ 	.short	(.L_167 - .L_166)
.L_166:
        /*0004*/ 	.word	0x00000082


	//----- nvinfo : EIATTR_KPARAM_INFO
	.align		4
.L_167:
        /*0008*/ 	.byte	0x04, 0x17
        /*000a*/ 	.short	(.L_169 - .L_168)
.L_168:
        /*000c*/ 	.word	0x00000000
        /*0010*/ 	.short	0x0000
        /*0012*/ 	.short	0x0070
        /*0014*/ 	.byte	0x00, 0xf0, 0x01, 0x28


	//----- nvinfo : EIATTR_SPARSE_MMA_MASK
	.align		4
.L_169:
        /*0018*/ 	.byte	0x03, 0x50
        /*001a*/ 	.short	0x0000


	//----- nvinfo : EIATTR_MAXREG_COUNT
	.align		4
        /*001c*/ 	.byte	0x03, 0x1b
        /*001e*/ 	.short	0x00a8


	//----- nvinfo : EIATTR_NUM_BARRIERS
	.align		4
        /*0020*/ 	.byte	0x02, 0x4c
        /*0022*/ 	.byte	0x09
	.zero		1


	//----- nvinfo : EIATTR_EXTERNS
	.align		4
        /*0024*/ 	.byte	0x04, 0x0f
        /*0026*/ 	.short	(.L_171 - .L_170)


	//   ....[0]....
	.align		4
.L_170:
        /*0028*/ 	.word	index@(__assertfail)


	//----- nvinfo : EIATTR_ANNOTATIONS
	.align		4
.L_171:
        /*002c*/ 	.byte	0x04, 0x55
        /*002e*/ 	.short	(.L_173 - .L_172)


	//   ....[0]....
.L_172:
        /* <DEDUP_REMOVED lines=10> */


	//----- nvinfo : EIATTR_MERCURY_ISA_VERSION
	.align		4
.L_173:
        /*00c0*/ 	.byte	0x03, 0x5f
        /*00c2*/ 	.short	0x0101


	//----- nvinfo : EIATTR_INT_WARP_WIDE_INSTR_OFFSETS
	.align		4
        /*00c4*/ 	.byte	0x04, 0x31
        /*00c6*/ 	.short	(.L_175 - .L_174)


	//   ....[0]....
.L_174:
        /*00c8*/ 	.word	0x00000120


	//   ....[1]....
        /*00cc*/ 	.word	0x00000160


	//   ....[2]....
        /*00d0*/ 	.word	0x00000220


	//----- nvinfo : EIATTR_COOP_GROUP_MASK_REGIDS
	.align		4
.L_175:
        /*00d4*/ 	.byte	0x04, 0x29
        /*00d6*/ 	.short	(.L_177 - .L_176)


	//   ....[0]....
.L_176:
        /*00d8*/ 	.word	0xffffffff


	//   ....[1]....
        /*00dc*/ 	.word	0xffffffff


	//   ....[2]....
        /*00e0*/ 	.word	0xffffffff


	//   ....[3]....
        /*00e4*/ 	.word	0xffffffff


	//   ....[4]....
        /*00e8*/ 	.word	0xffffffff


	//   ....[5]....
        /*00ec*/ 	.word	0xffffffff


	//   ....[6]....
        /*00f0*/ 	.word	0xffffffff


	//   ....[7]....
        /*00f4*/ 	.word	0xffffffff


	//   ....[8]....
        /*00f8*/ 	.word	0xffffffff


	//   ....[9]....
        /*00fc*/ 	.word	0xffffffff


	//   ....[10]....
        /*0100*/ 	.word	0xffffffff


	//   ....[11]....
        /*0104*/ 	.word	0xffffffff


	//   ....[12]....
        /*0108*/ 	.word	0xffffffff


	//   ....[13]....
        /*010c*/ 	.word	0xffffffff


	//   ....[14]....
        /*0110*/ 	.word	0xffffffff


	//   ....[15]....
        /*0114*/ 	.word	0xffffffff


	//   ....[16]....
        /*0118*/ 	.word	0xffffffff


	//   ....[17]....
        /*011c*/ 	.word	0xffffffff


	//   ....[18]....
        /*0120*/ 	.word	0xffffffff


	//   ....[19]....
        /*0124*/ 	.word	0xffffffff


	//   ....[20]....
        /*0128*/ 	.word	0xffffffff


	//   ....[21]....
        /*012c*/ 	.word	0xffffffff


	//   ....[22]....
        /*0130*/ 	.word	0xffffffff


	//   ....[23]....
        /*0134*/ 	.word	0xffffffff


	//   ....[24]....
        /*0138*/ 	.word	0xffffffff


	//   ....[25]....
        /*013c*/ 	.word	0xffffffff


	//   ....[26]....
        /*0140*/ 	.word	0xffffffff


	//   ....[27]....
        /*0144*/ 	.word	0xffffffff


	//   ....[28]....
        /*0148*/ 	.word	0xffffffff


	//   ....[29]....
        /*014c*/ 	.word	0xffffffff


	//   ....[30]....
        /*0150*/ 	.word	0xffffffff


	//   ....[31]....
        /*0154*/ 	.word	0xffffffff


	//   ....[32]....
        /*0158*/ 	.word	0xffffffff


	//   ....[33]....
        /*015c*/ 	.word	0xffffffff


	//   ....[34]....
        /*0160*/ 	.word	0xffffffff


	//   ....[35]....
        /*0164*/ 	.word	0xffffffff


	//   ....[36]....
        /*0168*/ 	.word	0xffffffff


	//   ....[37]....
        /*016c*/ 	.word	0xffffffff


	//   ....[38]....
        /*0170*/ 	.word	0xffffffff


	//   ....[39]....
        /*0174*/ 	.word	0xffffffff


	//   ....[40]....
        /*0178*/ 	.word	0xffffffff


	//   ....[41]....
        /*017c*/ 	.word	0xffffffff


	//   ....[42]....
        /*0180*/ 	.word	0xffffffff


	//   ....[43]....
        /*0184*/ 	.word	0xffffffff


	//   ....[44]....
        /*0188*/ 	.word	0xffffffff


	//   ....[45]....
        /*018c*/ 	.word	0xffffffff


	//   ....[46]....
        /*0190*/ 	.word	0xffffffff


	//   ....[47]....
        /*0194*/ 	.word	0xffffffff


	//   ....[48]....
        /*0198*/ 	.word	0xffffffff


	//   ....[49]....
        /*019c*/ 	.word	0xffffffff


	//   ....[50]....
        /*01a0*/ 	.word	0xffffffff


	//   ....[51]....
        /*01a4*/ 	.word	0xffffffff


	//   ....[52]....
        /*01a8*/ 	.word	0xffffffff


	//   ....[53]....
        /*01ac*/ 	.word	0xffffffff


	//   ....[54]....
        /*01b0*/ 	.word	0xffffffff


	//   ....[55]....
        /*01b4*/ 	.word	0xffffffff


	//   ....[56]....
        /*01b8*/ 	.word	0xffffffff


	//   ....[57]....
        /*01bc*/ 	.word	0xffffffff


	//   ....[58]....
        /*01c0*/ 	.word	0xffffffff


	//   ....[59]....
        /*01c4*/ 	.word	0xffffffff


	//   ....[60]....
        /*01c8*/ 	.word	0xffffffff


	//   ....[61]....
        /*01cc*/ 	.word	0x0500000f


	//   ....[62]....
        /*01d0*/ 	.word	0x0500000f


	//   ....[63]....
        /*01d4*/ 	.word	0x0500000f


	//   ....[64]....
        /*01d8*/ 	.word	0x0500000f


	//   ....[65]....
        /*01dc*/ 	.word	0x0500000f


	//   ....[66]....
        /*01e0*/ 	.word	0x0500000f


	//   ....[67]....
        /*01e4*/ 	.word	0x0500000f


	//   ....[68]....
        /*01e8*/ 	.word	0x0500000f


	//   ....[69]....
        /*01ec*/ 	.word	0x0500000f


	//   ....[70]....
        /*01f0*/ 	.word	0x0500000f


	//   ....[71]....
        /*01f4*/ 	.word	0x0500000f


	//   ....[72]....
        /*01f8*/ 	.word	0x0500000f


	//   ....[73]....
        /*01fc*/ 	.word	0x0500000f


	//   ....[74]....
        /*0200*/ 	.word	0x0500000f


	//   ....[75]....
        /*0204*/ 	.word	0x0500000f


	//   ....[76]....
        /*0208*/ 	.word	0x0500000f


	//   ....[77]....
        /*020c*/ 	.word	0x0500000f


	//   ....[78]....
        /*0210*/ 	.word	0x0500000f


	//----- nvinfo : EIATTR_COOP_GROUP_INSTR_OFFSETS
	.align		4
.L_177:
        /*0214*/ 	.byte	0x04, 0x28
        /*0216*/ 	.short	(.L_179 - .L_178)


	//   ....[0]....
.L_178:
        /*0218*/ 	.word	0x00000060


	//   ....[1]....
        /*021c*/ 	.word	0x00000130


	//   ....[2]....
        /*0220*/ 	.word	0x00000230


	//   ....[3]....
        /*0224*/ 	.word	0x000003a0


	//   ....[4]....
        /*0228*/ 	.word	0x00000500


	//   ....[5]....
        /*022c*/ 	.word	0x00000620


	//   ....[6]....
        /*0230*/ 	.word	0x00000780


	//   ....[7]....
        /*0234*/ 	.word	0x00001490


	//   ....[8]....
        /*0238*/ 	.word	0x00001d90


	//   ....[9]....
        /*023c*/ 	.word	0x00002220


	//   ....[10]....
        /*0240*/ 	.word	0x00002f30


	//   ....[11]....
        /*0244*/ 	.word	0x00003040


	//   ....[12]....
        /*0248*/ 	.word	0x00003570


	//   ....[13]....
        /*024c*/ 	.word	0x00003610


	//   ....[14]....
        /*0250*/ 	.word	0x00004e60


	//   ....[15]....
        /*0254*/ 	.word	0x00005460


	//   ....[16]....
        /*0258*/ 	.word	0x00005ff0


	//   ....[17]....
        /*025c*/ 	.word	0x000060d0


	//   ....[18]....
        /*0260*/ 	.word	0x00006680


	//   ....[19]....
        /*0264*/ 	.word	0x000066e0


	//   ....[20]....
        /*0268*/ 	.word	0x00007f80


	//   ....[21]....
        /*026c*/ 	.word	0x000080a0


	//   ....[22]....
        /*0270*/ 	.word	0x00008480


	//   ....[23]....
        /*0274*/ 	.word	0x00008530


	//   ....[24]....
        /*0278*/ 	.word	0x00009a70


	//   ....[25]....
        /*027c*/ 	.word	0x00009e50


	//   ....[26]....
        /*0280*/ 	.word	0x0000ac10


	//   ....[27]....
        /*0284*/ 	.word	0x0000acf0


	//   ....[28]....
        /*0288*/ 	.word	0x0000b2c0


	//   ....[29]....
        /*028c*/ 	.word	0x0000b310


	//   ....[30]....
        /*0290*/ 	.word	0x0000c180


	//   ....[31]....
        /*0294*/ 	.word	0x0000c1b0


	//   ....[32]....
        /*0298*/ 	.word	0x0000c2a0


	//   ....[33]....
        /*029c*/ 	.word	0x0000c2b0


	//   ....[34]....
        /*02a0*/ 	.word	0x0000d0d0


	//   ....[35]....
        /*02a4*/ 	.word	0x0000d110


	//   ....[36]....
        /*02a8*/ 	.word	0x0000d140


	//   ....[37]....
        /*02ac*/ 	.word	0x0000d170


	//   ....[38]....
        /*02b0*/ 	.word	0x0000d180


	//   ....[39]....
        /*02b4*/ 	.word	0x0000d1b0


	//   ....[40]....
        /*02b8*/ 	.word	0x0000d810


	//   ....[41]....
        /*02bc*/ 	.word	0x0000d820


	//   ....[42]....
        /*02c0*/ 	.word	0x0000e220


	//   ....[43]....
        /*02c4*/ 	.word	0x0000f0b0


	//   ....[44]....
        /*02c8*/ 	.word	0x0000fa50


	//   ....[45]....
        /*02cc*/ 	.word	0x0000fa80


	//   ....[46]....
        /*02d0*/ 	.word	0x0000fab0


	//   ....[47]....
        /*02d4*/ 	.word	0x0000fb60


	//   ....[48]....
        /*02d8*/ 	.word	0x0000fbb0


	//   ....[49]....
        /*02dc*/ 	.word	0x0000fc10


	//   ....[50]....
        /*02e0*/ 	.word	0x0000fc60


	//   ....[51]....
        /*02e4*/ 	.word	0x0000fcc0


	//   ....[52]....
        /*02e8*/ 	.word	0x0000fd10


	//   ....[53]....
        /*02ec*/ 	.word	0x0000fd70


	//   ....[54]....
        /*02f0*/ 	.word	0x0000fdc0


	//   ....[55]....
        /*02f4*/ 	.word	0x0000fe20


	//   ....[56]....
        /*02f8*/ 	.word	0x0000fe70


	//   ....[57]....
        /*02fc*/ 	.word	0x0000fed0


	//   ....[58]....
        /*0300*/ 	.word	0x0000fee0


	//   ....[59]....
        /*0304*/ 	.word	0x0000ff20


	//   ....[60]....
        /*0308*/ 	.word	0x000121a0


	//   ....[61]....
        /*030c*/ 	.word	0x000127c0


	//   ....[62]....
        /*0310*/ 	.word	0x00012930


	//   ....[63]....
        /*0314*/ 	.word	0x00012980


	//   ....[64]....
        /*0318*/ 	.word	0x00012a30


	//   ....[65]....
        /*031c*/ 	.word	0x00012b30


	//   ....[66]....
        /*0320*/ 	.word	0x00012bc0


	//   ....[67]....
        /*0324*/ 	.word	0x00012c90


	//   ....[68]....
        /*0328*/ 	.word	0x00012d20


	//   ....[69]....
        /*032c*/ 	.word	0x00012df0


	//   ....[70]....
        /*0330*/ 	.word	0x00012e80


	//   ....[71]....
        /*0334*/ 	.word	0x00012f50


	//   ....[72]....
        /*0338*/ 	.word	0x00012fe0


	//   ....[73]....
        /*033c*/ 	.word	0x000130b0


	//   ....[74]....
        /*0340*/ 	.word	0x00013140


	//   ....[75]....
        /*0344*/ 	.word	0x00013210


	//   ....[76]....
        /*0348*/ 	.word	0x00013290


	//   ....[77]....
        /*034c*/ 	.word	0x00013350


	//   ....[78]....
        /*0350*/ 	.word	0x00013750


	//----- nvinfo : EIATTR_REG_RECONFIG
	.align		4
.L_179:
        /*0354*/ 	.byte	0x01, 0x54
	.zero		2


	//----- nvinfo : EIATTR_SYSCALL_OFFSETS
	.align		4
        /*0358*/ 	.byte	0x04, 0x46
        /*035a*/ 	.short	(.L_181 - .L_180)


	//   ....[0]....
.L_180:
        /*035c*/ 	.word	0x00001650


	//   ....[1]....
        /*0360*/ 	.word	0x0000ed30


	//   ....[2]....
        /*0364*/ 	.word	0x0000ee70


	//   ....[3]....
        /*0368*/ 	.word	0x0000ef60


	//   ....[4]....
        /*036c*/ 	.word	0x0000f6a0


	//----- nvinfo : EIATTR_MBARRIER_INSTR_OFFSETS
	.align		4
.L_181:
        /*0370*/ 	.byte	0x04, 0x39
        /*0372*/ 	.short	(.L_183 - .L_182)


	//   ....[0]....
.L_182:
        /*0374*/ 	.word	0x00000250
        /*0378*/ 	.word	0x000000ff
        /*037c*/ 	.word	0x0002a800
        /*0380*/ 	.short	0x0100
        /*0382*/ 	.byte	0x08
	.zero		1


	//   ....[1]....
        /*0384*/ 	.word	0x00000260
        /*0388*/ 	.word	0x000000ff
        /*038c*/ 	.word	0x0002a820
        /*0390*/ 	.short	0x0100
        /*0392*/ 	.byte	0x08
	.zero		1


	//   ....[2]....
        /*0394*/ 	.word	0x00000350
        /*0398*/ 	.word	0x000000ff
        /*039c*/ 	.word	0x0002a830
        /*03a0*/ 	.short	0x0100
        /*03a2*/ 	.byte	0x08
	.zero		1


	//   ....[3]....
        /*03a4*/ 	.word	0x00000360
        /*03a8*/ 	.word	0x000000ff
        /*03ac*/ 	.word	0x0002a840
        /*03b0*/ 	.short	0x0100
        /*03b2*/ 	.byte	0x08
	.zero		1


	//   ....[4]....
        /*03b4*/ 	.word	0x00000370
        /*03b8*/ 	.word	0x000000ff
        /*03bc*/ 	.word	0x0002a838
        /*03c0*/ 	.short	0x0100
        /*03c2*/ 	.byte	0x08
	.zero		1


	//   ....[5]....
        /*03c4*/ 	.word	0x00000380
        /*03c8*/ 	.word	0x000000ff
        /*03cc*/ 	.word	0x0002a848
        /*03d0*/ 	.short	0x0100
        /*03d2*/ 	.byte	0x08
	.zero		1


	//   ....[6]....
        /*03d4*/ 	.word	0x000004b0
        /*03d8*/ 	.word	0x000000ff
        /*03dc*/ 	.word	0x0002a850
        /*03e0*/ 	.short	0x0100
        /*03e2*/ 	.byte	0x08
	.zero		1


	//   ....[7]....
        /*03e4*/ 	.word	0x000004c0
        /*03e8*/ 	.word	0x000000ff
        /*03ec*/ 	.word	0x0002a860
        /*03f0*/ 	.short	0x0100
        /*03f2*/ 	.byte	0x08
	.zero		1


	//   ....[8]....
        /*03f4*/ 	.word	0x000004d0
        /*03f8*/ 	.word	0x000000ff
        /*03fc*/ 	.word	0x0002a858
        /*0400*/ 	.short	0x0100
        /*0402*/ 	.byte	0x08
	.zero		1


	//   ....[9]....
        /*0404*/ 	.word	0x000004e0
        /*0408*/ 	.word	0x000000ff
        /*040c*/ 	.word	0x0002a868
        /*0410*/ 	.short	0x0100
        /*0412*/ 	.byte	0x08
	.zero		1


	//   ....[10]....
        /*0414*/ 	.word	0x000005d0
        /*0418*/ 	.word	0x000000ff
        /*041c*/ 	.word	0x0002a870
        /*0420*/ 	.short	0x0100
        /*0422*/ 	.byte	0x06
	.zero		1


	//   ....[11]....
        /*0424*/ 	.word	0x000005e0
        /*0428*/ 	.word	0x000000ff
        /*042c*/ 	.word	0x0002a880
        /*0430*/ 	.short	0x0100
        /*0432*/ 	.byte	0x06
	.zero		1


	//   ....[12]....
        /*0434*/ 	.word	0x000005f0
        /*0438*/ 	.word	0x000000ff
        /*043c*/ 	.word	0x0002a878
        /*0440*/ 	.short	0x0100
        /*0442*/ 	.byte	0x06
	.zero		1


	//   ....[13]....
        /*0444*/ 	.word	0x00000600
        /*0448*/ 	.word	0x000000ff
        /*044c*/ 	.word	0x0002a888
        /*0450*/ 	.short	0x0100
        /*0452*/ 	.byte	0x06
	.zero		1


	//   ....[14]....
        /*0454*/ 	.word	0x00000730
        /*0458*/ 	.word	0x000000ff
        /*045c*/ 	.word	0x0002a890
        /*0460*/ 	.short	0x0100
        /*0462*/ 	.byte	0x08
	.zero		1


	//   ....[15]....
        /*0464*/ 	.word	0x00000740
        /*0468*/ 	.word	0x000000ff
        /*046c*/ 	.word	0x0002a8a0
        /*0470*/ 	.short	0x0100
        /*0472*/ 	.byte	0x08
	.zero		1


	//   ....[16]....
        /*0474*/ 	.word	0x00000750
        /*0478*/ 	.word	0x000000ff
        /*047c*/ 	.word	0x0002a898
        /*0480*/ 	.short	0x0100
        /*0482*/ 	.byte	0x08
	.zero		1


	//   ....[17]....
        /*0484*/ 	.word	0x00000760
        /*0488*/ 	.word	0x000000ff
        /*048c*/ 	.word	0x0002a8a8
        /*0490*/ 	.short	0x0100
        /*0492*/ 	.byte	0x08
	.zero		1


	//   ....[18]....
        /*0494*/ 	.word	0x00000890
        /*0498*/ 	.word	0x000000ff
        /*049c*/ 	.word	0x0002a8b0
        /*04a0*/ 	.short	0x0100
        /*04a2*/ 	.byte	0x08
	.zero		1


	//   ....[19]....
        /*04a4*/ 	.word	0x000008a0
        /*04a8*/ 	.word	0x000000ff
        /*04ac*/ 	.word	0x0002a8c0
        /*04b0*/ 	.short	0x0100
        /*04b2*/ 	.byte	0x08
	.zero		1


	//   ....[20]....
        /*04b4*/ 	.word	0x000008b0
        /*04b8*/ 	.word	0x000000ff
        /*04bc*/ 	.word	0x0002a8b8
        /*04c0*/ 	.short	0x0100
        /*04c2*/ 	.byte	0x08
	.zero		1


	//   ....[21]....
        /*04c4*/ 	.word	0x000008c0
        /*04c8*/ 	.word	0x000000ff
        /*04cc*/ 	.word	0x0002a8c8
        /*04d0*/ 	.short	0x0100
        /*04d2*/ 	.byte	0x08
	.zero		1


	//   ....[22]....
        /*04d4*/ 	.word	0x00001680
        /*04d8*/ 	.word	0x000000ff
        /*04dc*/ 	.word	0x0002a800
        /*04e0*/ 	.short	0x010a
        /*04e2*/ 	.byte	0x38
	.zero		1


	//   ....[23]....
        /*04e4*/ 	.word	0x000016e0
        /*04e8*/ 	.word	0x000000ff
        /*04ec*/ 	.word	0x0002a830
        /*04f0*/ 	.short	0x010a
        /*04f2*/ 	.byte	0x38
	.zero		1


	//   ....[24]....
        /*04f4*/ 	.word	0x00001770
        /*04f8*/ 	.word	0x000000ff
        /*04fc*/ 	.word	0x0002a830
        /*0500*/ 	.short	0x010a
        /*0502*/ 	.byte	0x38
	.zero		1


	//   ....[25]....
        /*0504*/ 	.word	0x00002080
        /*0508*/ 	.word	0x00000000
        /*050c*/ 	.word	0x00000000
        /*0510*/ 	.short	0x0101
        /*0512*/ 	.byte	0x3f
	.zero		1


	//   ....[26]....
        /*0514*/ 	.word	0x00004410
        /*0518*/ 	.word	0x000000ff
        /*051c*/ 	.word	0x0002a830
        /*0520*/ 	.short	0x010a
        /*0522*/ 	.byte	0x3a
	.zero		1


	//   ....[27]....
        /*0524*/ 	.word	0x00004450
        /*0528*/ 	.word	0x000000ff
        /*052c*/ 	.word	0x0002a830
        /*0530*/ 	.short	0x010a
        /*0532*/ 	.byte	0x3a
	.zero		1


	//   ....[28]....
        /*0534*/ 	.word	0x00004ca0
        /*0538*/ 	.word	0x000000ff
        /*053c*/ 	.word	0x0002a850
        /*0540*/ 	.short	0x010a
        /*0542*/ 	.byte	0x0b
	.zero		1


	//   ....[29]....
        /*0544*/ 	.word	0x00004ce0
        /*0548*/ 	.word	0x000000ff
        /*054c*/ 	.word	0x0002a850
        /*0550*/ 	.short	0x010a
        /*0552*/ 	.byte	0x0b
	.zero		1


	//   ....[30]....
        /*0554*/ 	.word	0x00005050
        /*0558*/ 	.word	0x00000000
        /*055c*/ 	.word	0x00000000
        /*0560*/ 	.short	0x0101
        /*0562*/ 	.byte	0x3f
	.zero		1


	//   ....[31]....
        /*0564*/ 	.word	0x00006a40
        /*0568*/ 	.word	0x0000005a
        /*056c*/ 	.word	0x00000000
        /*0570*/ 	.short	0x0101
        /*0572*/ 	.byte	0x3f
	.zero		1


	//   ....[32]....
        /*0574*/ 	.word	0x000073f0
        /*0578*/ 	.word	0x000000ff
        /*057c*/ 	.word	0x0002a830
        /*0580*/ 	.short	0x010a
        /*0582*/ 	.byte	0x07
	.zero		1


	//   ....[33]....
        /*0584*/ 	.word	0x00007430
        /*0588*/ 	.word	0x000000ff
        /*058c*/ 	.word	0x0002a830
        /*0590*/ 	.short	0x010a
        /*0592*/ 	.byte	0x07
	.zero		1


	//   ....[34]....
        /*0594*/ 	.word	0x00007c80
        /*0598*/ 	.word	0x000000ff
        /*059c*/ 	.word	0x0002a850
        /*05a0*/ 	.short	0x010a
        /*05a2*/ 	.byte	0x0b
	.zero		1


	//   ....[35]....
        /*05a4*/ 	.word	0x00007cc0
        /*05a8*/ 	.word	0x000000ff
        /*05ac*/ 	.word	0x0002a850
        /*05b0*/ 	.short	0x010a
        /*05b2*/ 	.byte	0x0b
	.zero		1


	//   ....[36]....
        /*05b4*/ 	.word	0x00008d60
        /*05b8*/ 	.word	0x0000005a
        /*05bc*/ 	.word	0x00000000
        /*05c0*/ 	.short	0x0101
        /*05c2*/ 	.byte	0x3f
	.zero		1


	//   ....[37]....
        /*05c4*/ 	.word	0x00008e50
        /*05c8*/ 	.word	0x0000005a
        /*05cc*/ 	.word	0x00000000
        /*05d0*/ 	.short	0x0101
        /*05d2*/ 	.byte	0x3f
	.zero		1


	//   ....[38]....
        /*05d4*/ 	.word	0x00008fe0
        /*05d8*/ 	.word	0x000000ff
        /*05dc*/ 	.word	0x0002a830
        /*05e0*/ 	.short	0x010a
        /*05e2*/ 	.byte	0x07
	.zero		1


	//   ....[39]....
        /*05e4*/ 	.word	0x00009020
        /*05e8*/ 	.word	0x000000ff
        /*05ec*/ 	.word	0x0002a830
        /*05f0*/ 	.short	0x010a
        /*05f2*/ 	.byte	0x07
	.zero		1


	//   ....[40]....
        /*05f4*/ 	.word	0x00009870
        /*05f8*/ 	.word	0x000000ff
        /*05fc*/ 	.word	0x0002a850
        /*0600*/ 	.short	0x010a
        /*0602*/ 	.byte	0x0b
	.zero		1


	//   ....[41]....
        /*0604*/ 	.word	0x000098b0
        /*0608*/ 	.word	0x000000ff
        /*060c*/ 	.word	0x0002a850
        /*0610*/ 	.short	0x010a
        /*0612*/ 	.byte	0x0b
	.zero		1


	//   ....[42]....
        /*0614*/ 	.word	0x00009c40
        /*0618*/ 	.word	0x00000000
        /*061c*/ 	.word	0x00000000
        /*0620*/ 	.short	0x0101
        /*0622*/ 	.byte	0x3f
	.zero		1


	//   ....[43]....
        /*0624*/ 	.word	0x0000b660
        /*0628*/ 	.word	0x0000005a
        /*062c*/ 	.word	0x00000000
        /*0630*/ 	.short	0x0101
        /*0632*/ 	.byte	0x3f
	.zero		1


	//   ....[44]....
        /*0634*/ 	.word	0x0000c0f0
        /*0638*/ 	.word	0x000000ff
        /*063c*/ 	.word	0x0002a850
        /*0640*/ 	.short	0x010a
        /*0642*/ 	.byte	0x05
	.zero		1


	//   ....[45]....
        /*0644*/ 	.word	0x0000c130
        /*0648*/ 	.word	0x000000ff
        /*064c*/ 	.word	0x0002a850
        /*0650*/ 	.short	0x010a
        /*0652*/ 	.byte	0x05
	.zero		1


	//   ....[46]....
        /*0654*/ 	.word	0x0000c550
        /*0658*/ 	.word	0x0000000a
        /*065c*/ 	.word	0x00000000
        /*0660*/ 	.short	0x0101
        /*0662*/ 	.byte	0x3f
	.zero		1


	//   ....[47]....
        /*0664*/ 	.word	0x0000d190
        /*0668*/ 	.word	0x000000ff
        /*066c*/ 	.word	0x00000000
        /*0670*/ 	.short	0x0101
        /*0672*/ 	.byte	0x04
	.zero		1


	//   ....[48]....
        /*0674*/ 	.word	0x0000f2b0
        /*0678*/ 	.word	0x000000ff
        /*067c*/ 	.word	0x0002a840
        /*0680*/ 	.short	0x010a
        /*0682*/ 	.byte	0x26
	.zero		1


	//   ....[49]....
        /*0684*/ 	.word	0x00010060
        /*0688*/ 	.word	0x000000ff
        /*068c*/ 	.word	0x0002a800
        /*0690*/ 	.short	0x0107
        /*0692*/ 	.byte	0x26
	.zero		1


	//   ....[50]....
        /*0694*/ 	.word	0x000100d0
        /*0698*/ 	.word	0x000000ff
        /*069c*/ 	.word	0x0002a800
        /*06a0*/ 	.short	0x0101
        /*06a2*/ 	.byte	0x26
	.zero		1


	//   ....[51]....
        /*06a4*/ 	.word	0x000100f0
        /*06a8*/ 	.word	0x000000ff
        /*06ac*/ 	.word	0x0002a820
        /*06b0*/ 	.short	0x010a
        /*06b2*/ 	.byte	0x26
	.zero		1


	//   ....[52]....
        /*06b4*/ 	.word	0x00010500
        /*06b8*/ 	.word	0x000000ff
        /*06bc*/ 	.word	0x0002a848
        /*06c0*/ 	.short	0x010a
        /*06c2*/ 	.byte	0x26
	.zero		1


	//   ....[53]....
        /*06c4*/ 	.word	0x000108a0
        /*06c8*/ 	.word	0x000000ff
        /*06cc*/ 	.word	0x0002a860
        /*06d0*/ 	.short	0x010a
        /*06d2*/ 	.byte	0x26
	.zero		1


	//   ....[54]....
        /*06d4*/ 	.word	0x00010d90
        /*06d8*/ 	.word	0x000000ff
        /*06dc*/ 	.word	0x0002a840
        /*06e0*/ 	.short	0x010a
        /*06e2*/ 	.byte	0x26
	.zero		1


	//   ....[55]....
        /*06e4*/ 	.word	0x00011140
        /*06e8*/ 	.word	0x000000ff
        /*06ec*/ 	.word	0x0002a868
        /*06f0*/ 	.short	0x010a
        /*06f2*/ 	.byte	0x26
	.zero		1


	//   ....[56]....
        /*06f4*/ 	.word	0x00011680
        /*06f8*/ 	.word	0x000000ff
        /*06fc*/ 	.word	0x0002a848
        /*0700*/ 	.short	0x010a
        /*0702*/ 	.byte	0x26
	.zero		1


	//   ....[57]....
        /*0704*/ 	.word	0x00011a10
        /*0708*/ 	.word	0x000000ff
        /*070c*/ 	.word	0x0002a860
        /*0710*/ 	.short	0x010a
        /*0712*/ 	.byte	0x26
	.zero		1


	//   ....[58]....
        /*0714*/ 	.word	0x00011da0
        /*0718*/ 	.word	0x00000003
        /*071c*/ 	.word	0x0002a860
        /*0720*/ 	.short	0x010a
        /*0722*/ 	.byte	0x3f
	.zero		1


	//   ....[59]....
        /*0724*/ 	.word	0x00012130
        /*0728*/ 	.word	0x00000002
        /*072c*/ 	.word	0x0002a820
        /*0730*/ 	.short	0x010a
        /*0732*/ 	.byte	0x3f
	.zero		1


	//   ....[60]....
        /*0734*/ 	.word	0x000122b0
        /*0738*/ 	.word	0x00000006
        /*073c*/ 	.word	0x00000000
        /*0740*/ 	.short	0x010a
        /*0742*/ 	.byte	0x3f
	.zero		1


	//   ....[61]....
        /*0744*/ 	.word	0x00012320
        /*0748*/ 	.word	0x00000003
        /*074c*/ 	.word	0x00000000
        /*0750*/ 	.short	0x010a
        /*0752*/ 	.byte	0x3f
	.zero		1


	//   ....[62]....
        /*0754*/ 	.word	0x00012380
        /*0758*/ 	.word	0x00000000
        /*075c*/ 	.word	0x00000000
        /*0760*/ 	.short	0x010a
        /*0762*/ 	.byte	0x3f
	.zero		1


	//   ....[63]....
        /*0764*/ 	.word	0x000123b0
        /*0768*/ 	.word	0x00000003
        /*076c*/ 	.word	0x00000000
        /*0770*/ 	.short	0x010a
        /*0772*/ 	.byte	0x3f
	.zero		1


	//   ....[64]....
        /*0774*/ 	.word	0x00012420
        /*0778*/ 	.word	0x00000003
        /*077c*/ 	.word	0x0002a800
        /*0780*/ 	.short	0x010a
        /*0782*/ 	.byte	0x3f
	.zero		1


	//   ....[65]....
        /*0784*/ 	.word	0x00012480
        /*0788*/ 	.word	0x00000003
        /*078c*/ 	.word	0x0002a830
        /*0790*/ 	.short	0x010a
        /*0792*/ 	.byte	0x3f
	.zero		1


	//   ....[66]....
        /*0794*/ 	.word	0x000124e0
        /*0798*/ 	.word	0x0000000f
        /*079c*/ 	.word	0x0002a830
        /*07a0*/ 	.short	0x010a
        /*07a2*/ 	.byte	0x3f
	.zero		1


	//   ....[67]....
        /*07a4*/ 	.word	0x00012540
        /*07a8*/ 	.word	0x0000000f
        /*07ac*/ 	.word	0x0002a850
        /*07b0*/ 	.short	0x010a
        /*07b2*/ 	.byte	0x3f
	.zero		1


	//   ....[68]....
        /*07b4*/ 	.word	0x000125a0
        /*07b8*/ 	.word	0x0000000e
        /*07bc*/ 	.word	0x0002a830
        /*07c0*/ 	.short	0x010a
        /*07c2*/ 	.byte	0x3f
	.zero		1


	//   ....[69]....
        /*07c4*/ 	.word	0x00012600
        /*07c8*/ 	.word	0x00000003
        /*07cc*/ 	.word	0x0002a850
        /*07d0*/ 	.short	0x010a
        /*07d2*/ 	.byte	0x3f
	.zero		1


	//   ....[70]....
        /*07d4*/ 	.word	0x00012660
        /*07d8*/ 	.word	0x0000000e
        /*07dc*/ 	.word	0x0002a830
        /*07e0*/ 	.short	0x010a
        /*07e2*/ 	.byte	0x3f
	.zero		1


	//   ....[71]....
        /*07e4*/ 	.word	0x000126c0
        /*07e8*/ 	.word	0x00000003
        /*07ec*/ 	.word	0x0002a850
        /*07f0*/ 	.short	0x010a
        /*07f2*/ 	.byte	0x3f
	.zero		1


	//   ....[72]....
        /*07f4*/ 	.word	0x00012720
        /*07f8*/ 	.word	0x00000007
        /*07fc*/ 	.word	0x0002a850
        /*0800*/ 	.short	0x010a
        /*0802*/ 	.byte	0x3f
	.zero		1


	//   ....[73]....
        /*0804*/ 	.word	0x00012880
        /*0808*/ 	.word	0x00000003
        /*080c*/ 	.word	0x0002a840
        /*0810*/ 	.short	0x010a
        /*0812*/ 	.byte	0x3f
	.zero		1


	//   ....[74]....
        /*0814*/ 	.word	0x00013390
        /*0818*/ 	.word	0x00000003
        /*081c*/ 	.word	0x0002a820
        /*0820*/ 	.short	0x010a
        /*0822*/ 	.byte	0x3f
	.zero		1


	//   ....[75]....
        /*0824*/ 	.word	0x000133f0
        /*0828*/ 	.word	0x00000003
        /*082c*/ 	.word	0x0002a848
        /*0830*/ 	.short	0x010a
        /*0832*/ 	.byte	0x3f
	.zero		1


	//   ....[76]....
        /*0834*/ 	.word	0x00013450
        /*0838*/ 	.word	0x00000003
        /*083c*/ 	.word	0x0002a860
        /*0840*/ 	.short	0x010a
        /*0842*/ 	.byte	0x3f
	.zero		1


	//   ....[77]....
        /*0844*/ 	.word	0x000134b0
        /*0848*/ 	.word	0x00000003
        /*084c*/ 	.word	0x0002a840
        /*0850*/ 	.short	0x010a
        /*0852*/ 	.byte	0x3f
	.zero		1


	//   ....[78]....
        /*0854*/ 	.word	0x00013510
        /*0858*/ 	.word	0x00000003
        /*085c*/ 	.word	0x0002a868
        /*0860*/ 	.short	0x010a
        /*0862*/ 	.byte	0x3f
	.zero		1


	//   ....[79]....
        /*0864*/ 	.word	0x00013570
        /*0868*/ 	.word	0x00000003
        /*086c*/ 	.word	0x0002a848
        /*0870*/ 	.short	0x010a
        /*0872*/ 	.byte	0x3f
	.zero		1


	//   ....[80]....
        /*0874*/ 	.word	0x000135d0
        /*0878*/ 	.word	0x00000003
        /*087c*/ 	.word	0x0002a860
        /*0880*/ 	.short	0x010a
        /*0882*/ 	.byte	0x3f
	.zero		1


	//   ....[81]....
        /*0884*/ 	.word	0x00013620
        /*0888*/ 	.word	0x00000003
        /*088c*/ 	.word	0x0002a860
        /*0890*/ 	.short	0x010a
        /*0892*/ 	.byte	0x3f
	.zero		1


	//   ....[82]....
        /*0894*/ 	.word	0x00013670
        /*0898*/ 	.word	0x00000002
        /*089c*/ 	.word	0x0002a820
        /*08a0*/ 	.short	0x010a
        /*08a2*/ 	.byte	0x3f
	.zero		1


	//   ....[83]....
        /*08a4*/ 	.word	0x00013810
        /*08a8*/ 	.word	0x00000006
        /*08ac*/ 	.word	0x00000000
        /*08b0*/ 	.short	0x010a
        /*08b2*/ 	.byte	0x3f
	.zero		1


	//   ....[84]....
        /*08b4*/ 	.word	0x00013860
        /*08b8*/ 	.word	0x00000003
        /*08bc*/ 	.word	0x00000000
        /*08c0*/ 	.short	0x010a
        /*08c2*/ 	.byte	0x3f
	.zero		1


	//   ....[85]....
        /*08c4*/ 	.word	0x000138b0
        /*08c8*/ 	.word	0x00000000
        /*08cc*/ 	.word	0x00000000
        /*08d0*/ 	.short	0x010a
        /*08d2*/ 	.byte	0x3f
	.zero		1


	//----- nvinfo : EIATTR_NUM_MBARRIERS
	.align		4
.L_183:
        /*08d4*/ 	.byte	0x03, 0x38
        /*08d6*/ 	.short	0x0016


	//----- nvinfo : EIATTR_EXIT_INSTR_OFFSETS
	.align		4
        /*08d8*/ 	.byte	0x04, 0x1c
        /*08da*/ 	.short	(.L_185 - .L_184)


	//   ....[0]....
.L_184:
        /*08dc*/ 	.word	0x00012400


	//----- nvinfo : EIATTR_MAX_THREADS
	.align		4
.L_185:
        /*08e0*/ 	.byte	0x04, 0x05
        /*08e2*/ 	.short	(.L_187 - .L_186)
.L_186:
        /*08e4*/ 	.word	0x00000180
        /*08e8*/ 	.word	0x00000001
        /*08ec*/ 	.word	0x00000001


	//----- nvinfo : EIATTR_CRS_STACK_SIZE
	.align		4
.L_187:
        /*08f0*/ 	.byte	0x04, 0x1e
        /*08f2*/ 	.short	(.L_189 - .L_188)
.L_188:
        /*08f4*/ 	.word	0x00000000


	//----- nvinfo : EIATTR_CBANK_PARAM_SIZE
	.align		4
.L_189:
        /*08f8*/ 	.byte	0x03, 0x19
        /*08fa*/ 	.short	0x0a70


	//----- nvinfo : EIATTR_PARAM_CBANK
	.align		4
        /*08fc*/ 	.byte	0x04, 0x0a
        /*08fe*/ 	.short	(.L_191 - .L_190)
	.align		4
.L_190:
        /*0900*/ 	.word	index@(.nv.constant0._ZN7cutlass13device_kernelIN5flash11enable_sm90INS1_16FlashAttnFwdSm90INS1_25CollectiveMainloopFwdSm90ILi2EN4cute5tupleIJNS5_1CILi1EEES8_S8_EEENS6_IJNS7_ILi128EEENS7_ILi96EEENS7_ILi192EEEEEELi128ENS_10bfloat16_tEfNS_4arch4Sm90ELb0ELb1ELb0ELb0ELb0ELb0ELb0ELb1ELb1ELb1ELb1ELb0EEENS1_21CollectiveEpilogueFwdINS6_IJSA_SA_SB_EEES9_SE_SG_Li256ELb0ELb1ELb1ELb0EEENS1_19SingleTileSchedulerILb0ELb1ELb1ELi128EEEEEEEEEvNT_6ParamsE)
        /*0904*/ 	.short	0x0210
        /*0906*/ 	.short	0x0a70


	//----- nvinfo : EIATTR_SW_WAR
	.align		4
.L_191:
        /*0908*/ 	.byte	0x04, 0x36
        /*090a*/ 	.short	(.L_193 - .L_192)
.L_192:
        /*090c*/ 	.word	0x00000008
.L_193:


//--------------------- .nv.info._ZN7cutlass13device_kernelIN5flash11enable_sm90INS1_16FlashAttnFwdSm90INS1_25CollectiveMainloopFwdSm90ILi2EN4cute5tupleIJNS5_1CILi1EEES8_S8_EEENS6_IJNS7_ILi128EEENS7_ILi96EEENS7_ILi192EEEEEELi128ENS_10bfloat16_tEfNS_4arch4Sm90ELb0ELb1ELb0ELb1ELb0ELb0ELb0ELb1ELb1ELb1ELb1ELb0EEENS1_21CollectiveEpilogueFwdINS6_IJSA_SA_SB_EEES9_SE_SG_Li256ELb1ELb1ELb1ELb0EEENS1_36VarlenDynamicPersistentTileSchedulerILi128ELi96ELi256ELi128ELb1ELb1ELb1ELb1ELb0ELb1EEEEEEEEEvNT_6ParamsE --------------------------
	.section	.nv.info._ZN7cutlass13device_kernelIN5flash11enable_sm90INS1_16FlashAttnFwdSm90INS1_25CollectiveMainloopFwdSm90ILi2EN4cute5tupleIJNS5_1CILi1EEES8_S8_EEENS6_IJNS7_ILi128EEENS7_ILi96EEENS7_ILi192EEEEEELi128ENS_10bfloat16_tEfNS_4arch4Sm90ELb0ELb1ELb0ELb1ELb0ELb0ELb0ELb1ELb1ELb1ELb1ELb0EEENS1_21CollectiveEpilogueFwdINS6_IJSA_SA_SB_EEES9_SE_SG_Li256ELb1ELb1ELb1ELb0EEENS1_36VarlenDynamicPersistentTileSchedulerILi128ELi96ELi256ELi128ELb1ELb1ELb1ELb1ELb0ELb1EEEEEEEEEvNT_6ParamsE,"",@"SHT_CUDA_INFO"
	.sectionflags	@""
	.align	4


	//----- nvinfo : EIATTR_CUDA_API_VERSION
	.align		4
        /*0000*/ 	.byte	0x04, 0x37
        /*0002*/ 	.short	(.L_195 - .L_194)
.L_194:
        /*0004*/ 	.word	0x00000082


	//----- nvinfo : EIATTR_KPARAM_INFO
	.align		4
.L_195:
        /*0008*/ 	.byte	0x04, 0x17
        /*000a*/ 	.short	(.L_197 - .L_196)
.L_196:
        /*000c*/ 	.word	0x00000000
        /*0010*/ 	.short	0x0000
        /*0012*/ 	.short	0x0070
        /*0014*/ 	.byte	0x00, 0xf0, 0x01, 0x2a


	//----- nvinfo : EIATTR_SPARSE_MMA_MASK
	.align		4
.L_197:
        /*0018*/ 	.byte	0x03, 0x50
        /*001a*/ 	.short	0x0000


	//----- nvinfo : EIATTR_MAXREG_COUNT
	.align		4
        /*001c*/ 	.byte	0x03, 0x1b
        /*001e*/ 	.short	0x00a8


	//----- nvinfo : EIATTR_NUM_BARRIERS
	.align		4
        /*0020*/ 	.byte	0x02, 0x4c
        /*0022*/ 	.byte	0x09
	.zero		1


	//----- nvinfo : EIATTR_EXTERNS
	.align		4
        /*0024*/ 	.byte	0x04, 0x0f
        /*0026*/ 	.short	(.L_199 - .L_198)


	//   ....[0]....
	.align		4
.L_198:
        /*0028*/ 	.word	index@(__assertfail)


	//----- nvinfo : EIATTR_ANNOTATIONS
	.align		4
.L_199:
        /*002c*/ 	.byte	0x04, 0x55
        /*002e*/ 	.short	(.L_201 - .L_200)


	//   ....[0]....
.L_200:
        /* <DEDUP_REMOVED lines=72> */


	//----- nvinfo : EIATTR_MERCURY_ISA_VERSION
	.align		4
.L_201:
        /*0498*/ 	.byte	0x03, 0x5f
        /*049a*/ 	.short	0x0101


	//----- nvinfo : EIATTR_UNUSED_LOAD_BYTE_OFFSET
	.align		4
        /*049c*/ 	.byte	0x04, 0x44
        /*049e*/ 	.short	(.L_203 - .L_202)


	//   ....[0]....
.L_202:
        /*04a0*/ 	.word	0x00000a10
        /*04a4*/ 	.word	0x0000fff0


	//   ....[1]....
        /*04a8*/ 	.word	0x0000d370
        /*04ac*/ 	.word	0x0000fff0


	//----- nvinfo : EIATTR_INT_WARP_WIDE_INSTR_OFFSETS
	.align		4
.L_203:
        /*04b0*/ 	.byte	0x04, 0x31
        /*04b2*/ 	.short	(.L_205 - .L_204)


	//   ....[0]....
.L_204:
        /*04b4*/ 	.word	0x00000130


	//   ....[1]....
        /*04b8*/ 	.word	0x00000170


	//   ....[2]....
        /*04bc*/ 	.word	0x000001e0


	//   ....[3]....
        /*04c0*/ 	.word	0x000123a0


	//   ....[4]....
        /*04c4*/ 	.word	0x00012440


	//   ....[5]....
        /*04c8*/ 	.word	0x00015f70


	//   ....[6]....
        /*04cc*/ 	.word	0x00015fe0


	//----- nvinfo : EIATTR_COOP_GROUP_MASK_REGIDS
	.align		4
.L_205:
        /*04d0*/ 	.byte	0x04, 0x29
        /*04d2*/ 	.short	(.L_207 - .L_206)


	//   ....[0]....
.L_206:
        /*04d4*/ 	.word	0xffffffff


	//   ....[1]....
        /*04d8*/ 	.word	0xffffffff


	//   ....[2]....
        /*04dc*/ 	.word	0xffffffff


	//   ....[3]....
        /*04e0*/ 	.word	0xffffffff


	//   ....[4]....
        /*04e4*/ 	.word	0xffffffff


	//   ....[5]....
        /*04e8*/ 	.word	0xffffffff


	//   ....[6]....
        /*04ec*/ 	.word	0xffffffff


	//   ....[7]....
        /*04f0*/ 	.word	0xffffffff


	//   ....[8]....
        /*04f4*/ 	.word	0xffffffff


	//   ....[9]....
        /*04f8*/ 	.word	0xffffffff


	//   ....[10]....
        /*04fc*/ 	.word	0xffffffff


	//   ....[11]....
        /*0500*/ 	.word	0xffffffff


	//   ....[12]....
        /*0504*/ 	.word	0xffffffff


	//   ....[13]....
        /*0508*/ 	.word	0xffffffff


	//   ....[14]....
        /*050c*/ 	.word	0xffffffff


	//   ....[15]....
        /*0510*/ 	.word	0xffffffff


	//   ....[16]....
        /*0514*/ 	.word	0xffffffff


	//   ....[17]....
        /*0518*/ 	.word	0xffffffff


	//   ....[18]....
        /*051c*/ 	.word	0xffffffff


	//   ....[19]....
        /*0520*/ 	.word	0xffffffff


	//   ....[20]....
        /*0524*/ 	.word	0xffffffff


	//   ....[21]....
        /*0528*/ 	.word	0xffffffff


	//   ....[22]....
        /*052c*/ 	.word	0xffffffff


	//   ....[23]....
        /*0530*/ 	.word	0xffffffff


	//   ....[24]....
        /*0534*/ 	.word	0xffffffff


	//   ....[25]....
        /*0538*/ 	.word	0xffffffff


	//   ....[26]....
        /*053c*/ 	.word	0xffffffff


	//   ....[27]....
        /*0540*/ 	.word	0xffffffff


	//   ....[28]....
        /*0544*/ 	.word	0xffffffff


	//   ....[29]....
        /*0548*/ 	.word	0xffffffff


	//   ....[30]....
        /*054c*/ 	.word	0xffffffff


	//   ....[31]....
        /*0550*/ 	.word	0xffffffff


	//   ....[32]....
        /*0554*/ 	.word	0xffffffff


	//   ....[33]....
        /*0558*/ 	.word	0xffffffff


	//   ....[34]....
        /*055c*/ 	.word	0xffffffff


	//   ....[35]....
        /*0560*/ 	.word	0xffffffff


	//   ....[36]....
        /*0564*/ 	.word	0xffffffff


	//   ....[37]....
        /*0568*/ 	.word	0xffffffff


	//   ....[38]....
        /*056c*/ 	.word	0xffffffff


	//   ....[39]....
        /*0570*/ 	.word	0xffffffff


	//   ....[40]....
        /*0574*/ 	.word	0xffffffff


	//   ....[41]....
        /*0578*/ 	.word	0xffffffff


	//   ....[42]....
        /*057c*/ 	.word	0xffffffff


	//   ....[43]....
        /*0580*/ 	.word	0xffffffff


	//   ....[44]....
        /*0584*/ 	.word	0xffffffff


	//   ....[45]....
        /*0588*/ 	.word	0xffffffff


	//   ....[46]....
        /*058c*/ 	.word	0xffffffff


	//   ....[47]....
        /*0590*/ 	.word	0xffffffff


	//   ....[48]....
        /*0594*/ 	.word	0xffffffff


	//   ....[49]....
        /*0598*/ 	.word	0xffffffff


	//   ....[50]....
        /*059c*/ 	.word	0xffffffff


	//   ....[51]....
        /*05a0*/ 	.word	0xffffffff


	//   ....[52]....
        /*05a4*/ 	.word	0xffffffff


	//   ....[53]....
        /*05a8*/ 	.word	0xffffffff


	//   ....[54]....
        /*05ac*/ 	.word	0xffffffff


	//   ....[55]....
        /*05b0*/ 	.word	0xffffffff


	//   ....[56]....
        /*05b4*/ 	.word	0xffffffff


	//   ....[57]....
        /*05b8*/ 	.word	0xffffffff


	//   ....[58]....
        /*05bc*/ 	.word	0xffffffff


	//   ....[59]....
        /*05c0*/ 	.word	0xffffffff


	//   ....[60]....
        /*05c4*/ 	.word	0xffffffff


	//   ....[61]....
        /*05c8*/ 	.word	0xffffffff


	//   ....[62]....
        /*05cc*/ 	.word	0xffffffff


	//   ....[63]....
        /*05d0*/ 	.word	0xffffffff


	//   ....[64]....
        /*05d4*/ 	.word	0xffffffff


	//   ....[65]....
        /*05d8*/ 	.word	0xffffffff


	//   ....[66]....
        /*05dc*/ 	.word	0xffffffff


	//   ....[67]....
        /*05e0*/ 	.word	0xffffffff


	//   ....[68]....
        /*05e4*/ 	.word	0xffffffff


	//   ....[69]....
        /*05e8*/ 	.word	0xffffffff


	//   ....[70]....
        /*05ec*/ 	.word	0xffffffff


	//   ....[71]....
        /*05f0*/ 	.word	0xffffffff


	//   ....[72]....
        /*05f4*/ 	.word	0xffffffff


	//   ....[73]....
        /*05f8*/ 	.word	0xffffffff


	//   ....[74]....
        /*05fc*/ 	.word	0xffffffff


	//   ....[75]....
        /*0600*/ 	.word	0xffffffff


	//   ....[76]....
        /*0604*/ 	.word	0xffffffff


	//   ....[77]....
        /*0608*/ 	.word	0xffffffff


	//   ....[78]....
        /*060c*/ 	.word	0xffffffff


	//   ....[79]....
        /*0610*/ 	.word	0xffffffff


	//   ....[80]....
        /*0614*/ 	.word	0xffffffff


	//   ....[81]....
        /*0618*/ 	.word	0xffffffff


	//   ....[82]....
        /*061c*/ 	.word	0xffffffff


	//   ....[83]....
        /*0620*/ 	.word	0xffffffff


	//   ....[84]....
        /*0624*/ 	.word	0xffffffff


	//   ....[85]....
        /*0628*/ 	.word	0xffffffff


	//   ....[86]....
        /*062c*/ 	.word	0xffffffff


	//   ....[87]....
        /*0630*/ 	.word	0xffffffff


	//   ....[88]....
        /*0634*/ 	.word	0xffffffff


	//   ....[89]....
        /*0638*/ 	.word	0xffffffff


	//   ....[90]....
        /*063c*/ 	.word	0xffffffff


	//   ....[91]....
        /*0640*/ 	.word	0xffffffff


	//   ....[92]....
        /*0644*/ 	.word	0xffffffff


	//   ....[93]....
        /*0648*/ 	.word	0xffffffff


	//   ....[94]....
        /*064c*/ 	.word	0xffffffff


	//   ....[95]....
        /*0650*/ 	.word	0xffffffff


	//   ....[96]....
        /*0654*/ 	.word	0xffffffff


	//   ....[97]....
        /*0658*/ 	.word	0xffffffff


	//   ....[98]....
        /*065c*/ 	.word	0xffffffff


	//   ....[99]....
        /*0660*/ 	.word	0xffffffff


	//   ....[100]....
        /*0664*/ 	.word	0xffffffff


	//   ....[101]....
        /*0668*/ 	.word	0xffffffff


	//   ....[102]....
        /*066c*/ 	.word	0xffffffff


	//   ....[103]....
        /*0670*/ 	.word	0xffffffff


	//   ....[104]....
        /*0674*/ 	.word	0xffffffff


	//   ....[105]....
        /*0678*/ 	.word	0xffffffff


	//   ....[106]....
        /*067c*/ 	.word	0xffffffff


	//   ....[107]....
        /*0680*/ 	.word	0xffffffff


	//   ....[108]....
        /*0684*/ 	.word	0xffffffff


	//   ....[109]....
        /*0688*/ 	.word	0xffffffff


	//   ....[110]....
        /*068c*/ 	.word	0xffffffff


	//   ....[111]....
        /*0690*/ 	.word	0x0500000f


	//   ....[112]....
        /*0694*/ 	.word	0x0500000f


	//   ....[113]....
        /*0698*/ 	.word	0x0500000f


	//   ....[114]....
        /*069c*/ 	.word	0x0500000f


	//   ....[115]....
        /*06a0*/ 	.word	0x0500000f


	//   ....[116]....
        /*06a4*/ 	.word	0x0500000f


	//   ....[117]....
        /*06a8*/ 	.word	0x0500000f


	//   ....[118]....
        /*06ac*/ 	.word	0x0500000f


	//   ....[119]....
        /*06b0*/ 	.word	0x0500000f


	//   ....[120]....
        /*06b4*/ 	.word	0x0500000f


	//   ....[121]....
        /*06b8*/ 	.word	0x0500000f


	//   ....[122]....
        /*06bc*/ 	.word	0x0500000f


	//   ....[123]....
        /*06c0*/ 	.word	0x0500000f


	//   ....[124]....
        /*06c4*/ 	.word	0x0500000f


	//   ....[125]....
        /*06c8*/ 	.word	0x0500000f


	//   ....[126]....
        /*06cc*/ 	.word	0x0500000f


	//   ....[127]....
        /*06d0*/ 	.word	0x0500000f


	//   ....[128]....
        /*06d4*/ 	.word	0x0500000f


	//   ....[129]....
        /*06d8*/ 	.word	0x0500000f


	//   ....[130]....
        /*06dc*/ 	.word	0x0500000f


	//   ....[131]....
        /*06e0*/ 	.word	0x0500000f


	//   ....[132]....
        /*06e4*/ 	.word	0x0500000f


	//   ....[133]....
        /*06e8*/ 	.word	0x0500000f


	//   ....[134]....
        /*06ec*/ 	.word	0x0500000f


	//   ....[135]....
        /*06f0*/ 	.word	0x0500000f


	//   ....[136]....
        /*06f4*/ 	.word	0x0500000f


	//   ....[137]....
        /*06f8*/ 	.word	0x0500000f


	//   ....[138]....
        /*06fc*/ 	.word	0x0500000f


	//   ....[139]....
        /*0700*/ 	.word	0x0500000f


	//   ....[140]....
        /*0704*/ 	.word	0x0500000f


	//   ....[141]....
        /*0708*/ 	.word	0x0500000f


	//   ....[142]....
        /*070c*/ 	.word	0x0500000f


	//   ....[143]....
        /*0710*/ 	.word	0x0500000f


	//   ....[144]....
        /*0714*/ 	.word	0x0500000f


	//   ....[145]....
        /*0718*/ 	.word	0x0500000f


	//   ....[146]....
        /*071c*/ 	.word	0x0500000f


	//----- nvinfo : EIATTR_COOP_GROUP_INSTR_OFFSETS
	.align		4
.L_207:
        /*0720*/ 	.byte	0x04, 0x28
        /*0722*/ 	.short	(.L_209 - .L_208)


	//   ....[0]....
.L_208:
        /*0724*/ 	.word	0x00000060


	//   ....[1]....
        /*0728*/ 	.word	0x00000140


	//   ....[2]....
        /*072c*/ 	.word	0x00000190


	//   ....[3]....
        /*0730*/ 	.word	0x000003c0


	//   ....[4]....
        /*0734*/ 	.word	0x00000520


	//   ....[5]....
        /*0738*/ 	.word	0x00000640


	//   ....[6]....
        /*073c*/ 	.word	0x000007a0


	//   ....[7]....
        /*0740*/ 	.word	0x00001e40


	//   ....[8]....
        /*0744*/ 	.word	0x00002670


	//   ....[9]....
        /*0748*/ 	.word	0x00003220


	//   ....[10]....
        /*074c*/ 	.word	0x000038c0


	//   ....[11]....
        /*0750*/ 	.word	0x000039d0


	//   ....[12]....
        /*0754*/ 	.word	0x00003fe0


	//   ....[13]....
        /*0758*/ 	.word	0x00004050


	//   ....[14]....
        /*075c*/ 	.word	0x00005940


	//   ....[15]....
        /*0760*/ 	.word	0x00005b60


	//   ....[16]....
        /*0764*/ 	.word	0x000068e0


	//   ....[17]....
        /*0768*/ 	.word	0x000069f0


	//   ....[18]....
        /*076c*/ 	.word	0x00006f70


	//   ....[19]....
        /*0770*/ 	.word	0x00006ff0


	//   ....[20]....
        /*0774*/ 	.word	0x00008990


	//   ....[21]....
        /*0778*/ 	.word	0x000089b0


	//   ....[22]....
        /*077c*/ 	.word	0x00008cc0


	//   ....[23]....
        /*0780*/ 	.word	0x00008d20


	//   ....[24]....
        /*0784*/ 	.word	0x0000a5d0


	//   ....[25]....
        /*0788*/ 	.word	0x0000a7a0


	//   ....[26]....
        /*078c*/ 	.word	0x0000b520


	//   ....[27]....
        /*0790*/ 	.word	0x0000b630


	//   ....[28]....
        /*0794*/ 	.word	0x0000bbd0


	//   ....[29]....
        /*0798*/ 	.word	0x0000bc60


	//   ....[30]....
        /*079c*/ 	.word	0x0000cac0


	//   ....[31]....
        /*07a0*/ 	.word	0x0000cb00


	//   ....[32]....
        /*07a4*/ 	.word	0x0000cc30


	//   ....[33]....
        /*07a8*/ 	.word	0x0000cc50


	//   ....[34]....
        /*07ac*/ 	.word	0x0000df20


	//   ....[35]....
        /*07b0*/ 	.word	0x0000df60


	//   ....[36]....
        /*07b4*/ 	.word	0x0000df90


	//   ....[37]....
        /*07b8*/ 	.word	0x0000dfc0


	//   ....[38]....
        /*07bc*/ 	.word	0x0000e690


	//   ....[39]....
        /*07c0*/ 	.word	0x0000e6d0


	//   ....[40]....
        /*07c4*/ 	.word	0x0000e7a0


	//   ....[41]....
        /*07c8*/ 	.word	0x0000e7c0


	//   ....[42]....
        /*07cc*/ 	.word	0x0000e890


	//   ....[43]....
        /*07d0*/ 	.word	0x0000e8b0


	//   ....[44]....
        /*07d4*/ 	.word	0x0000e990


	//   ....[45]....
        /*07d8*/ 	.word	0x0000e9b0


	//   ....[46]....
        /*07dc*/ 	.word	0x0000edb0


	//   ....[47]....
        /*07e0*/ 	.word	0x0000edc0


	//   ....[48]....
        /*07e4*/ 	.word	0x0000f210


	//   ....[49]....
        /*07e8*/ 	.word	0x0000f220


	//   ....[50]....
        /*07ec*/ 	.word	0x000100a0


	//   ....[51]....
        /*07f0*/ 	.word	0x000100c0


	//   ....[52]....
        /*07f4*/ 	.word	0x00010190


	//   ....[53]....
        /*07f8*/ 	.word	0x000101b0


	//   ....[54]....
        /*07fc*/ 	.word	0x00010280


	//   ....[55]....
        /*0800*/ 	.word	0x000102a0


	//   ....[56]....
        /*0804*/ 	.word	0x00010380


	//   ....[57]....
        /*0808*/ 	.word	0x000103a0


	//   ....[58]....
        /*080c*/ 	.word	0x00010510


	//   ....[59]....
        /*0810*/ 	.word	0x00010750


	//   ....[60]....
        /*0814*/ 	.word	0x00010780


	//   ....[61]....
        /*0818*/ 	.word	0x000107b0


	//   ....[62]....
        /*081c*/ 	.word	0x000107e0


	//   ....[63]....
        /*0820*/ 	.word	0x00010810


	//   ....[64]....
        /*0824*/ 	.word	0x00010840


	//   ....[65]....
        /*0828*/ 	.word	0x000109f0


	//   ....[66]....
        /*082c*/ 	.word	0x00010a20


	//   ....[67]....
        /*0830*/ 	.word	0x00010a50


	//   ....[68]....
        /*0834*/ 	.word	0x00010a80


	//   ....[69]....
        /*0838*/ 	.word	0x00010ab0


	//   ....[70]....
        /*083c*/ 	.word	0x00010ae0


	//   ....[71]....
        /*0840*/ 	.word	0x00010b80


	//   ....[72]....
        /*0844*/ 	.word	0x00010bb0


	//   ....[73]....
        /*0848*/ 	.word	0x00010bc0


	//   ....[74]....
        /*084c*/ 	.word	0x00010bf0


	//   ....[75]....
        /*0850*/ 	.word	0x00012990


	//   ....[76]....
        /*0854*/ 	.word	0x000135d0


	//   ....[77]....
        /*0858*/ 	.word	0x000135f0


	//   ....[78]....
        /*085c*/ 	.word	0x00013600


	//   ....[79]....
        /*0860*/ 	.word	0x00013630


	//   ....[80]....
        /*0864*/ 	.word	0x00013750


	//   ....[81]....
        /*0868*/ 	.word	0x00013760


	//   ....[82]....
        /*086c*/ 	.word	0x00013800


	//   ....[83]....
        /*0870*/ 	.word	0x00013810


	//   ....[84]....
        /*0874*/ 	.word	0x000138b0


	//   ....[85]....
        /*0878*/ 	.word	0x000138c0


	//   ....[86]....
        /*087c*/ 	.word	0x00013960


	//   ....[87]....
        /*0880*/ 	.word	0x00013970


	//   ....[88]....
        /*0884*/ 	.word	0x000139f0


	//   ....[89]....
        /*0888*/ 	.word	0x00013a20


	//   ....[90]....
        /*088c*/ 	.word	0x00013a70


	//   ....[91]....
        /*0890*/ 	.word	0x00013ab0


	//   ....[92]....
        /*0894*/ 	.word	0x000166c0


	//   ....[93]....
        /*0898*/ 	.word	0x00016740


	//   ....[94]....
        /*089c*/ 	.word	0x00016770


	//   ....[95]....
        /*08a0*/ 	.word	0x00016780


	//   ....[96]....
        /*08a4*/ 	.word	0x000167b0


	//   ....[97]....
        /*08a8*/ 	.word	0x000167e0


	//   ....[98]....
        /*08ac*/ 	.word	0x00016810


	//   ....[99]....
        /*08b0*/ 	.word	0x00016840


	//   ....[100]....
        /*08b4*/ 	.word	0x00016a10


	//   ....[101]....
        /*08b8*/ 	.word	0x00016a40


	//   ....[102]....
        /*08bc*/ 	.word	0x00016a70


	//   ....[103]....
        /*08c0*/ 	.word	0x00016aa0


	//   ....[104]....
        /*08c4*/ 	.word	0x00016ad0


	//   ....[105]....
        /*08c8*/ 	.word	0x00016b00


	//   ....[106]....
        /*08cc*/ 	.word	0x00016bd0


	//   ....[107]....
        /*08d0*/ 	.word	0x00016bf0


	//   ....[108]....
        /*08d4*/ 	.word	0x00016c00


	//   ....[109]....
        /*08d8*/ 	.word	0x00016c80


	//   ....[110]....
        /*08dc*/ 	.word	0x000177d0


	//   ....[111]....
        /*08e0*/ 	.word	0x00017e60


	//   ....[112]....
        /*08e4*/ 	.word	0x00018040


	//   ....[113]....
        /*08e8*/ 	.word	0x00018090


	//   ....[114]....
        /*08ec*/ 	.word	0x000181c0


	//   ....[115]....
        /*08f0*/ 	.word	0x00018210


	//   ....[116]....
        /*08f4*/ 	.word	0x00018350


	//   ....[117]....
        /*08f8*/ 	.word	0x000183c0


	//   ....[118]....
        /*08fc*/ 	.word	0x000184f0


	//   ....[119]....
        /*0900*/ 	.word	0x00018540


	//   ....[120]....
        /*0904*/ 	.word	0x00018670


	//   ....[121]....
        /*0908*/ 	.word	0x000186c0


	//   ....[122]....
        /*090c*/ 	.word	0x000187f0


	//   ....[123]....
        /*0910*/ 	.word	0x00018840


	//   ....[124]....
        /*0914*/ 	.word	0x00018950


	//   ....[125]....
        /*0918*/ 	.word	0x000189c0


	//   ....[126]....
        /*091c*/ 	.word	0x00018ad0


	//   ....[127]....
        /*0920*/ 	.word	0x00018b20


	//   ....[128]....
        /*0924*/ 	.word	0x00018e50


	//   ....[129]....
        /*0928*/ 	.word	0x00018ef0


	//   ....[130]....
        /*092c*/ 	.word	0x00019090


	//   ....[131]....
        /*0930*/ 	.word	0x00019110


	//   ....[132]....
        /*0934*/ 	.word	0x00019190


	//   ....[133]....
        /*0938*/ 	.word	0x00019210


	//   ....[134]....
        /*093c*/ 	.word	0x00019290


	//   ....[135]....
        /*0940*/ 	.word	0x00019320


	//   ....[136]....
        /*0944*/ 	.word	0x000193c0


	//   ....[137]....
        /*0948*/ 	.word	0x00019470


	//   ....[138]....
        /*094c*/ 	.word	0x000194f0


	//   ....[139]....
        /*0950*/ 	.word	0x00019570


	//   ....[140]....
        /*0954*/ 	.word	0x000195f0


	//   ....[141]....
        /*0958*/ 	.word	0x00019680


	//   ....[142]....
        /*095c*/ 	.word	0x00019700


	//   ....[143]....
        /*0960*/ 	.word	0x000197b0


	//   ....[144]....
        /*0964*/ 	.word	0x00019800


	//   ....[145]....
        /*0968*/ 	.word	0x000198c0


	//   ....[146]....
        /*096c*/ 	.word	0x000199f0


	//----- nvinfo : EIATTR_REG_RECONFIG
	.align		4
.L_209:
        /*0970*/ 	.byte	0x01, 0x54
	.zero		2


	//----- nvinfo : EIATTR_SYSCALL_OFFSETS
	.align		4
        /*0974*/ 	.byte	0x04, 0x46
        /*0976*/ 	.short	(.L_211 - .L_210)


	//   ....[0]....
.L_210:
        /*0978*/ 	.word	0x00002020


	//   ....[1]....
        /*097c*/ 	.word	0x000125b0


	//   ....[2]....
        /*0980*/ 	.word	0x00012700


	//   ....[3]....
        /*0984*/ 	.word	0x000127f0


	//   ....[4]....
        /*0988*/ 	.word	0x000130f0


	//----- nvinfo : EIATTR_MBARRIER_INSTR_OFFSETS
	.align		4
.L_211:
        /*098c*/ 	.byte	0x04, 0x39
        /*098e*/ 	.short	(.L_213 - .L_212)


	//   ....[0]....
.L_212:
        /*0990*/ 	.word	0x00000270
        /*0994*/ 	.word	0x000000ff
        /*0998*/ 	.word	0x0002a800
        /*099c*/ 	.short	0x0100
        /*099e*/ 	.byte	0x08
	.zero		1


	//   ....[1]....
        /*09a0*/ 	.word	0x00000280
        /*09a4*/ 	.word	0x000000ff
        /*09a8*/ 	.word	0x0002a820
        /*09ac*/ 	.short	0x0100
        /*09ae*/ 	.byte	0x08
	.zero		1


	//   ....[2]....
        /*09b0*/ 	.word	0x00000370
        /*09b4*/ 	.word	0x000000ff
        /*09b8*/ 	.word	0x0002a830
        /*09bc*/ 	.short	0x0100
        /*09be*/ 	.byte	0x08
	.zero		1


	//   ....[3]....
        /*09c0*/ 	.word	0x00000380
        /*09c4*/ 	.word	0x000000ff
        /*09c8*/ 	.word	0x0002a840
        /*09cc*/ 	.short	0x0100
        /*09ce*/ 	.byte	0x08
	.zero		1


	//   ....[4]....
        /*09d0*/ 	.word	0x00000390
        /*09d4*/ 	.word	0x000000ff
        /*09d8*/ 	.word	0x0002a838
        /*09dc*/ 	.short	0x0100
        /*09de*/ 	.byte	0x08
	.zero		1


	//   ....[5]....
        /*09e0*/ 	.word	0x000003a0
        /*09e4*/ 	.word	0x000000ff
        /*09e8*/ 	.word	0x0002a848
        /*09ec*/ 	.short	0x0100
        /*09ee*/ 	.byte	0x08
	.zero		1


	//   ....[6]....
        /*09f0*/ 	.word	0x000004d0
        /*09f4*/ 	.word	0x000000ff
        /*09f8*/ 	.word	0x0002a850
        /*09fc*/ 	.short	0x0100
        /*09fe*/ 	.byte	0x08
	.zero		1


	//   ....[7]....
        /*0a00*/ 	.word	0x000004e0
        /*0a04*/ 	.word	0x000000ff
        /*0a08*/ 	.word	0x0002a860
        /*0a0c*/ 	.short	0x0100
        /*0a0e*/ 	.byte	0x08
	.zero		1


	//   ....[8]....
        /*0a10*/ 	.word	0x000004f0
        /*0a14*/ 	.word	0x000000ff
        /*0a18*/ 	.word	0x0002a858
        /*0a1c*/ 	.short	0x0100
        /*0a1e*/ 	.byte	0x08
	.zero		1


	//   ....[9]....
        /*0a20*/ 	.word	0x00000500
        /*0a24*/ 	.word	0x000000ff
        /*0a28*/ 	.word	0x0002a868
        /*0a2c*/ 	.short	0x0100
        /*0a2e*/ 	.byte	0x08
	.zero		1


	//   ....[10]....
        /*0a30*/ 	.word	0x000005f0
        /*0a34*/ 	.word	0x000000ff
        /*0a38*/ 	.word	0x0002a870
        /*0a3c*/ 	.short	0x0100
        /*0a3e*/ 	.byte	0x06
	.zero		1


	//   ....[11]....
        /*0a40*/ 	.word	0x00000600
        /*0a44*/ 	.word	0x000000ff
        /*0a48*/ 	.word	0x0002a880
        /*0a4c*/ 	.short	0x0100
        /*0a4e*/ 	.byte	0x06
	.zero		1


	//   ....[12]....
        /*0a50*/ 	.word	0x00000610
        /*0a54*/ 	.word	0x000000ff
        /*0a58*/ 	.word	0x0002a878
        /*0a5c*/ 	.short	0x0100
        /*0a5e*/ 	.byte	0x06
	.zero		1


	//   ....[13]....
        /*0a60*/ 	.word	0x00000620
        /*0a64*/ 	.word	0x000000ff
        /*0a68*/ 	.word	0x0002a888
        /*0a6c*/ 	.short	0x0100
        /*0a6e*/ 	.byte	0x06
	.zero		1


	//   ....[14]....
        /*0a70*/ 	.word	0x00000750
        /*0a74*/ 	.word	0x000000ff
        /*0a78*/ 	.word	0x0002a890
        /*0a7c*/ 	.short	0x0100
        /*0a7e*/ 	.byte	0x08
	.zero		1


	//   ....[15]....
        /*0a80*/ 	.word	0x00000760
        /*0a84*/ 	.word	0x000000ff
        /*0a88*/ 	.word	0x0002a8a0
        /*0a8c*/ 	.short	0x0100
        /*0a8e*/ 	.byte	0x08
	.zero		1


	//   ....[16]....
        /*0a90*/ 	.word	0x00000770
        /*0a94*/ 	.word	0x000000ff
        /*0a98*/ 	.word	0x0002a898
        /*0a9c*/ 	.short	0x0100
        /*0a9e*/ 	.byte	0x08
	.zero		1


	//   ....[17]....
        /*0aa0*/ 	.word	0x00000780
        /*0aa4*/ 	.word	0x000000ff
        /*0aa8*/ 	.word	0x0002a8a8
        /*0aac*/ 	.short	0x0100
        /*0aae*/ 	.byte	0x08
	.zero		1


	//   ....[18]....
        /*0ab0*/ 	.word	0x000008b0
        /*0ab4*/ 	.word	0x000000ff
        /*0ab8*/ 	.word	0x0002a8b0
        /*0abc*/ 	.short	0x0100
        /*0abe*/ 	.byte	0x08
	.zero		1


	//   ....[19]....
        /*0ac0*/ 	.word	0x000008c0
        /*0ac4*/ 	.word	0x000000ff
        /*0ac8*/ 	.word	0x0002a8c0
        /*0acc*/ 	.short	0x0100
        /*0ace*/ 	.byte	0x08
	.zero		1


	//   ....[20]....
        /*0ad0*/ 	.word	0x000008d0
        /*0ad4*/ 	.word	0x000000ff
        /*0ad8*/ 	.word	0x0002a8b8
        /*0adc*/ 	.short	0x0100
        /*0ade*/ 	.byte	0x08
	.zero		1


	//   ....[21]....
        /*0ae0*/ 	.word	0x000008e0
        /*0ae4*/ 	.word	0x000000ff
        /*0ae8*/ 	.word	0x0002a8c8
        /*0aec*/ 	.short	0x0100
        /*0aee*/ 	.byte	0x08
	.zero		1


	//   ....[22]....
        /*0af0*/ 	.word	0x000020c0
        /*0af4*/ 	.word	0x000000ff
        /*0af8*/ 	.word	0x0002a800
        /*0afc*/ 	.short	0x010a
        /*0afe*/ 	.byte	0x25
	.zero		1


	//   ....[23]....
        /*0b00*/ 	.word	0x00002140
        /*0b04*/ 	.word	0x00000003
        /*0b08*/ 	.word	0x0002a830
        /*0b0c*/ 	.short	0x010a
        /*0b0e*/ 	.byte	0x3f
	.zero		1


	//   ....[24]....
        /*0b10*/ 	.word	0x000021b0
        /*0b14*/ 	.word	0x00000003
        /*0b18*/ 	.word	0x0002a830
        /*0b1c*/ 	.short	0x010a
        /*0b1e*/ 	.byte	0x3f
	.zero		1


	//   ....[25]....
        /*0b20*/ 	.word	0x00002900
        /*0b24*/ 	.word	0x00000000
        /*0b28*/ 	.word	0x00000000
        /*0b2c*/ 	.short	0x0101
        /*0b2e*/ 	.byte	0x3f
	.zero		1


	//   ....[26]....
        /*0b30*/ 	.word	0x00004d10
        /*0b34*/ 	.word	0x000000ff
        /*0b38*/ 	.word	0x0002a830
        /*0b3c*/ 	.short	0x010a
        /*0b3e*/ 	.byte	0x06
	.zero		1


	//   ....[27]....
        /*0b40*/ 	.word	0x00004d50
        /*0b44*/ 	.word	0x000000ff
        /*0b48*/ 	.word	0x0002a830
        /*0b4c*/ 	.short	0x010a
        /*0b4e*/ 	.byte	0x06
	.zero		1


	//   ....[28]....
        /*0b50*/ 	.word	0x000055d0
        /*0b54*/ 	.word	0x000000ff
        /*0b58*/ 	.word	0x0002a850
        /*0b5c*/ 	.short	0x010a
        /*0b5e*/ 	.byte	0x05
	.zero		1


	//   ....[29]....
        /*0b60*/ 	.word	0x00005610
        /*0b64*/ 	.word	0x000000ff
        /*0b68*/ 	.word	0x0002a850
        /*0b6c*/ 	.short	0x010a
        /*0b6e*/ 	.byte	0x05
	.zero		1


	//   ....[30]....
        /*0b70*/ 	.word	0x00005970
        /*0b74*/ 	.word	0x00000000
        /*0b78*/ 	.word	0x00000000
        /*0b7c*/ 	.short	0x0101
        /*0b7e*/ 	.byte	0x3f
	.zero		1


	//   ....[31]....
        /*0b80*/ 	.word	0x000072b0
        /*0b84*/ 	.word	0x0000006b
        /*0b88*/ 	.word	0x00000000
        /*0b8c*/ 	.short	0x0101
        /*0b8e*/ 	.byte	0x3f
	.zero		1


	//   ....[32]....
        /*0b90*/ 	.word	0x00007d50
        /*0b94*/ 	.word	0x000000ff
        /*0b98*/ 	.word	0x0002a830
        /*0b9c*/ 	.short	0x010a
        /*0b9e*/ 	.byte	0x05
	.zero		1


	//   ....[33]....
        /*0ba0*/ 	.word	0x00007d90
        /*0ba4*/ 	.word	0x000000ff
        /*0ba8*/ 	.word	0x0002a830
        /*0bac*/ 	.short	0x010a
        /*0bae*/ 	.byte	0x05
	.zero		1


	//   ....[34]....
        /*0bb0*/ 	.word	0x00008610
        /*0bb4*/ 	.word	0x000000ff
        /*0bb8*/ 	.word	0x0002a850
        /*0bbc*/ 	.short	0x010a
        /*0bbe*/ 	.byte	0x05
	.zero		1


	//   ....[35]....
        /*0bc0*/ 	.word	0x00008650
        /*0bc4*/ 	.word	0x000000ff
        /*0bc8*/ 	.word	0x0002a850
        /*0bcc*/ 	.short	0x010a
        /*0bce*/ 	.byte	0x05
	.zero		1


	//   ....[36]....
        /*0bd0*/ 	.word	0x000093b0
        /*0bd4*/ 	.word	0x0000005b
        /*0bd8*/ 	.word	0x00000000
        /*0bdc*/ 	.short	0x0101
        /*0bde*/ 	.byte	0x3f
	.zero		1


	//   ....[37]....
        /*0be0*/ 	.word	0x00009420
        /*0be4*/ 	.word	0x0000005f
        /*0be8*/ 	.word	0x00000000
        /*0bec*/ 	.short	0x0101
        /*0bee*/ 	.byte	0x3f
	.zero		1


	//   ....[38]....
        /*0bf0*/ 	.word	0x00009960
        /*0bf4*/ 	.word	0x000000ff
        /*0bf8*/ 	.word	0x0002a830
        /*0bfc*/ 	.short	0x010a
        /*0bfe*/ 	.byte	0x05
	.zero		1


	//   ....[39]....
        /*0c00*/ 	.word	0x000099a0
        /*0c04*/ 	.word	0x000000ff
        /*0c08*/ 	.word	0x0002a830
        /*0c0c*/ 	.short	0x010a
        /*0c0e*/ 	.byte	0x05
	.zero		1


	//   ....[40]....
        /*0c10*/ 	.word	0x0000a220
        /*0c14*/ 	.word	0x000000ff
        /*0c18*/ 	.word	0x0002a850
        /*0c1c*/ 	.short	0x010a
        /*0c1e*/ 	.byte	0x05
	.zero		1


	//   ....[41]....
        /*0c20*/ 	.word	0x0000a260
        /*0c24*/ 	.word	0x000000ff
        /*0c28*/ 	.word	0x0002a850
        /*0c2c*/ 	.short	0x010a
        /*0c2e*/ 	.byte	0x05
	.zero		1


	//   ....[42]....
        /*0c30*/ 	.word	0x0000a540
        /*0c34*/ 	.word	0x00000000
        /*0c38*/ 	.word	0x00000000
        /*0c3c*/ 	.short	0x0101
        /*0c3e*/ 	.byte	0x3f
	.zero		1


	//   ....[43]....
        /*0c40*/ 	.word	0x0000bcd0
        /*0c44*/ 	.word	0x0000006d
        /*0c48*/ 	.word	0x00000000
        /*0c4c*/ 	.short	0x0101
        /*0c4e*/ 	.byte	0x3f
	.zero		1


	//   ....[44]....
        /*0c50*/ 	.word	0x0000ca30
        /*0c54*/ 	.word	0x000000ff
        /*0c58*/ 	.word	0x0002a850
        /*0c5c*/ 	.short	0x010a
        /*0c5e*/ 	.byte	0x05
	.zero		1


	//   ....[45]....
        /*0c60*/ 	.word	0x0000ca70
        /*0c64*/ 	.word	0x000000ff
        /*0c68*/ 	.word	0x0002a850
        /*0c6c*/ 	.short	0x010a
        /*0c6e*/ 	.byte	0x05
	.zero		1


	//   ....[46]....
        /*0c70*/ 	.word	0x0000cf10
        /*0c74*/ 	.word	0x0000000a
        /*0c78*/ 	.word	0x00000000
        /*0c7c*/ 	.short	0x0101
        /*0c7e*/ 	.byte	0x3f
	.zero		1


	//   ....[47]....
        /*0c80*/ 	.word	0x0000e6c0
        /*0c84*/ 	.word	0x00000010
        /*0c88*/ 	.word	0x00000000
        /*0c8c*/ 	.short	0x0101
        /*0c8e*/ 	.byte	0x3f
	.zero		1


	//   ....[48]....
        /*0c90*/ 	.word	0x0000ebe0
        /*0c94*/ 	.word	0x00000006
        /*0c98*/ 	.word	0x00000000
        /*0c9c*/ 	.short	0x0101
        /*0c9e*/ 	.byte	0x3f
	.zero		1


	//   ....[49]....
        /*0ca0*/ 	.word	0x00012c10
        /*0ca4*/ 	.word	0x00000000
        /*0ca8*/ 	.word	0x0002a840
        /*0cac*/ 	.short	0x010a
        /*0cae*/ 	.byte	0x3f
	.zero		1


	//   ....[50]....
        /*0cb0*/ 	.word	0x00013bd0
        /*0cb4*/ 	.word	0x00000012
        /*0cb8*/ 	.word	0x0002a800
        /*0cbc*/ 	.short	0x0107
        /*0cbe*/ 	.byte	0x3f
	.zero		1


	//   ....[51]....
        /*0cc0*/ 	.word	0x00013ce0
        /*0cc4*/ 	.word	0x00000012
        /*0cc8*/ 	.word	0x0002a800
        /*0ccc*/ 	.short	0x0101
        /*0cce*/ 	.byte	0x3f
	.zero		1


	//   ....[52]....
        /*0cd0*/ 	.word	0x00013d00
        /*0cd4*/ 	.word	0x00000012
        /*0cd8*/ 	.word	0x0002a820
        /*0cdc*/ 	.short	0x010a
        /*0cde*/ 	.byte	0x3f
	.zero		1


	//   ....[53]....
        /*0ce0*/ 	.word	0x00014130
        /*0ce4*/ 	.word	0x00000003
        /*0ce8*/ 	.word	0x0002a840
        /*0cec*/ 	.short	0x010a
        /*0cee*/ 	.byte	0x3f
	.zero		1


	//   ....[54]....
        /*0cf0*/ 	.word	0x000145c0
        /*0cf4*/ 	.word	0x00000003
        /*0cf8*/ 	.word	0x00000060
        /*0cfc*/ 	.short	0x010a
        /*0cfe*/ 	.byte	0x3f
	.zero		1


	//   ....[55]....
        /*0d00*/ 	.word	0x00014c50
        /*0d04*/ 	.word	0x00000003
        /*0d08*/ 	.word	0x0002a840
        /*0d0c*/ 	.short	0x010a
        /*0d0e*/ 	.byte	0x3f
	.zero		1


	//   ....[56]....
        /*0d10*/ 	.word	0x000150e0
        /*0d14*/ 	.word	0x00000002
        /*0d18*/ 	.word	0x00000060
        /*0d1c*/ 	.short	0x010a
        /*0d1e*/ 	.byte	0x3f
	.zero		1


	//   ....[57]....
        /*0d20*/ 	.word	0x000156c0
        /*0d24*/ 	.word	0x00000002
        /*0d28*/ 	.word	0x0002a840
        /*0d2c*/ 	.short	0x010a
        /*0d2e*/ 	.byte	0x3f
	.zero		1


	//   ....[58]....
        /*0d30*/ 	.word	0x00015b50
        /*0d34*/ 	.word	0x00000002
        /*0d38*/ 	.word	0x00000060
        /*0d3c*/ 	.short	0x010a
        /*0d3e*/ 	.byte	0x3f
	.zero		1


	//   ....[59]....
        /*0d40*/ 	.word	0x000160e0
        /*0d44*/ 	.word	0x00000000
        /*0d48*/ 	.word	0x0002a860
        /*0d4c*/ 	.short	0x010a
        /*0d4e*/ 	.byte	0x3f
	.zero		1


	//   ....[60]....
        /*0d50*/ 	.word	0x00017750
        /*0d54*/ 	.word	0x00000000
        /*0d58*/ 	.word	0x0002a820
        /*0d5c*/ 	.short	0x010a
        /*0d5e*/ 	.byte	0x3f
	.zero		1


	//   ....[61]....
        /*0d60*/ 	.word	0x00017960
        /*0d64*/ 	.word	0x00000006
        /*0d68*/ 	.word	0x00000000
        /*0d6c*/ 	.short	0x010a
        /*0d6e*/ 	.byte	0x3f
	.zero		1


	//   ....[62]....
        /*0d70*/ 	.word	0x00017990
        /*0d74*/ 	.word	0x00000007
        /*0d78*/ 	.word	0x00000000
        /*0d7c*/ 	.short	0x010a
        /*0d7e*/ 	.byte	0x3f
	.zero		1


	//   ....[63]....
        /*0d80*/ 	.word	0x000179f0
        /*0d84*/ 	.word	0x00000004
        /*0d88*/ 	.word	0x00000000
        /*0d8c*/ 	.short	0x010a
        /*0d8e*/ 	.byte	0x3f
	.zero		1


	//   ....[64]....
        /*0d90*/ 	.word	0x00017a20
        /*0d94*/ 	.word	0x00000003
        /*0d98*/ 	.word	0x00000000
        /*0d9c*/ 	.short	0x010a
        /*0d9e*/ 	.byte	0x3f
	.zero		1


	//   ....[65]....
        /*0da0*/ 	.word	0x00017a90
        /*0da4*/ 	.word	0x00000003
        /*0da8*/ 	.word	0x0002a800
        /*0dac*/ 	.short	0x010a
        /*0dae*/ 	.byte	0x3f
	.zero		1


	//   ....[66]....
        /*0db0*/ 	.word	0x00017ae0
        /*0db4*/ 	.word	0x00000003
        /*0db8*/ 	.word	0x0002a830
        /*0dbc*/ 	.short	0x010a
        /*0dbe*/ 	.byte	0x3f
	.zero		1


	//   ....[67]....
        /*0dc0*/ 	.word	0x00017b40
        /*0dc4*/ 	.word	0x0000000c
        /*0dc8*/ 	.word	0x0002a830
        /*0dcc*/ 	.short	0x010a
        /*0dce*/ 	.byte	0x3f
	.zero		1


	//   ....[68]....
        /*0dd0*/ 	.word	0x00017ba0
        /*0dd4*/ 	.word	0x00000009
        /*0dd8*/ 	.word	0x0002a850
        /*0ddc*/ 	.short	0x010a
        /*0dde*/ 	.byte	0x3f
	.zero		1


	//   ....[69]....
        /*0de0*/ 	.word	0x00017c00
        /*0de4*/ 	.word	0x00000008
        /*0de8*/ 	.word	0x0002a830
        /*0dec*/ 	.short	0x010a
        /*0dee*/ 	.byte	0x3f
	.zero		1


	//   ....[70]....
        /*0df0*/ 	.word	0x00017c60
        /*0df4*/ 	.word	0x00000003
        /*0df8*/ 	.word	0x0002a850
        /*0dfc*/ 	.short	0x010a
        /*0dfe*/ 	.byte	0x3f
	.zero		1


	//   ....[71]....
        /*0e00*/ 	.word	0x00017cc0
        /*0e04*/ 	.word	0x00000008
        /*0e08*/ 	.word	0x0002a830
        /*0e0c*/ 	.short	0x010a
        /*0e0e*/ 	.byte	0x3f
	.zero		1


	//   ....[72]....
        /*0e10*/ 	.word	0x00017d20
        /*0e14*/ 	.word	0x00000003
        /*0e18*/ 	.word	0x0002a850
        /*0e1c*/ 	.short	0x010a
        /*0e1e*/ 	.byte	0x3f
	.zero		1


	//   ....[73]....
        /*0e20*/ 	.word	0x00017d80
        /*0e24*/ 	.word	0x00000005
        /*0e28*/ 	.word	0x0002a850
        /*0e2c*/ 	.short	0x010a
        /*0e2e*/ 	.byte	0x3f
	.zero		1


	//   ....[74]....
        /*0e30*/ 	.word	0x00017f20
        /*0e34*/ 	.word	0x00000000
        /*0e38*/ 	.word	0x0002a840
        /*0e3c*/ 	.short	0x010a
        /*0e3e*/ 	.byte	0x3f
	.zero		1


	//   ....[75]....
        /*0e40*/ 	.word	0x00018b60
        /*0e44*/ 	.word	0x00000012
        /*0e48*/ 	.word	0x0002a820
        /*0e4c*/ 	.short	0x010a
        /*0e4e*/ 	.byte	0x3f
	.zero		1


	//   ....[76]....
        /*0e50*/ 	.word	0x00018bb0
        /*0e54*/ 	.word	0x00000003
        /*0e58*/ 	.word	0x0002a840
        /*0e5c*/ 	.short	0x010a
        /*0e5e*/ 	.byte	0x3f
	.zero		1


	//   ....[77]....
        /*0e60*/ 	.word	0x00018c00
        /*0e64*/ 	.word	0x00000003
        /*0e68*/ 	.word	0x00000060
        /*0e6c*/ 	.short	0x010a
        /*0e6e*/ 	.byte	0x3f
	.zero		1


	//   ....[78]....
        /*0e70*/ 	.word	0x00018c50
        /*0e74*/ 	.word	0x00000003
        /*0e78*/ 	.word	0x0002a840
        /*0e7c*/ 	.short	0x010a
        /*0e7e*/ 	.byte	0x3f
	.zero		1


	//   ....[79]....
        /*0e80*/ 	.word	0x00018ca0
        /*0e84*/ 	.word	0x00000002
        /*0e88*/ 	.word	0x00000060
        /*0e8c*/ 	.short	0x010a
        /*0e8e*/ 	.byte	0x3f
	.zero		1


	//   ....[80]....
        /*0e90*/ 	.word	0x00018cf0
        /*0e94*/ 	.word	0x00000002
        /*0e98*/ 	.word	0x0002a840
        /*0e9c*/ 	.short	0x010a
        /*0e9e*/ 	.byte	0x3f
	.zero		1


	//   ....[81]....
        /*0ea0*/ 	.word	0x00018d40
        /*0ea4*/ 	.word	0x00000002
        /*0ea8*/ 	.word	0x00000060
        /*0eac*/ 	.short	0x010a
        /*0eae*/ 	.byte	0x3f
	.zero		1


	//   ....[82]....
        /*0eb0*/ 	.word	0x00018d90
        /*0eb4*/ 	.word	0x00000000
        /*0eb8*/ 	.word	0x0002a860
        /*0ebc*/ 	.short	0x010a
        /*0ebe*/ 	.byte	0x3f
	.zero		1


	//   ....[83]....
        /*0ec0*/ 	.word	0x00019910
        /*0ec4*/ 	.word	0x00000000
        /*0ec8*/ 	.word	0x0002a820
        /*0ecc*/ 	.short	0x010a
        /*0ece*/ 	.byte	0x3f
	.zero		1


	//   ....[84]....
        /*0ed0*/ 	.word	0x00019ab0
        /*0ed4*/ 	.word	0x00000006
        /*0ed8*/ 	.word	0x00000000
        /*0edc*/ 	.short	0x010a
        /*0ede*/ 	.byte	0x3f
	.zero		1


	//   ....[85]....
        /*0ee0*/ 	.word	0x00019b00
        /*0ee4*/ 	.word	0x00000007
        /*0ee8*/ 	.word	0x00000000
        /*0eec*/ 	.short	0x010a
        /*0eee*/ 	.byte	0x3f
	.zero		1


	//   ....[86]....
        /*0ef0*/ 	.word	0x00019b50
        /*0ef4*/ 	.word	0x00000004
        /*0ef8*/ 	.word	0x00000000
        /*0efc*/ 	.short	0x010a
        /*0efe*/ 	.byte	0x3f
	.zero		1


	//----- nvinfo : EIATTR_NUM_MBARRIERS
	.align		4
.L_213:
        /*0f00*/ 	.byte	0x03, 0x38
        /*0f02*/ 	.short	0x0016


	//----- nvinfo : EIATTR_EXIT_INSTR_OFFSETS
	.align		4
        /*0f04*/ 	.byte	0x04, 0x1c
        /*0f06*/ 	.short	(.L_215 - .L_214)


	//   ....[0]....
.L_214:
        /*0f08*/ 	.word	0x00000a50


	//   ....[1]....
        /*0f0c*/ 	.word	0x000104b0


	//   ....[2]....
        /*0f10*/ 	.word	0x00017a70


	//----- nvinfo : EIATTR_MAX_THREADS
	.align		4
.L_215:
        /*0f14*/ 	.byte	0x04, 0x05
        /*0f16*/ 	.short	(.L_217 - .L_216)
.L_216:
        /*0f18*/ 	.word	0x00000180
        /*0f1c*/ 	.word	0x00000001
        /*0f20*/ 	.word	0x00000001


	//----- nvinfo : EIATTR_CRS_STACK_SIZE
	.align		4
.L_217:
        /*0f24*/ 	.byte	0x04, 0x1e
        /*0f26*/ 	.short	(.L_219 - .L_218)
.L_218:
        /*0f28*/ 	.word	0x00000000


	//----- nvinfo : EIATTR_CBANK_PARAM_SIZE
	.align		4
.L_219:
        /*0f2c*/ 	.byte	0x03, 0x19
        /*0f2e*/ 	.short	0x0af0


	//----- nvinfo : EIATTR_PARAM_CBANK
	.align		4
        /*0f30*/ 	.byte	0x04, 0x0a
        /*0f32*/ 	.short	(.L_221 - .L_220)
	.align		4
.L_220:
        /*0f34*/ 	.word	index@(.nv.constant0._ZN7cutlass13device_kernelIN5flash11enable_sm90INS1_16FlashAttnFwdSm90INS1_25CollectiveMainloopFwdSm90ILi2EN4cute5tupleIJNS5_1CILi1EEES8_S8_EEENS6_IJNS7_ILi128EEENS7_ILi96EEENS7_ILi192EEEEEELi128ENS_10bfloat16_tEfNS_4arch4Sm90ELb0ELb1ELb0ELb1ELb0ELb0ELb0ELb1ELb1ELb1ELb1ELb0EEENS1_21CollectiveEpilogueFwdINS6_IJSA_SA_SB_EEES9_SE_SG_Li256ELb1ELb1ELb1ELb0EEENS1_36VarlenDynamicPersistentTileSchedulerILi128ELi96ELi256ELi128ELb1ELb1ELb1ELb1ELb0ELb1EEEEEEEEEvNT_6ParamsE)
        /*0f38*/ 	.short	0x0210
        /*0f3a*/ 	.short	0x0af0


	//----- nvinfo : EIATTR_SW_WAR
	.align		4
.L_221:
        /*0f3c*/ 	.byte	0x04, 0x36
        /*0f3e*/ 	.short	(.L_223 - .L_222)
.L_222:
        /*0f40*/ 	.word	0x00000008
.L_223:


//--------------------- .nv.info._ZN7cutlass13device_kernelIN5flash11enable_sm90INS1_16FlashAttnFwdSm90INS1_25CollectiveMainloopFwdSm90ILi2EN4cute5tupleIJNS5_1CILi1EEES8_S8_EEENS6_IJNS7_ILi128EEENS7_ILi96EEENS7_ILi192EEEEEELi128ENS_10bfloat16_tEfNS_4arch4Sm90ELb0ELb1ELb0ELb1ELb0ELb1ELb0ELb1ELb1ELb1ELb1ELb0EEENS1_21CollectiveEpilogueFwdINS6_IJSA_SA_SB_EEES9_SE_SG_Li256ELb1ELb1ELb1ELb0EEENS1_36VarlenDynamicPersistentTileSchedulerILi128ELi96ELi256ELi128ELb1ELb1ELb1ELb1ELb0ELb1EEEEEEEEEvNT_6ParamsE --------------------------
	.section	.nv.info._ZN7cutlass13device_kernelIN5flash11enable_sm90INS1_16FlashAttnFwdSm90INS1_25CollectiveMainloopFwdSm90ILi2EN4cute5tupleIJNS5_1CILi1EEES8_S8_EEENS6_IJNS7_ILi128EEENS7_ILi96EEENS7_ILi192EEEEEELi128ENS_10bfloat16_tEfNS_4arch4Sm90ELb0ELb1ELb0ELb1ELb0ELb1ELb0ELb1ELb1ELb1ELb1ELb0EEENS1_21CollectiveEpilogueFwdINS6_IJSA_SA_SB_EEES9_SE_SG_Li256ELb1ELb1ELb1ELb0EEENS1_36VarlenDynamicPersistentTileSchedulerILi128ELi96ELi256ELi128ELb1ELb1ELb1ELb1ELb0ELb1EEEEEEEEEvNT_6ParamsE,"",@"SHT_CUDA_INFO"
	.sectionflags	@""
	.align	4


	//----- nvinfo : EIATTR_CUDA_API_VERSION
	.align		4
        /*0000*/ 	.byte	0x04, 0x37
        /*0002*/ 	.short	(.L_225 - .L_224)
.L_224:
        /*0004*/ 	.word	0x00000082


	//----- nvinfo : EIATTR_KPARAM_INFO
	.align		4
.L_225:
        /*0008*/ 	.byte	0x04, 0x17
        /*000a*/ 	.short	(.L_227 - .L_226)
.L_226:
        /*000c*/ 	.word	0x00000000
        /*0010*/ 	.short	0x0000
        /*0012*/ 	.short	0x0070
        /*0014*/ 	.byte	0x00, 0xf0, 0x01, 0x2a


	//----- nvinfo : EIATTR_SPARSE_MMA_MASK
	.align		4
.L_227:
        /*0018*/ 	.byte	0x03, 0x50
        /*001a*/ 	.short	0x0000


	//----- nvinfo : EIATTR_MAXREG_COUNT
	.align		4
        /*001c*/ 	.byte	0x03, 0x1b
        /*001e*/ 	.short	0x00a8


	//----- nvinfo : EIATTR_NUM_BARRIERS
	.align		4
        /*0020*/ 	.byte	0x02, 0x4c
        /*0022*/ 	.byte	0x10
	.zero		1


	//----- nvinfo : EIATTR_EXTERNS
	.align		4
        /*0024*/ 	.byte	0x04, 0x0f
        /*0026*/ 	.short	(.L_229 - .L_228)


	//   ....[0]....
	.align		4
.L_228:
        /*0028*/ 	.word	index@(__assertfail)


	//----- nvinfo : EIATTR_ANNOTATIONS
	.align		4
.L_229:
        /*002c*/ 	.byte	0x04, 0x55
        /*002e*/ 	.short	(.L_231 - .L_230)


	//   ....[0]....
.L_230:
        /* <DEDUP_REMOVED lines=123> */


	//----- nvinfo : EIATTR_MERCURY_ISA_VERSION
	.align		4
.L_231:
        /*07c8*/ 	.byte	0x03, 0x5f
        /*07ca*/ 	.short	0x0101


	//----- nvinfo : EIATTR_UNUSED_LOAD_BYTE_OFFSET
	.align		4
        /*07cc*/ 	.byte	0x04, 0x44
        /*07ce*/ 	.short	(.L_233 - .L_232)


	//   ....[0]....
.L_232:
        /*07d0*/ 	.word	0x00000ab0
        /*07d4*/ 	.word	0x0000fff0


	//   ....[1]....
        /*07d8*/ 	.word	0x0001f510
        /*07dc*/ 	.word	0x0000fff0


	//----- nvinfo : EIATTR_INT_WARP_WIDE_INSTR_OFFSETS
	.align		4
.L_233:
        /*07e0*/ 	.byte	0x04, 0x31
        /*07e2*/ 	.short	(.L_235 - .L_234)


	//   ....[0]....
.L_234:
        /*07e4*/ 	.word	0x00000190


	//   ....[1]....
        /*07e8*/ 	.word	0x000001d0


	//   ....[2]....
        /*07ec*/ 	.word	0x00000240


	//   ....[3]....
        /*07f0*/ 	.word	0x00025c60


	//   ....[4]....
        /*07f4*/ 	.word	0x00025cf0


	//   ....[5]....
        /*07f8*/ 	.word	0x000297e0


	//   ....[6]....
        /*07fc*/ 	.word	0x00029840


	//----- nvinfo : EIATTR_COOP_GROUP_MASK_REGIDS
	.align		4
.L_235:
        /*0800*/ 	.byte	0x04, 0x29
        /*0802*/ 	.short	(.L_237 - .L_236)


	//   ....[0]....
.L_236:
        /*0804*/ 	.word	0xffffffff


	//   ....[1]....
        /*0808*/ 	.word	0xffffffff


	//   ....[2]....
        /*080c*/ 	.word	0xffffffff


	//   ....[3]....
        /*0810*/ 	.word	0xffffffff


	//   ....[4]....
        /*0814*/ 	.word	0xffffffff


	//   ....[5]....
        /*0818*/ 	.word	0xffffffff


	//   ....[6]....
        /*081c*/ 	.word	0xffffffff


	//   ....[7]....
        /*0820*/ 	.word	0xffffffff


	//   ....[8]....
        /*0824*/ 	.word	0xffffffff


	//   ....[9]....
        /*0828*/ 	.word	0xffffffff


	//   ....[10]....
        /*082c*/ 	.word	0xffffffff


	//   ....[11]....
        /*0830*/ 	.word	0xffffffff


	//   ....[12]....
        /*0834*/ 	.word	0xffffffff


	//   ....[13]....
        /*0838*/ 	.word	0xffffffff


	//   ....[14]....
        /*083c*/ 	.word	0xffffffff


	//   ....[15]....
        /*0840*/ 	.word	0xffffffff


	//   ....[16]....
        /*0844*/ 	.word	0xffffffff


	//   ....[17]....
        /*0848*/ 	.word	0xffffffff


	//   ....[18]....
        /*084c*/ 	.word	0xffffffff


	//   ....[19]....
        /*0850*/ 	.word	0xffffffff


	//   ....[20]....
        /*0854*/ 	.word	0xffffffff


	//   ....[21]....
        /*0858*/ 	.word	0xffffffff


	//   ....[22]....
        /*085c*/ 	.word	0xffffffff


	//   ....[23]....
        /*0860*/ 	.word	0xffffffff


	//   ....[24]....
        /*0864*/ 	.word	0xffffffff


	//   ....[25]....
        /*0868*/ 	.word	0xffffffff


	//   ....[26]....
        /*086c*/ 	.word	0xffffffff


	//   ....[27]....
        /*0870*/ 	.word	0xffffffff


	//   ....[28]....
        /*0874*/ 	.word	0xffffffff


	//   ....[29]....
        /*0878*/ 	.word	0xffffffff


	//   ....[30]....
        /*087c*/ 	.word	0xffffffff


	//   ....[31]....
        /*0880*/ 	.word	0xffffffff


	//   ....[32]....
        /*0884*/ 	.word	0xffffffff


	//   ....[33]....
        /*0888*/ 	.word	0xffffffff


	//   ....[34]....
        /*088c*/ 	.word	0xffffffff


	//   ....[35]....
        /*0890*/ 	.word	0xffffffff


	//   ....[36]....
        /*0894*/ 	.word	0xffffffff


	//   ....[37]....
        /*0898*/ 	.word	0xffffffff


	//   ....[38]....
        /*089c*/ 	.word	0xffffffff


	//   ....[39]....
        /*08a0*/ 	.word	0xffffffff


	//   ....[40]....
        /*08a4*/ 	.word	0xffffffff


	//   ....[41]....
        /*08a8*/ 	.word	0xffffffff


	//   ....[42]....
        /*08ac*/ 	.word	0xffffffff


	//   ....[43]....
        /*08b0*/ 	.word	0xffffffff


	//   ....[44]....
        /*08b4*/ 	.word	0xffffffff


	//   ....[45]....
        /*08b8*/ 	.word	0xffffffff


	//   ....[46]....
        /*08bc*/ 	.word	0xffffffff


	//   ....[47]....
        /*08c0*/ 	.word	0xffffffff


	//   ....[48]....
        /*08c4*/ 	.word	0xffffffff


	//   ....[49]....
        /*08c8*/ 	.word	0xffffffff


	//   ....[50]....
        /*08cc*/ 	.word	0xffffffff


	//   ....[51]....
        /*08d0*/ 	.word	0xffffffff


	//   ....[52]....
        /*08d4*/ 	.word	0xffffffff


	//   ....[53]....
        /*08d8*/ 	.word	0xffffffff


	//   ....[54]....
        /*08dc*/ 	.word	0xffffffff


	//   ....[55]....
        /*08e0*/ 	.word	0xffffffff


	//   ....[56]....
        /*08e4*/ 	.word	0xffffffff


	//   ....[57]....
        /*08e8*/ 	.word	0xffffffff


	//   ....[58]....
        /*08ec*/ 	.word	0xffffffff


	//   ....[59]....
        /*08f0*/ 	.word	0xffffffff


	//   ....[60]....
        /*08f4*/ 	.word	0xffffffff


	//   ....[61]....
        /*08f8*/ 	.word	0xffffffff


	//   ....[62]....
        /*08fc*/ 	.word	0xffffffff


	//   ....[63]....
        /*0900*/ 	.word	0xffffffff


	//   ....[64]....
        /*0904*/ 	.word	0xffffffff


	//   ....[65]....
        /*0908*/ 	.word	0xffffffff


	//   ....[66]....
        /*090c*/ 	.word	0xffffffff


	//   ....[67]....
        /*0910*/ 	.word	0xffffffff


	//   ....[68]....
        /*0914*/ 	.word	0xffffffff


	//   ....[69]....
        /*0918*/ 	.word	0xffffffff


	//   ....[70]....
        /*091c*/ 	.word	0xffffffff


	//   ....[71]....
        /*0920*/ 	.word	0xffffffff


	//   ....[72]....
        /*0924*/ 	.word	0xffffffff


	//   ....[73]....
        /*0928*/ 	.word	0xffffffff


	//   ....[74]....
        /*092c*/ 	.word	0xffffffff


	//   ....[75]....
        /*0930*/ 	.word	0xffffffff


	//   ....[76]....
        /*0934*/ 	.word	0xffffffff


	//   ....[77]....
        /*0938*/ 	.word	0xffffffff


	//   ....[78]....
        /*093c*/ 	.word	0xffffffff


	//   ....[79]....
        /*0940*/ 	.word	0xffffffff


	//   ....[80]....
        /*0944*/ 	.word	0xffffffff


	//   ....[81]....
        /*0948*/ 	.word	0xffffffff


	//   ....[82]....
        /*094c*/ 	.word	0xffffffff


	//   ....[83]....
        /*0950*/ 	.word	0xffffffff


	//   ....[84]....
        /*0954*/ 	.word	0xffffffff


	//   ....[85]....
        /*0958*/ 	.word	0xffffffff


	//   ....[86]....
        /*095c*/ 	.word	0xffffffff


	//   ....[87]....
        /*0960*/ 	.word	0xffffffff


	//   ....[88]....
        /*0964*/ 	.word	0xffffffff


	//   ....[89]....
        /*0968*/ 	.word	0xffffffff


	//   ....[90]....
        /*096c*/ 	.word	0xffffffff


	//   ....[91]....
        /*0970*/ 	.word	0xffffffff


	//   ....[92]....
        /*0974*/ 	.word	0xffffffff


	//   ....[93]....
        /*0978*/ 	.word	0xffffffff


	//   ....[94]....
        /*097c*/ 	.word	0xffffffff


	//   ....[95]....
        /*0980*/ 	.word	0xffffffff


	//   ....[96]....
        /*0984*/ 	.word	0xffffffff


	//   ....[97]....
        /*0988*/ 	.word	0xffffffff


	//   ....[98]....
        /*098c*/ 	.word	0xffffffff


	//   ....[99]....
        /*0990*/ 	.word	0xffffffff


	//   ....[100]....
        /*0994*/ 	.word	0xffffffff


	//   ....[101]....
        /*0998*/ 	.word	0xffffffff


	//   ....[102]....
        /*099c*/ 	.word	0xffffffff


	//   ....[103]....
        /*09a0*/ 	.word	0xffffffff


	//   ....[104]....
        /*09a4*/ 	.word	0xffffffff


	//   ....[105]....
        /*09a8*/ 	.word	0xffffffff


	//   ....[106]....
        /*09ac*/ 	.word	0xffffffff


	//   ....[107]....
        /*09b0*/ 	.word	0xffffffff


	//   ....[108]....
        /*09b4*/ 	.word	0xffffffff


	//   ....[109]....
        /*09b8*/ 	.word	0xffffffff


	//   ....[110]....
        /*09bc*/ 	.word	0xffffffff


	//   ....[111]....
        /*09c0*/ 	.word	0xffffffff


	//   ....[112]....
        /*09c4*/ 	.word	0xffffffff


	//   ....[113]....
        /*09c8*/ 	.word	0xffffffff


	//   ....[114]....
        /*09cc*/ 	.word	0xffffffff


	//   ....[115]....
        /*09d0*/ 	.word	0xffffffff


	//   ....[116]....
        /*09d4*/ 	.word	0xffffffff


	//   ....[117]....
        /*09d8*/ 	.word	0xffffffff


	//   ....[118]....
        /*09dc*/ 	.word	0xffffffff


	//   ....[119]....
        /*09e0*/ 	.word	0xffffffff


	//   ....[120]....
        /*09e4*/ 	.word	0xffffffff


	//   ....[121]....
        /*09e8*/ 	.word	0xffffffff


	//   ....[122]....
        /*09ec*/ 	.word	0xffffffff


	//   ....[123]....
        /*09f0*/ 	.word	0xffffffff


	//   ....[124]....
        /*09f4*/ 	.word	0xffffffff


	//   ....[125]....
        /*09f8*/ 	.word	0xffffffff


	//   ....[126]....
        /*09fc*/ 	.word	0xffffffff


	//   ....[127]....
        /*0a00*/ 	.word	0xffffffff


	//   ....[128]....
        /*0a04*/ 	.word	0x0500000f


	//   ....[129]....
        /*0a08*/ 	.word	0x0500000f


	//   ....[130]....
        /*0a0c*/ 	.word	0x0500000f


	//   ....[131]....
        /*0a10*/ 	.word	0x0500000f


	//   ....[132]....
        /*0a14*/ 	.word	0x0500000f


	//   ....[133]....
        /*0a18*/ 	.word	0x0500000f


	//   ....[134]....
        /*0a1c*/ 	.word	0x0500000f


	//   ....[135]....
        /*0a20*/ 	.word	0x0500000f


	//   ....[136]....
        /*0a24*/ 	.word	0x0500000f


	//   ....[137]....
        /*0a28*/ 	.word	0x0500000f


	//   ....[138]....
        /*0a2c*/ 	.word	0x0500000f


	//   ....[139]....
        /*0a30*/ 	.word	0x0500000f


	//   ....[140]....
        /*0a34*/ 	.word	0x0500000f


	//   ....[141]....
        /*0a38*/ 	.word	0x0500000f


	//   ....[142]....
        /*0a3c*/ 	.word	0x0500000f


	//   ....[143]....
        /*0a40*/ 	.word	0x0500000f


	//   ....[144]....
        /*0a44*/ 	.word	0x0500000f


	//   ....[145]....
        /*0a48*/ 	.word	0x0500000f


	//   ....[146]....
        /*0a4c*/ 	.word	0x0500000f


	//   ....[147]....
        /*0a50*/ 	.word	0x0500000f


	//   ....[148]....
        /*0a54*/ 	.word	0x0500000f


	//   ....[149]....
        /*0a58*/ 	.word	0x0500000f


	//   ....[150]....
        /*0a5c*/ 	.word	0x0500000f


	//   ....[151]....
        /*0a60*/ 	.word	0x0500000f


	//   ....[152]....
        /*0a64*/ 	.word	0x0500000f


	//   ....[153]....
        /*0a68*/ 	.word	0x0500000f


	//   ....[154]....
        /*0a6c*/ 	.word	0x0500000f


	//   ....[155]....
        /*0a70*/ 	.word	0x0500000f


	//   ....[156]....
        /*0a74*/ 	.word	0x0500000f


	//   ....[157]....
        /*0a78*/ 	.word	0x0500000f


	//   ....[158]....
        /*0a7c*/ 	.word	0x0500000f


	//   ....[159]....
        /*0a80*/ 	.word	0x0500000f


	//   ....[160]....
        /*0a84*/ 	.word	0x0500000f


	//   ....[161]....
        /*0a88*/ 	.word	0x0500000f


	//   ....[162]....
        /*0a8c*/ 	.word	0x0500000f


	//   ....[163]....
        /*0a90*/ 	.word	0x0500000f


	//   ....[164]....
        /*0a94*/ 	.word	0x0500000f


	//   ....[165]....
        /*0a98*/ 	.word	0x0500000f


	//   ....[166]....
        /*0a9c*/ 	.word	0x0500000f


	//   ....[167]....
        /*0aa0*/ 	.word	0x0500000f


	//   ....[168]....
        /*0aa4*/ 	.word	0x0500000f


	//   ....[169]....
        /*0aa8*/ 	.word	0x0500000f


	//   ....[170]....
        /*0aac*/ 	.word	0x0500000f


	//   ....[171]....
        /*0ab0*/ 	.word	0x0500000f


	//   ....[172]....
        /*0ab4*/ 	.word	0x0500000f


	//   ....[173]....
        /*0ab8*/ 	.word	0x0500000f


	//   ....[174]....
        /*0abc*/ 	.word	0x0500000f


	//   ....[175]....
        /*0ac0*/ 	.word	0x0500000f


	//   ....[176]....
        /*0ac4*/ 	.word	0x0500000f


	//   ....[177]....
        /*0ac8*/ 	.word	0x0500000f


	//   ....[178]....
        /*0acc*/ 	.word	0x0500000f


	//   ....[179]....
        /*0ad0*/ 	.word	0x0500000f


	//   ....[180]....
        /*0ad4*/ 	.word	0x0500000f


	//----- nvinfo : EIATTR_COOP_GROUP_INSTR_OFFSETS
	.align		4
.L_237:
        /*0ad8*/ 	.byte	0x04, 0x28
        /*0ada*/ 	.short	(.L_239 - .L_238)


	//   ....[0]....
.L_238:
        /*0adc*/ 	.word	0x00000060


	//   ....[1]....
        /*0ae0*/ 	.word	0x000001a0


	//   ....[2]....
        /*0ae4*/ 	.word	0x000001f0


	//   ....[3]....
        /*0ae8*/ 	.word	0x00000420


	//   ....[4]....
        /*0aec*/ 	.word	0x00000580


	//   ....[5]....
        /*0af0*/ 	.word	0x000006a0


	//   ....[6]....
        /*0af4*/ 	.word	0x00000800


	//   ....[7]....
        /*0af8*/ 	.word	0x0000bb50


	//   ....[8]....
        /*0afc*/ 	.word	0x0000c250


	//   ....[9]....
        /*0b00*/ 	.word	0x0000c260


	//   ....[10]....
        /*0b04*/ 	.word	0x0000c270


	//   ....[11]....
        /*0b08*/ 	.word	0x0000c280


	//   ....[12]....
        /*0b0c*/ 	.word	0x0000cae0


	//   ....[13]....
        /*0b10*/ 	.word	0x0000caf0


	//   ....[14]....
        /*0b14*/ 	.word	0x0000cb00


	//   ....[15]....
        /*0b18*/ 	.word	0x0000cb10


	//   ....[16]....
        /*0b1c*/ 	.word	0x0000fc00


	//   ....[17]....
        /*0b20*/ 	.word	0x0000fc10


	//   ....[18]....
        /*0b24*/ 	.word	0x0000fc20


	//   ....[19]....
        /*0b28*/ 	.word	0x0000fc30


	//   ....[20]....
        /*0b2c*/ 	.word	0x000102a0


	//   ....[21]....
        /*0b30*/ 	.word	0x000102b0


	//   ....[22]....
        /*0b34*/ 	.word	0x000102c0


	//   ....[23]....
        /*0b38*/ 	.word	0x000102d0


	//   ....[24]....
        /*0b3c*/ 	.word	0x00013d00


	//   ....[25]....
        /*0b40*/ 	.word	0x000146e0


	//   ....[26]....
        /*0b44*/ 	.word	0x00014cc0


	//   ....[27]....
        /*0b48*/ 	.word	0x00014dc0


	//   ....[28]....
        /*0b4c*/ 	.word	0x00015310


	//   ....[29]....
        /*0b50*/ 	.word	0x000153e0


	//   ....[30]....
        /*0b54*/ 	.word	0x00017100


	//   ....[31]....
        /*0b58*/ 	.word	0x00017b60


	//   ....[32]....
        /*0b5c*/ 	.word	0x000181d0


	//   ....[33]....
        /*0b60*/ 	.word	0x000182f0


	//   ....[34]....
        /*0b64*/ 	.word	0x00018890


	//   ....[35]....
        /*0b68*/ 	.word	0x000188f0


	//   ....[36]....
        /*0b6c*/ 	.word	0x0001a530


	//   ....[37]....
        /*0b70*/ 	.word	0x0001a550


	//   ....[38]....
        /*0b74*/ 	.word	0x0001a9f0


	//   ....[39]....
        /*0b78*/ 	.word	0x0001aa40


	//   ....[40]....
        /*0b7c*/ 	.word	0x0001c550


	//   ....[41]....
        /*0b80*/ 	.word	0x0001c750


	//   ....[42]....
        /*0b84*/ 	.word	0x0001d5e0


	//   ....[43]....
        /*0b88*/ 	.word	0x0001d6f0


	//   ....[44]....
        /*0b8c*/ 	.word	0x0001dce0


	//   ....[45]....
        /*0b90*/ 	.word	0x0001dd50


	//   ....[46]....
        /*0b94*/ 	.word	0x0001ee60


	//   ....[47]....
        /*0b98*/ 	.word	0x0001ee90


	//   ....[48]....
        /*0b9c*/ 	.word	0x0001ef40


	//   ....[49]....
        /*0ba0*/ 	.word	0x0001ef70


	//   ....[50]....
        /*0ba4*/ 	.word	0x0001ffc0


	//   ....[51]....
        /*0ba8*/ 	.word	0x0001ffd0


	//   ....[52]....
        /*0bac*/ 	.word	0x0001ffe0


	//   ....[53]....
        /*0bb0*/ 	.word	0x0001fff0


	//   ....[54]....
        /*0bb4*/ 	.word	0x000206b0


	//   ....[55]....
        /*0bb8*/ 	.word	0x000206e0


	//   ....[56]....
        /*0bbc*/ 	.word	0x000207c0


	//   ....[57]....
        /*0bc0*/ 	.word	0x000207e0


	//   ....[58]....
        /*0bc4*/ 	.word	0x000208a0


	//   ....[59]....
        /*0bc8*/ 	.word	0x000208c0


	//   ....[60]....
        /*0bcc*/ 	.word	0x00020990


	//   ....[61]....
        /*0bd0*/ 	.word	0x000209b0


	//   ....[62]....
        /*0bd4*/ 	.word	0x00020dc0


	//   ....[63]....
        /*0bd8*/ 	.word	0x00020dd0


	//   ....[64]....
        /*0bdc*/ 	.word	0x00021210


	//   ....[65]....
        /*0be0*/ 	.word	0x00021220


	//   ....[66]....
        /*0be4*/ 	.word	0x00021e80


	//   ....[67]....
        /*0be8*/ 	.word	0x00021ea0


	//   ....[68]....
        /*0bec*/ 	.word	0x00021f60


	//   ....[69]....
        /*0bf0*/ 	.word	0x00021f80


	//   ....[70]....
        /*0bf4*/ 	.word	0x00022040


	//   ....[71]....
        /*0bf8*/ 	.word	0x00022060


	//   ....[72]....
        /*0bfc*/ 	.word	0x00022130


	//   ....[73]....
        /*0c00*/ 	.word	0x00022150


	//   ....[74]....
        /*0c04*/ 	.word	0x000222a0


	//   ....[75]....
        /*0c08*/ 	.word	0x000224b0


	//   ....[76]....
        /*0c0c*/ 	.word	0x000224e0


	//   ....[77]....
        /*0c10*/ 	.word	0x00022510


	//   ....[78]....
        /*0c14*/ 	.word	0x00022540


	//   ....[79]....
        /*0c18*/ 	.word	0x00022570


	//   ....[80]....
        /*0c1c*/ 	.word	0x000225a0


	//   ....[81]....
        /*0c20*/ 	.word	0x00022740


	//   ....[82]....
        /*0c24*/ 	.word	0x00022770


	//   ....[83]....
        /*0c28*/ 	.word	0x000227a0


	//   ....[84]....
        /*0c2c*/ 	.word	0x000227d0


	//   ....[85]....
        /*0c30*/ 	.word	0x00022800


	//   ....[86]....
        /*0c34*/ 	.word	0x00022830


	//   ....[87]....
        /*0c38*/ 	.word	0x000228d0


	//   ....[88]....
        /*0c3c*/ 	.word	0x00022900


	//   ....[89]....
        /*0c40*/ 	.word	0x00022910


	//   ....[90]....
        /*0c44*/ 	.word	0x00022940


	//   ....[91]....
        /*0c48*/ 	.word	0x00024210


	//   ....[92]....
        /*0c4c*/ 	.word	0x00026230


	//   ....[93]....
        /*0c50*/ 	.word	0x00026e30


	//   ....[94]....
        /*0c54*/ 	.word	0x00026e50


	//   ....[95]....
        /*0c58*/ 	.word	0x00026e60


	//   ....[96]....
        /*0c5c*/ 	.word	0x00026e90


	//   ....[97]....
        /*0c60*/ 	.word	0x00026fb0


	//   ....[98]....
        /*0c64*/ 	.word	0x00026fc0


	//   ....[99]....
        /*0c68*/ 	.word	0x00027060


	//   ....[100]....
        /*0c6c*/ 	.word	0x00027070


	//   ....[101]....
        /*0c70*/ 	.word	0x00027110


	//   ....[102]....
        /*0c74*/ 	.word	0x00027120


	//   ....[103]....
        /*0c78*/ 	.word	0x000271c0


	//   ....[104]....
        /*0c7c*/ 	.word	0x000271d0


	//   ....[105]....
        /*0c80*/ 	.word	0x00027250


	//   ....[106]....
        /*0c84*/ 	.word	0x00027280


	//   ....[107]....
        /*0c88*/ 	.word	0x000272d0


	//   ....[108]....
        /*0c8c*/ 	.word	0x00027310


	//   ....[109]....
        /*0c90*/ 	.word	0x00029f40


	//   ....[110]....
        /*0c94*/ 	.word	0x00029f70


	//   ....[111]....
        /*0c98*/ 	.word	0x00029fd0


	//   ....[112]....
        /*0c9c*/ 	.word	0x0002a000


	//   ....[113]....
        /*0ca0*/ 	.word	0x0002a030


	//   ....[114]....
        /*0ca4*/ 	.word	0x0002a060


	//   ....[115]....
        /*0ca8*/ 	.word	0x0002a090


	//   ....[116]....
        /*0cac*/ 	.word	0x0002a0c0


	//   ....[117]....
        /*0cb0*/ 	.word	0x0002a280


	//   ....[118]....
        /*0cb4*/ 	.word	0x0002a2b0


	//   ....[119]....
        /*0cb8*/ 	.word	0x0002a2e0


	//   ....[120]....
        /*0cbc*/ 	.word	0x0002a310


	//   ....[121]....
        /*0cc0*/ 	.word	0x0002a340


	//   ....[122]....
        /*0cc4*/ 	.word	0x0002a370


	//   ....[123]....
        /*0cc8*/ 	.word	0x0002a440


	//   ....[124]....
        /*0ccc*/ 	.word	0x0002a460


	//   ....[125]....
        /*0cd0*/ 	.word	0x0002a470


	//   ....[126]....
        /*0cd4*/ 	.word	0x0002a4f0


	//   ....[127]....
        /*0cd8*/ 	.word	0x0002b030


	//   ....[128]....
        /*0cdc*/ 	.word	0x0002b490


	//   ....[129]....
        /*0ce0*/ 	.word	0x0002b520


	//   ....[130]....
        /*0ce4*/ 	.word	0x0002b570


	//   ....[131]....
        /*0ce8*/ 	.word	0x0002b5c0


	//   ....[132]....
        /*0cec*/ 	.word	0x0002b660


	//   ....[133]....
        /*0cf0*/ 	.word	0x0002b6f0


	//   ....[134]....
        /*0cf4*/ 	.word	0x0002b740


	//   ....[135]....
        /*0cf8*/ 	.word	0x0002b790


	//   ....[136]....
        /*0cfc*/ 	.word	0x0002b880


	//   ....[137]....
        /*0d00*/ 	.word	0x0002b910


	//   ....[138]....
        /*0d04*/ 	.word	0x0002b970


	//   ....[139]....
        /*0d08*/ 	.word	0x0002b9d0


	//   ....[140]....
        /*0d0c*/ 	.word	0x0002ba60


	//   ....[141]....
        /*0d10*/ 	.word	0x0002baf0


	//   ....[142]....
        /*0d14*/ 	.word	0x0002bb40


	//   ....[143]....
        /*0d18*/ 	.word	0x0002bb90


	//   ....[144]....
        /*0d1c*/ 	.word	0x0002bf30


	//   ....[145]....
        /*0d20*/ 	.word	0x0002c210


	//   ....[146]....
        /*0d24*/ 	.word	0x0002c3f0


	//   ....[147]....
        /*0d28*/ 	.word	0x0002c440


	//   ....[148]....
        /*0d2c*/ 	.word	0x0002c4a0


	//   ....[149]....
        /*0d30*/ 	.word	0x0002c540


	//   ....[150]....
        /*0d34*/ 	.word	0x0002c610


	//   ....[151]....
        /*0d38*/ 	.word	0x0002c710


	//   ....[152]....
        /*0d3c*/ 	.word	0x0002c7e0


	//   ....[153]....
        /*0d40*/ 	.word	0x0002c8f0


	//   ....[154]....
        /*0d44*/ 	.word	0x0002c950


	//   ....[155]....
        /*0d48*/ 	.word	0x0002ca60


	//   ....[156]....
        /*0d4c*/ 	.word	0x0002cac0


	//   ....[157]....
        /*0d50*/ 	.word	0x0002cbd0


	//   ....[158]....
        /*0d54*/ 	.word	0x0002cc30


	//   ....[159]....
        /*0d58*/ 	.word	0x0002cd20


	//   ....[160]....
        /*0d5c*/ 	.word	0x0002cda0


	//   ....[161]....
        /*0d60*/ 	.word	0x0002ce80


	//   ....[162]....
        /*0d64*/ 	.word	0x0002d1f0


	//   ....[163]....
        /*0d68*/ 	.word	0x0002d290


	//   ....[164]....
        /*0d6c*/ 	.word	0x0002d430


	//   ....[165]....
        /*0d70*/ 	.word	0x0002d4b0


	//   ....[166]....
        /*0d74*/ 	.word	0x0002d530


	//   ....[167]....
        /*0d78*/ 	.word	0x0002d5b0


	//   ....[168]....
        /*0d7c*/ 	.word	0x0002d630


	//   ....[169]....
        /*0d80*/ 	.word	0x0002d6c0


	//   ....[170]....
        /*0d84*/ 	.word	0x0002d760


	//   ....[171]....
        /*0d88*/ 	.word	0x0002d810


	//   ....[172]....
        /*0d8c*/ 	.word	0x0002d890


	//   ....[173]....
        /*0d90*/ 	.word	0x0002d910


	//   ....[174]....
        /*0d94*/ 	.word	0x0002d990


	//   ....[175]....
        /*0d98*/ 	.word	0x0002da20


	//   ....[176]....
        /*0d9c*/ 	.word	0x0002daa0


	//   ....[177]....
        /*0da0*/ 	.word	0x0002db50


	//   ....[178]....
        /*0da4*/ 	.word	0x0002dba0


	//   ....[179]....
        /*0da8*/ 	.word	0x0002dc60


	//   ....[180]....
        /*0dac*/ 	.word	0x0002dd90


	//----- nvinfo : EIATTR_REG_RECONFIG
	.align		4
.L_239:
        /*0db0*/ 	.byte	0x01, 0x54
	.zero		2


	//----- nvinfo : EIATTR_SYSCALL_OFFSETS
	.align		4
        /*0db4*/ 	.byte	0x04, 0x46
        /*0db6*/ 	.short	(.L_241 - .L_240)


	//   ....[0]....
.L_240:
        /*0db8*/ 	.word	0x00002310


	//   ....[1]....
        /*0dbc*/ 	.word	0x00002460


	//   ....[2]....
        /*0dc0*/ 	.word	0x0000bcf0


	//   ....[3]....
        /*0dc4*/ 	.word	0x0000c010


	//   ....[4]....
        /*0dc8*/ 	.word	0x00025e60


	//   ....[5]....
        /*0dcc*/ 	.word	0x00025fb0


	//   ....[6]....
        /*0dd0*/ 	.word	0x000260a0


	//   ....[7]....
        /*0dd4*/ 	.word	0x00026960


	//----- nvinfo : EIATTR_MBARRIER_INSTR_OFFSETS
	.align		4
.L_241:
        /*0dd8*/ 	.byte	0x04, 0x39
        /*0dda*/ 	.short	(.L_243 - .L_242)


	//   ....[0]....
.L_242:
        /*0ddc*/ 	.word	0x000002d0
        /*0de0*/ 	.word	0x000000ff
        /*0de4*/ 	.word	0x0002a800
        /*0de8*/ 	.short	0x0100
        /*0dea*/ 	.byte	0x08
	.zero		1


	//   ....[1]....
        /*0dec*/ 	.word	0x000002e0
        /*0df0*/ 	.word	0x000000ff
        /*0df4*/ 	.word	0x0002a820
        /*0df8*/ 	.short	0x0100
        /*0dfa*/ 	.byte	0x08
	.zero		1


	//   ....[2]....
        /*0dfc*/ 	.word	0x000003d0
        /*0e00*/ 	.word	0x000000ff
        /*0e04*/ 	.word	0x0002a830
        /*0e08*/ 	.short	0x0100
        /*0e0a*/ 	.byte	0x08
	.zero		1


	//   ....[3]....
        /*0e0c*/ 	.word	0x000003e0
        /*0e10*/ 	.word	0x000000ff
        /*0e14*/ 	.word	0x0002a840
        /*0e18*/ 	.short	0x0100
        /*0e1a*/ 	.byte	0x08
	.zero		1


	//   ....[4]....
        /*0e1c*/ 	.word	0x000003f0
        /*0e20*/ 	.word	0x000000ff
        /*0e24*/ 	.word	0x0002a838
        /*0e28*/ 	.short	0x0100
        /*0e2a*/ 	.byte	0x08
	.zero		1


	//   ....[5]....
        /*0e2c*/ 	.word	0x00000400
        /*0e30*/ 	.word	0x000000ff
        /*0e34*/ 	.word	0x0002a848
        /*0e38*/ 	.short	0x0100
        /*0e3a*/ 	.byte	0x08
	.zero		1


	//   ....[6]....
        /*0e3c*/ 	.word	0x00000530
        /*0e40*/ 	.word	0x000000ff
        /*0e44*/ 	.word	0x0002a850
        /*0e48*/ 	.short	0x0100
        /*0e4a*/ 	.byte	0x08
	.zero		1


	//   ....[7]....
        /*0e4c*/ 	.word	0x00000540
        /*0e50*/ 	.word	0x000000ff
        /*0e54*/ 	.word	0x0002a860
        /*0e58*/ 	.short	0x0100
        /*0e5a*/ 	.byte	0x08
	.zero		1


	//   ....[8]....
        /*0e5c*/ 	.word	0x00000550
        /*0e60*/ 	.word	0x000000ff
        /*0e64*/ 	.word	0x0002a858
        /*0e68*/ 	.short	0x0100
        /*0e6a*/ 	.byte	0x08
	.zero		1


	//   ....[9]....
        /*0e6c*/ 	.word	0x00000560
        /*0e70*/ 	.word	0x000000ff
        /*0e74*/ 	.word	0x0002a868
        /*0e78*/ 	.short	0x0100
        /*0e7a*/ 	.byte	0x08
	.zero		1


	//   ....[10]....
        /*0e7c*/ 	.word	0x00000650
        /*0e80*/ 	.word	0x000000ff
        /*0e84*/ 	.word	0x0002a870
        /*0e88*/ 	.short	0x0100
        /*0e8a*/ 	.byte	0x06
	.zero		1


	//   ....[11]....
        /*0e8c*/ 	.word	0x00000660
        /*0e90*/ 	.word	0x000000ff
        /*0e94*/ 	.word	0x0002a880
        /*0e98*/ 	.short	0x0100
        /*0e9a*/ 	.byte	0x06
	.zero		1


	//   ....[12]....
        /*0e9c*/ 	.word	0x00000670
        /*0ea0*/ 	.word	0x000000ff
        /*0ea4*/ 	.word	0x0002a878
        /*0ea8*/ 	.short	0x0100
        /*0eaa*/ 	.byte	0x06
	.zero		1


	//   ....[13]....
        /*0eac*/ 	.word	0x00000680
        /*0eb0*/ 	.word	0x000000ff
        /*0eb4*/ 	.word	0x0002a888
        /*0eb8*/ 	.short	0x0100
        /*0eba*/ 	.byte	0x06
	.zero		1


	//   ....[14]....
        /*0ebc*/ 	.word	0x000007b0
        /*0ec0*/ 	.word	0x000000ff
        /*0ec4*/ 	.word	0x0002a890
        /*0ec8*/ 	.short	0x0100
        /*0eca*/ 	.byte	0x08
	.zero		1


	//   ....[15]....
        /*0ecc*/ 	.word	0x000007c0
        /*0ed0*/ 	.word	0x000000ff
        /*0ed4*/ 	.word	0x0002a8a0
        /*0ed8*/ 	.short	0x0100
        /*0eda*/ 	.byte	0x08
	.zero		1


	//   ....[16]....
        /*0edc*/ 	.word	0x000007d0
        /*0ee0*/ 	.word	0x000000ff
        /*0ee4*/ 	.word	0x0002a898
        /*0ee8*/ 	.short	0x0100
        /*0eea*/ 	.byte	0x08
	.zero		1


	//   ....[17]....
        /*0eec*/ 	.word	0x000007e0
        /*0ef0*/ 	.word	0x000000ff
        /*0ef4*/ 	.word	0x0002a8a8
        /*0ef8*/ 	.short	0x0100
        /*0efa*/ 	.byte	0x08
	.zero		1


	//   ....[18]....
        /*0efc*/ 	.word	0x00000910
        /*0f00*/ 	.word	0x000000ff
        /*0f04*/ 	.word	0x0002a8b0
        /*0f08*/ 	.short	0x0100
        /*0f0a*/ 	.byte	0x08
	.zero		1


	//   ....[19]....
        /*0f0c*/ 	.word	0x00000920
        /*0f10*/ 	.word	0x000000ff
        /*0f14*/ 	.word	0x0002a8c0
        /*0f18*/ 	.short	0x0100
        /*0f1a*/ 	.byte	0x08
	.zero		1


	//   ....[20]....
        /*0f1c*/ 	.word	0x00000930
        /*0f20*/ 	.word	0x000000ff
        /*0f24*/ 	.word	0x0002a8b8
        /*0f28*/ 	.short	0x0100
        /*0f2a*/ 	.byte	0x08
	.zero		1


	//   ....[21]....
        /*0f2c*/ 	.word	0x00000940
        /*0f30*/ 	.word	0x000000ff
        /*0f34*/ 	.word	0x0002a8c8
        /*0f38*/ 	.short	0x0100
        /*0f3a*/ 	.byte	0x08
	.zero		1


	//   ....[22]....
        /*0f3c*/ 	.word	0x00003f40
        /*0f40*/ 	.word	0x00000003
        /*0f44*/ 	.word	0x0002a890
        /*0f48*/ 	.short	0x010a
        /*0f4a*/ 	.byte	0x3f
	.zero		1


	//   ....[23]....
        /*0f4c*/ 	.word	0x00007540
        /*0f50*/ 	.word	0x00000003
        /*0f54*/ 	.word	0x0002a890
        /*0f58*/ 	.short	0x010a
        /*0f5a*/ 	.byte	0x3f
	.zero		1


	//   ....[24]....
        /*0f5c*/ 	.word	0x0000a910
        /*0f60*/ 	.word	0x00000003
        /*0f64*/ 	.word	0x0002a890
        /*0f68*/ 	.short	0x010a
        /*0f6a*/ 	.byte	0x3f
	.zero		1


	//   ....[25]....
        /*0f6c*/ 	.word	0x0000ace0
        /*0f70*/ 	.word	0x0000001c
        /*0f74*/ 	.word	0x00000000
        /*0f78*/ 	.short	0x0101
        /*0f7a*/ 	.byte	0x3f
	.zero		1


	//   ....[26]....
        /*0f7c*/ 	.word	0x0000ad20
        /*0f80*/ 	.word	0x00000003
        /*0f84*/ 	.word	0x0002a8b0
        /*0f88*/ 	.short	0x010a
        /*0f8a*/ 	.byte	0x3f
	.zero		1


	//   ....[27]....
        /*0f8c*/ 	.word	0x0000b1c0
        /*0f90*/ 	.word	0x00000003
        /*0f94*/ 	.word	0x00000000
        /*0f98*/ 	.short	0x0101
        /*0f9a*/ 	.byte	0x3f
	.zero		1


	//   ....[28]....
        /*0f9c*/ 	.word	0x0000bd70
        /*0fa0*/ 	.word	0x00000002
        /*0fa4*/ 	.word	0x0002a800
        /*0fa8*/ 	.short	0x010a
        /*0faa*/ 	.byte	0x3f
	.zero		1


	//   ....[29]....
        /*0fac*/ 	.word	0x0000bdc0
        /*0fb0*/ 	.word	0x00000002
        /*0fb4*/ 	.word	0x0002a800
        /*0fb8*/ 	.short	0x010a
        /*0fba*/ 	.byte	0x3f
	.zero		1


	//   ....[30]....
        /*0fbc*/ 	.word	0x0000d1f0
        /*0fc0*/ 	.word	0x00000002
        /*0fc4*/ 	.word	0x0002a800
        /*0fc8*/ 	.short	0x010a
        /*0fca*/ 	.byte	0x3f
	.zero		1


	//   ....[31]....
        /*0fcc*/ 	.word	0x000106e0
        /*0fd0*/ 	.word	0x00000002
        /*0fd4*/ 	.word	0x0002a800
        /*0fd8*/ 	.short	0x010a
        /*0fda*/ 	.byte	0x3f
	.zero		1


	//   ....[32]....
        /*0fdc*/ 	.word	0x000132f0
        /*0fe0*/ 	.word	0x00000009
        /*0fe4*/ 	.word	0x0002a830
        /*0fe8*/ 	.short	0x010a
        /*0fea*/ 	.byte	0x3f
	.zero		1


	//   ....[33]....
        /*0fec*/ 	.word	0x00013360
        /*0ff0*/ 	.word	0x00000009
        /*0ff4*/ 	.word	0x0002a830
        /*0ff8*/ 	.short	0x010a
        /*0ffa*/ 	.byte	0x3f
	.zero		1


	//   ....[34]....
        /*0ffc*/ 	.word	0x00013e00
        /*1000*/ 	.word	0x00000000
        /*1004*/ 	.word	0x00000000
        /*1008*/ 	.short	0x0101
        /*100a*/ 	.byte	0x3f
	.zero		1


	//   ....[35]....
        /*100c*/ 	.word	0x000161b0
        /*1010*/ 	.word	0x00000007
        /*1014*/ 	.word	0x0002a830
        /*1018*/ 	.short	0x010a
        /*101a*/ 	.byte	0x3f
	.zero		1


	//   ....[36]....
        /*101c*/ 	.word	0x00016230
        /*1020*/ 	.word	0x00000007
        /*1024*/ 	.word	0x0002a830
        /*1028*/ 	.short	0x010a
        /*102a*/ 	.byte	0x3f
	.zero		1


	//   ....[37]....
        /*102c*/ 	.word	0x00016cd0
        /*1030*/ 	.word	0x00000017
        /*1034*/ 	.word	0x0002a850
        /*1038*/ 	.short	0x010a
        /*103a*/ 	.byte	0x3f
	.zero		1


	//   ....[38]....
        /*103c*/ 	.word	0x00016d20
        /*1040*/ 	.word	0x00000017
        /*1044*/ 	.word	0x0002a850
        /*1048*/ 	.short	0x010a
        /*104a*/ 	.byte	0x3f
	.zero		1


	//   ....[39]....
        /*104c*/ 	.word	0x00017120
        /*1050*/ 	.word	0x00000007
        /*1054*/ 	.word	0x00000000
        /*1058*/ 	.short	0x0101
        /*105a*/ 	.byte	0x3f
	.zero		1


	//   ....[40]....
        /*105c*/ 	.word	0x00018ce0
        /*1060*/ 	.word	0x00000069
        /*1064*/ 	.word	0x00000000
        /*1068*/ 	.short	0x0101
        /*106a*/ 	.byte	0x3f
	.zero		1


	//   ....[41]....
        /*106c*/ 	.word	0x00019690
        /*1070*/ 	.word	0x00000000
        /*1074*/ 	.word	0x0002a830
        /*1078*/ 	.short	0x010a
        /*107a*/ 	.byte	0x3f
	.zero		1


	//   ....[42]....
        /*107c*/ 	.word	0x00019710
        /*1080*/ 	.word	0x00000000
        /*1084*/ 	.word	0x0002a830
        /*1088*/ 	.short	0x010a
        /*108a*/ 	.byte	0x3f
	.zero		1


	//   ....[43]....
        /*108c*/ 	.word	0x0001a1d0
        /*1090*/ 	.word	0x000000d2
        /*1094*/ 	.word	0x0002a850
        /*1098*/ 	.short	0x010a
        /*109a*/ 	.byte	0x3f
	.zero		1


	//   ....[44]....
        /*109c*/ 	.word	0x0001a220
        /*10a0*/ 	.word	0x000000d2
        /*10a4*/ 	.word	0x0002a850
        /*10a8*/ 	.short	0x010a
        /*10aa*/ 	.byte	0x3f
	.zero		1


	//   ....[45]....
        /*10ac*/ 	.word	0x0001af70
        /*10b0*/ 	.word	0x00000015
        /*10b4*/ 	.word	0x00000000
        /*10b8*/ 	.short	0x0101
        /*10ba*/ 	.byte	0x3f
	.zero		1


	//   ....[46]....
        /*10bc*/ 	.word	0x0001b020
        /*10c0*/ 	.word	0x000000d2
        /*10c4*/ 	.word	0x00000000
        /*10c8*/ 	.short	0x0101
        /*10ca*/ 	.byte	0x3f
	.zero		1


	//   ....[47]....
        /*10cc*/ 	.word	0x0001b5f0
        /*10d0*/ 	.word	0x00000003
        /*10d4*/ 	.word	0x0002a830
        /*10d8*/ 	.short	0x010a
        /*10da*/ 	.byte	0x3f
	.zero		1


	//   ....[48]....
        /*10dc*/ 	.word	0x0001b670
        /*10e0*/ 	.word	0x00000003
        /*10e4*/ 	.word	0x0002a830
        /*10e8*/ 	.short	0x010a
        /*10ea*/ 	.byte	0x3f
	.zero		1


	//   ....[49]....
        /*10ec*/ 	.word	0x0001c110
        /*10f0*/ 	.word	0x00000015
        /*10f4*/ 	.word	0x0002a850
        /*10f8*/ 	.short	0x010a
        /*10fa*/ 	.byte	0x3f
	.zero		1


	//   ....[50]....
        /*10fc*/ 	.word	0x0001c160
        /*1100*/ 	.word	0x00000015
        /*1104*/ 	.word	0x0002a850
        /*1108*/ 	.short	0x010a
        /*110a*/ 	.byte	0x3f
	.zero		1


	//   ....[51]....
        /*110c*/ 	.word	0x0001c560
        /*1110*/ 	.word	0x00000000
        /*1114*/ 	.word	0x00000000
        /*1118*/ 	.short	0x0101
        /*111a*/ 	.byte	0x3f
	.zero		1


	//   ....[52]....
        /*111c*/ 	.word	0x0001e240
        /*1120*/ 	.word	0x00000065
        /*1124*/ 	.word	0x00000000
        /*1128*/ 	.short	0x0101
        /*112a*/ 	.byte	0x3f
	.zero		1


	//   ....[53]....
        /*112c*/ 	.word	0x0001eb20
        /*1130*/ 	.word	0x0000000d
        /*1134*/ 	.word	0x0002a850
        /*1138*/ 	.short	0x010a
        /*113a*/ 	.byte	0x3f
	.zero		1


	//   ....[54]....
        /*113c*/ 	.word	0x0001ebc0
        /*1140*/ 	.word	0x0000000d
        /*1144*/ 	.word	0x0002a850
        /*1148*/ 	.short	0x010a
        /*114a*/ 	.byte	0x3f
	.zero		1


	//   ....[55]....
        /*114c*/ 	.word	0x0001f0a0
        /*1150*/ 	.word	0x00000004
        /*1154*/ 	.word	0x00000000
        /*1158*/ 	.short	0x0101
        /*115a*/ 	.byte	0x3f
	.zero		1


	//   ....[56]....
        /*115c*/ 	.word	0x000206d0
        /*1160*/ 	.word	0x00000000
        /*1164*/ 	.word	0x00000000
        /*1168*/ 	.short	0x0101
        /*116a*/ 	.byte	0x3f
	.zero		1


	//   ....[57]....
        /*116c*/ 	.word	0x00020cd0
        /*1170*/ 	.word	0x00000006
        /*1174*/ 	.word	0x00000000
        /*1178*/ 	.short	0x0101
        /*117a*/ 	.byte	0x3f
	.zero		1


	//   ....[58]....
        /*117c*/ 	.word	0x000242f0
        /*1180*/ 	.word	0x00000013
        /*1184*/ 	.word	0x0002a820
        /*1188*/ 	.short	0x010a
        /*118a*/ 	.byte	0x3f
	.zero		1


	//   ....[59]....
        /*118c*/ 	.word	0x000243c0
        /*1190*/ 	.word	0x00000007
        /*1194*/ 	.word	0x0002a8a0
        /*1198*/ 	.short	0x010a
        /*119a*/ 	.byte	0x3f
	.zero		1


	//   ....[60]....
        /*119c*/ 	.word	0x000247f0
        /*11a0*/ 	.word	0x00000007
        /*11a4*/ 	.word	0x0002a8c0
        /*11a8*/ 	.short	0x010a
        /*11aa*/ 	.byte	0x3f
	.zero		1


	//   ....[61]....
        /*11ac*/ 	.word	0x00024cb0
        /*11b0*/ 	.word	0x00000008
        /*11b4*/ 	.word	0x0002a8a0
        /*11b8*/ 	.short	0x010a
        /*11ba*/ 	.byte	0x3f
	.zero		1


	//   ....[62]....
        /*11bc*/ 	.word	0x000250d0
        /*11c0*/ 	.word	0x00000008
        /*11c4*/ 	.word	0x0002a8c0
        /*11c8*/ 	.short	0x010a
        /*11ca*/ 	.byte	0x3f
	.zero		1


	//   ....[63]....
        /*11cc*/ 	.word	0x00026490
        /*11d0*/ 	.word	0x00000000
        /*11d4*/ 	.word	0x0002a840
        /*11d8*/ 	.short	0x010a
        /*11da*/ 	.byte	0x3f
	.zero		1


	//   ....[64]....
        /*11dc*/ 	.word	0x00027420
        /*11e0*/ 	.word	0x00000013
        /*11e4*/ 	.word	0x0002a800
        /*11e8*/ 	.short	0x0107
        /*11ea*/ 	.byte	0x3f
	.zero		1


	//   ....[65]....
        /*11ec*/ 	.word	0x00027530
        /*11f0*/ 	.word	0x00000013
        /*11f4*/ 	.word	0x0002a800
        /*11f8*/ 	.short	0x0101
        /*11fa*/ 	.byte	0x3f
	.zero		1


	//   ....[66]....
        /*11fc*/ 	.word	0x00027550
        /*1200*/ 	.word	0x00000013
        /*1204*/ 	.word	0x0002a820
        /*1208*/ 	.short	0x010a
        /*120a*/ 	.byte	0x3f
	.zero		1


	//   ....[67]....
        /*120c*/ 	.word	0x00027970
        /*1210*/ 	.word	0x00000003
        /*1214*/ 	.word	0x0002a840
        /*1218*/ 	.short	0x010a
        /*121a*/ 	.byte	0x3f
	.zero		1


	//   ....[68]....
        /*121c*/ 	.word	0x00027e10
        /*1220*/ 	.word	0x00000003
        /*1224*/ 	.word	0x00000060
        /*1228*/ 	.short	0x010a
        /*122a*/ 	.byte	0x3f
	.zero		1


	//   ....[69]....
        /*122c*/ 	.word	0x000284a0
        /*1230*/ 	.word	0x00000003
        /*1234*/ 	.word	0x0002a840
        /*1238*/ 	.short	0x010a
        /*123a*/ 	.byte	0x3f
	.zero		1


	//   ....[70]....
        /*123c*/ 	.word	0x00028940
        /*1240*/ 	.word	0x00000002
        /*1244*/ 	.word	0x00000060
        /*1248*/ 	.short	0x010a
        /*124a*/ 	.byte	0x3f
	.zero		1


	//   ....[71]....
        /*124c*/ 	.word	0x00028f20
        /*1250*/ 	.word	0x00000002
        /*1254*/ 	.word	0x0002a840
        /*1258*/ 	.short	0x010a
        /*125a*/ 	.byte	0x3f
	.zero		1


	//   ....[72]....
        /*125c*/ 	.word	0x000293c0
        /*1260*/ 	.word	0x00000002
        /*1264*/ 	.word	0x00000060
        /*1268*/ 	.short	0x010a
        /*126a*/ 	.byte	0x3f
	.zero		1


	//   ....[73]....
        /*126c*/ 	.word	0x00029940
        /*1270*/ 	.word	0x00000000
        /*1274*/ 	.word	0x0002a860
        /*1278*/ 	.short	0x010a
        /*127a*/ 	.byte	0x3f
	.zero		1


	//   ....[74]....
        /*127c*/ 	.word	0x0002afb0
        /*1280*/ 	.word	0x00000000
        /*1284*/ 	.word	0x0002a820
        /*1288*/ 	.short	0x010a
        /*128a*/ 	.byte	0x3f
	.zero		1


	//   ....[75]....
        /*128c*/ 	.word	0x0002b180
        /*1290*/ 	.word	0x00000006
        /*1294*/ 	.word	0x00000000
        /*1298*/ 	.short	0x010a
        /*129a*/ 	.byte	0x3f
	.zero		1


	//   ....[76]....
        /*129c*/ 	.word	0x0002b1f0
        /*12a0*/ 	.word	0x00000007
        /*12a4*/ 	.word	0x00000000
        /*12a8*/ 	.short	0x010a
        /*12aa*/ 	.byte	0x3f
	.zero		1


	//   ....[77]....
        /*12ac*/ 	.word	0x0002b260
        /*12b0*/ 	.word	0x00000004
        /*12b4*/ 	.word	0x00000000
        /*12b8*/ 	.short	0x010a
        /*12ba*/ 	.byte	0x3f
	.zero		1


	//   ....[78]....
        /*12bc*/ 	.word	0x0002b290
        /*12c0*/ 	.word	0x00000003
        /*12c4*/ 	.word	0x00000000
        /*12c8*/ 	.short	0x010a
        /*12ca*/ 	.byte	0x3f
	.zero		1


	//   ....[79]....
        /*12cc*/ 	.word	0x0002b2f0
        /*12d0*/ 	.word	0x00000003
        /*12d4*/ 	.word	0x0002a890
        /*12d8*/ 	.short	0x010a
        /*12da*/ 	.byte	0x3f
	.zero		1


	//   ....[80]....
        /*12dc*/ 	.word	0x0002b340
        /*12e0*/ 	.word	0x00000003
        /*12e4*/ 	.word	0x0002a890
        /*12e8*/ 	.short	0x010a
        /*12ea*/ 	.byte	0x3f
	.zero		1


	//   ....[81]....
        /*12ec*/ 	.word	0x0002b390
        /*12f0*/ 	.word	0x00000003
        /*12f4*/ 	.word	0x0002a890
        /*12f8*/ 	.short	0x010a
        /*12fa*/ 	.byte	0x3f
	.zero		1


	//   ....[82]....
        /*12fc*/ 	.word	0x0002b3e0
        /*1300*/ 	.word	0x00000003
        /*1304*/ 	.word	0x0002a8b0
        /*1308*/ 	.short	0x010a
        /*130a*/ 	.byte	0x3f
	.zero		1


	//   ....[83]....
        /*130c*/ 	.word	0x0002b7d0
        /*1310*/ 	.word	0x00000002
        /*1314*/ 	.word	0x0002a800
        /*1318*/ 	.short	0x010a
        /*131a*/ 	.byte	0x3f
	.zero		1


	//   ....[84]....
        /*131c*/ 	.word	0x0002bbd0
        /*1320*/ 	.word	0x00000002
        /*1324*/ 	.word	0x0002a800
        /*1328*/ 	.short	0x010a
        /*132a*/ 	.byte	0x3f
	.zero		1


	//   ....[85]....
        /*132c*/ 	.word	0x0002bc20
        /*1330*/ 	.word	0x00000009
        /*1334*/ 	.word	0x0002a830
        /*1338*/ 	.short	0x010a
        /*133a*/ 	.byte	0x3f
	.zero		1


	//   ....[86]....
        /*133c*/ 	.word	0x0002bc70
        /*1340*/ 	.word	0x00000007
        /*1344*/ 	.word	0x0002a830
        /*1348*/ 	.short	0x010a
        /*134a*/ 	.byte	0x3f
	.zero		1


	//   ....[87]....
        /*134c*/ 	.word	0x0002bcc0
        /*1350*/ 	.word	0x00000017
        /*1354*/ 	.word	0x0002a850
        /*1358*/ 	.short	0x010a
        /*135a*/ 	.byte	0x3f
	.zero		1


	//   ....[88]....
        /*135c*/ 	.word	0x0002bd10
        /*1360*/ 	.word	0x00000000
        /*1364*/ 	.word	0x0002a830
        /*1368*/ 	.short	0x010a
        /*136a*/ 	.byte	0x3f
	.zero		1


	//   ....[89]....
        /*136c*/ 	.word	0x0002bd60
        /*1370*/ 	.word	0x000000d2
        /*1374*/ 	.word	0x0002a850
        /*1378*/ 	.short	0x010a
        /*137a*/ 	.byte	0x3f
	.zero		1


	//   ....[90]....
        /*137c*/ 	.word	0x0002bdb0
        /*1380*/ 	.word	0x00000003
        /*1384*/ 	.word	0x0002a830
        /*1388*/ 	.short	0x010a
        /*138a*/ 	.byte	0x3f
	.zero		1


	//   ....[91]....
        /*138c*/ 	.word	0x0002be00
        /*1390*/ 	.word	0x00000015
        /*1394*/ 	.word	0x0002a850
        /*1398*/ 	.short	0x010a
        /*139a*/ 	.byte	0x3f
	.zero		1


	//   ....[92]....
        /*139c*/ 	.word	0x0002be50
        /*13a0*/ 	.word	0x0000000d
        /*13a4*/ 	.word	0x0002a850
        /*13a8*/ 	.short	0x010a
        /*13aa*/ 	.byte	0x3f
	.zero		1


	//   ....[93]....
        /*13ac*/ 	.word	0x0002bff0
        /*13b0*/ 	.word	0x00000013
        /*13b4*/ 	.word	0x0002a820
        /*13b8*/ 	.short	0x010a
        /*13ba*/ 	.byte	0x3f
	.zero		1


	//   ....[94]....
        /*13bc*/ 	.word	0x0002c040
        /*13c0*/ 	.word	0x00000007
        /*13c4*/ 	.word	0x0002a8a0
        /*13c8*/ 	.short	0x010a
        /*13ca*/ 	.byte	0x3f
	.zero		1


	//   ....[95]....
        /*13cc*/ 	.word	0x0002c090
        /*13d0*/ 	.word	0x00000007
        /*13d4*/ 	.word	0x0002a8c0
        /*13d8*/ 	.short	0x010a
        /*13da*/ 	.byte	0x3f
	.zero		1


	//   ....[96]....
        /*13dc*/ 	.word	0x0002c0e0
        /*13e0*/ 	.word	0x00000008
        /*13e4*/ 	.word	0x0002a8a0
        /*13e8*/ 	.short	0x010a
        /*13ea*/ 	.byte	0x3f
	.zero		1


	//   ....[97]....
        /*13ec*/ 	.word	0x0002c130
        /*13f0*/ 	.word	0x00000008
        /*13f4*/ 	.word	0x0002a8c0
        /*13f8*/ 	.short	0x010a
        /*13fa*/ 	.byte	0x3f
	.zero		1


	//   ....[98]....
        /*13fc*/ 	.word	0x0002c2d0
        /*1400*/ 	.word	0x00000000
        /*1404*/ 	.word	0x0002a840
        /*1408*/ 	.short	0x010a
        /*140a*/ 	.byte	0x3f
	.zero		1


	//   ....[99]....
        /*140c*/ 	.word	0x0002cf00
        /*1410*/ 	.word	0x00000013
        /*1414*/ 	.word	0x0002a820
        /*1418*/ 	.short	0x010a
        /*141a*/ 	.byte	0x3f
	.zero		1


	//   ....[100]....
        /*141c*/ 	.word	0x0002cf50
        /*1420*/ 	.word	0x00000003
        /*1424*/ 	.word	0x0002a840
        /*1428*/ 	.short	0x010a
        /*142a*/ 	.byte	0x3f
	.zero		1


	//   ....[101]....
        /*142c*/ 	.word	0x0002cfa0
        /*1430*/ 	.word	0x00000003
        /*1434*/ 	.word	0x00000060
        /*1438*/ 	.short	0x010a
        /*143a*/ 	.byte	0x3f
	.zero		1


	//   ....[102]....
        /*143c*/ 	.word	0x0002cff0
        /*1440*/ 	.word	0x00000003
        /*1444*/ 	.word	0x0002a840
        /*1448*/ 	.short	0x010a
        /*144a*/ 	.byte	0x3f
	.zero		1


	//   ....[103]....
        /*144c*/ 	.word	0x0002d040
        /*1450*/ 	.word	0x00000002
        /*1454*/ 	.word	0x00000060
        /*1458*/ 	.short	0x010a
        /*145a*/ 	.byte	0x3f
	.zero		1


	//   ....[104]....
        /*145c*/ 	.word	0x0002d090
        /*1460*/ 	.word	0x00000002
        /*1464*/ 	.word	0x0002a840
        /*1468*/ 	.short	0x010a
        /*146a*/ 	.byte	0x3f
	.zero		1


	//   ....[105]....
        /*146c*/ 	.word	0x0002d0e0
        /*1470*/ 	.word	0x00000002
        /*1474*/ 	.word	0x00000060
        /*1478*/ 	.short	0x010a
        /*147a*/ 	.byte	0x3f
	.zero		1


	//   ....[106]....
        /*147c*/ 	.word	0x0002d130
        /*1480*/ 	.word	0x00000000
        /*1484*/ 	.word	0x0002a860
        /*1488*/ 	.short	0x010a
        /*148a*/ 	.byte	0x3f
	.zero		1


	//   ....[107]....
        /*148c*/ 	.word	0x0002dcb0
        /*1490*/ 	.word	0x00000000
        /*1494*/ 	.word	0x0002a820
        /*1498*/ 	.short	0x010a
        /*149a*/ 	.byte	0x3f
	.zero		1


	//   ....[108]....
        /*149c*/ 	.word	0x0002de50
        /*14a0*/ 	.word	0x00000006
        /*14a4*/ 	.word	0x00000000
        /*14a8*/ 	.short	0x010a
        /*14aa*/ 	.byte	0x3f
	.zero		1


	//   ....[109]....
        /*14ac*/ 	.word	0x0002dea0
        /*14b0*/ 	.word	0x00000007
        /*14b4*/ 	.word	0x00000000
        /*14b8*/ 	.short	0x010a
        /*14ba*/ 	.byte	0x3f
	.zero		1


	//   ....[110]....
        /*14bc*/ 	.word	0x0002def0
        /*14c0*/ 	.word	0x00000004
        /*14c4*/ 	.word	0x00000000
        /*14c8*/ 	.short	0x010a
        /*14ca*/ 	.byte	0x3f
	.zero		1


	//----- nvinfo : EIATTR_NUM_MBARRIERS
	.align		4
.L_243:
        /*14cc*/ 	.byte	0x03, 0x38
        /*14ce*/ 	.short	0x0016


	//----- nvinfo : EIATTR_EXIT_INSTR_OFFSETS
	.align		4
        /*14d0*/ 	.byte	0x04, 0x1c
        /*14d2*/ 	.short	(.L_245 - .L_244)


	//   ....[0]....
.L_244:
        /*14d4*/ 	.word	0x0002b2e0


	//----- nvinfo : EIATTR_MAX_THREADS
	.align		4
.L_245:
        /*14d8*/ 	.byte	0x04, 0x05
        /*14da*/ 	.short	(.L_247 - .L_246)
.L_246:
        /*14dc*/ 	.word	0x00000180
        /*14e0*/ 	.word	0x00000001
        /*14e4*/ 	.word	0x00000001


	//----- nvinfo : EIATTR_CRS_STACK_SIZE
	.align		4
.L_247:
        /*14e8*/ 	.byte	0x04, 0x1e
        /*14ea*/ 	.short	(.L_249 - .L_248)
.L_248:
        /*14ec*/ 	.word	0x00000000


	//----- nvinfo : EIATTR_CBANK_PARAM_SIZE
	.align		4
.L_249:
        /*14f0*/ 	.byte	0x03, 0x19
        /*14f2*/ 	.short	0x0af0


	//----- nvinfo : EIATTR_PARAM_CBANK
	.align		4
        /*14f4*/ 	.byte	0x04, 0x0a
        /*14f6*/ 	.short	(.L_251 - .L_250)
	.align		4
.L_250:
        /*14f8*/ 	.word	index@(.nv.constant0._ZN7cutlass13device_kernelIN5flash11enable_sm90INS1_16FlashAttnFwdSm90INS1_25CollectiveMainloopFwdSm90ILi2EN4cute5tupleIJNS5_1CILi1EEES8_S8_EEENS6_IJNS7_ILi128EEENS7_ILi96EEENS7_ILi192EEEEEELi128ENS_10bfloat16_tEfNS_4arch4Sm90ELb0ELb1ELb0ELb1ELb0ELb1ELb0ELb1ELb1ELb1ELb1ELb0EEENS1_21CollectiveEpilogueFwdINS6_IJSA_SA_SB_EEES9_SE_SG_Li256ELb1ELb1ELb1ELb0EEENS1_36VarlenDynamicPersistentTileSchedulerILi128ELi96ELi256ELi128ELb1ELb1ELb1ELb1ELb0ELb1EEEEEEEEEvNT_6ParamsE)
        /*14fc*/ 	.short	0x0210
        /*14fe*/ 	.short	0x0af0


	//----- nvinfo : EIATTR_SW_WAR
	.align		4
.L_251:
        /*1500*/ 	.byte	0x04, 0x36
        /*1502*/ 	.short	(.L_253 - .L_252)
.L_252:
        /*1504*/ 	.word	0x00000008
.L_253:


//--------------------- .nv.info._ZN7cutlass13device_kernelIN5flash11enable_sm90INS1_16FlashAttnFwdSm90INS1_25CollectiveMainloopFwdSm90ILi2EN4cute5tupleIJNS5_1CILi1EEES8_S8_EEENS6_IJNS7_ILi128EEESA_NS7_ILi192EEEEEELi128ENS_10bfloat16_tEfNS_4arch4Sm90ELb1ELb0ELb0ELb0ELb0ELb0ELb0ELb1ELb1ELb1ELb1ELb0EEENS1_21CollectiveEpilogueFwdINS6_IJSA_SA_SA_EEES9_SD_SF_Li256ELb0ELb1ELb1ELb0EEENS1_19SingleTileSchedulerILb0ELb1ELb1ELi128EEEEEEEEEvNT_6ParamsE --------------------------
	.section	.nv.info._ZN7cutlass13device_kernelIN5flash11enable_sm90INS1_16FlashAttnFwdSm90INS1_25CollectiveMainloopFwdSm90ILi2EN4cute5tupleIJNS5_1CILi1EEES8_S8_EEENS6_IJNS7_ILi128EEESA_NS7_ILi192EEEEEELi128ENS_10bfloat16_tEfNS_4arch4Sm90ELb1ELb0ELb0ELb0ELb0ELb0ELb0ELb1ELb1ELb1ELb1ELb0EEENS1_21CollectiveEpilogueFwdINS6_IJSA_SA_SA_EEES9_SD_SF_Li256ELb0ELb1ELb1ELb0EEENS1_19SingleTileSchedulerILb0ELb1ELb1ELi128EEEEEEEEEvNT_6ParamsE,"",@"SHT_CUDA_INFO"
	.sectionflags	@""
	.align	4


	//----- nvinfo : EIATTR_CUDA_API_VERSION
	.align		4
        /*0000*/ 	.byte	0x04, 0x37
        /*0002*/ 	.short	(.L_255 - .L_254)
.L_254:
        /*0004*/ 	.word	0x00000082


	//----- nvinfo : EIATTR_KPARAM_INFO
	.align		4
.L_255:
        /*0008*/ 	.byte	0x04, 0x17
        /*000a*/ 	.short	(.L_257 - .L_256)
.L_256:
        /*000c*/ 	.word	0x00000000
        /*0010*/ 	.short	0x0000
        /*0012*/ 	.short	0x0070
        /*0014*/ 	.byte	0x00, 0xf0, 0x01, 0x28


	//----- nvinfo : EIATTR_SPARSE_MMA_MASK
	.align		4
.L_257:
        /*0018*/ 	.byte	0x03, 0x50
        /*001a*/ 	.short	0x0000


	//----- nvinfo : EIATTR_MAXREG_COUNT
	.align		4
        /*001c*/ 	.byte	0x03, 0x1b
        /*001e*/ 	.short	0x00a8


	//----- nvinfo : EIATTR_NUM_BARRIERS
	.align		4
        /*0020*/ 	.byte	0x02, 0x4c
        /*0022*/ 	.byte	0x09
	.zero		1


	//----- nvinfo : EIATTR_EXTERNS
	.align		4
        /*0024*/ 	.byte	0x04, 0x0f
        /*0026*/ 	.short	(.L_259 - .L_258)


	//   ....[0]....
	.align		4
.L_258:
        /*0028*/ 	.word	index@(__assertfail)


	//----- nvinfo : EIATTR_ANNOTATIONS
	.align		4
.L_259:
        /*002c*/ 	.byte	0x04, 0x55
        /*002e*/ 	.short	(.L_261 - .L_260)


	//   ....[0]....
.L_260:
        /* <DEDUP_REMOVED lines=12> */


	//----- nvinfo : EIATTR_MERCURY_ISA_VERSION
	.align		4
.L_261:
        /*00e0*/ 	.byte	0x03, 0x5f
        /*00e2*/ 	.short	0x0101


	//----- nvinfo : EIATTR_INT_WARP_WIDE_INSTR_OFFSETS
	.align		4
        /*00e4*/ 	.byte	0x04, 0x31
        /*00e6*/ 	.short	(.L_263 - .L_262)


	//   ....[0]....
.L_262:
        /*00e8*/ 	.word	0x00000120


	//   ....[1]....
        /*00ec*/ 	.word	0x00000160


	//   ....[2]....
        /*00f0*/ 	.word	0x00000220


	//----- nvinfo : EIATTR_COOP_GROUP_MASK_REGIDS
	.align		4
.L_263:
        /*00f4*/ 	.byte	0x04, 0x29
        /*00f6*/ 	.short	(.L_265 - .L_264)


	//   ....[0]....
.L_264:
        /*00f8*/ 	.word	0xffffffff


	//   ....[1]....
        /*00fc*/ 	.word	0xffffffff


	//   ....[2]....
        /*0100*/ 	.word	0xffffffff


	//   ....[3]....
        /*0104*/ 	.word	0xffffffff


	//   ....[4]....
        /*0108*/ 	.word	0xffffffff


	//   ....[5]....
        /*010c*/ 	.word	0xffffffff


	//   ....[6]....
        /*0110*/ 	.word	0xffffffff


	//   ....[7]....
        /*0114*/ 	.word	0xffffffff


	//   ....[8]....
        /*0118*/ 	.word	0xffffffff


	//   ....[9]....
        /*011c*/ 	.word	0xffffffff


	//   ....[10]....
        /*0120*/ 	.word	0xffffffff


	//   ....[11]....
        /*0124*/ 	.word	0xffffffff


	//   ....[12]....
        /*0128*/ 	.word	0xffffffff


	//   ....[13]....
        /*012c*/ 	.word	0xffffffff


	//   ....[14]....
        /*0130*/ 	.word	0xffffffff


	//   ....[15]....
        /*0134*/ 	.word	0xffffffff


	//   ....[16]....
        /*0138*/ 	.word	0xffffffff


	//   ....[17]....
        /*013c*/ 	.word	0xffffffff


	//   ....[18]....
        /*0140*/ 	.word	0xffffffff


	//   ....[19]....
        /*0144*/ 	.word	0xffffffff


	//   ....[20]....
        /*0148*/ 	.word	0xffffffff


	//   ....[21]....
        /*014c*/ 	.word	0xffffffff


	//   ....[22]....
        /*0150*/ 	.word	0xffffffff


	//   ....[23]....
        /*0154*/ 	.word	0xffffffff


	//   ....[24]....
        /*0158*/ 	.word	0xffffffff


	//   ....[25]....
        /*015c*/ 	.word	0xffffffff


	//   ....[26]....
        /*0160*/ 	.word	0xffffffff


	//   ....[27]....
        /*0164*/ 	.word	0xffffffff


	//   ....[28]....
        /*0168*/ 	.word	0xffffffff


	//   ....[29]....
        /*016c*/ 	.word	0xffffffff


	//   ....[30]....
        /*0170*/ 	.word	0xffffffff


	//   ....[31]....
        /*0174*/ 	.word	0xffffffff


	//   ....[32]....
        /*0178*/ 	.word	0xffffffff


	//   ....[33]....
        /*017c*/ 	.word	0xffffffff


	//   ....[34]....
        /*0180*/ 	.word	0xffffffff


	//   ....[35]....
        /*0184*/ 	.word	0xffffffff


	//   ....[36]....
        /*0188*/ 	.word	0xffffffff


	//   ....[37]....
        /*018c*/ 	.word	0xffffffff


	//   ....[38]....
        /*0190*/ 	.word	0xffffffff


	//   ....[39]....
        /*0194*/ 	.word	0xffffffff


	//   ....[40]....
        /*0198*/ 	.word	0xffffffff


	//   ....[41]....
        /*019c*/ 	.word	0xffffffff


	//   ....[42]....
        /*01a0*/ 	.word	0xffffffff


	//   ....[43]....
        /*01a4*/ 	.word	0xffffffff


	//   ....[44]....
        /*01a8*/ 	.word	0xffffffff


	//   ....[45]....
        /*01ac*/ 	.word	0xffffffff


	//   ....[46]....
        /*01b0*/ 	.word	0xffffffff


	//   ....[47]....
        /*01b4*/ 	.word	0xffffffff


	//   ....[48]....
        /*01b8*/ 	.word	0xffffffff


	//   ....[49]....
        /*01bc*/ 	.word	0xffffffff


	//   ....[50]....
        /*01c0*/ 	.word	0xffffffff


	//   ....[51]....
        /*01c4*/ 	.word	0xffffffff


	//   ....[52]....
        /*01c8*/ 	.word	0xffffffff


	//   ....[53]....
        /*01cc*/ 	.word	0xffffffff


	//   ....[54]....
        /*01d0*/ 	.word	0xffffffff


	//   ....[55]....
        /*01d4*/ 	.word	0x0500000f


	//   ....[56]....
        /*01d8*/ 	.word	0x0500000f


	//   ....[57]....
        /*01dc*/ 	.word	0x0500000f


	//   ....[58]....
        /*01e0*/ 	.word	0x0500000f


	//   ....[59]....
        /*01e4*/ 	.word	0x0500000f


	//   ....[60]....
        /*01e8*/ 	.word	0x0500000f


	//   ....[61]....
        /*01ec*/ 	.word	0x0500000f


	//   ....[62]....
        /*01f0*/ 	.word	0x0500000f


	//   ....[63]....
        /*01f4*/ 	.word	0x0500000f


	//   ....[64]....
        /*01f8*/ 	.word	0x0500000f


	//   ....[65]....
        /*01fc*/ 	.word	0x0500000f


	//   ....[66]....
        /*0200*/ 	.word	0x0500000f


	//   ....[67]....
        /*0204*/ 	.word	0x0500000f


	//   ....[68]....
        /*0208*/ 	.word	0x0500000f


	//   ....[69]....
        /*020c*/ 	.word	0x0500000f


	//   ....[70]....
        /*0210*/ 	.word	0x0500000f


	//   ....[71]....
        /*0214*/ 	.word	0x0500000f


	//   ....[72]....
        /*0218*/ 	.word	0x0500000f


	//----- nvinfo : EIATTR_COOP_GROUP_INSTR_OFFSETS
	.align		4
.L_265:
        /*021c*/ 	.byte	0x04, 0x28
        /*021e*/ 	.short	(.L_267 - .L_266)


	//   ....[0]....
.L_266:
        /*0220*/ 	.word	0x00000060


	//   ....[1]....
        /*0224*/ 	.word	0x00000130


	//   ....[2]....
        /*0228*/ 	.word	0x00000230


	//   ....[3]....
        /*022c*/ 	.word	0x000003a0


	//   ....[4]....
        /*0230*/ 	.word	0x00000500


	//   ....[5]....
        /*0234*/ 	.word	0x00000620


	//   ....[6]....
        /*0238*/ 	.word	0x00000780


	//   ....[7]....
        /*023c*/ 	.word	0x00001140


	//   ....[8]....
        /*0240*/ 	.word	0x00001a90


	//   ....[9]....
        /*0244*/ 	.word	0x00001ad0


	//   ....[10]....
        /*0248*/ 	.word	0x000023f0


	//   ....[11]....
        /*024c*/ 	.word	0x00002430


	//   ....[12]....
        /*0250*/ 	.word	0x00002eb0


	//   ....[13]....
        /*0254*/ 	.word	0x00002f20


	//   ....[14]....
        /*0258*/ 	.word	0x00004620


	//   ....[15]....
        /*025c*/ 	.word	0x00004d60


	//   ....[16]....
        /*0260*/ 	.word	0x00004d90


	//   ....[17]....
        /*0264*/ 	.word	0x00004df0


	//   ....[18]....
        /*0268*/ 	.word	0x00005750


	//   ....[19]....
        /*026c*/ 	.word	0x000057e0


	//   ....[20]....
        /*0270*/ 	.word	0x000071d0


	//   ....[21]....
        /*0274*/ 	.word	0x00007200


	//   ....[22]....
        /*0278*/ 	.word	0x000076d0


	//   ....[23]....
        /*027c*/ 	.word	0x000077d0


	//   ....[24]....
        /*0280*/ 	.word	0x00008aa0


	//   ....[25]....
        /*0284*/ 	.word	0x00008ad0


	//   ....[26]....
        /*0288*/ 	.word	0x00008ba0


	//   ....[27]....
        /*028c*/ 	.word	0x00008bb0


	//   ....[28]....
        /*0290*/ 	.word	0x00009a90


	//   ....[29]....
        /*0294*/ 	.word	0x00009ad0


	//   ....[30]....
        /*0298*/ 	.word	0x00009b00


	//   ....[31]....
        /*029c*/ 	.word	0x00009b30


	//   ....[32]....
        /*02a0*/ 	.word	0x00009b40


	//   ....[33]....
        /*02a4*/ 	.word	0x00009b70


	//   ....[34]....
        /*02a8*/ 	.word	0x0000a1d0


	//   ....[35]....
        /*02ac*/ 	.word	0x0000a1e0


	//   ....[36]....
        /*02b0*/ 	.word	0x0000abe0


	//   ....[37]....
        /*02b4*/ 	.word	0x0000b6f0


	//   ....[38]....
        /*02b8*/ 	.word	0x0000c0a0


	//   ....[39]....
        /*02bc*/ 	.word	0x0000c0d0


	//   ....[40]....
        /*02c0*/ 	.word	0x0000c100


	//   ....[41]....
        /*02c4*/ 	.word	0x0000c120


	//   ....[42]....
        /*02c8*/ 	.word	0x0000c1e0


	//   ....[43]....
        /*02cc*/ 	.word	0x0000c1f0


	//   ....[44]....
        /*02d0*/ 	.word	0x0000c290


	//   ....[45]....
        /*02d4*/ 	.word	0x0000c2d0


	//   ....[46]....
        /*02d8*/ 	.word	0x0000c340


	//   ....[47]....
        /*02dc*/ 	.word	0x0000c370


	//   ....[48]....
        /*02e0*/ 	.word	0x0000c3f0


	//   ....[49]....
        /*02e4*/ 	.word	0x0000c430


	//   ....[50]....
        /*02e8*/ 	.word	0x0000c4a0


	//   ....[51]....
        /*02ec*/ 	.word	0x0000c4d0


	//   ....[52]....
        /*02f0*/ 	.word	0x0000c550


	//   ....[53]....
        /*02f4*/ 	.word	0x0000c580


	//   ....[54]....
        /*02f8*/ 	.word	0x0000e7f0


	//   ....[55]....
        /*02fc*/ 	.word	0x0000ed50


	//   ....[56]....
        /*0300*/ 	.word	0x0000eec0


	//   ....[57]....
        /*0304*/ 	.word	0x0000ef20


	//   ....[58]....
        /*0308*/ 	.word	0x0000efc0


	//   ....[59]....
        /*030c*/ 	.word	0x0000f0a0


	//   ....[60]....
        /*0310*/ 	.word	0x0000f180


	//   ....[61]....
        /*0314*/ 	.word	0x0000f250


	//   ....[62]....
        /*0318*/ 	.word	0x0000f2e0


	//   ....[63]....
        /*031c*/ 	.word	0x0000f3b0


	//   ....[64]....
        /*0320*/ 	.word	0x0000f440


	//   ....[65]....
        /*0324*/ 	.word	0x0000f510


	//   ....[66]....
        /*0328*/ 	.word	0x0000f5a0


	//   ....[67]....
        /*032c*/ 	.word	0x0000f670


	//   ....[68]....
        /*0330*/ 	.word	0x0000f700


	//   ....[69]....
        /*0334*/ 	.word	0x0000f7d0


	//   ....[70]....
        /*0338*/ 	.word	0x0000f850


	//   ....[71]....
        /*033c*/ 	.word	0x0000f910


	//   ....[72]....
        /*0340*/ 	.word	0x0000fd10


	//----- nvinfo : EIATTR_REG_RECONFIG
	.align		4
.L_267:
        /*0344*/ 	.byte	0x01, 0x54
	.zero		2


	//----- nvinfo : EIATTR_SYSCALL_OFFSETS
	.align		4
        /*0348*/ 	.byte	0x04, 0x46
        /*034a*/ 	.short	(.L_269 - .L_268)


	//   ....[0]....
.L_268:
        /*034c*/ 	.word	0x00001300


	//   ....[1]....
        /*0350*/ 	.word	0x0000b380


	//   ....[2]....
        /*0354*/ 	.word	0x0000b4c0


	//   ....[3]....
        /*0358*/ 	.word	0x0000b5b0


	//   ....[4]....
        /*035c*/ 	.word	0x0000bce0


	//----- nvinfo : EIATTR_MBARRIER_INSTR_OFFSETS
	.align		4
.L_269:
        /*0360*/ 	.byte	0x04, 0x39
        /*0362*/ 	.short	(.L_271 - .L_270)


	//   ....[0]....
.L_270:
        /*0364*/ 	.word	0x00000250
        /*0368*/ 	.word	0x000000ff
        /*036c*/ 	.word	0x00034800
        /*0370*/ 	.short	0x0100
        /*0372*/ 	.byte	0x08
	.zero		1


	//   ....[1]....
        /*0374*/ 	.word	0x00000260
        /*0378*/ 	.word	0x000000ff
        /*037c*/ 	.word	0x00034820
        /*0380*/ 	.short	0x0100
        /*0382*/ 	.byte	0x08
	.zero		1


	//   ....[2]....
        /*0384*/ 	.word	0x00000350
        /*0388*/ 	.word	0x000000ff
        /*038c*/ 	.word	0x00034830
        /*0390*/ 	.short	0x0100
        /*0392*/ 	.byte	0x08
	.zero		1


	//   ....[3]....
        /*0394*/ 	.word	0x00000360
        /*0398*/ 	.word	0x000000ff
        /*039c*/ 	.word	0x00034840
        /*03a0*/ 	.short	0x0100
        /*03a2*/ 	.byte	0x08
	.zero		1


	//   ....[4]....
        /*03a4*/ 	.word	0x00000370
        /*03a8*/ 	.word	0x000000ff
        /*03ac*/ 	.word	0x00034838
        /*03b0*/ 	.short	0x0100
        /*03b2*/ 	.byte	0x08
	.zero		1


	//   ....[5]....
        /*03b4*/ 	.word	0x00000380
        /*03b8*/ 	.word	0x000000ff
        /*03bc*/ 	.word	0x00034848
        /*03c0*/ 	.short	0x0100
        /*03c2*/ 	.byte	0x08
	.zero		1


	//   ....[6]....
        /*03c4*/ 	.word	0x000004b0
        /*03c8*/ 	.word	0x000000ff
        /*03cc*/ 	.word	0x00034850
        /*03d0*/ 	.short	0x0100
        /*03d2*/ 	.byte	0x08
	.zero		1


	//   ....[7]....
        /*03d4*/ 	.word	0x000004c0
        /*03d8*/ 	.word	0x000000ff
        /*03dc*/ 	.word	0x00034860
        /*03e0*/ 	.short	0x0100
        /*03e2*/ 	.byte	0x08
	.zero		1


	//   ....[8]....
        /*03e4*/ 	.word	0x000004d0
        /*03e8*/ 	.word	0x000000ff
        /*03ec*/ 	.word	0x00034858
        /*03f0*/ 	.short	0x0100
        /*03f2*/ 	.byte	0x08
	.zero		1


	//   ....[9]....
        /*03f4*/ 	.word	0x000004e0
        /*03f8*/ 	.word	0x000000ff
        /*03fc*/ 	.word	0x00034868
        /*0400*/ 	.short	0x0100
        /*0402*/ 	.byte	0x08
	.zero		1


	//   ....[10]....
        /*0404*/ 	.word	0x000005d0
        /*0408*/ 	.word	0x000000ff
        /*040c*/ 	.word	0x00034870
        /*0410*/ 	.short	0x0100
        /*0412*/ 	.byte	0x06
	.zero		1


	//   ....[11]....
        /*0414*/ 	.word	0x000005e0
        /*0418*/ 	.word	0x000000ff
        /*041c*/ 	.word	0x00034880
        /*0420*/ 	.short	0x0100
        /*0422*/ 	.byte	0x06
	.zero		1


	//   ....[12]....
        /*0424*/ 	.word	0x000005f0
        /*0428*/ 	.word	0x000000ff
        /*042c*/ 	.word	0x00034878
        /*0430*/ 	.short	0x0100
        /*0432*/ 	.byte	0x06
	.zero		1


	//   ....[13]....
        /*0434*/ 	.word	0x00000600
        /*0438*/ 	.word	0x000000ff
        /*043c*/ 	.word	0x00034888
        /*0440*/ 	.short	0x0100
        /*0442*/ 	.byte	0x06
	.zero		1


	//   ....[14]....
        /*0444*/ 	.word	0x00000730
        /*0448*/ 	.word	0x000000ff
        /*044c*/ 	.word	0x00034890
        /*0450*/ 	.short	0x0100
        /*0452*/ 	.byte	0x08
	.zero		1


	//   ....[15]....
        /*0454*/ 	.word	0x00000740
        /*0458*/ 	.word	0x000000ff
        /*045c*/ 	.word	0x000348a0
        /*0460*/ 	.short	0x0100
        /*0462*/ 	.byte	0x08
	.zero		1


	//   ....[16]....
        /*0464*/ 	.word	0x00000750
        /*0468*/ 	.word	0x000000ff
        /*046c*/ 	.word	0x00034898
        /*0470*/ 	.short	0x0100
        /*0472*/ 	.byte	0x08
	.zero		1


	//   ....[17]....
        /*0474*/ 	.word	0x00000760
        /*0478*/ 	.word	0x000000ff
        /*047c*/ 	.word	0x000348a8
        /*0480*/ 	.short	0x0100
        /*0482*/ 	.byte	0x08
	.zero		1


	//   ....[18]....
        /*0484*/ 	.word	0x00000890
        /*0488*/ 	.word	0x000000ff
        /*048c*/ 	.word	0x000348b0
        /*0490*/ 	.short	0x0100
        /*0492*/ 	.byte	0x08
	.zero		1


	//   ....[19]....
        /*0494*/ 	.word	0x000008a0
        /*0498*/ 	.word	0x000000ff
        /*049c*/ 	.word	0x000348c0
        /*04a0*/ 	.short	0x0100
        /*04a2*/ 	.byte	0x08
	.zero		1


	//   ....[20]....
        /*04a4*/ 	.word	0x000008b0
        /*04a8*/ 	.word	0x000000ff
        /*04ac*/ 	.word	0x000348b8
        /*04b0*/ 	.short	0x0100
        /*04b2*/ 	.byte	0x08
	.zero		1


	//   ....[21]....
        /*04b4*/ 	.word	0x000008c0
        /*04b8*/ 	.word	0x000000ff
        /*04bc*/ 	.word	0x000348c8
        /*04c0*/ 	.short	0x0100
        /*04c2*/ 	.byte	0x08
	.zero		1


	//   ....[22]....
        /*04c4*/ 	.word	0x00001330
        /*04c8*/ 	.word	0x000000ff
        /*04cc*/ 	.word	0x00034800
        /*04d0*/ 	.short	0x010a
        /*04d2*/ 	.byte	0x24
	.zero		1


	//   ....[23]....
        /*04d4*/ 	.word	0x00001390
        /*04d8*/ 	.word	0x000000ff
        /*04dc*/ 	.word	0x00034830
        /*04e0*/ 	.short	0x010a
        /*04e2*/ 	.byte	0x24
	.zero		1


	//   ....[24]....
        /*04e4*/ 	.word	0x00001420
        /*04e8*/ 	.word	0x000000ff
        /*04ec*/ 	.word	0x00034830
        /*04f0*/ 	.short	0x010a
        /*04f2*/ 	.byte	0x24
	.zero		1


	//   ....[25]....
        /*04f4*/ 	.word	0x000033e0
        /*04f8*/ 	.word	0x00000005
        /*04fc*/ 	.word	0x00000000
        /*0500*/ 	.short	0x0101
        /*0502*/ 	.byte	0x3f
	.zero		1


	//   ....[26]....
        /*0504*/ 	.word	0x00003c20
        /*0508*/ 	.word	0x000000ff
        /*050c*/ 	.word	0x00034830
        /*0510*/ 	.short	0x010a
        /*0512*/ 	.byte	0x3c
	.zero		1


	//   ....[27]....
        /*0514*/ 	.word	0x00003c60
        /*0518*/ 	.word	0x000000ff
        /*051c*/ 	.word	0x00034830
        /*0520*/ 	.short	0x010a
        /*0522*/ 	.byte	0x3c
	.zero		1


	//   ....[28]....
        /*0524*/ 	.word	0x000044a0
        /*0528*/ 	.word	0x000000ff
        /*052c*/ 	.word	0x00034850
        /*0530*/ 	.short	0x010a
        /*0532*/ 	.byte	0x07
	.zero		1


	//   ....[29]....
        /*0534*/ 	.word	0x000044e0
        /*0538*/ 	.word	0x000000ff
        /*053c*/ 	.word	0x00034850
        /*0540*/ 	.short	0x010a
        /*0542*/ 	.byte	0x07
	.zero		1


	//   ....[30]....
        /*0544*/ 	.word	0x00006160
        /*0548*/ 	.word	0x0000000f
        /*054c*/ 	.word	0x00000000
        /*0550*/ 	.short	0x0101
        /*0552*/ 	.byte	0x3f
	.zero		1


	//   ....[31]....
        /*0554*/ 	.word	0x000061b0
        /*0558*/ 	.word	0x00000027
        /*055c*/ 	.word	0x00000000
        /*0560*/ 	.short	0x0101
        /*0562*/ 	.byte	0x3f
	.zero		1


	//   ....[32]....
        /*0564*/ 	.word	0x00006600
        /*0568*/ 	.word	0x000000ff
        /*056c*/ 	.word	0x00034830
        /*0570*/ 	.short	0x010a
        /*0572*/ 	.byte	0x27
	.zero		1


	//   ....[33]....
        /*0574*/ 	.word	0x00006640
        /*0578*/ 	.word	0x000000ff
        /*057c*/ 	.word	0x00034830
        /*0580*/ 	.short	0x010a
        /*0582*/ 	.byte	0x27
	.zero		1


	//   ....[34]....
        /*0584*/ 	.word	0x00006e80
        /*0588*/ 	.word	0x000000ff
        /*058c*/ 	.word	0x00034850
        /*0590*/ 	.short	0x010a
        /*0592*/ 	.byte	0x07
	.zero		1


	//   ....[35]....
        /*0594*/ 	.word	0x00006ec0
        /*0598*/ 	.word	0x000000ff
        /*059c*/ 	.word	0x00034850
        /*05a0*/ 	.short	0x010a
        /*05a2*/ 	.byte	0x07
	.zero		1


	//   ....[36]....
        /*05a4*/ 	.word	0x000084c0
        /*05a8*/ 	.word	0x00000013
        /*05ac*/ 	.word	0x00000000
        /*05b0*/ 	.short	0x0101
        /*05b2*/ 	.byte	0x3f
	.zero		1


	//   ....[37]....
        /*05b4*/ 	.word	0x00008570
        /*05b8*/ 	.word	0x00000013
        /*05bc*/ 	.word	0x00000000
        /*05c0*/ 	.short	0x0101
        /*05c2*/ 	.byte	0x3f
	.zero		1


	//   ....[38]....
        /*05c4*/ 	.word	0x00008a10
        /*05c8*/ 	.word	0x000000ff
        /*05cc*/ 	.word	0x00034850
        /*05d0*/ 	.short	0x010a
        /*05d2*/ 	.byte	0x05
	.zero		1


	//   ....[39]....
        /*05d4*/ 	.word	0x00008a50
        /*05d8*/ 	.word	0x000000ff
        /*05dc*/ 	.word	0x00034850
        /*05e0*/ 	.short	0x010a
        /*05e2*/ 	.byte	0x05
	.zero		1


	//   ....[40]....
        /*05e4*/ 	.word	0x00008f10
        /*05e8*/ 	.word	0x0000000a
        /*05ec*/ 	.word	0x00000000
        /*05f0*/ 	.short	0x0101
        /*05f2*/ 	.byte	0x3f
	.zero		1


	//   ....[41]....
        /*05f4*/ 	.word	0x00009b50
        /*05f8*/ 	.word	0x000000ff
        /*05fc*/ 	.word	0x00000000
        /*0600*/ 	.short	0x0101
        /*0602*/ 	.byte	0x04
	.zero		1


	//   ....[42]....
        /*0604*/ 	.word	0x0000b900
        /*0608*/ 	.word	0x000000ff
        /*060c*/ 	.word	0x00034840
        /*0610*/ 	.short	0x010a
        /*0612*/ 	.byte	0x26
	.zero		1


	//   ....[43]....
        /*0614*/ 	.word	0x0000c6b0
        /*0618*/ 	.word	0x000000ff
        /*061c*/ 	.word	0x00034800
        /*0620*/ 	.short	0x0107
        /*0622*/ 	.byte	0x26
	.zero		1


	//   ....[44]....
        /*0624*/ 	.word	0x0000c720
        /*0628*/ 	.word	0x000000ff
        /*062c*/ 	.word	0x00034800
        /*0630*/ 	.short	0x0101
        /*0632*/ 	.byte	0x26
	.zero		1


	//   ....[45]....
        /*0634*/ 	.word	0x0000c740
        /*0638*/ 	.word	0x000000ff
        /*063c*/ 	.word	0x00034820
        /*0640*/ 	.short	0x010a
        /*0642*/ 	.byte	0x26
	.zero		1


	//   ....[46]....
        /*0644*/ 	.word	0x0000cb20
        /*0648*/ 	.word	0x000000ff
        /*064c*/ 	.word	0x00034848
        /*0650*/ 	.short	0x010a
        /*0652*/ 	.byte	0x26
	.zero		1


	//   ....[47]....
        /*0654*/ 	.word	0x0000cec0
        /*0658*/ 	.word	0x000000ff
        /*065c*/ 	.word	0x00034860
        /*0660*/ 	.short	0x010a
        /*0662*/ 	.byte	0x26
	.zero		1


	//   ....[48]....
        /*0664*/ 	.word	0x0000d3c0
        /*0668*/ 	.word	0x000000ff
        /*066c*/ 	.word	0x00034840
        /*0670*/ 	.short	0x010a
        /*0672*/ 	.byte	0x26
	.zero		1


	//   ....[49]....
        /*0674*/ 	.word	0x0000d770
        /*0678*/ 	.word	0x000000ff
        /*067c*/ 	.word	0x00034868
        /*0680*/ 	.short	0x010a
        /*0682*/ 	.byte	0x26
	.zero		1


	//   ....[50]....
        /*0684*/ 	.word	0x0000dcc0
        /*0688*/ 	.word	0x000000ff
        /*068c*/ 	.word	0x00034848
        /*0690*/ 	.short	0x010a
        /*0692*/ 	.byte	0x26
	.zero		1


	//   ....[51]....
        /*0694*/ 	.word	0x0000e050
        /*0698*/ 	.word	0x000000ff
        /*069c*/ 	.word	0x00034860
        /*06a0*/ 	.short	0x010a
        /*06a2*/ 	.byte	0x26
	.zero		1


	//   ....[52]....
        /*06a4*/ 	.word	0x0000e3f0
        /*06a8*/ 	.word	0x00000003
        /*06ac*/ 	.word	0x00034860
        /*06b0*/ 	.short	0x010a
        /*06b2*/ 	.byte	0x3f
	.zero		1


	//   ....[53]....
        /*06b4*/ 	.word	0x0000e780
        /*06b8*/ 	.word	0x00000002
        /*06bc*/ 	.word	0x00034820
        /*06c0*/ 	.short	0x010a
        /*06c2*/ 	.byte	0x3f
	.zero		1


	//   ....[54]....
        /*06c4*/ 	.word	0x0000e900
        /*06c8*/ 	.word	0x00000006
        /*06cc*/ 	.word	0x00000000
        /*06d0*/ 	.short	0x010a
        /*06d2*/ 	.byte	0x3f
	.zero		1


	//   ....[55]....
        /*06d4*/ 	.word	0x0000e970
        /*06d8*/ 	.word	0x00000003
        /*06dc*/ 	.word	0x00000000
        /*06e0*/ 	.short	0x010a
        /*06e2*/ 	.byte	0x3f
	.zero		1


	//   ....[56]....
        /*06e4*/ 	.word	0x0000e9d0
        /*06e8*/ 	.word	0x00000000
        /*06ec*/ 	.word	0x00000000
        /*06f0*/ 	.short	0x010a
        /*06f2*/ 	.byte	0x3f
	.zero		1


	//   ....[57]....
        /*06f4*/ 	.word	0x0000ea00
        /*06f8*/ 	.word	0x00000003
        /*06fc*/ 	.word	0x00000000
        /*0700*/ 	.short	0x010a
        /*0702*/ 	.byte	0x3f
	.zero		1


	//   ....[58]....
        /*0704*/ 	.word	0x0000ea70
        /*0708*/ 	.word	0x00000003
        /*070c*/ 	.word	0x00034800
        /*0710*/ 	.short	0x010a
        /*0712*/ 	.byte	0x3f
	.zero		1


	//   ....[59]....
        /*0714*/ 	.word	0x0000ead0
        /*0718*/ 	.word	0x00000003
        /*071c*/ 	.word	0x00034830
        /*0720*/ 	.short	0x010a
        /*0722*/ 	.byte	0x3f
	.zero		1


	//   ....[60]....
        /*0724*/ 	.word	0x0000eb30
        /*0728*/ 	.word	0x00000015
        /*072c*/ 	.word	0x00034830
        /*0730*/ 	.short	0x010a
        /*0732*/ 	.byte	0x3f
	.zero		1


	//   ....[61]....
        /*0734*/ 	.word	0x0000eb90
        /*0738*/ 	.word	0x00000003
        /*073c*/ 	.word	0x00034850
        /*0740*/ 	.short	0x010a
        /*0742*/ 	.byte	0x3f
	.zero		1


	//   ....[62]....
        /*0744*/ 	.word	0x0000ebf0
        /*0748*/ 	.word	0x0000000f
        /*074c*/ 	.word	0x00034830
        /*0750*/ 	.short	0x010a
        /*0752*/ 	.byte	0x3f
	.zero		1


	//   ....[63]....
        /*0754*/ 	.word	0x0000ec50
        /*0758*/ 	.word	0x00000003
        /*075c*/ 	.word	0x00034850
        /*0760*/ 	.short	0x010a
        /*0762*/ 	.byte	0x3f
	.zero		1


	//   ....[64]....
        /*0764*/ 	.word	0x0000ecb0
        /*0768*/ 	.word	0x00000002
        /*076c*/ 	.word	0x00034850
        /*0770*/ 	.short	0x010a
        /*0772*/ 	.byte	0x3f
	.zero		1


	//   ....[65]....
        /*0774*/ 	.word	0x0000ee10
        /*0778*/ 	.word	0x00000003
        /*077c*/ 	.word	0x00034840
        /*0780*/ 	.short	0x010a
        /*0782*/ 	.byte	0x3f
	.zero		1


	//   ....[66]....
        /*0784*/ 	.word	0x0000f950
        /*0788*/ 	.word	0x00000003
        /*078c*/ 	.word	0x00034820
        /*0790*/ 	.short	0x010a
        /*0792*/ 	.byte	0x3f
	.zero		1


	//   ....[67]....
        /*0794*/ 	.word	0x0000f9b0
        /*0798*/ 	.word	0x00000003
        /*079c*/ 	.word	0x00034848
        /*07a0*/ 	.short	0x010a
        /*07a2*/ 	.byte	0x3f
	.zero		1


	//   ....[68]....
        /*07a4*/ 	.word	0x0000fa10
        /*07a8*/ 	.word	0x00000003
        /*07ac*/ 	.word	0x00034860
        /*07b0*/ 	.short	0x010a
        /*07b2*/ 	.byte	0x3f
	.zero		1


	//   ....[69]....
        /*07b4*/ 	.word	0x0000fa70
        /*07b8*/ 	.word	0x00000003
        /*07bc*/ 	.word	0x00034840
        /*07c0*/ 	.short	0x010a
        /*07c2*/ 	.byte	0x3f
	.zero		1


	//   ....[70]....
        /*07c4*/ 	.word	0x0000fad0
        /*07c8*/ 	.word	0x00000003
        /*07cc*/ 	.word	0x00034868
        /*07d0*/ 	.short	0x010a
        /*07d2*/ 	.byte	0x3f
	.zero		1


	//   ....[71]....
        /*07d4*/ 	.word	0x0000fb30
        /*07d8*/ 	.word	0x00000003
        /*07dc*/ 	.word	0x00034848
        /*07e0*/ 	.short	0x010a
        /*07e2*/ 	.byte	0x3f
	.zero		1


	//   ....[72]....
        /*07e4*/ 	.word	0x0000fb90
        /*07e8*/ 	.word	0x00000003
        /*07ec*/ 	.word	0x00034860
        /*07f0*/ 	.short	0x010a
        /*07f2*/ 	.byte	0x3f
	.zero		1


	//   ....[73]....
        /*07f4*/ 	.word	0x0000fbe0
        /*07f8*/ 	.word	0x00000003
        /*07fc*/ 	.word	0x00034860
        /*0800*/ 	.short	0x010a
        /*0802*/ 	.byte	0x3f
	.zero		1


	//   ....[74]....
        /*0804*/ 	.word	0x0000fc30
        /*0808*/ 	.word	0x00000002
        /*080c*/ 	.word	0x00034820
        /*0810*/ 	.short	0x010a
        /*0812*/ 	.byte	0x3f
	.zero		1


	//   ....[75]....
        /*0814*/ 	.word	0x0000fdd0
        /*0818*/ 	.word	0x00000006
        /*081c*/ 	.word	0x00000000
        /*0820*/ 	.short	0x010a
        /*0822*/ 	.byte	0x3f
	.zero		1


	//   ....[76]....
        /*0824*/ 	.word	0x0000fe20
        /*0828*/ 	.word	0x00000003
        /*082c*/ 	.word	0x00000000
        /*0830*/ 	.short	0x010a
        /*0832*/ 	.byte	0x3f
	.zero		1


	//   ....[77]....
        /*0834*/ 	.word	0x0000fe70
        /*0838*/ 	.word	0x00000000
        /*083c*/ 	.word	0x00000000
        /*0840*/ 	.short	0x010a
        /*0842*/ 	.byte	0x3f
	.zero		1


	//----- nvinfo : EIATTR_NUM_MBARRIERS
	.align		4
.L_271:
        /*0844*/ 	.byte	0x03, 0x38
        /*0846*/ 	.short	0x0016


	//----- nvinfo : EIATTR_EXIT_INSTR_OFFSETS
	.align		4
        /*0848*/ 	.byte	0x04, 0x1c
        /*084a*/ 	.short	(.L_273 - .L_272)


	//   ....[0]....
.L_272:
        /*084c*/ 	.word	0x0000ea50


	//----- nvinfo : EIATTR_MAX_THREADS
	.align		4
.L_273:
        /*0850*/ 	.byte	0x04, 0x05
        /*0852*/ 	.short	(.L_275 - .L_274)
.L_274:
        /*0854*/ 	.word	0x00000180
        /*0858*/ 	.word	0x00000001
        /*085c*/ 	.word	0x00000001


	//----- nvinfo : EIATTR_CRS_STACK_SIZE
	.align		4
.L_275:
        /*0860*/ 	.byte	0x04, 0x1e
        /*0862*/ 	.short	(.L_277 - .L_276)
.L_276:
        /*0864*/ 	.word	0x00000000


	//----- nvinfo : EIATTR_CBANK_PARAM_SIZE
	.align		4
.L_277:
        /*0868*/ 	.byte	0x03, 0x19
        /*086a*/ 	.short	0x0a70


	//----- nvinfo : EIATTR_PARAM_CBANK
	.align		4
        /*086c*/ 	.byte	0x04, 0x0a
        /*086e*/ 	.short	(.L_279 - .L_278)
	.align		4
.L_278:
        /*0870*/ 	.word	index@(.nv.constant0._ZN7cutlass13device_kernelIN5flash11enable_sm90INS1_16FlashAttnFwdSm90INS1_25CollectiveMainloopFwdSm90ILi2EN4cute5tupleIJNS5_1CILi1EEES8_S8_EEENS6_IJNS7_ILi128EEESA_NS7_ILi192EEEEEELi128ENS_10bfloat16_tEfNS_4arch4Sm90ELb1ELb0ELb0ELb0ELb0ELb0ELb0ELb1ELb1ELb1ELb1ELb0EEENS1_21CollectiveEpilogueFwdINS6_IJSA_SA_SA_EEES9_SD_SF_Li256ELb0ELb1ELb1ELb0EEENS1_19SingleTileSchedulerILb0ELb1ELb1ELi128EEEEEEEEEvNT_6ParamsE)
        /*0874*/ 	.short	0x0210
        /*0876*/ 	.short	0x0a70


	//----- nvinfo : EIATTR_SW_WAR
	.align		4
.L_279:
        /*0878*/ 	.byte	0x04, 0x36
        /*087a*/ 	.short	(.L_281 - .L_280)
.L_280:
        /*087c*/ 	.word	0x00000008
.L_281:


//--------------------- .nv.info._ZN7cutlass13device_kernelIN5flash11enable_sm90INS1_16FlashAttnFwdSm90INS1_25CollectiveMainloopFwdSm90ILi2EN4cute5tupleIJNS5_1CILi1EEES8_S8_EEENS6_IJNS7_ILi128EEESA_NS7_ILi192EEEEEELi128ENS_10bfloat16_tEfNS_4arch4Sm90ELb1ELb0ELb0ELb1ELb0ELb0ELb0ELb1ELb1ELb1ELb1ELb0EEENS1_21CollectiveEpilogueFwdINS6_IJSA_SA_SA_EEES9_SD_SF_Li256ELb1ELb1ELb1ELb0EEENS1_36VarlenDynamicPersistentTileSchedulerILi128ELi128ELi256ELi128ELb1ELb1ELb1ELb1ELb1ELb1EEEEEEEEEvNT_6ParamsE --------------------------
	.section	.nv.info._ZN7cutlass13device_kernelIN5flash11enable_sm90INS1_16FlashAttnFwdSm90INS1_25CollectiveMainloopFwdSm90ILi2EN4cute5tupleIJNS5_1CILi1EEES8_S8_EEENS6_IJNS7_ILi128EEESA_NS7_ILi192EEEEEELi128ENS_10bfloat16_tEfNS_4arch4Sm90ELb1ELb0ELb0ELb1ELb0ELb0ELb0ELb1ELb1ELb1ELb1ELb0EEENS1_21CollectiveEpilogueFwdINS6_IJSA_SA_SA_EEES9_SD_SF_Li256ELb1ELb1ELb1ELb0EEENS1_36VarlenDynamicPersistentTileSchedulerILi128ELi128ELi256ELi128ELb1ELb1ELb1ELb1ELb1ELb1EEEEEEEEEvNT_6ParamsE,"",@"SHT_CUDA_INFO"
	.sectionflags	@""
	.align	4


	//----- nvinfo : EIATTR_CUDA_API_VERSION
	.align		4
        /*0000*/ 	.byte	0x04, 0x37
        /*0002*/ 	.short	(.L_283 - .L_282)
.L_282:
        /*0004*/ 	.word	0x00000082


	//----- nvinfo : EIATTR_KPARAM_INFO
	.align		4
.L_283:
        /*0008*/ 	.byte	0x04, 0x17
        /*000a*/ 	.short	(.L_285 - .L_284)
.L_284:
        /*000c*/ 	.word	0x00000000
        /*0010*/ 	.short	0x0000
        /*0012*/ 	.short	0x0070
        /*0014*/ 	.byte	0x00, 0xf0, 0x01, 0x2a


	//----- nvinfo : EIATTR_SPARSE_MMA_MASK
	.align		4
.L_285:
        /*0018*/ 	.byte	0x03, 0x50
        /*001a*/ 	.short	0x0000


	//----- nvinfo : EIATTR_MAXREG_COUNT
	.align		4
        /*001c*/ 	.byte	0x03, 0x1b
        /*001e*/ 	.short	0x00a8


	//----- nvinfo : EIATTR_NUM_BARRIERS
	.align		4
        /*0020*/ 	.byte	0x02, 0x4c
        /*0022*/ 	.byte	0x09
	.zero		1


	//----- nvinfo : EIATTR_EXTERNS
	.align		4
        /*0024*/ 	.byte	0x04, 0x0f
        /*0026*/ 	.short	(.L_287 - .L_286)


	//   ....[0]....
	.align		4
.L_286:
        /*0028*/ 	.word	index@(__assertfail)


	//----- nvinfo : EIATTR_ANNOTATIONS
	.align		4
.L_287:
        /*002c*/ 	.byte	0x04, 0x55
        /*002e*/ 	.short	(.L_289 - .L_288)


	//   ....[0]....
.L_288:
        /* <DEDUP_REMOVED lines=73> */


	//----- nvinfo : EIATTR_MERCURY_ISA_VERSION
	.align		4
.L_289:
        /*04a8*/ 	.byte	0x03, 0x5f
        /*04aa*/ 	.short	0x0101


	//----- nvinfo : EIATTR_UNUSED_LOAD_BYTE_OFFSET
	.align		4
        /*04ac*/ 	.byte	0x04, 0x44
        /*04ae*/ 	.short	(.L_291 - .L_290)


	//   ....[0]....
.L_290:
        /*04b0*/ 	.word	0x000009f0
        /*04b4*/ 	.word	0x0000fff0


	//   ....[1]....
        /*04b8*/ 	.word	0x00009950
        /*04bc*/ 	.word	0x0000fff0


	//----- nvinfo : EIATTR_INT_WARP_WIDE_INSTR_OFFSETS
	.align		4
.L_291:
        /*04c0*/ 	.byte	0x04, 0x31
        /*04c2*/ 	.short	(.L_293 - .L_292)


	//   ....[0]....
.L_292:
        /*04c4*/ 	.word	0x00000120


	//   ....[1]....
        /*04c8*/ 	.word	0x00000160


	//   ....[2]....
        /*04cc*/ 	.word	0x00000220


	//   ....[3]....
        /*04d0*/ 	.word	0x0000e130


	//   ....[4]....
        /*04d4*/ 	.word	0x0000e1c0


	//   ....[5]....
        /*04d8*/ 	.word	0x00011c40


	//   ....[6]....
        /*04dc*/ 	.word	0x00011ca0


	//----- nvinfo : EIATTR_COOP_GROUP_MASK_REGIDS
	.align		4
.L_293:
        /*04e0*/ 	.byte	0x04, 0x29
        /*04e2*/ 	.short	(.L_295 - .L_294)


	//   ....[0]....
.L_294:
        /*04e4*/ 	.word	0xffffffff


	//   ....[1]....
        /*04e8*/ 	.word	0xffffffff


	//   ....[2]....
        /*04ec*/ 	.word	0xffffffff


	//   ....[3]....
        /*04f0*/ 	.word	0xffffffff


	//   ....[4]....
        /*04f4*/ 	.word	0xffffffff


	//   ....[5]....
        /*04f8*/ 	.word	0xffffffff


	//   ....[6]....
        /*04fc*/ 	.word	0xffffffff


	//   ....[7]....
        /*0500*/ 	.word	0xffffffff


	//   ....[8]....
        /*0504*/ 	.word	0xffffffff


	//   ....[9]....
        /*0508*/ 	.word	0xffffffff


	//   ....[10]....
        /*050c*/ 	.word	0xffffffff


	//   ....[11]....
        /*0510*/ 	.word	0xffffffff


	//   ....[12]....
        /*0514*/ 	.word	0xffffffff


	//   ....[13]....
        /*0518*/ 	.word	0xffffffff


	//   ....[14]....
        /*051c*/ 	.word	0xffffffff


	//   ....[15]....
        /*0520*/ 	.word	0xffffffff


	//   ....[16]....
        /*0524*/ 	.word	0xffffffff


	//   ....[17]....
        /*0528*/ 	.word	0xffffffff


	//   ....[18]....
        /*052c*/ 	.word	0xffffffff


	//   ....[19]....
        /*0530*/ 	.word	0xffffffff


	//   ....[20]....
        /*0534*/ 	.word	0xffffffff


	//   ....[21]....
        /*0538*/ 	.word	0xffffffff


	//   ....[22]....
        /*053c*/ 	.word	0xffffffff


	//   ....[23]....
        /*0540*/ 	.word	0xffffffff


	//   ....[24]....
        /*0544*/ 	.word	0xffffffff


	//   ....[25]....
        /*0548*/ 	.word	0xffffffff


	//   ....[26]....
        /*054c*/ 	.word	0xffffffff


	//   ....[27]....
        /*0550*/ 	.word	0xffffffff


	//   ....[28]....
        /*0554*/ 	.word	0xffffffff


	//   ....[29]....
        /*0558*/ 	.word	0xffffffff


	//   ....[30]....
        /*055c*/ 	.word	0xffffffff


	//   ....[31]....
        /*0560*/ 	.word	0xffffffff


	//   ....[32]....
        /*0564*/ 	.word	0xffffffff


	//   ....[33]....
        /*0568*/ 	.word	0xffffffff


	//   ....[34]....
        /*056c*/ 	.word	0xffffffff


	//   ....[35]....
        /*0570*/ 	.word	0xffffffff


	//   ....[36]....
        /*0574*/ 	.word	0xffffffff


	//   ....[37]....
        /*0578*/ 	.word	0xffffffff


	//   ....[38]....
        /*057c*/ 	.word	0xffffffff


	//   ....[39]....
        /*0580*/ 	.word	0xffffffff


	//   ....[40]....
        /*0584*/ 	.word	0xffffffff


	//   ....[41]....
        /*0588*/ 	.word	0xffffffff


	//   ....[42]....
        /*058c*/ 	.word	0xffffffff


	//   ....[43]....
        /*0590*/ 	.word	0xffffffff


	//   ....[44]....
        /*0594*/ 	.word	0xffffffff


	//   ....[45]....
        /*0598*/ 	.word	0xffffffff


	//   ....[46]....
        /*059c*/ 	.word	0xffffffff


	//   ....[47]....
        /*05a0*/ 	.word	0xffffffff


	//   ....[48]....
        /*05a4*/ 	.word	0xffffffff


	//   ....[49]....
        /*05a8*/ 	.word	0xffffffff


	//   ....[50]....
        /*05ac*/ 	.word	0xffffffff


	//   ....[51]....
        /*05b0*/ 	.word	0xffffffff


	//   ....[52]....
        /*05b4*/ 	.word	0xffffffff


	//   ....[53]....
        /*05b8*/ 	.word	0xffffffff


	//   ....[54]....
        /*05bc*/ 	.word	0xffffffff


	//   ....[55]....
        /*05c0*/ 	.word	0xffffffff


	//   ....[56]....
        /*05c4*/ 	.word	0xffffffff


	//   ....[57]....
        /*05c8*/ 	.word	0xffffffff


	//   ....[58]....
        /*05cc*/ 	.word	0xffffffff


	//   ....[59]....
        /*05d0*/ 	.word	0xffffffff


	//   ....[60]....
        /*05d4*/ 	.word	0xffffffff


	//   ....[61]....
        /*05d8*/ 	.word	0xffffffff


	//   ....[62]....
        /*05dc*/ 	.word	0xffffffff


	//   ....[63]....
        /*05e0*/ 	.word	0xffffffff


	//   ....[64]....
        /*05e4*/ 	.word	0xffffffff


	//   ....[65]....
        /*05e8*/ 	.word	0xffffffff


	//   ....[66]....
        /*05ec*/ 	.word	0xffffffff


	//   ....[67]....
        /*05f0*/ 	.word	0xffffffff


	//   ....[68]....
        /*05f4*/ 	.word	0xffffffff


	//   ....[69]....
        /*05f8*/ 	.word	0xffffffff


	//   ....[70]....
        /*05fc*/ 	.word	0xffffffff


	//   ....[71]....
        /*0600*/ 	.word	0xffffffff


	//   ....[72]....
        /*0604*/ 	.word	0xffffffff


	//   ....[73]....
        /*0608*/ 	.word	0xffffffff


	//   ....[74]....
        /*060c*/ 	.word	0xffffffff


	//   ....[75]....
        /*0610*/ 	.word	0xffffffff


	//   ....[76]....
        /*0614*/ 	.word	0xffffffff


	//   ....[77]....
        /*0618*/ 	.word	0xffffffff


	//   ....[78]....
        /*061c*/ 	.word	0xffffffff


	//   ....[79]....
        /*0620*/ 	.word	0xffffffff


	//   ....[80]....
        /*0624*/ 	.word	0xffffffff


	//   ....[81]....
        /*0628*/ 	.word	0xffffffff


	//   ....[82]....
        /*062c*/ 	.word	0xffffffff


	//   ....[83]....
        /*0630*/ 	.word	0xffffffff


	//   ....[84]....
        /*0634*/ 	.word	0xffffffff


	//   ....[85]....
        /*0638*/ 	.word	0xffffffff


	//   ....[86]....
        /*063c*/ 	.word	0xffffffff


	//   ....[87]....
        /*0640*/ 	.word	0xffffffff


	//   ....[88]....
        /*0644*/ 	.word	0xffffffff


	//   ....[89]....
        /*0648*/ 	.word	0xffffffff


	//   ....[90]....
        /*064c*/ 	.word	0xffffffff


	//   ....[91]....
        /*0650*/ 	.word	0xffffffff


	//   ....[92]....
        /*0654*/ 	.word	0xffffffff


	//   ....[93]....
        /*0658*/ 	.word	0xffffffff


	//   ....[94]....
        /*065c*/ 	.word	0xffffffff


	//   ....[95]....
        /*0660*/ 	.word	0xffffffff


	//   ....[96]....
        /*0664*/ 	.word	0xffffffff


	//   ....[97]....
        /*0668*/ 	.word	0xffffffff


	//   ....[98]....
        /*066c*/ 	.word	0xffffffff


	//   ....[99]....
        /*0670*/ 	.word	0xffffffff


	//   ....[100]....
        /*0674*/ 	.word	0xffffffff


	//   ....[101]....
        /*0678*/ 	.word	0xffffffff


	//   ....[102]....
        /*067c*/ 	.word	0xffffffff


	//   ....[103]....
        /*0680*/ 	.word	0xffffffff


	//   ....[104]....
        /*0684*/ 	.word	0xffffffff


	//   ....[105]....
        /*0688*/ 	.word	0x0500000f


	//   ....[106]....
        /*068c*/ 	.word	0x0500000f


	//   ....[107]....
        /*0690*/ 	.word	0x0500000f


	//   ....[108]....
        /*0694*/ 	.word	0x0500000f


	//   ....[109]....
        /*0698*/ 	.word	0x0500000f


	//   ....[110]....
        /*069c*/ 	.word	0x0500000f


	//   ....[111]....
        /*06a0*/ 	.word	0x0500000f


	//   ....[112]....
        /*06a4*/ 	.word	0x0500000f


	//   ....[113]....
        /*06a8*/ 	.word	0x0500000f


	//   ....[114]....
        /*06ac*/ 	.word	0x0500000f


	//   ....[115]....
        /*06b0*/ 	.word	0x0500000f


	//   ....[116]....
        /*06b4*/ 	.word	0x0500000f


	//   ....[117]....
        /*06b8*/ 	.word	0x0500000f


	//   ....[118]....
        /*06bc*/ 	.word	0x0500000f


	//   ....[119]....
        /*06c0*/ 	.word	0x0500000f


	//   ....[120]....
        /*06c4*/ 	.word	0x0500000f


	//   ....[121]....
        /*06c8*/ 	.word	0x0500000f


	//   ....[122]....
        /*06cc*/ 	.word	0x0500000f


	//   ....[123]....
        /*06d0*/ 	.word	0x0500000f


	//   ....[124]....
        /*06d4*/ 	.word	0x0500000f


	//   ....[125]....
        /*06d8*/ 	.word	0x0500000f


	//   ....[126]....
        /*06dc*/ 	.word	0x0500000f


	//   ....[127]....
        /*06e0*/ 	.word	0x0500000f


	//   ....[128]....
        /*06e4*/ 	.word	0x0500000f


	//   ....[129]....
        /*06e8*/ 	.word	0x0500000f


	//   ....[130]....
        /*06ec*/ 	.word	0x0500000f


	//   ....[131]....
        /*06f0*/ 	.word	0x0500000f


	//   ....[132]....
        /*06f4*/ 	.word	0x0500000f


	//   ....[133]....
        /*06f8*/ 	.word	0x0500000f


	//   ....[134]....
        /*06fc*/ 	.word	0x0500000f


	//   ....[135]....
        /*0700*/ 	.word	0x0500000f


	//   ....[136]....
        /*0704*/ 	.word	0x0500000f


	//   ....[137]....
        /*0708*/ 	.word	0x0500000f


	//   ....[138]....
        /*070c*/ 	.word	0x0500000f


	//   ....[139]....
        /*0710*/ 	.word	0x0500000f


	//   ....[140]....
        /*0714*/ 	.word	0x0500000f


	//----- nvinfo : EIATTR_COOP_GROUP_INSTR_OFFSETS
	.align		4
.L_295:
        /*0718*/ 	.byte	0x04, 0x28
        /*071a*/ 	.short	(.L_297 - .L_296)


	//   ....[0]....
.L_296:
        /*071c*/ 	.word	0x00000060


	//   ....[1]....
        /*0720*/ 	.word	0x00000130


	//   ....[2]....
        /*0724*/ 	.word	0x00000230


	//   ....[3]....
        /*0728*/ 	.word	0x000003a0


	//   ....[4]....
        /*072c*/ 	.word	0x00000500


	//   ....[5]....
        /*0730*/ 	.word	0x00000620


	//   ....[6]....
        /*0734*/ 	.word	0x00000780


	//   ....[7]....
        /*0738*/ 	.word	0x00001900


	//   ....[8]....
        /*073c*/ 	.word	0x00002160


	//   ....[9]....
        /*0740*/ 	.word	0x00002a10


	//   ....[10]....
        /*0744*/ 	.word	0x00002a20


	//   ....[11]....
        /*0748*/ 	.word	0x00002a80


	//   ....[12]....
        /*074c*/ 	.word	0x00003420


	//   ....[13]....
        /*0750*/ 	.word	0x000034a0


	//   ....[14]....
        /*0754*/ 	.word	0x00004bb0


	//   ....[15]....
        /*0758*/ 	.word	0x00004bd0


	//   ....[16]....
        /*075c*/ 	.word	0x00005600


	//   ....[17]....
        /*0760*/ 	.word	0x00005640


	//   ....[18]....
        /*0764*/ 	.word	0x00005dd0


	//   ....[19]....
        /*0768*/ 	.word	0x00005e80


	//   ....[20]....
        /*076c*/ 	.word	0x00007750


	//   ....[21]....
        /*0770*/ 	.word	0x00007780


	//   ....[22]....
        /*0774*/ 	.word	0x00007ea0


	//   ....[23]....
        /*0778*/ 	.word	0x00007ef0


	//   ....[24]....
        /*077c*/ 	.word	0x00009020


	//   ....[25]....
        /*0780*/ 	.word	0x00009050


	//   ....[26]....
        /*0784*/ 	.word	0x00009150


	//   ....[27]....
        /*0788*/ 	.word	0x00009170


	//   ....[28]....
        /*078c*/ 	.word	0x0000a3d0


	//   ....[29]....
        /*0790*/ 	.word	0x0000a410


	//   ....[30]....
        /*0794*/ 	.word	0x0000a430


	//   ....[31]....
        /*0798*/ 	.word	0x0000a460


	//   ....[32]....
        /*079c*/ 	.word	0x0000aae0


	//   ....[33]....
        /*07a0*/ 	.word	0x0000ab10


	//   ....[34]....
        /*07a4*/ 	.word	0x0000abd0


	//   ....[35]....
        /*07a8*/ 	.word	0x0000abf0


	//   ....[36]....
        /*07ac*/ 	.word	0x0000acb0


	//   ....[37]....
        /*07b0*/ 	.word	0x0000acd0


	//   ....[38]....
        /*07b4*/ 	.word	0x0000ada0


	//   ....[39]....
        /*07b8*/ 	.word	0x0000adc0


	//   ....[40]....
        /*07bc*/ 	.word	0x0000b150


	//   ....[41]....
        /*07c0*/ 	.word	0x0000b160


	//   ....[42]....
        /*07c4*/ 	.word	0x0000b5a0


	//   ....[43]....
        /*07c8*/ 	.word	0x0000b5b0


	//   ....[44]....
        /*07cc*/ 	.word	0x0000c1e0


	//   ....[45]....
        /*07d0*/ 	.word	0x0000c1f0


	//   ....[46]....
        /*07d4*/ 	.word	0x0000c2b0


	//   ....[47]....
        /*07d8*/ 	.word	0x0000c2d0


	//   ....[48]....
        /*07dc*/ 	.word	0x0000c390


	//   ....[49]....
        /*07e0*/ 	.word	0x0000c3b0


	//   ....[50]....
        /*07e4*/ 	.word	0x0000c480


	//   ....[51]....
        /*07e8*/ 	.word	0x0000c4a0


	//   ....[52]....
        /*07ec*/ 	.word	0x0000c5e0


	//   ....[53]....
        /*07f0*/ 	.word	0x0000c810


	//   ....[54]....
        /*07f4*/ 	.word	0x0000c840


	//   ....[55]....
        /*07f8*/ 	.word	0x0000c870


	//   ....[56]....
        /*07fc*/ 	.word	0x0000c8a0


	//   ....[57]....
        /*0800*/ 	.word	0x0000c8d0


	//   ....[58]....
        /*0804*/ 	.word	0x0000c900


	//   ....[59]....
        /*0808*/ 	.word	0x0000caa0


	//   ....[60]....
        /*080c*/ 	.word	0x0000cad0


	//   ....[61]....
        /*0810*/ 	.word	0x0000cb00


	//   ....[62]....
        /*0814*/ 	.word	0x0000cb30


	//   ....[63]....
        /*0818*/ 	.word	0x0000cb60


	//   ....[64]....
        /*081c*/ 	.word	0x0000cb90


	//   ....[65]....
        /*0820*/ 	.word	0x0000cc30


	//   ....[66]....
        /*0824*/ 	.word	0x0000cc60


	//   ....[67]....
        /*0828*/ 	.word	0x0000cc70


	//   ....[68]....
        /*082c*/ 	.word	0x0000cca0


	//   ....[69]....
        /*0830*/ 	.word	0x0000e710


	//   ....[70]....
        /*0834*/ 	.word	0x0000f310


	//   ....[71]....
        /*0838*/ 	.word	0x0000f340


	//   ....[72]....
        /*083c*/ 	.word	0x0000f360


	//   ....[73]....
        /*0840*/ 	.word	0x0000f380


	//   ....[74]....
        /*0844*/ 	.word	0x0000f460


	//   ....[75]....
        /*0848*/ 	.word	0x0000f4c0


	//   ....[76]....
        /*084c*/ 	.word	0x0000f560


	//   ....[77]....
        /*0850*/ 	.word	0x0000f570


	//   ....[78]....
        /*0854*/ 	.word	0x0000f610


	//   ....[79]....
        /*0858*/ 	.word	0x0000f620


	//   ....[80]....
        /*085c*/ 	.word	0x0000f6c0


	//   ....[81]....
        /*0860*/ 	.word	0x0000f6d0


	//   ....[82]....
        /*0864*/ 	.word	0x0000f750


	//   ....[83]....
        /*0868*/ 	.word	0x0000f780


	//   ....[84]....
        /*086c*/ 	.word	0x0000f7d0


	//   ....[85]....
        /*0870*/ 	.word	0x0000f810


	//   ....[86]....
        /*0874*/ 	.word	0x00012370


	//   ....[87]....
        /*0878*/ 	.word	0x000123a0


	//   ....[88]....
        /*087c*/ 	.word	0x000123f0


	//   ....[89]....
        /*0880*/ 	.word	0x00012430


	//   ....[90]....
        /*0884*/ 	.word	0x00012460


	//   ....[91]....
        /*0888*/ 	.word	0x00012490


	//   ....[92]....
        /*088c*/ 	.word	0x000124c0


	//   ....[93]....
        /*0890*/ 	.word	0x000124f0


	//   ....[94]....
        /*0894*/ 	.word	0x000126b0


	//   ....[95]....
        /*0898*/ 	.word	0x000126e0


	//   ....[96]....
        /*089c*/ 	.word	0x00012710


	//   ....[97]....
        /*08a0*/ 	.word	0x00012740


	//   ....[98]....
        /*08a4*/ 	.word	0x00012770


	//   ....[99]....
        /*08a8*/ 	.word	0x000127a0


	//   ....[100]....
        /*08ac*/ 	.word	0x00012870


	//   ....[101]....
        /*08b0*/ 	.word	0x00012890


	//   ....[102]....
        /*08b4*/ 	.word	0x000128a0


	//   ....[103]....
        /*08b8*/ 	.word	0x00012920


	//   ....[104]....
        /*08bc*/ 	.word	0x00013460


	//   ....[105]....
        /*08c0*/ 	.word	0x00013a10


	//   ....[106]....
        /*08c4*/ 	.word	0x00013be0


	//   ....[107]....
        /*08c8*/ 	.word	0x00013c30


	//   ....[108]....
        /*08cc*/ 	.word	0x00013c90


	//   ....[109]....
        /*08d0*/ 	.word	0x00013d30


	//   ....[110]....
        /*08d4*/ 	.word	0x00013e00


	//   ....[111]....
        /*08d8*/ 	.word	0x00013f00


	//   ....[112]....
        /*08dc*/ 	.word	0x00013fd0


	//   ....[113]....
        /*08e0*/ 	.word	0x000140e0


	//   ....[114]....
        /*08e4*/ 	.word	0x00014140


	//   ....[115]....
        /*08e8*/ 	.word	0x00014250


	//   ....[116]....
        /*08ec*/ 	.word	0x000142b0


	//   ....[117]....
        /*08f0*/ 	.word	0x000143c0


	//   ....[118]....
        /*08f4*/ 	.word	0x00014420


	//   ....[119]....
        /*08f8*/ 	.word	0x00014510


	//   ....[120]....
        /*08fc*/ 	.word	0x00014590


	//   ....[121]....
        /*0900*/ 	.word	0x00014670


	//   ....[122]....
        /*0904*/ 	.word	0x000149e0


	//   ....[123]....
        /*0908*/ 	.word	0x00014a80


	//   ....[124]....
        /*090c*/ 	.word	0x00014c10


	//   ....[125]....
        /*0910*/ 	.word	0x00014c90


	//   ....[126]....
        /*0914*/ 	.word	0x00014d10


	//   ....[127]....
        /*0918*/ 	.word	0x00014d90


	//   ....[128]....
        /*091c*/ 	.word	0x00014e10


	//   ....[129]....
        /*0920*/ 	.word	0x00014ea0


	//   ....[130]....
        /*0924*/ 	.word	0x00014f40


	//   ....[131]....
        /*0928*/ 	.word	0x00014ff0


	//   ....[132]....
        /*092c*/ 	.word	0x00015070


	//   ....[133]....
        /*0930*/ 	.word	0x000150f0


	//   ....[134]....
        /*0934*/ 	.word	0x00015170


	//   ....[135]....
        /*0938*/ 	.word	0x00015200


	//   ....[136]....
        /*093c*/ 	.word	0x00015280


	//   ....[137]....
        /*0940*/ 	.word	0x00015330


	//   ....[138]....
        /*0944*/ 	.word	0x00015380


	//   ....[139]....
        /*0948*/ 	.word	0x00015440


	//   ....[140]....
        /*094c*/ 	.word	0x00015570


	//----- nvinfo : EIATTR_REG_RECONFIG
	.align		4
.L_297:
        /*0950*/ 	.byte	0x01, 0x54
	.zero		2


	//----- nvinfo : EIATTR_SYSCALL_OFFSETS
	.align		4
        /*0954*/ 	.byte	0x04, 0x46
        /*0956*/ 	.short	(.L_299 - .L_298)


	//   ....[0]....
.L_298:
        /*0958*/ 	.word	0x00001ae0


	//   ....[1]....
        /*095c*/ 	.word	0x0000e330


	//   ....[2]....
        /*0960*/ 	.word	0x0000e480


	//   ....[3]....
        /*0964*/ 	.word	0x0000e580


	//   ....[4]....
        /*0968*/ 	.word	0x0000eeb0


	//----- nvinfo : EIATTR_MBARRIER_INSTR_OFFSETS
	.align		4
.L_299:
        /*096c*/ 	.byte	0x04, 0x39
        /*096e*/ 	.short	(.L_301 - .L_300)


	//   ....[0]....
.L_300:
        /*0970*/ 	.word	0x00000250
        /*0974*/ 	.word	0x000000ff
        /*0978*/ 	.word	0x00034800
        /*097c*/ 	.short	0x0100
        /*097e*/ 	.byte	0x08
	.zero		1


	//   ....[1]....
        /*0980*/ 	.word	0x00000260
        /*0984*/ 	.word	0x000000ff
        /*0988*/ 	.word	0x00034820
        /*098c*/ 	.short	0x0100
        /*098e*/ 	.byte	0x08
	.zero		1


	//   ....[2]....
        /*0990*/ 	.word	0x00000350
        /*0994*/ 	.word	0x000000ff
        /*0998*/ 	.word	0x00034830
        /*099c*/ 	.short	0x0100
        /*099e*/ 	.byte	0x08
	.zero		1


	//   ....[3]....
        /*09a0*/ 	.word	0x00000360
        /*09a4*/ 	.word	0x000000ff
        /*09a8*/ 	.word	0x00034840
        /*09ac*/ 	.short	0x0100
        /*09ae*/ 	.byte	0x08
	.zero		1


	//   ....[4]....
        /*09b0*/ 	.word	0x00000370
        /*09b4*/ 	.word	0x000000ff
        /*09b8*/ 	.word	0x00034838
        /*09bc*/ 	.short	0x0100
        /*09be*/ 	.byte	0x08
	.zero		1


	//   ....[5]....
        /*09c0*/ 	.word	0x00000380
        /*09c4*/ 	.word	0x000000ff
        /*09c8*/ 	.word	0x00034848
        /*09cc*/ 	.short	0x0100
        /*09ce*/ 	.byte	0x08
	.zero		1


	//   ....[6]....
        /*09d0*/ 	.word	0x000004b0
        /*09d4*/ 	.word	0x000000ff
        /*09d8*/ 	.word	0x00034850
        /*09dc*/ 	.short	0x0100
        /*09de*/ 	.byte	0x08
	.zero		1


	//   ....[7]....
        /*09e0*/ 	.word	0x000004c0
        /*09e4*/ 	.word	0x000000ff
        /*09e8*/ 	.word	0x00034860
        /*09ec*/ 	.short	0x0100
        /*09ee*/ 	.byte	0x08
	.zero		1


	//   ....[8]....
        /*09f0*/ 	.word	0x000004d0
        /*09f4*/ 	.word	0x000000ff
        /*09f8*/ 	.word	0x00034858
        /*09fc*/ 	.short	0x0100
        /*09fe*/ 	.byte	0x08
	.zero		1


	//   ....[9]....
        /*0a00*/ 	.word	0x000004e0
        /*0a04*/ 	.word	0x000000ff
        /*0a08*/ 	.word	0x00034868
        /*0a0c*/ 	.short	0x0100
        /*0a0e*/ 	.byte	0x08
	.zero		1


	//   ....[10]....
        /*0a10*/ 	.word	0x000005d0
        /*0a14*/ 	.word	0x000000ff
        /*0a18*/ 	.word	0x00034870
        /*0a1c*/ 	.short	0x0100
        /*0a1e*/ 	.byte	0x06
	.zero		1


	//   ....[11]....
        /*0a20*/ 	.word	0x000005e0
        /*0a24*/ 	.word	0x000000ff
        /*0a28*/ 	.word	0x00034880
        /*0a2c*/ 	.short	0x0100
        /*0a2e*/ 	.byte	0x06
	.zero		1


	//   ....[12]....
        /*0a30*/ 	.word	0x000005f0
        /*0a34*/ 	.word	0x000000ff
        /*0a38*/ 	.word	0x00034878
        /*0a3c*/ 	.short	0x0100
        /*0a3e*/ 	.byte	0x06
	.zero		1


	//   ....[13]....
        /*0a40*/ 	.word	0x00000600
        /*0a44*/ 	.word	0x000000ff
        /*0a48*/ 	.word	0x00034888
        /*0a4c*/ 	.short	0x0100
        /*0a4e*/ 	.byte	0x06
	.zero		1


	//   ....[14]....
        /*0a50*/ 	.word	0x00000730
        /*0a54*/ 	.word	0x000000ff
        /*0a58*/ 	.word	0x00034890
        /*0a5c*/ 	.short	0x0100
        /*0a5e*/ 	.byte	0x08
	.zero		1


	//   ....[15]....
        /*0a60*/ 	.word	0x00000740
        /*0a64*/ 	.word	0x000000ff
        /*0a68*/ 	.word	0x000348a0
        /*0a6c*/ 	.short	0x0100
        /*0a6e*/ 	.byte	0x08
	.zero		1


	//   ....[16]....
        /*0a70*/ 	.word	0x00000750
        /*0a74*/ 	.word	0x000000ff
        /*0a78*/ 	.word	0x00034898
        /*0a7c*/ 	.short	0x0100
        /*0a7e*/ 	.byte	0x08
	.zero		1


	//   ....[17]....
        /*0a80*/ 	.word	0x00000760
        /*0a84*/ 	.word	0x000000ff
        /*0a88*/ 	.word	0x000348a8
        /*0a8c*/ 	.short	0x0100
        /*0a8e*/ 	.byte	0x08
	.zero		1


	//   ....[18]....
        /*0a90*/ 	.word	0x00000890
        /*0a94*/ 	.word	0x000000ff
        /*0a98*/ 	.word	0x000348b0
        /*0a9c*/ 	.short	0x0100
        /*0a9e*/ 	.byte	0x08
	.zero		1


	//   ....[19]....
        /*0aa0*/ 	.word	0x000008a0
        /*0aa4*/ 	.word	0x000000ff
        /*0aa8*/ 	.word	0x000348c0
        /*0aac*/ 	.short	0x0100
        /*0aae*/ 	.byte	0x08
	.zero		1


	//   ....[20]....
        /*0ab0*/ 	.word	0x000008b0
        /*0ab4*/ 	.word	0x000000ff
        /*0ab8*/ 	.word	0x000348b8
        /*0abc*/ 	.short	0x0100
        /*0abe*/ 	.byte	0x08
	.zero		1


	//   ....[21]....
        /*0ac0*/ 	.word	0x000008c0
        /*0ac4*/ 	.word	0x000000ff
        /*0ac8*/ 	.word	0x000348c8
        /*0acc*/ 	.short	0x0100
        /*0ace*/ 	.byte	0x08
	.zero		1


	//   ....[22]....
        /*0ad0*/ 	.word	0x00001b40
        /*0ad4*/ 	.word	0x000000ff
        /*0ad8*/ 	.word	0x00034800
        /*0adc*/ 	.short	0x010a
        /*0ade*/ 	.byte	0x25
	.zero		1


	//   ....[23]....
        /*0ae0*/ 	.word	0x00001bc0
        /*0ae4*/ 	.word	0x00000002
        /*0ae8*/ 	.word	0x00034830
        /*0aec*/ 	.short	0x010a
        /*0aee*/ 	.byte	0x3f
	.zero		1


	//   ....[24]....
        /*0af0*/ 	.word	0x00001c20
        /*0af4*/ 	.word	0x00000002
        /*0af8*/ 	.word	0x00034830
        /*0afc*/ 	.short	0x010a
        /*0afe*/ 	.byte	0x3f
	.zero		1


	//   ....[25]....
        /*0b00*/ 	.word	0x00002440
        /*0b04*/ 	.word	0x00000002
        /*0b08*/ 	.word	0x00000000
        /*0b0c*/ 	.short	0x0101
        /*0b0e*/ 	.byte	0x3f
	.zero		1


	//   ....[26]....
        /*0b10*/ 	.word	0x000041b0
        /*0b14*/ 	.word	0x000000ff
        /*0b18*/ 	.word	0x00034830
        /*0b1c*/ 	.short	0x010a
        /*0b1e*/ 	.byte	0x3a
	.zero		1


	//   ....[27]....
        /*0b20*/ 	.word	0x000041f0
        /*0b24*/ 	.word	0x000000ff
        /*0b28*/ 	.word	0x00034830
        /*0b2c*/ 	.short	0x010a
        /*0b2e*/ 	.byte	0x3a
	.zero		1


	//   ....[28]....
        /*0b30*/ 	.word	0x00004a20
        /*0b34*/ 	.word	0x000000ff
        /*0b38*/ 	.word	0x00034850
        /*0b3c*/ 	.short	0x010a
        /*0b3e*/ 	.byte	0x07
	.zero		1


	//   ....[29]....
        /*0b40*/ 	.word	0x00004a60
        /*0b44*/ 	.word	0x000000ff
        /*0b48*/ 	.word	0x00034850
        /*0b4c*/ 	.short	0x010a
        /*0b4e*/ 	.byte	0x07
	.zero		1


	//   ....[30]....
        /*0b50*/ 	.word	0x00006440
        /*0b54*/ 	.word	0x00000008
        /*0b58*/ 	.word	0x00000000
        /*0b5c*/ 	.short	0x0101
        /*0b5e*/ 	.byte	0x3f
	.zero		1


	//   ....[31]....
        /*0b60*/ 	.word	0x000064a0
        /*0b64*/ 	.word	0x00000008
        /*0b68*/ 	.word	0x00000000
        /*0b6c*/ 	.short	0x0101
        /*0b6e*/ 	.byte	0x3f
	.zero		1


	//   ....[32]....
        /*0b70*/ 	.word	0x00006b80
        /*0b74*/ 	.word	0x000000ff
        /*0b78*/ 	.word	0x00034830
        /*0b7c*/ 	.short	0x010a
        /*0b7e*/ 	.byte	0x06
	.zero		1


	//   ....[33]....
        /*0b80*/ 	.word	0x00006bc0
        /*0b84*/ 	.word	0x000000ff
        /*0b88*/ 	.word	0x00034830
        /*0b8c*/ 	.short	0x010a
        /*0b8e*/ 	.byte	0x06
	.zero		1


	//   ....[34]....
        /*0b90*/ 	.word	0x000073f0
        /*0b94*/ 	.word	0x000000ff
        /*0b98*/ 	.word	0x00034850
        /*0b9c*/ 	.short	0x010a
        /*0b9e*/ 	.byte	0x07
	.zero		1


	//   ....[35]....
        /*0ba0*/ 	.word	0x00007430
        /*0ba4*/ 	.word	0x000000ff
        /*0ba8*/ 	.word	0x00034850
        /*0bac*/ 	.short	0x010a
        /*0bae*/ 	.byte	0x07
	.zero		1


	//   ....[36]....
        /*0bb0*/ 	.word	0x000084d0
        /*0bb4*/ 	.word	0x0000001f
        /*0bb8*/ 	.word	0x00000000
        /*0bbc*/ 	.short	0x0101
        /*0bbe*/ 	.byte	0x3f
	.zero		1


	//   ....[37]....
        /*0bc0*/ 	.word	0x00008560
        /*0bc4*/ 	.word	0x00000023
        /*0bc8*/ 	.word	0x00000000
        /*0bcc*/ 	.short	0x0101
        /*0bce*/ 	.byte	0x3f
	.zero		1


	//   ....[38]....
        /*0bd0*/ 	.word	0x00008f90
        /*0bd4*/ 	.word	0x000000ff
        /*0bd8*/ 	.word	0x00034850
        /*0bdc*/ 	.short	0x010a
        /*0bde*/ 	.byte	0x05
	.zero		1


	//   ....[39]....
        /*0be0*/ 	.word	0x00008fd0
        /*0be4*/ 	.word	0x000000ff
        /*0be8*/ 	.word	0x00034850
        /*0bec*/ 	.short	0x010a
        /*0bee*/ 	.byte	0x05
	.zero		1


	//   ....[40]....
        /*0bf0*/ 	.word	0x000094f0
        /*0bf4*/ 	.word	0x00000008
        /*0bf8*/ 	.word	0x00000000
        /*0bfc*/ 	.short	0x0101
        /*0bfe*/ 	.byte	0x3f
	.zero		1


	//   ....[41]....
        /*0c00*/ 	.word	0x0000aad0
        /*0c04*/ 	.word	0x00000000
        /*0c08*/ 	.word	0x00000000
        /*0c0c*/ 	.short	0x0101
        /*0c0e*/ 	.byte	0x3f
	.zero		1


	//   ....[42]....
        /*0c10*/ 	.word	0x0000b140
        /*0c14*/ 	.word	0x00000006
        /*0c18*/ 	.word	0x00000000
        /*0c1c*/ 	.short	0x0101
        /*0c1e*/ 	.byte	0x3f
	.zero		1


	//   ....[43]....
        /*0c20*/ 	.word	0x0000e960
        /*0c24*/ 	.word	0x00000000
        /*0c28*/ 	.word	0x00034840
        /*0c2c*/ 	.short	0x010a
        /*0c2e*/ 	.byte	0x3f
	.zero		1


	//   ....[44]....
        /*0c30*/ 	.word	0x0000f920
        /*0c34*/ 	.word	0x00000012
        /*0c38*/ 	.word	0x00034800
        /*0c3c*/ 	.short	0x0107
        /*0c3e*/ 	.byte	0x3f
	.zero		1


	//   ....[45]....
        /*0c40*/ 	.word	0x0000fa30
        /*0c44*/ 	.word	0x00000012
        /*0c48*/ 	.word	0x00034800
        /*0c4c*/ 	.short	0x0101
        /*0c4e*/ 	.byte	0x3f
	.zero		1


	//   ....[46]....
        /*0c50*/ 	.word	0x0000fa50
        /*0c54*/ 	.word	0x00000012
        /*0c58*/ 	.word	0x00034820
        /*0c5c*/ 	.short	0x010a
        /*0c5e*/ 	.byte	0x3f
	.zero		1


	//   ....[47]....
        /*0c60*/ 	.word	0x0000fe10
        /*0c64*/ 	.word	0x00000003
        /*0c68*/ 	.word	0x00034840
        /*0c6c*/ 	.short	0x010a
        /*0c6e*/ 	.byte	0x3f
	.zero		1


	//   ....[48]....
        /*0c70*/ 	.word	0x000102a0
        /*0c74*/ 	.word	0x00000003
        /*0c78*/ 	.word	0x00000060
        /*0c7c*/ 	.short	0x010a
        /*0c7e*/ 	.byte	0x3f
	.zero		1


	//   ....[49]....
        /*0c80*/ 	.word	0x00010930
        /*0c84*/ 	.word	0x00000003
        /*0c88*/ 	.word	0x00034840
        /*0c8c*/ 	.short	0x010a
        /*0c8e*/ 	.byte	0x3f
	.zero		1


	//   ....[50]....
        /*0c90*/ 	.word	0x00010dc0
        /*0c94*/ 	.word	0x00000002
        /*0c98*/ 	.word	0x00000060
        /*0c9c*/ 	.short	0x010a
        /*0c9e*/ 	.byte	0x3f
	.zero		1


	//   ....[51]....
        /*0ca0*/ 	.word	0x00011390
        /*0ca4*/ 	.word	0x00000002
        /*0ca8*/ 	.word	0x00034840
        /*0cac*/ 	.short	0x010a
        /*0cae*/ 	.byte	0x3f
	.zero		1


	//   ....[52]....
        /*0cb0*/ 	.word	0x00011820
        /*0cb4*/ 	.word	0x00000002
        /*0cb8*/ 	.word	0x00000060
        /*0cbc*/ 	.short	0x010a
        /*0cbe*/ 	.byte	0x3f
	.zero		1


	//   ....[53]....
        /*0cc0*/ 	.word	0x00011da0
        /*0cc4*/ 	.word	0x00000000
        /*0cc8*/ 	.word	0x00034860
        /*0ccc*/ 	.short	0x010a
        /*0cce*/ 	.byte	0x3f
	.zero		1


	//   ....[54]....
        /*0cd0*/ 	.word	0x000133e0
        /*0cd4*/ 	.word	0x00000000
        /*0cd8*/ 	.word	0x00034820
        /*0cdc*/ 	.short	0x010a
        /*0cde*/ 	.byte	0x3f
	.zero		1


	//   ....[55]....
        /*0ce0*/ 	.word	0x000135d0
        /*0ce4*/ 	.word	0x00000006
        /*0ce8*/ 	.word	0x00000000
        /*0cec*/ 	.short	0x010a
        /*0cee*/ 	.byte	0x3f
	.zero		1


	//   ....[56]....
        /*0cf0*/ 	.word	0x00013600
        /*0cf4*/ 	.word	0x00000007
        /*0cf8*/ 	.word	0x00000000
        /*0cfc*/ 	.short	0x010a
        /*0cfe*/ 	.byte	0x3f
	.zero		1


	//   ....[57]....
        /*0d00*/ 	.word	0x00013660
        /*0d04*/ 	.word	0x00000004
        /*0d08*/ 	.word	0x00000000
        /*0d0c*/ 	.short	0x010a
        /*0d0e*/ 	.byte	0x3f
	.zero		1


	//   ....[58]....
        /*0d10*/ 	.word	0x00013690
        /*0d14*/ 	.word	0x00000003
        /*0d18*/ 	.word	0x00000000
        /*0d1c*/ 	.short	0x010a
        /*0d1e*/ 	.byte	0x3f
	.zero		1


	//   ....[59]....
        /*0d20*/ 	.word	0x00013700
        /*0d24*/ 	.word	0x00000003
        /*0d28*/ 	.word	0x00034800
        /*0d2c*/ 	.short	0x010a
        /*0d2e*/ 	.byte	0x3f
	.zero		1


	//   ....[60]....
        /*0d30*/ 	.word	0x00013750
        /*0d34*/ 	.word	0x00000002
        /*0d38*/ 	.word	0x00034830
        /*0d3c*/ 	.short	0x010a
        /*0d3e*/ 	.byte	0x3f
	.zero		1


	//   ....[61]....
        /*0d40*/ 	.word	0x000137b0
        /*0d44*/ 	.word	0x00000007
        /*0d48*/ 	.word	0x00034830
        /*0d4c*/ 	.short	0x010a
        /*0d4e*/ 	.byte	0x3f
	.zero		1


	//   ....[62]....
        /*0d50*/ 	.word	0x00013810
        /*0d54*/ 	.word	0x00000003
        /*0d58*/ 	.word	0x00034850
        /*0d5c*/ 	.short	0x010a
        /*0d5e*/ 	.byte	0x3f
	.zero		1


	//   ....[63]....
        /*0d60*/ 	.word	0x00013870
        /*0d64*/ 	.word	0x00000007
        /*0d68*/ 	.word	0x00034830
        /*0d6c*/ 	.short	0x010a
        /*0d6e*/ 	.byte	0x3f
	.zero		1


	//   ....[64]....
        /*0d70*/ 	.word	0x000138d0
        /*0d74*/ 	.word	0x00000003
        /*0d78*/ 	.word	0x00034850
        /*0d7c*/ 	.short	0x010a
        /*0d7e*/ 	.byte	0x3f
	.zero		1


	//   ....[65]....
        /*0d80*/ 	.word	0x00013930
        /*0d84*/ 	.word	0x00000003
        /*0d88*/ 	.word	0x00034850
        /*0d8c*/ 	.short	0x010a
        /*0d8e*/ 	.byte	0x3f
	.zero		1


	//   ....[66]....
        /*0d90*/ 	.word	0x00013ad0
        /*0d94*/ 	.word	0x00000000
        /*0d98*/ 	.word	0x00034840
        /*0d9c*/ 	.short	0x010a
        /*0d9e*/ 	.byte	0x3f
	.zero		1


	//   ....[67]....
        /*0da0*/ 	.word	0x000146f0
        /*0da4*/ 	.word	0x00000012
        /*0da8*/ 	.word	0x00034820
        /*0dac*/ 	.short	0x010a
        /*0dae*/ 	.byte	0x3f
	.zero		1


	//   ....[68]....
        /*0db0*/ 	.word	0x00014740
        /*0db4*/ 	.word	0x00000003
        /*0db8*/ 	.word	0x00034840
        /*0dbc*/ 	.short	0x010a
        /*0dbe*/ 	.byte	0x3f
	.zero		1


	//   ....[69]....
        /*0dc0*/ 	.word	0x00014790
        /*0dc4*/ 	.word	0x00000003
        /*0dc8*/ 	.word	0x00000060
        /*0dcc*/ 	.short	0x010a
        /*0dce*/ 	.byte	0x3f
	.zero		1


	//   ....[70]....
        /*0dd0*/ 	.word	0x000147e0
        /*0dd4*/ 	.word	0x00000003
        /*0dd8*/ 	.word	0x00034840
        /*0ddc*/ 	.short	0x010a
        /*0dde*/ 	.byte	0x3f
	.zero		1


	//   ....[71]....
        /*0de0*/ 	.word	0x00014830
        /*0de4*/ 	.word	0x00000002
        /*0de8*/ 	.word	0x00000060
        /*0dec*/ 	.short	0x010a
        /*0dee*/ 	.byte	0x3f
	.zero		1


	//   ....[72]....
        /*0df0*/ 	.word	0x00014880
        /*0df4*/ 	.word	0x00000002
        /*0df8*/ 	.word	0x00034840
        /*0dfc*/ 	.short	0x010a
        /*0dfe*/ 	.byte	0x3f
	.zero		1


	//   ....[73]....
        /*0e00*/ 	.word	0x000148d0
        /*0e04*/ 	.word	0x00000002
        /*0e08*/ 	.word	0x00000060
        /*0e0c*/ 	.short	0x010a
        /*0e0e*/ 	.byte	0x3f
	.zero		1


	//   ....[74]....
        /*0e10*/ 	.word	0x00014920
        /*0e14*/ 	.word	0x00000000
        /*0e18*/ 	.word	0x00034860
        /*0e1c*/ 	.short	0x010a
        /*0e1e*/ 	.byte	0x3f
	.zero		1


	//   ....[75]....
        /*0e20*/ 	.word	0x00015490
        /*0e24*/ 	.word	0x00000000
        /*0e28*/ 	.word	0x00034820
        /*0e2c*/ 	.short	0x010a
        /*0e2e*/ 	.byte	0x3f
	.zero		1


	//   ....[76]....
        /*0e30*/ 	.word	0x00015630
        /*0e34*/ 	.word	0x00000006
        /*0e38*/ 	.word	0x00000000
        /*0e3c*/ 	.short	0x010a
        /*0e3e*/ 	.byte	0x3f
	.zero		1


	//   ....[77]....
        /*0e40*/ 	.word	0x00015680
        /*0e44*/ 	.word	0x00000007
        /*0e48*/ 	.word	0x00000000
        /*0e4c*/ 	.short	0x010a
        /*0e4e*/ 	.byte	0x3f
	.zero		1


	//   ....[78]....
        /*0e50*/ 	.word	0x000156d0
        /*0e54*/ 	.word	0x00000004
        /*0e58*/ 	.word	0x00000000
        /*0e5c*/ 	.short	0x010a
        /*0e5e*/ 	.byte	0x3f
	.zero		1


	//----- nvinfo : EIATTR_NUM_MBARRIERS
	.align		4
.L_301:
        /*0e60*/ 	.byte	0x03, 0x38
        /*0e62*/ 	.short	0x0016


	//----- nvinfo : EIATTR_EXIT_INSTR_OFFSETS
	.align		4
        /*0e64*/ 	.byte	0x04, 0x1c
        /*0e66*/ 	.short	(.L_303 - .L_302)


	//   ....[0]....
.L_302:
        /*0e68*/ 	.word	0x00000a30


	//   ....[1]....
        /*0e6c*/ 	.word	0x0000c590


	//   ....[2]....
        /*0e70*/ 	.word	0x000136e0


	//----- nvinfo : EIATTR_MAX_THREADS
	.align		4
.L_303:
        /*0e74*/ 	.byte	0x04, 0x05
        /*0e76*/ 	.short	(.L_305 - .L_304)
.L_304:
        /*0e78*/ 	.word	0x00000180
        /*0e7c*/ 	.word	0x00000001
        /*0e80*/ 	.word	0x00000001


	//----- nvinfo : EIATTR_CRS_STACK_SIZE
	.align		4
.L_305:
        /*0e84*/ 	.byte	0x04, 0x1e
        /*0e86*/ 	.short	(.L_307 - .L_306)
.L_306:
        /*0e88*/ 	.word	0x00000000


	//----- nvinfo : EIATTR_CBANK_PARAM_SIZE
	.align		4
.L_307:
        /*0e8c*/ 	.byte	0x03, 0x19
        /*0e8e*/ 	.short	0x0af0


	//----- nvinfo : EIATTR_PARAM_CBANK
	.align		4
        /*0e90*/ 	.byte	0x04, 0x0a
        /*0e92*/ 	.short	(.L_309 - .L_308)
	.align		4
.L_308:
        /*0e94*/ 	.word	index@(.nv.constant0._ZN7cutlass13device_kernelIN5flash11enable_sm90INS1_16FlashAttnFwdSm90INS1_25CollectiveMainloopFwdSm90ILi2EN4cute5tupleIJNS5_1CILi1EEES8_S8_EEENS6_IJNS7_ILi128EEESA_NS7_ILi192EEEEEELi128ENS_10bfloat16_tEfNS_4arch4Sm90ELb1ELb0ELb0ELb1ELb0ELb0ELb0ELb1ELb1ELb1ELb1ELb0EEENS1_21CollectiveEpilogueFwdINS6_IJSA_SA_SA_EEES9_SD_SF_Li256ELb1ELb1ELb1ELb0EEENS1_36VarlenDynamicPersistentTileSchedulerILi128ELi128ELi256ELi128ELb1ELb1ELb1ELb1ELb1ELb1EEEEEEEEEvNT_6ParamsE)
        /*0e98*/ 	.short	0x0210
        /*0e9a*/ 	.short	0x0af0


	//----- nvinfo : EIATTR_SW_WAR
	.align		4
.L_309:
        /*0e9c*/ 	.byte	0x04, 0x36
        /*0e9e*/ 	.short	(.L_311 - .L_310)
.L_310:
        /*0ea0*/ 	.word	0x00000008
.L_311:


//--------------------- .nv.info._ZN7cutlass13device_kernelIN5flash11enable_sm90INS1_16FlashAttnFwdSm90INS1_25CollectiveMainloopFwdSm90ILi2EN4cute5tupleIJNS5_1CILi1EEES8_S8_EEENS6_IJNS7_ILi128EEESA_NS7_ILi192EEEEEELi128ENS_10bfloat16_tEfNS_4arch4Sm90ELb1ELb0ELb0ELb1ELb0ELb1ELb0ELb1ELb1ELb1ELb1ELb0EEENS1_21CollectiveEpilogueFwdINS6_IJSA_SA_SA_EEES9_SD_SF_Li256ELb1ELb1ELb1ELb0EEENS1_36VarlenDynamicPersistentTileSchedulerILi128ELi128ELi256ELi128ELb1ELb1ELb1ELb1ELb1ELb1EEEEEEEEEvNT_6ParamsE --------------------------
	.section	.nv.info._ZN7cutlass13device_kernelIN5flash11enable_sm90INS1_16FlashAttnFwdSm90INS1_25CollectiveMainloopFwdSm90ILi2EN4cute5tupleIJNS5_1CILi1EEES8_S8_EEENS6_IJNS7_ILi128EEESA_NS7_ILi192EEEEEELi128ENS_10bfloat16_tEfNS_4arch4Sm90ELb1ELb0ELb0ELb1ELb0ELb1ELb0ELb1ELb1ELb1ELb1ELb0EEENS1_21CollectiveEpilogueFwdINS6_IJSA_SA_SA_EEES9_SD_SF_Li256ELb1ELb1ELb1ELb0EEENS1_36VarlenDynamicPersistentTileSchedulerILi128ELi128ELi256ELi128ELb1ELb1ELb1ELb1ELb1ELb1EEEEEEEEEvNT_6ParamsE,"",@"SHT_CUDA_INFO"
	.sectionflags	@""
	.align	4


	//----- nvinfo : EIATTR_CUDA_API_VERSION
	.align		4
        /*0000*/ 	.byte	0x04, 0x37
        /*0002*/ 	.short	(.L_313 - .L_312)
.L_312:
        /*0004*/ 	.word	0x00000082


	//----- nvinfo : EIATTR_KPARAM_INFO
	.align		4
.L_313:
        /*0008*/ 	.byte	0x04, 0x17
        /*000a*/ 	.short	(.L_315 - .L_314)
.L_314:
        /*000c*/ 	.word	0x00000000
        /*0010*/ 	.short	0x0000
        /*0012*/ 	.short	0x0070
        /*0014*/ 	.byte	0x00, 0xf0, 0x01, 0x2a


	//----- nvinfo : EIATTR_SPARSE_MMA_MASK
	.align		4
.L_315:
        /*0018*/ 	.byte	0x03, 0x50
        /*001a*/ 	.short	0x0000


	//----- nvinfo : EIATTR_MAXREG_COUNT
	.align		4
        /*001c*/ 	.byte	0x03, 0x1b
        /*001e*/ 	.short	0x00a8


	//----- nvinfo : EIATTR_NUM_BARRIERS
	.align		4
        /*0020*/ 	.byte	0x02, 0x4c
        /*0022*/ 	.byte	0x10
	.zero		1


	//----- nvinfo : EIATTR_EXTERNS
	.align		4
        /*0024*/ 	.byte	0x04, 0x0f
        /*0026*/ 	.short	(.L_317 - .L_316)


	//   ....[0]....
	.align		4
.L_316:
        /*0028*/ 	.word	index@(__assertfail)


	//----- nvinfo : EIATTR_ANNOTATIONS
	.align		4
.L_317:
        /*002c*/ 	.byte	0x04, 0x55
        /*002e*/ 	.short	(.L_319 - .L_318)


	//   ....[0]....
.L_318:
        /* <DEDUP_REMOVED lines=124> */


	//----- nvinfo : EIATTR_MERCURY_ISA_VERSION
	.align		4
.L_319:
        /*07e0*/ 	.byte	0x03, 0x5f
        /*07e2*/ 	.short	0x0101


	//----- nvinfo : EIATTR_UNUSED_LOAD_BYTE_OFFSET
	.align		4
        /*07e4*/ 	.byte	0x04, 0x44
        /*07e6*/ 	.short	(.L_321 - .L_320)


	//   ....[0]....
.L_320:
        /*07e8*/ 	.word	0x00000ab0
        /*07ec*/ 	.word	0x0000fff0


	//   ....[1]....
        /*07f0*/ 	.word	0x0001b670
        /*07f4*/ 	.word	0x0000fff0


	//----- nvinfo : EIATTR_INT_WARP_WIDE_INSTR_OFFSETS
	.align		4
.L_321:
        /*07f8*/ 	.byte	0x04, 0x31
        /*07fa*/ 	.short	(.L_323 - .L_322)


	//   ....[0]....
.L_322:
        /*07fc*/ 	.word	0x00000190


	//   ....[1]....
        /*0800*/ 	.word	0x000001d0


	//   ....[2]....
        /*0804*/ 	.word	0x00000240


	//   ....[3]....
        /*0808*/ 	.word	0x00021820


	//   ....[4]....
        /*080c*/ 	.word	0x000218b0


	//   ....[5]....
        /*0810*/ 	.word	0x00025370


	//   ....[6]....
        /*0814*/ 	.word	0x000253d0


	//----- nvinfo : EIATTR_COOP_GROUP_MASK_REGIDS
	.align		4
.L_323:
        /*0818*/ 	.byte	0x04, 0x29
        /*081a*/ 	.short	(.L_325 - .L_324)


	//   ....[0]....
.L_324:
        /*081c*/ 	.word	0xffffffff


	//   ....[1]....
        /*0820*/ 	.word	0xffffffff


	//   ....[2]....
        /*0824*/ 	.word	0xffffffff


	//   ....[3]....
        /*0828*/ 	.word	0xffffffff


	//   ....[4]....
        /*082c*/ 	.word	0xffffffff


	//   ....[5]....
        /*0830*/ 	.word	0xffffffff


	//   ....[6]....
        /*0834*/ 	.word	0xffffffff


	//   ....[7]....
        /*0838*/ 	.word	0xffffffff


	//   ....[8]....
        /*083c*/ 	.word	0xffffffff


	//   ....[9]....
        /*0840*/ 	.word	0xffffffff


	//   ....[10]....
        /*0844*/ 	.word	0xffffffff


	//   ....[11]....
        /*0848*/ 	.word	0xffffffff


	//   ....[12]....
        /*084c*/ 	.word	0xffffffff


	//   ....[13]....
        /*0850*/ 	.word	0xffffffff


	//   ....[14]....
        /*0854*/ 	.word	0xffffffff


	//   ....[15]....
        /*0858*/ 	.word	0xffffffff


	//   ....[16]....
        /*085c*/ 	.word	0xffffffff


	//   ....[17]....
        /*0860*/ 	.word	0xffffffff


	//   ....[18]....
        /*0864*/ 	.word	0xffffffff


	//   ....[19]....
        /*0868*/ 	.word	0xffffffff


	//   ....[20]....
        /*086c*/ 	.word	0xffffffff


	//   ....[21]....
        /*0870*/ 	.word	0xffffffff


	//   ....[22]....
        /*0874*/ 	.word	0xffffffff


	//   ....[23]....
        /*0878*/ 	.word	0xffffffff


	//   ....[24]....
        /*087c*/ 	.word	0xffffffff


	//   ....[25]....
        /*0880*/ 	.word	0xffffffff


	//   ....[26]....
        /*0884*/ 	.word	0xffffffff


	//   ....[27]....
        /*0888*/ 	.word	0xffffffff


	//   ....[28]....
        /*088c*/ 	.word	0xffffffff


	//   ....[29]....
        /*0890*/ 	.word	0xffffffff


	//   ....[30]....
        /*0894*/ 	.word	0xffffffff


	//   ....[31]....
        /*0898*/ 	.word	0xffffffff


	//   ....[32]....
        /*089c*/ 	.word	0xffffffff


	//   ....[33]....
        /*08a0*/ 	.word	0xffffffff


	//   ....[34]....
        /*08a4*/ 	.word	0xffffffff


	//   ....[35]....
        /*08a8*/ 	.word	0xffffffff


	//   ....[36]....
        /*08ac*/ 	.word	0xffffffff


	//   ....[37]....
        /*08b0*/ 	.word	0xffffffff


	//   ....[38]....
        /*08b4*/ 	.word	0xffffffff


	//   ....[39]....
        /*08b8*/ 	.word	0xffffffff


	//   ....[40]....
        /*08bc*/ 	.word	0xffffffff


	//   ....[41]....
        /*08c0*/ 	.word	0xffffffff


	//   ....[42]....
        /*08c4*/ 	.word	0xffffffff


	//   ....[43]....
        /*08c8*/ 	.word	0xffffffff


	//   ....[44]....
        /*08cc*/ 	.word	0xffffffff


	//   ....[45]....
        /*08d0*/ 	.word	0xffffffff


	//   ....[46]....
        /*08d4*/ 	.word	0xffffffff


	//   ....[47]....
        /*08d8*/ 	.word	0xffffffff


	//   ....[48]....
        /*08dc*/ 	.word	0xffffffff


	//   ....[49]....
        /*08e0*/ 	.word	0xffffffff


	//   ....[50]....
        /*08e4*/ 	.word	0xffffffff


	//   ....[51]....
        /*08e8*/ 	.word	0xffffffff


	//   ....[52]....
        /*08ec*/ 	.word	0xffffffff


	//   ....[53]....
        /*08f0*/ 	.word	0xffffffff


	//   ....[54]....
        /*08f4*/ 	.word	0xffffffff


	//   ....[55]....
        /*08f8*/ 	.word	0xffffffff


	//   ....[56]....
        /*08fc*/ 	.word	0xffffffff


	//   ....[57]....
        /*0900*/ 	.word	0xffffffff


	//   ....[58]....
        /*0904*/ 	.word	0xffffffff


	//   ....[59]....
        /*0908*/ 	.word	0xffffffff


	//   ....[60]....
        /*090c*/ 	.word	0xffffffff


	//   ....[61]....
        /*0910*/ 	.word	0xffffffff


	//   ....[62]....
        /*0914*/ 	.word	0xffffffff


	//   ....[63]....
        /*0918*/ 	.word	0xffffffff


	//   ....[64]....
        /*091c*/ 	.word	0xffffffff


	//   ....[65]....
        /*0920*/ 	.word	0xffffffff


	//   ....[66]....
        /*0924*/ 	.word	0xffffffff


	//   ....[67]....
        /*0928*/ 	.word	0xffffffff


	//   ....[68]....
        /*092c*/ 	.word	0xffffffff


	//   ....[69]....
        /*0930*/ 	.word	0xffffffff


	//   ....[70]....
        /*0934*/ 	.word	0xffffffff


	//   ....[71]....
        /*0938*/ 	.word	0xffffffff


	//   ....[72]....
        /*093c*/ 	.word	0xffffffff


	//   ....[73]....
        /*0940*/ 	.word	0xffffffff


	//   ....[74]....
        /*0944*/ 	.word	0xffffffff


	//   ....[75]....
        /*0948*/ 	.word	0xffffffff


	//   ....[76]....
        /*094c*/ 	.word	0xffffffff


	//   ....[77]....
        /*0950*/ 	.word	0xffffffff


	//   ....[78]....
        /*0954*/ 	.word	0xffffffff


	//   ....[79]....
        /*0958*/ 	.word	0xffffffff


	//   ....[80]....
        /*095c*/ 	.word	0xffffffff


	//   ....[81]....
        /*0960*/ 	.word	0xffffffff


	//   ....[82]....
        /*0964*/ 	.word	0xffffffff


	//   ....[83]....
        /*0968*/ 	.word	0xffffffff


	//   ....[84]....
        /*096c*/ 	.word	0xffffffff


	//   ....[85]....
        /*0970*/ 	.word	0xffffffff


	//   ....[86]....
        /*0974*/ 	.word	0xffffffff


	//   ....[87]....
        /*0978*/ 	.word	0xffffffff


	//   ....[88]....
        /*097c*/ 	.word	0xffffffff


	//   ....[89]....
        /*0980*/ 	.word	0xffffffff


	//   ....[90]....
        /*0984*/ 	.word	0xffffffff


	//   ....[91]....
        /*0988*/ 	.word	0xffffffff


	//   ....[92]....
        /*098c*/ 	.word	0xffffffff


	//   ....[93]....
        /*0990*/ 	.word	0xffffffff


	//   ....[94]....
        /*0994*/ 	.word	0xffffffff


	//   ....[95]....
        /*0998*/ 	.word	0xffffffff


	//   ....[96]....
        /*099c*/ 	.word	0xffffffff


	//   ....[97]....
        /*09a0*/ 	.word	0xffffffff


	//   ....[98]....
        /*09a4*/ 	.word	0xffffffff


	//   ....[99]....
        /*09a8*/ 	.word	0xffffffff


	//   ....[100]....
        /*09ac*/ 	.word	0xffffffff


	//   ....[101]....
        /*09b0*/ 	.word	0xffffffff


	//   ....[102]....
        /*09b4*/ 	.word	0xffffffff


	//   ....[103]....
        /*09b8*/ 	.word	0xffffffff


	//   ....[104]....
        /*09bc*/ 	.word	0xffffffff


	//   ....[105]....
        /*09c0*/ 	.word	0xffffffff


	//   ....[106]....
        /*09c4*/ 	.word	0xffffffff


	//   ....[107]....
        /*09c8*/ 	.word	0xffffffff


	//   ....[108]....
        /*09cc*/ 	.word	0xffffffff


	//   ....[109]....
        /*09d0*/ 	.word	0xffffffff


	//   ....[110]....
        /*09d4*/ 	.word	0xffffffff


	//   ....[111]....
        /*09d8*/ 	.word	0xffffffff


	//   ....[112]....
        /*09dc*/ 	.word	0xffffffff


	//   ....[113]....
        /*09e0*/ 	.word	0xffffffff


	//   ....[114]....
        /*09e4*/ 	.word	0xffffffff


	//   ....[115]....
        /*09e8*/ 	.word	0xffffffff


	//   ....[116]....
        /*09ec*/ 	.word	0xffffffff


	//   ....[117]....
        /*09f0*/ 	.word	0xffffffff


	//   ....[118]....
        /*09f4*/ 	.word	0xffffffff


	//   ....[119]....
        /*09f8*/ 	.word	0xffffffff


	//   ....[120]....
        /*09fc*/ 	.word	0xffffffff


	//   ....[121]....
        /*0a00*/ 	.word	0xffffffff


	//   ....[122]....
        /*0a04*/ 	.word	0x0500000f


	//   ....[123]....
        /*0a08*/ 	.word	0x0500000f


	//   ....[124]....
        /*0a0c*/ 	.word	0x0500000f


	//   ....[125]....
        /*0a10*/ 	.word	0x0500000f


	//   ....[126]....
        /*0a14*/ 	.word	0x0500000f


	//   ....[127]....
        /*0a18*/ 	.word	0x0500000f


	//   ....[128]....
        /*0a1c*/ 	.word	0x0500000f


	//   ....[129]....
        /*0a20*/ 	.word	0x0500000f


	//   ....[130]....
        /*0a24*/ 	.word	0x0500000f


	//   ....[131]....
        /*0a28*/ 	.word	0x0500000f


	//   ....[132]....
        /*0a2c*/ 	.word	0x0500000f


	//   ....[133]....
        /*0a30*/ 	.word	0x0500000f


	//   ....[134]....
        /*0a34*/ 	.word	0x0500000f


	//   ....[135]....
        /*0a38*/ 	.word	0x0500000f


	//   ....[136]....
        /*0a3c*/ 	.word	0x0500000f


	//   ....[137]....
        /*0a40*/ 	.word	0x0500000f


	//   ....[138]....
        /*0a44*/ 	.word	0x0500000f


	//   ....[139]....
        /*0a48*/ 	.word	0x0500000f


	//   ....[140]....
        /*0a4c*/ 	.word	0x0500000f


	//   ....[141]....
        /*0a50*/ 	.word	0x0500000f


	//   ....[142]....
        /*0a54*/ 	.word	0x0500000f


	//   ....[143]....
        /*0a58*/ 	.word	0x0500000f


	//   ....[144]....
        /*0a5c*/ 	.word	0x0500000f


	//   ....[145]....
        /*0a60*/ 	.word	0x0500000f


	//   ....[146]....
        /*0a64*/ 	.word	0x0500000f


	//   ....[147]....
        /*0a68*/ 	.word	0x0500000f


	//   ....[148]....
        /*0a6c*/ 	.word	0x0500000f


	//   ....[149]....
        /*0a70*/ 	.word	0x0500000f


	//   ....[150]....
        /*0a74*/ 	.word	0x0500000f


	//   ....[151]....
        /*0a78*/ 	.word	0x0500000f


	//   ....[152]....
        /*0a7c*/ 	.word	0x0500000f


	//   ....[153]....
        /*0a80*/ 	.word	0x0500000f


	//   ....[154]....
        /*0a84*/ 	.word	0x0500000f


	//   ....[155]....
        /*0a88*/ 	.word	0x0500000f


	//   ....[156]....
        /*0a8c*/ 	.word	0x0500000f


	//   ....[157]....
        /*0a90*/ 	.word	0x0500000f


	//   ....[158]....
        /*0a94*/ 	.word	0x0500000f


	//   ....[159]....
        /*0a98*/ 	.word	0x0500000f


	//   ....[160]....
        /*0a9c*/ 	.word	0x0500000f


	//   ....[161]....
        /*0aa0*/ 	.word	0x0500000f


	//   ....[162]....
        /*0aa4*/ 	.word	0x0500000f


	//   ....[163]....
        /*0aa8*/ 	.word	0x0500000f


	//   ....[164]....
        /*0aac*/ 	.word	0x0500000f


	//   ....[165]....
        /*0ab0*/ 	.word	0x0500000f


	//   ....[166]....
        /*0ab4*/ 	.word	0x0500000f


	//   ....[167]....
        /*0ab8*/ 	.word	0x0500000f


	//   ....[168]....
        /*0abc*/ 	.word	0x0500000f


	//   ....[169]....
        /*0ac0*/ 	.word	0x0500000f


	//   ....[170]....
        /*0ac4*/ 	.word	0x0500000f


	//   ....[171]....
        /*0ac8*/ 	.word	0x0500000f


	//   ....[172]....
        /*0acc*/ 	.word	0x0500000f


	//   ....[173]....
        /*0ad0*/ 	.word	0x0500000f


	//   ....[174]....
        /*0ad4*/ 	.word	0x0500000f


	//----- nvinfo : EIATTR_COOP_GROUP_INSTR_OFFSETS
	.align		4
.L_325:
        /*0ad8*/ 	.byte	0x04, 0x28
        /*0ada*/ 	.short	(.L_327 - .L_326)


	//   ....[0]....
.L_326:
        /*0adc*/ 	.word	0x00000060


	//   ....[1]....
        /*0ae0*/ 	.word	0x000001a0


	//   ....[2]....
        /*0ae4*/ 	.word	0x000001f0


	//   ....[3]....
        /*0ae8*/ 	.word	0x00000420


	//   ....[4]....
        /*0aec*/ 	.word	0x00000580


	//   ....[5]....
        /*0af0*/ 	.word	0x000006a0


	//   ....[6]....
        /*0af4*/ 	.word	0x00000800


	//   ....[7]....
        /*0af8*/ 	.word	0x0000b3f0


	//   ....[8]....
        /*0afc*/ 	.word	0x0000bb10


	//   ....[9]....
        /*0b00*/ 	.word	0x0000bb20


	//   ....[10]....
        /*0b04*/ 	.word	0x0000bb30


	//   ....[11]....
        /*0b08*/ 	.word	0x0000bb40


	//   ....[12]....
        /*0b0c*/ 	.word	0x0000c390


	//   ....[13]....
        /*0b10*/ 	.word	0x0000c3a0


	//   ....[14]....
        /*0b14*/ 	.word	0x0000c3b0


	//   ....[15]....
        /*0b18*/ 	.word	0x0000c3c0


	//   ....[16]....
        /*0b1c*/ 	.word	0x0000f4b0


	//   ....[17]....
        /*0b20*/ 	.word	0x0000f4c0


	//   ....[18]....
        /*0b24*/ 	.word	0x0000f4d0


	//   ....[19]....
        /*0b28*/ 	.word	0x0000f4e0


	//   ....[20]....
        /*0b2c*/ 	.word	0x0000fb40


	//   ....[21]....
        /*0b30*/ 	.word	0x0000fb50


	//   ....[22]....
        /*0b34*/ 	.word	0x0000fb60


	//   ....[23]....
        /*0b38*/ 	.word	0x0000fb70


	//   ....[24]....
        /*0b3c*/ 	.word	0x00013120


	//   ....[25]....
        /*0b40*/ 	.word	0x00013840


	//   ....[26]....
        /*0b44*/ 	.word	0x00013e10


	//   ....[27]....
        /*0b48*/ 	.word	0x00013e60


	//   ....[28]....
        /*0b4c*/ 	.word	0x000147d0


	//   ....[29]....
        /*0b50*/ 	.word	0x00014840


	//   ....[30]....
        /*0b54*/ 	.word	0x00016310


	//   ....[31]....
        /*0b58*/ 	.word	0x00016330


	//   ....[32]....
        /*0b5c*/ 	.word	0x00016b60


	//   ....[33]....
        /*0b60*/ 	.word	0x000170b0


	//   ....[34]....
        /*0b64*/ 	.word	0x00017120


	//   ....[35]....
        /*0b68*/ 	.word	0x000171c0


	//   ....[36]....
        /*0b6c*/ 	.word	0x000192d0


	//   ....[37]....
        /*0b70*/ 	.word	0x00019360


	//   ....[38]....
        /*0b74*/ 	.word	0x00019720


	//   ....[39]....
        /*0b78*/ 	.word	0x000198d0


	//   ....[40]....
        /*0b7c*/ 	.word	0x0001afc0


	//   ....[41]....
        /*0b80*/ 	.word	0x0001b040


	//   ....[42]....
        /*0b84*/ 	.word	0x0001b050


	//   ....[43]....
        /*0b88*/ 	.word	0x0001b080


	//   ....[44]....
        /*0b8c*/ 	.word	0x0001c110


	//   ....[45]....
        /*0b90*/ 	.word	0x0001c120


	//   ....[46]....
        /*0b94*/ 	.word	0x0001c130


	//   ....[47]....
        /*0b98*/ 	.word	0x0001c140


	//   ....[48]....
        /*0b9c*/ 	.word	0x0001c800


	//   ....[49]....
        /*0ba0*/ 	.word	0x0001c840


	//   ....[50]....
        /*0ba4*/ 	.word	0x0001c920


	//   ....[51]....
        /*0ba8*/ 	.word	0x0001c940


	//   ....[52]....
        /*0bac*/ 	.word	0x0001ca00


	//   ....[53]....
        /*0bb0*/ 	.word	0x0001ca20


	//   ....[54]....
        /*0bb4*/ 	.word	0x0001caf0


	//   ....[55]....
        /*0bb8*/ 	.word	0x0001cb10


	//   ....[56]....
        /*0bbc*/ 	.word	0x0001cf80


	//   ....[57]....
        /*0bc0*/ 	.word	0x0001cfa0


	//   ....[58]....
        /*0bc4*/ 	.word	0x0001d3e0


	//   ....[59]....
        /*0bc8*/ 	.word	0x0001d3f0


	//   ....[60]....
        /*0bcc*/ 	.word	0x0001e040


	//   ....[61]....
        /*0bd0*/ 	.word	0x0001e060


	//   ....[62]....
        /*0bd4*/ 	.word	0x0001e120


	//   ....[63]....
        /*0bd8*/ 	.word	0x0001e140


	//   ....[64]....
        /*0bdc*/ 	.word	0x0001e200


	//   ....[65]....
        /*0be0*/ 	.word	0x0001e220


	//   ....[66]....
        /*0be4*/ 	.word	0x0001e2f0


	//   ....[67]....
        /*0be8*/ 	.word	0x0001e310


	//   ....[68]....
        /*0bec*/ 	.word	0x0001e460


	//   ....[69]....
        /*0bf0*/ 	.word	0x0001e690


	//   ....[70]....
        /*0bf4*/ 	.word	0x0001e6c0


	//   ....[71]....
        /*0bf8*/ 	.word	0x0001e6f0


	//   ....[72]....
        /*0bfc*/ 	.word	0x0001e720


	//   ....[73]....
        /*0c00*/ 	.word	0x0001e750


	//   ....[74]....
        /*0c04*/ 	.word	0x0001e780


	//   ....[75]....
        /*0c08*/ 	.word	0x0001e920


	//   ....[76]....
        /*0c0c*/ 	.word	0x0001e950


	//   ....[77]....
        /*0c10*/ 	.word	0x0001e980


	//   ....[78]....
        /*0c14*/ 	.word	0x0001e9b0


	//   ....[79]....
        /*0c18*/ 	.word	0x0001e9e0


	//   ....[80]....
        /*0c1c*/ 	.word	0x0001ea10


	//   ....[81]....
        /*0c20*/ 	.word	0x0001eab0


	//   ....[82]....
        /*0c24*/ 	.word	0x0001eae0


	//   ....[83]....
        /*0c28*/ 	.word	0x0001eaf0


	//   ....[84]....
        /*0c2c*/ 	.word	0x0001eb20


	//   ....[85]....
        /*0c30*/ 	.word	0x00020110


	//   ....[86]....
        /*0c34*/ 	.word	0x00021e00


	//   ....[87]....
        /*0c38*/ 	.word	0x00022a60


	//   ....[88]....
        /*0c3c*/ 	.word	0x00022a80


	//   ....[89]....
        /*0c40*/ 	.word	0x00022a90


	//   ....[90]....
        /*0c44*/ 	.word	0x00022ac0


	//   ....[91]....
        /*0c48*/ 	.word	0x00022be0


	//   ....[92]....
        /*0c4c*/ 	.word	0x00022bf0


	//   ....[93]....
        /*0c50*/ 	.word	0x00022c90


	//   ....[94]....
        /*0c54*/ 	.word	0x00022ca0


	//   ....[95]....
        /*0c58*/ 	.word	0x00022d40


	//   ....[96]....
        /*0c5c*/ 	.word	0x00022d50


	//   ....[97]....
        /*0c60*/ 	.word	0x00022df0


	//   ....[98]....
        /*0c64*/ 	.word	0x00022e00


	//   ....[99]....
        /*0c68*/ 	.word	0x00022e80


	//   ....[100]....
        /*0c6c*/ 	.word	0x00022eb0


	//   ....[101]....
        /*0c70*/ 	.word	0x00022f00


	//   ....[102]....
        /*0c74*/ 	.word	0x00022f40


	//   ....[103]....
        /*0c78*/ 	.word	0x00025ab0


	//   ....[104]....
        /*0c7c*/ 	.word	0x00025ae0


	//   ....[105]....
        /*0c80*/ 	.word	0x00025b40


	//   ....[106]....
        /*0c84*/ 	.word	0x00025b70


	//   ....[107]....
        /*0c88*/ 	.word	0x00025ba0


	//   ....[108]....
        /*0c8c*/ 	.word	0x00025bd0


	//   ....[109]....
        /*0c90*/ 	.word	0x00025c00


	//   ....[110]....
        /*0c94*/ 	.word	0x00025c30


	//   ....[111]....
        /*0c98*/ 	.word	0x00025df0


	//   ....[112]....
        /*0c9c*/ 	.word	0x00025e20


	//   ....[113]....
        /*0ca0*/ 	.word	0x00025e50


	//   ....[114]....
        /*0ca4*/ 	.word	0x00025e80


	//   ....[115]....
        /*0ca8*/ 	.word	0x00025eb0


	//   ....[116]....
        /*0cac*/ 	.word	0x00025ee0


	//   ....[117]....
        /*0cb0*/ 	.word	0x00025fb0


	//   ....[118]....
        /*0cb4*/ 	.word	0x00025fd0


	//   ....[119]....
        /*0cb8*/ 	.word	0x00025fe0


	//   ....[120]....
        /*0cbc*/ 	.word	0x00026060


	//   ....[121]....
        /*0cc0*/ 	.word	0x00026ba0


	//   ....[122]....
        /*0cc4*/ 	.word	0x00026fe0


	//   ....[123]....
        /*0cc8*/ 	.word	0x00027070


	//   ....[124]....
        /*0ccc*/ 	.word	0x000270c0


	//   ....[125]....
        /*0cd0*/ 	.word	0x00027110


	//   ....[126]....
        /*0cd4*/ 	.word	0x000271b0


	//   ....[127]....
        /*0cd8*/ 	.word	0x00027240


	//   ....[128]....
        /*0cdc*/ 	.word	0x00027290


	//   ....[129]....
        /*0ce0*/ 	.word	0x000272e0


	//   ....[130]....
        /*0ce4*/ 	.word	0x000273d0


	//   ....[131]....
        /*0ce8*/ 	.word	0x00027460


	//   ....[132]....
        /*0cec*/ 	.word	0x000274c0


	//   ....[133]....
        /*0cf0*/ 	.word	0x00027520


	//   ....[134]....
        /*0cf4*/ 	.word	0x000275b0


	//   ....[135]....
        /*0cf8*/ 	.word	0x00027640


	//   ....[136]....
        /*0cfc*/ 	.word	0x00027690


	//   ....[137]....
        /*0d00*/ 	.word	0x000276e0


	//   ....[138]....
        /*0d04*/ 	.word	0x000279e0


	//   ....[139]....
        /*0d08*/ 	.word	0x00027cc0


	//   ....[140]....
        /*0d0c*/ 	.word	0x00027ea0


	//   ....[141]....
        /*0d10*/ 	.word	0x00027ef0


	//   ....[142]....
        /*0d14*/ 	.word	0x00027f50


	//   ....[143]....
        /*0d18*/ 	.word	0x00027ff0


	//   ....[144]....
        /*0d1c*/ 	.word	0x000280c0


	//   ....[145]....
        /*0d20*/ 	.word	0x000281c0


	//   ....[146]....
        /*0d24*/ 	.word	0x00028290


	//   ....[147]....
        /*0d28*/ 	.word	0x000283a0


	//   ....[148]....
        /*0d2c*/ 	.word	0x00028400


	//   ....[149]....
        /*0d30*/ 	.word	0x00028510


	//   ....[150]....
        /*0d34*/ 	.word	0x00028570


	//   ....[151]....
        /*0d38*/ 	.word	0x00028680


	//   ....[152]....
        /*0d3c*/ 	.word	0x000286e0


	//   ....[153]....
        /*0d40*/ 	.word	0x000287d0


	//   ....[154]....
        /*0d44*/ 	.word	0x00028850


	//   ....[155]....
        /*0d48*/ 	.word	0x00028930


	//   ....[156]....
        /*0d4c*/ 	.word	0x00028ca0


	//   ....[157]....
        /*0d50*/ 	.word	0x00028d40


	//   ....[158]....
        /*0d54*/ 	.word	0x00028ee0


	//   ....[159]....
        /*0d58*/ 	.word	0x00028f60


	//   ....[160]....
        /*0d5c*/ 	.word	0x00028fe0


	//   ....[161]....
        /*0d60*/ 	.word	0x00029060


	//   ....[162]....
        /*0d64*/ 	.word	0x000290e0


	//   ....[163]....
        /*0d68*/ 	.word	0x00029170


	//   ....[164]....
        /*0d6c*/ 	.word	0x00029210


	//   ....[165]....
        /*0d70*/ 	.word	0x000292c0


	//   ....[166]....
        /*0d74*/ 	.word	0x00029340


	//   ....[167]....
        /*0d78*/ 	.word	0x000293c0


	//   ....[168]....
        /*0d7c*/ 	.word	0x00029440


	//   ....[169]....
        /*0d80*/ 	.word	0x000294d0


	//   ....[170]....
        /*0d84*/ 	.word	0x00029550


	//   ....[171]....
        /*0d88*/ 	.word	0x00029600


	//   ....[172]....
        /*0d8c*/ 	.word	0x00029650


	//   ....[173]....
        /*0d90*/ 	.word	0x00029710


	//   ....[174]....
        /*0d94*/ 	.word	0x00029840


	//----- nvinfo : EIATTR_REG_RECONFIG
	.align		4
.L_327:
        /*0d98*/ 	.byte	0x01, 0x54
	.zero		2


	//----- nvinfo : EIATTR_SYSCALL_OFFSETS
	.align		4
        /*0d9c*/ 	.byte	0x04, 0x46
        /*0d9e*/ 	.short	(.L_329 - .L_328)


	//   ....[0]....
.L_328:
        /*0da0*/ 	.word	0x00001fe0


	//   ....[1]....
        /*0da4*/ 	.word	0x00002130


	//   ....[2]....
        /*0da8*/ 	.word	0x0000b5a0


	//   ....[3]....
        /*0dac*/ 	.word	0x0000b890


	//   ....[4]....
        /*0db0*/ 	.word	0x00021a20


	//   ....[5]....
        /*0db4*/ 	.word	0x00021b70


	//   ....[6]....
        /*0db8*/ 	.word	0x00021c60


	//   ....[7]....
        /*0dbc*/ 	.word	0x000225e0


	//----- nvinfo : EIATTR_MBARRIER_INSTR_OFFSETS
	.align		4
.L_329:
        /*0dc0*/ 	.byte	0x04, 0x39
        /*0dc2*/ 	.short	(.L_331 - .L_330)


	//   ....[0]....
.L_330:
        /*0dc4*/ 	.word	0x000002d0
        /*0dc8*/ 	.word	0x000000ff
        /*0dcc*/ 	.word	0x00034800
        /*0dd0*/ 	.short	0x0100
        /*0dd2*/ 	.byte	0x08
	.zero		1


	//   ....[1]....
        /*0dd4*/ 	.word	0x000002e0
        /*0dd8*/ 	.word	0x000000ff
        /*0ddc*/ 	.word	0x00034820
        /*0de0*/ 	.short	0x0100
        /*0de2*/ 	.byte	0x08
	.zero		1


	//   ....[2]....
        /*0de4*/ 	.word	0x000003d0
        /*0de8*/ 	.word	0x000000ff
        /*0dec*/ 	.word	0x00034830
        /*0df0*/ 	.short	0x0100
        /*0df2*/ 	.byte	0x08
	.zero		1


	//   ....[3]....
        /*0df4*/ 	.word	0x000003e0
        /*0df8*/ 	.word	0x000000ff
        /*0dfc*/ 	.word	0x00034840
        /*0e00*/ 	.short	0x0100
        /*0e02*/ 	.byte	0x08
	.zero		1


	//   ....[4]....
        /*0e04*/ 	.word	0x000003f0
        /*0e08*/ 	.word	0x000000ff
        /*0e0c*/ 	.word	0x00034838
        /*0e10*/ 	.short	0x0100
        /*0e12*/ 	.byte	0x08
	.zero		1


	//   ....[5]....
        /*0e14*/ 	.word	0x00000400
        /*0e18*/ 	.word	0x000000ff
        /*0e1c*/ 	.word	0x00034848
        /*0e20*/ 	.short	0x0100
        /*0e22*/ 	.byte	0x08
	.zero		1


	//   ....[6]....
        /*0e24*/ 	.word	0x00000530
        /*0e28*/ 	.word	0x000000ff
        /*0e2c*/ 	.word	0x00034850
        /*0e30*/ 	.short	0x0100
        /*0e32*/ 	.byte	0x08
	.zero		1


	//   ....[7]....
        /*0e34*/ 	.word	0x00000540
        /*0e38*/ 	.word	0x000000ff
        /*0e3c*/ 	.word	0x00034860
        /*0e40*/ 	.short	0x0100
        /*0e42*/ 	.byte	0x08
	.zero		1


	//   ....[8]....
        /*0e44*/ 	.word	0x00000550
        /*0e48*/ 	.word	0x000000ff
        /*0e4c*/ 	.word	0x00034858
        /*0e50*/ 	.short	0x0100
        /*0e52*/ 	.byte	0x08
	.zero		1


	//   ....[9]....
        /*0e54*/ 	.word	0x00000560
        /*0e58*/ 	.word	0x000000ff
        /*0e5c*/ 	.word	0x00034868
        /*0e60*/ 	.short	0x0100
        /*0e62*/ 	.byte	0x08
	.zero		1


	//   ....[10]....
        /*0e64*/ 	.word	0x00000650
        /*0e68*/ 	.word	0x000000ff
        /*0e6c*/ 	.word	0x00034870
        /*0e70*/ 	.short	0x0100
        /*0e72*/ 	.byte	0x06
	.zero		1


	//   ....[11]....
        /*0e74*/ 	.word	0x00000660
        /*0e78*/ 	.word	0x000000ff
        /*0e7c*/ 	.word	0x00034880
        /*0e80*/ 	.short	0x0100
        /*0e82*/ 	.byte	0x06
	.zero		1


	//   ....[12]....
        /*0e84*/ 	.word	0x00000670
        /*0e88*/ 	.word	0x000000ff
        /*0e8c*/ 	.word	0x00034878
        /*0e90*/ 	.short	0x0100
        /*0e92*/ 	.byte	0x06
	.zero		1


	//   ....[13]....
        /*0e94*/ 	.word	0x00000680
        /*0e98*/ 	.word	0x000000ff
        /*0e9c*/ 	.word	0x00034888
        /*0ea0*/ 	.short	0x0100
        /*0ea2*/ 	.byte	0x06
	.zero		1


	//   ....[14]....
        /*0ea4*/ 	.word	0x000007b0
        /*0ea8*/ 	.word	0x000000ff
        /*0eac*/ 	.word	0x00034890
        /*0eb0*/ 	.short	0x0100
        /*0eb2*/ 	.byte	0x08
	.zero		1


	//   ....[15]....
        /*0eb4*/ 	.word	0x000007c0
        /*0eb8*/ 	.word	0x000000ff
        /*0ebc*/ 	.word	0x000348a0
        /*0ec0*/ 	.short	0x0100
        /*0ec2*/ 	.byte	0x08
	.zero		1


	//   ....[16]....
        /*0ec4*/ 	.word	0x000007d0
        /*0ec8*/ 	.word	0x000000ff
        /*0ecc*/ 	.word	0x00034898
        /*0ed0*/ 	.short	0x0100
        /*0ed2*/ 	.byte	0x08
	.zero		1


	//   ....[17]....
        /*0ed4*/ 	.word	0x000007e0
        /*0ed8*/ 	.word	0x000000ff
        /*0edc*/ 	.word	0x000348a8
        /*0ee0*/ 	.short	0x0100
        /*0ee2*/ 	.byte	0x08
	.zero		1


	//   ....[18]....
        /*0ee4*/ 	.word	0x00000910
        /*0ee8*/ 	.word	0x000000ff
        /*0eec*/ 	.word	0x000348b0
        /*0ef0*/ 	.short	0x0100
        /*0ef2*/ 	.byte	0x08
	.zero		1


	//   ....[19]....
        /*0ef4*/ 	.word	0x00000920
        /*0ef8*/ 	.word	0x000000ff
        /*0efc*/ 	.word	0x000348c0
        /*0f00*/ 	.short	0x0100
        /*0f02*/ 	.byte	0x08
	.zero		1


	//   ....[20]....
        /*0f04*/ 	.word	0x00000930
        /*0f08*/ 	.word	0x000000ff
        /*0f0c*/ 	.word	0x000348b8
        /*0f10*/ 	.short	0x0100
        /*0f12*/ 	.byte	0x08
	.zero		1


	//   ....[21]....
        /*0f14*/ 	.word	0x00000940
        /*0f18*/ 	.word	0x000000ff
        /*0f1c*/ 	.word	0x000348c8
        /*0f20*/ 	.short	0x0100
        /*0f22*/ 	.byte	0x08
	.zero		1


	//   ....[22]....
        /*0f24*/ 	.word	0x00003c60
        /*0f28*/ 	.word	0x00000003
        /*0f2c*/ 	.word	0x00034890
        /*0f30*/ 	.short	0x010a
        /*0f32*/ 	.byte	0x3f
	.zero		1


	//   ....[23]....
        /*0f34*/ 	.word	0x00007250
        /*0f38*/ 	.word	0x00000003
        /*0f3c*/ 	.word	0x00034890
        /*0f40*/ 	.short	0x010a
        /*0f42*/ 	.byte	0x3f
	.zero		1


	//   ....[24]....
        /*0f44*/ 	.word	0x0000a520
        /*0f48*/ 	.word	0x00000003
        /*0f4c*/ 	.word	0x00034890
        /*0f50*/ 	.short	0x010a
        /*0f52*/ 	.byte	0x3f
	.zero		1


	//   ....[25]....
        /*0f54*/ 	.word	0x0000a8f0
        /*0f58*/ 	.word	0x00000020
        /*0f5c*/ 	.word	0x00000000
        /*0f60*/ 	.short	0x0101
        /*0f62*/ 	.byte	0x3f
	.zero		1


	//   ....[26]....
        /*0f64*/ 	.word	0x0000a930
        /*0f68*/ 	.word	0x00000003
        /*0f6c*/ 	.word	0x000348b0
        /*0f70*/ 	.short	0x010a
        /*0f72*/ 	.byte	0x3f
	.zero		1


	//   ....[27]....
        /*0f74*/ 	.word	0x0000add0
        /*0f78*/ 	.word	0x00000003
        /*0f7c*/ 	.word	0x00000000
        /*0f80*/ 	.short	0x0101
        /*0f82*/ 	.byte	0x3f
	.zero		1


	//   ....[28]....
        /*0f84*/ 	.word	0x0000b620
        /*0f88*/ 	.word	0x00000002
        /*0f8c*/ 	.word	0x00034800
        /*0f90*/ 	.short	0x010a
        /*0f92*/ 	.byte	0x3f
	.zero		1


	//   ....[29]....
        /*0f94*/ 	.word	0x0000b670
        /*0f98*/ 	.word	0x00000002
        /*0f9c*/ 	.word	0x00034800
        /*0fa0*/ 	.short	0x010a
        /*0fa2*/ 	.byte	0x3f
	.zero		1


	//   ....[30]....
        /*0fa4*/ 	.word	0x0000ca60
        /*0fa8*/ 	.word	0x00000002
        /*0fac*/ 	.word	0x00034800
        /*0fb0*/ 	.short	0x010a
        /*0fb2*/ 	.byte	0x3f
	.zero		1


	//   ....[31]....
        /*0fb4*/ 	.word	0x0000ff80
        /*0fb8*/ 	.word	0x00000002
        /*0fbc*/ 	.word	0x00034800
        /*0fc0*/ 	.short	0x010a
        /*0fc2*/ 	.byte	0x3f
	.zero		1


	//   ....[32]....
        /*0fc4*/ 	.word	0x00012bd0
        /*0fc8*/ 	.word	0x00000006
        /*0fcc*/ 	.word	0x00034830
        /*0fd0*/ 	.short	0x010a
        /*0fd2*/ 	.byte	0x3f
	.zero		1


	//   ....[33]....
        /*0fd4*/ 	.word	0x00012c40
        /*0fd8*/ 	.word	0x00000006
        /*0fdc*/ 	.word	0x00034830
        /*0fe0*/ 	.short	0x010a
        /*0fe2*/ 	.byte	0x3f
	.zero		1


	//   ....[34]....
        /*0fe4*/ 	.word	0x000137f0
        /*0fe8*/ 	.word	0x00000006
        /*0fec*/ 	.word	0x00000000
        /*0ff0*/ 	.short	0x0101
        /*0ff2*/ 	.byte	0x3f
	.zero		1


	//   ....[35]....
        /*0ff4*/ 	.word	0x00015550
        /*0ff8*/ 	.word	0x00000014
        /*0ffc*/ 	.word	0x00034830
        /*1000*/ 	.short	0x010a
        /*1002*/ 	.byte	0x3f
	.zero		1


	//   ....[36]....
        /*1004*/ 	.word	0x000155d0
        /*1008*/ 	.word	0x00000014
        /*100c*/ 	.word	0x00034830
        /*1010*/ 	.short	0x010a
        /*1012*/ 	.byte	0x3f
	.zero		1


	//   ....[37]....
        /*1014*/ 	.word	0x000160f0
        /*1018*/ 	.word	0x00000015
        /*101c*/ 	.word	0x00034850
        /*1020*/ 	.short	0x010a
        /*1022*/ 	.byte	0x3f
	.zero		1


	//   ....[38]....
        /*1024*/ 	.word	0x00016140
        /*1028*/ 	.word	0x00000015
        /*102c*/ 	.word	0x00034850
        /*1030*/ 	.short	0x010a
        /*1032*/ 	.byte	0x3f
	.zero		1


	//   ....[39]....
        /*1034*/ 	.word	0x00017b20
        /*1038*/ 	.word	0x00000014
        /*103c*/ 	.word	0x00000000
        /*1040*/ 	.short	0x0101
        /*1042*/ 	.byte	0x3f
	.zero		1


	//   ....[40]....
        /*1044*/ 	.word	0x00017b50
        /*1048*/ 	.word	0x00000015
        /*104c*/ 	.word	0x00000000
        /*1050*/ 	.short	0x0101
        /*1052*/ 	.byte	0x3f
	.zero		1


	//   ....[41]....
        /*1054*/ 	.word	0x00018370
        /*1058*/ 	.word	0x00000003
        /*105c*/ 	.word	0x00034830
        /*1060*/ 	.short	0x010a
        /*1062*/ 	.byte	0x3f
	.zero		1


	//   ....[42]....
        /*1064*/ 	.word	0x000183f0
        /*1068*/ 	.word	0x00000003
        /*106c*/ 	.word	0x00034830
        /*1070*/ 	.short	0x010a
        /*1072*/ 	.byte	0x3f
	.zero		1


	//   ....[43]....
        /*1074*/ 	.word	0x00018f10
        /*1078*/ 	.word	0x0000000f
        /*107c*/ 	.word	0x00034850
        /*1080*/ 	.short	0x010a
        /*1082*/ 	.byte	0x3f
	.zero		1


	//   ....[44]....
        /*1084*/ 	.word	0x00018f60
        /*1088*/ 	.word	0x0000000f
        /*108c*/ 	.word	0x00034850
        /*1090*/ 	.short	0x010a
        /*1092*/ 	.byte	0x3f
	.zero		1


	//   ....[45]....
        /*1094*/ 	.word	0x0001a0a0
        /*1098*/ 	.word	0x00000019
        /*109c*/ 	.word	0x00000000
        /*10a0*/ 	.short	0x0101
        /*10a2*/ 	.byte	0x3f
	.zero		1


	//   ....[46]....
        /*10a4*/ 	.word	0x0001a0e0
        /*10a8*/ 	.word	0x0000000f
        /*10ac*/ 	.word	0x00000000
        /*10b0*/ 	.short	0x0101
        /*10b2*/ 	.byte	0x3f
	.zero		1


	//   ....[47]....
        /*10b4*/ 	.word	0x0001aba0
        /*10b8*/ 	.word	0x00000007
        /*10bc*/ 	.word	0x00034850
        /*10c0*/ 	.short	0x010a
        /*10c2*/ 	.byte	0x3f
	.zero		1


	//   ....[48]....
        /*10c4*/ 	.word	0x0001ac40
        /*10c8*/ 	.word	0x00000007
        /*10cc*/ 	.word	0x00034850
        /*10d0*/ 	.short	0x010a
        /*10d2*/ 	.byte	0x3f
	.zero		1


	//   ....[49]....
        /*10d4*/ 	.word	0x0001b200
        /*10d8*/ 	.word	0x00000008
        /*10dc*/ 	.word	0x00000000
        /*10e0*/ 	.short	0x0101
        /*10e2*/ 	.byte	0x3f
	.zero		1


	//   ....[50]....
        /*10e4*/ 	.word	0x0001c7f0
        /*10e8*/ 	.word	0x00000000
        /*10ec*/ 	.word	0x00000000
        /*10f0*/ 	.short	0x0101
        /*10f2*/ 	.byte	0x3f
	.zero		1


	//   ....[51]....
        /*10f4*/ 	.word	0x0001cf90
        /*10f8*/ 	.word	0x0000000a
        /*10fc*/ 	.word	0x00000000
        /*1100*/ 	.short	0x0101
        /*1102*/ 	.byte	0x3f
	.zero		1


	//   ....[52]....
        /*1104*/ 	.word	0x000201f0
        /*1108*/ 	.word	0x00000012
        /*110c*/ 	.word	0x00034820
        /*1110*/ 	.short	0x010a
        /*1112*/ 	.byte	0x3f
	.zero		1


	//   ....[53]....
        /*1114*/ 	.word	0x000202c0
        /*1118*/ 	.word	0x00000005
        /*111c*/ 	.word	0x000348a0
        /*1120*/ 	.short	0x010a
        /*1122*/ 	.byte	0x3f
	.zero		1


	//   ....[54]....
        /*1124*/ 	.word	0x000206f0
        /*1128*/ 	.word	0x00000005
        /*112c*/ 	.word	0x000348c0
        /*1130*/ 	.short	0x010a
        /*1132*/ 	.byte	0x3f
	.zero		1


	//   ....[55]....
        /*1134*/ 	.word	0x00020bf0
        /*1138*/ 	.word	0x00000007
        /*113c*/ 	.word	0x000348a0
        /*1140*/ 	.short	0x010a
        /*1142*/ 	.byte	0x3f
	.zero		1


	//   ....[56]....
        /*1144*/ 	.word	0x00021010
        /*1148*/ 	.word	0x00000007
        /*114c*/ 	.word	0x000348c0
        /*1150*/ 	.short	0x010a
        /*1152*/ 	.byte	0x3f
	.zero		1


	//   ....[57]....
        /*1154*/ 	.word	0x00022070
        /*1158*/ 	.word	0x00000000
        /*115c*/ 	.word	0x00034840
        /*1160*/ 	.short	0x010a
        /*1162*/ 	.byte	0x3f
	.zero		1


	//   ....[58]....
        /*1164*/ 	.word	0x00023050
        /*1168*/ 	.word	0x00000012
        /*116c*/ 	.word	0x00034800
        /*1170*/ 	.short	0x0107
        /*1172*/ 	.byte	0x3f
	.zero		1


	//   ....[59]....
        /*1174*/ 	.word	0x00023160
        /*1178*/ 	.word	0x00000012
        /*117c*/ 	.word	0x00034800
        /*1180*/ 	.short	0x0101
        /*1182*/ 	.byte	0x3f
	.zero		1


	//   ....[60]....
        /*1184*/ 	.word	0x00023180
        /*1188*/ 	.word	0x00000012
        /*118c*/ 	.word	0x00034820
        /*1190*/ 	.short	0x010a
        /*1192*/ 	.byte	0x3f
	.zero		1


	//   ....[61]....
        /*1194*/ 	.word	0x00023540
        /*1198*/ 	.word	0x00000003
        /*119c*/ 	.word	0x00034840
        /*11a0*/ 	.short	0x010a
        /*11a2*/ 	.byte	0x3f
	.zero		1


	//   ....[62]....
        /*11a4*/ 	.word	0x000239d0
        /*11a8*/ 	.word	0x00000003
        /*11ac*/ 	.word	0x00000060
        /*11b0*/ 	.short	0x010a
        /*11b2*/ 	.byte	0x3f
	.zero		1


	//   ....[63]....
        /*11b4*/ 	.word	0x00024060
        /*11b8*/ 	.word	0x00000003
        /*11bc*/ 	.word	0x00034840
        /*11c0*/ 	.short	0x010a
        /*11c2*/ 	.byte	0x3f
	.zero		1


	//   ....[64]....
        /*11c4*/ 	.word	0x000244f0
        /*11c8*/ 	.word	0x00000002
        /*11cc*/ 	.word	0x00000060
        /*11d0*/ 	.short	0x010a
        /*11d2*/ 	.byte	0x3f
	.zero		1


	//   ....[65]....
        /*11d4*/ 	.word	0x00024ac0
        /*11d8*/ 	.word	0x00000002
        /*11dc*/ 	.word	0x00034840
        /*11e0*/ 	.short	0x010a
        /*11e2*/ 	.byte	0x3f
	.zero		1


	//   ....[66]....
        /*11e4*/ 	.word	0x00024f50
        /*11e8*/ 	.word	0x00000002
        /*11ec*/ 	.word	0x00000060
        /*11f0*/ 	.short	0x010a
        /*11f2*/ 	.byte	0x3f
	.zero		1


	//   ....[67]....
        /*11f4*/ 	.word	0x000254d0
        /*11f8*/ 	.word	0x00000000
        /*11fc*/ 	.word	0x00034860
        /*1200*/ 	.short	0x010a
        /*1202*/ 	.byte	0x3f
	.zero		1


	//   ....[68]....
        /*1204*/ 	.word	0x00026b20
        /*1208*/ 	.word	0x00000000
        /*120c*/ 	.word	0x00034820
        /*1210*/ 	.short	0x010a
        /*1212*/ 	.byte	0x3f
	.zero		1


	//   ....[69]....
        /*1214*/ 	.word	0x00026d20
        /*1218*/ 	.word	0x00000006
        /*121c*/ 	.word	0x00000000
        /*1220*/ 	.short	0x010a
        /*1222*/ 	.byte	0x3f
	.zero		1


	//   ....[70]....
        /*1224*/ 	.word	0x00026d50
        /*1228*/ 	.word	0x00000007
        /*122c*/ 	.word	0x00000000
        /*1230*/ 	.short	0x010a
        /*1232*/ 	.byte	0x3f
	.zero		1


	//   ....[71]....
        /*1234*/ 	.word	0x00026db0
        /*1238*/ 	.word	0x00000004
        /*123c*/ 	.word	0x00000000
        /*1240*/ 	.short	0x010a
        /*1242*/ 	.byte	0x3f
	.zero		1


	//   ....[72]....
        /*1244*/ 	.word	0x00026de0
        /*1248*/ 	.word	0x00000003
        /*124c*/ 	.word	0x00000000
        /*1250*/ 	.short	0x010a
        /*1252*/ 	.byte	0x3f
	.zero		1


	//   ....[73]....
        /*1254*/ 	.word	0x00026e40
        /*1258*/ 	.word	0x00000003
        /*125c*/ 	.word	0x00034890
        /*1260*/ 	.short	0x010a
        /*1262*/ 	.byte	0x3f
	.zero		1


	//   ....[74]....
        /*1264*/ 	.word	0x00026e90
        /*1268*/ 	.word	0x00000003
        /*126c*/ 	.word	0x00034890
        /*1270*/ 	.short	0x010a
        /*1272*/ 	.byte	0x3f
	.zero		1


	//   ....[75]....
        /*1274*/ 	.word	0x00026ee0
        /*1278*/ 	.word	0x00000003
        /*127c*/ 	.word	0x00034890
        /*1280*/ 	.short	0x010a
        /*1282*/ 	.byte	0x3f
	.zero		1


	//   ....[76]....
        /*1284*/ 	.word	0x00026f30
        /*1288*/ 	.word	0x00000003
        /*128c*/ 	.word	0x000348b0
        /*1290*/ 	.short	0x010a
        /*1292*/ 	.byte	0x3f
	.zero		1


	//   ....[77]....
        /*1294*/ 	.word	0x00027320
        /*1298*/ 	.word	0x00000002
        /*129c*/ 	.word	0x00034800
        /*12a0*/ 	.short	0x010a
        /*12a2*/ 	.byte	0x3f
	.zero		1


	//   ....[78]....
        /*12a4*/ 	.word	0x00027720
        /*12a8*/ 	.word	0x00000002
        /*12ac*/ 	.word	0x00034800
        /*12b0*/ 	.short	0x010a
        /*12b2*/ 	.byte	0x3f
	.zero		1


	//   ....[79]....
        /*12b4*/ 	.word	0x00027770
        /*12b8*/ 	.word	0x00000006
        /*12bc*/ 	.word	0x00034830
        /*12c0*/ 	.short	0x010a
        /*12c2*/ 	.byte	0x3f
	.zero		1


	//   ....[80]....
        /*12c4*/ 	.word	0x000277c0
        /*12c8*/ 	.word	0x00000014
        /*12cc*/ 	.word	0x00034830
        /*12d0*/ 	.short	0x010a
        /*12d2*/ 	.byte	0x3f
	.zero		1


	//   ....[81]....
        /*12d4*/ 	.word	0x00027810
        /*12d8*/ 	.word	0x00000015
        /*12dc*/ 	.word	0x00034850
        /*12e0*/ 	.short	0x010a
        /*12e2*/ 	.byte	0x3f
	.zero		1


	//   ....[82]....
        /*12e4*/ 	.word	0x00027860
        /*12e8*/ 	.word	0x00000003
        /*12ec*/ 	.word	0x00034830
        /*12f0*/ 	.short	0x010a
        /*12f2*/ 	.byte	0x3f
	.zero		1


	//   ....[83]....
        /*12f4*/ 	.word	0x000278b0
        /*12f8*/ 	.word	0x0000000f
        /*12fc*/ 	.word	0x00034850
        /*1300*/ 	.short	0x010a
        /*1302*/ 	.byte	0x3f
	.zero		1


	//   ....[84]....
        /*1304*/ 	.word	0x00027900
        /*1308*/ 	.word	0x00000007
        /*130c*/ 	.word	0x00034850
        /*1310*/ 	.short	0x010a
        /*1312*/ 	.byte	0x3f
	.zero		1


	//   ....[85]....
        /*1314*/ 	.word	0x00027aa0
        /*1318*/ 	.word	0x00000012
        /*131c*/ 	.word	0x00034820
        /*1320*/ 	.short	0x010a
        /*1322*/ 	.byte	0x3f
	.zero		1


	//   ....[86]....
        /*1324*/ 	.word	0x00027af0
        /*1328*/ 	.word	0x00000005
        /*132c*/ 	.word	0x000348a0
        /*1330*/ 	.short	0x010a
        /*1332*/ 	.byte	0x3f
	.zero		1


	//   ....[87]....
        /*1334*/ 	.word	0x00027b40
        /*1338*/ 	.word	0x00000005
        /*133c*/ 	.word	0x000348c0
        /*1340*/ 	.short	0x010a
        /*1342*/ 	.byte	0x3f
	.zero		1


	//   ....[88]....
        /*1344*/ 	.word	0x00027b90
        /*1348*/ 	.word	0x00000007
        /*134c*/ 	.word	0x000348a0
        /*1350*/ 	.short	0x010a
        /*1352*/ 	.byte	0x3f
	.zero		1


	//   ....[89]....
        /*1354*/ 	.word	0x00027be0
        /*1358*/ 	.word	0x00000007
        /*135c*/ 	.word	0x000348c0
        /*1360*/ 	.short	0x010a
        /*1362*/ 	.byte	0x3f
	.zero		1


	//   ....[90]....
        /*1364*/ 	.word	0x00027d80
        /*1368*/ 	.word	0x00000000
        /*136c*/ 	.word	0x00034840
        /*1370*/ 	.short	0x010a
        /*1372*/ 	.byte	0x3f
	.zero		1


	//   ....[91]....
        /*1374*/ 	.word	0x000289b0
        /*1378*/ 	.word	0x00000012
        /*137c*/ 	.word	0x00034820
        /*1380*/ 	.short	0x010a
        /*1382*/ 	.byte	0x3f
	.zero		1


	//   ....[92]....
        /*1384*/ 	.word	0x00028a00
        /*1388*/ 	.word	0x00000003
        /*138c*/ 	.word	0x00034840
        /*1390*/ 	.short	0x010a
        /*1392*/ 	.byte	0x3f
	.zero		1


	//   ....[93]....
        /*1394*/ 	.word	0x00028a50
        /*1398*/ 	.word	0x00000003
        /*139c*/ 	.word	0x00000060
        /*13a0*/ 	.short	0x010a
        /*13a2*/ 	.byte	0x3f
	.zero		1


	//   ....[94]....
        /*13a4*/ 	.word	0x00028aa0
        /*13a8*/ 	.word	0x00000003
        /*13ac*/ 	.word	0x00034840
        /*13b0*/ 	.short	0x010a
        /*13b2*/ 	.byte	0x3f
	.zero		1


	//   ....[95]....
        /*13b4*/ 	.word	0x00028af0
        /*13b8*/ 	.word	0x00000002
        /*13bc*/ 	.word	0x00000060
        /*13c0*/ 	.short	0x010a
        /*13c2*/ 	.byte	0x3f
	.zero		1


	//   ....[96]....
        /*13c4*/ 	.word	0x00028b40
        /*13c8*/ 	.word	0x00000002
        /*13cc*/ 	.word	0x00034840
        /*13d0*/ 	.short	0x010a
        /*13d2*/ 	.byte	0x3f
	.zero		1


	//   ....[97]....
        /*13d4*/ 	.word	0x00028b90
        /*13d8*/ 	.word	0x00000002
        /*13dc*/ 	.word	0x00000060
        /*13e0*/ 	.short	0x010a
        /*13e2*/ 	.byte	0x3f
	.zero		1


	//   ....[98]....
        /*13e4*/ 	.word	0x00028be0
        /*13e8*/ 	.word	0x00000000
        /*13ec*/ 	.word	0x00034860
        /*13f0*/ 	.short	0x010a
        /*13f2*/ 	.byte	0x3f
	.zero		1


	//   ....[99]....
        /*13f4*/ 	.word	0x00029760
        /*13f8*/ 	.word	0x00000000
        /*13fc*/ 	.word	0x00034820
        /*1400*/ 	.short	0x010a
        /*1402*/ 	.byte	0x3f
	.zero		1


	//   ....[100]....
        /*1404*/ 	.word	0x00029900
        /*1408*/ 	.word	0x00000006
        /*140c*/ 	.word	0x00000000
        /*1410*/ 	.short	0x010a
        /*1412*/ 	.byte	0x3f
	.zero		1


	//   ....[101]....
        /*1414*/ 	.word	0x00029950
        /*1418*/ 	.word	0x00000007
        /*141c*/ 	.word	0x00000000
        /*1420*/ 	.short	0x010a
        /*1422*/ 	.byte	0x3f
	.zero		1


	//   ....[102]....
        /*1424*/ 	.word	0x000299a0
        /*1428*/ 	.word	0x00000004
        /*142c*/ 	.word	0x00000000
        /*1430*/ 	.short	0x010a
        /*1432*/ 	.byte	0x3f
	.zero		1


	//----- nvinfo : EIATTR_NUM_MBARRIERS
	.align		4
.L_331:
        /*1434*/ 	.byte	0x03, 0x38
        /*1436*/ 	.short	0x0016


	//----- nvinfo : EIATTR_EXIT_INSTR_OFFSETS
	.align		4
        /*1438*/ 	.byte	0x04, 0x1c
        /*143a*/ 	.short	(.L_333 - .L_332)


	//   ....[0]....
.L_332:
        /*143c*/ 	.word	0x00026e30


	//----- nvinfo : EIATTR_MAX_THREADS
	.align		4
.L_333:
        /*1440*/ 	.byte	0x04, 0x05
        /*1442*/ 	.short	(.L_335 - .L_334)
.L_334:
        /*1444*/ 	.word	0x00000180
        /*1448*/ 	.word	0x00000001
        /*144c*/ 	.word	0x00000001


	//----- nvinfo : EIATTR_CRS_STACK_SIZE
	.align		4
.L_335:
        /*1450*/ 	.byte	0x04, 0x1e
        /*1452*/ 	.short	(.L_337 - .L_336)
.L_336:
        /*1454*/ 	.word	0x00000000


	//----- nvinfo : EIATTR_CBANK_PARAM_SIZE
	.align		4
.L_337:
        /*1458*/ 	.byte	0x03, 0x19
        /*145a*/ 	.short	0x0af0


	//----- nvinfo : EIATTR_PARAM_CBANK
	.align		4
        /*145c*/ 	.byte	0x04, 0x0a
        /*145e*/ 	.short	(.L_339 - .L_338)
	.align		4
.L_338:
        /*1460*/ 	.word	index@(.nv.constant0._ZN7cutlass13device_kernelIN5flash11enable_sm90INS1_16FlashAttnFwdSm90INS1_25CollectiveMainloopFwdSm90ILi2EN4cute5tupleIJNS5_1CILi1EEES8_S8_EEENS6_IJNS7_ILi128EEESA_NS7_ILi192EEEEEELi128ENS_10bfloat16_tEfNS_4arch4Sm90ELb1ELb0ELb0ELb1ELb0ELb1ELb0ELb1ELb1ELb1ELb1ELb0EEENS1_21CollectiveEpilogueFwdINS6_IJSA_SA_SA_EEES9_SD_SF_Li256ELb1ELb1ELb1ELb0EEENS1_36VarlenDynamicPersistentTileSchedulerILi128ELi128ELi256ELi128ELb1ELb1ELb1ELb1ELb1ELb1EEEEEEEEEvNT_6ParamsE)
        /*1464*/ 	.short	0x0210
        /*1466*/ 	.short	0x0af0


	//----- nvinfo : EIATTR_SW_WAR
	.align		4
.L_339:
        /*1468*/ 	.byte	0x04, 0x36
        /*146a*/ 	.short	(.L_341 - .L_340)
.L_340:
        /*146c*/ 	.word	0x00000008
.L_341:


//--------------------- .nv.callgraph             --------------------------
	.section	.nv.callgraph,"",@"SHT_CUDA_CALLGRAPH"
	.align	4
	.sectionentsize	8
	.align		4
        /*0000*/ 	.word	0x00000000
	.align		4
        /*0004*/ 	.word	0xffffffff
	.align		4
        /*0008*/ 	.word	index@(_ZN7cutlass13device_kernelIN5flash11enable_sm90INS1_16FlashAttnFwdSm90INS1_25CollectiveMainloopFwdSm90ILi2EN4cute5tupleIJNS5_1CILi1EEES8_S8_EEENS6_IJNS7_ILi128EEESA_NS7_ILi192EEEEEELi128ENS_10bfloat16_tEfNS_4arch4Sm90ELb0ELb0ELb0ELb0ELb0ELb0ELb0ELb1ELb1ELb1ELb1ELb0EEENS1_21CollectiveEpilogueFwdINS6_IJSA_SA_SA_EEES9_SD_SF_Li256ELb0ELb1ELb1ELb0EEENS1_19SingleTileSchedulerILb0ELb1ELb1ELi128EEEEEEEEEvNT_6ParamsE)
	.align		4
        /*000c*/ 	.word	index@(__assertfail)
	.align		4
        /*0010*/ 	.word	index@(_ZN7cutlass13device_kernelIN5flash11enable_sm90INS1_16FlashAttnFwdSm90INS1_25CollectiveMainloopFwdSm90ILi2EN4cute5tupleIJNS5_1CILi1EEES8_S8_EEENS6_IJNS7_ILi128EEESA_NS7_ILi192EEEEEELi128ENS_10bfloat16_tEfNS_4arch4Sm90ELb0ELb0ELb0ELb1ELb0ELb0ELb0ELb1ELb1ELb1ELb1ELb0EEENS1_21CollectiveEpilogueFwdINS6_IJSA_SA_SA_EEES9_SD_SF_Li256ELb1ELb1ELb1ELb0EEENS1_36VarlenDynamicPersistentTileSchedulerILi128ELi128ELi256ELi128ELb1ELb1ELb1ELb0ELb1ELb1EEEEEEEEEvNT_6ParamsE)
	.align		4
        /*0014*/ 	.word	index@(__assertfail)
	.align		4
        /*0018*/ 	.word	index@(_ZN7cutlass13device_kernelIN5flash11enable_sm90INS1_16FlashAttnFwdSm90INS1_25CollectiveMainloopFwdSm90ILi2EN4cute5tupleIJNS5_1CILi1EEES8_S8_EEENS6_IJNS7_ILi128EEESA_NS7_ILi192EEEEEELi128ENS_10bfloat16_tEfNS_4arch4Sm90ELb0ELb0ELb0ELb1ELb0ELb1ELb0ELb1ELb1ELb1ELb1ELb0EEENS1_21CollectiveEpilogueFwdINS6_IJSA_SA_SA_EEES9_SD_SF_Li256ELb1ELb1ELb1ELb0EEENS1_36VarlenDynamicPersistentTileSchedulerILi128ELi128ELi256ELi128ELb1ELb1ELb1ELb0ELb1ELb1EEEEEEEEEvNT_6ParamsE)
	.align		4
        /*001c*/ 	.word	index@(__assertfail)
	.align		4
        /*0020*/ 	.word	index@(_ZN7cutlass13device_kernelIN5flash11enable_sm90INS1_16FlashAttnFwdSm90INS1_25CollectiveMainloopFwdSm90ILi2EN4cute5tupleIJNS5_1CILi1EEES8_S8_EEENS6_IJNS7_ILi128EEENS7_ILi96EEENS7_ILi192EEEEEELi128ENS_10bfloat16_tEfNS_4arch4Sm90ELb0ELb1ELb0ELb0ELb0ELb0ELb0ELb1ELb1ELb1ELb1ELb0EEENS1_21CollectiveEpilogueFwdINS6_IJSA_SA_SB_EEES9_SE_SG_Li256ELb0ELb1ELb1ELb0EEENS1_19SingleTileSchedulerILb0ELb1ELb1ELi128EEEEEEEEEvNT_6ParamsE)
	.align		4
        /*0024*/ 	.word	index@(__assertfail)
	.align		4
        /*0028*/ 	.word	index@(_ZN7cutlass13device_kernelIN5flash11enable_sm90INS1_16FlashAttnFwdSm90INS1_25CollectiveMainloopFwdSm90ILi2EN4cute5tupleIJNS5_1CILi1EEES8_S8_EEENS6_IJNS7_ILi128EEENS7_ILi96EEENS7_ILi192EEEEEELi128ENS_10bfloat16_tEfNS_4arch4Sm90ELb0ELb1ELb0ELb1ELb0ELb0ELb0ELb1ELb1ELb1ELb1ELb0EEENS1_21CollectiveEpilogueFwdINS6_IJSA_SA_SB_EEES9_SE_SG_Li256ELb1ELb1ELb1ELb0EEENS1_36VarlenDynamicPersistentTileSchedulerILi128ELi96ELi256ELi128ELb1ELb1ELb1ELb1ELb0ELb1EEEEEEEEEvNT_6ParamsE)
	.align		4
        /*002c*/ 	.word	index@(__assertfail)
	.align		4
        /*0030*/ 	.word	index@(_ZN7cutlass13device_kernelIN5flash11enable_sm90INS1_16FlashAttnFwdSm90INS1_25CollectiveMainloopFwdSm90ILi2EN4cute5tupleIJNS5_1CILi1EEES8_S8_EEENS6_IJNS7_ILi128EEENS7_ILi96EEENS7_ILi192EEEEEELi128ENS_10bfloat16_tEfNS_4arch4Sm90ELb0ELb1ELb0ELb1ELb0ELb1ELb0ELb1ELb1ELb1ELb1ELb0EEENS1_21CollectiveEpilogueFwdINS6_IJSA_SA_SB_EEES9_SE_SG_Li256ELb1ELb1ELb1ELb0EEENS1_36VarlenDynamicPersistentTileSchedulerILi128ELi96ELi256ELi128ELb1ELb1ELb1ELb1ELb0ELb1EEEEEEEEEvNT_6ParamsE)
	.align		4
        /*0034*/ 	.word	index@(__assertfail)
	.align		4
        /*0038*/ 	.word	index@(_ZN7cutlass13device_kernelIN5flash11enable_sm90INS1_16FlashAttnFwdSm90INS1_25CollectiveMainloopFwdSm90ILi2EN4cute5tupleIJNS5_1CILi1EEES8_S8_EEENS6_IJNS7_ILi128EEESA_NS7_ILi192EEEEEELi128ENS_10bfloat16_tEfNS_4arch4Sm90ELb1ELb0ELb0ELb0ELb0ELb0ELb0ELb1ELb1ELb1ELb1ELb0EEENS1_21CollectiveEpilogueFwdINS6_IJSA_SA_SA_EEES9_SD_SF_Li256ELb0ELb1ELb1ELb0EEENS1_19SingleTileSchedulerILb0ELb1ELb1ELi128EEEEEEEEEvNT_6ParamsE)
	.align		4
        /*003c*/ 	.word	index@(__assertfail)
	.align		4
        /*0040*/ 	.word	index@(_ZN7cutlass13device_kernelIN5flash11enable_sm90INS1_16FlashAttnFwdSm90INS1_25CollectiveMainloopFwdSm90ILi2EN4cute5tupleIJNS5_1CILi1EEES8_S8_EEENS6_IJNS7_ILi128EEESA_NS7_ILi192EEEEEELi128ENS_10bfloat16_tEfNS_4arch4Sm90ELb1ELb0ELb0ELb1ELb0ELb0ELb0ELb1ELb1ELb1ELb1ELb0EEENS1_21CollectiveEpilogueFwdINS6_IJSA_SA_SA_EEES9_SD_SF_Li256ELb1ELb1ELb1ELb0EEENS1_36VarlenDynamicPersistentTileSchedulerILi128ELi128ELi256ELi128ELb1ELb1ELb1ELb1ELb1ELb1EEEEEEEEEvNT_6ParamsE)
	.align		4
        /*0044*/ 	.word	index@(__assertfail)
	.align		4
        /*0048*/ 	.word	index@(_ZN7cutlass13device_kernelIN5flash11enable_sm90INS1_16FlashAttnFwdSm90INS1_25CollectiveMainloopFwdSm90ILi2EN4cute5tupleIJNS5_1CILi1EEES8_S8_EEENS6_IJNS7_ILi128EEESA_NS7_ILi192EEEEEELi128ENS_10bfloat16_tEfNS_4arch4Sm90ELb1ELb0ELb0ELb1ELb0ELb1ELb0ELb1ELb1ELb1ELb1ELb0EEENS1_21CollectiveEpilogueFwdINS6_IJSA_SA_SA_EEES9_SD_SF_Li256ELb1ELb1ELb1ELb0EEENS1_36VarlenDynamicPersistentTileSchedulerILi128ELi128ELi256ELi128ELb1ELb1ELb1ELb1ELb1ELb1EEEEEEEEEvNT_6ParamsE)
	.align		4
        /*004c*/ 	.word	index@(__assertfail)
	.align		4
        /*0050*/ 	.word	0x00000000
	.align		4
        /*0054*/ 	.word	0xfffffffe
	.align		4
        /*0058*/ 	.word	0x00000000
	.align		4
        /*005c*/ 	.word	0xfffffffd
	.align		4
        /*0060*/ 	.word	0x00000000
	.align		4
        /*0064*/ 	.word	0xfffffffc


//--------------------- .nv.constant4             --------------------------
	.section	.nv.constant4,"a",@progbits
	.align	8
	.align		8
.nv.constant4:
        /*0000*/ 	.dword	__assertfail
	.align		8
        /*0008*/ 	.dword	__unnamed_1
	.align		8
        /*0010*/ 	.dword	__unnamed_2
	.align		8
        /*0018*/ 	.dword	__unnamed_3
	.align		8
        /*0020*/ 	.dword	__unnamed_4
	.align		8
        /*0028*/ 	.dword	__unnamed_5
	.align		8
        /*0030*/ 	.dword	__unnamed_6
	.align		8
        /*0038*/ 	.dword	__unnamed_7
	.align		8
        /*0040*/ 	.dword	__unnamed_8
	.align		8
        /*0048*/ 	.dword	__unnamed_9
	.align		8
        /*0050*/ 	.dword	__unnamed_10
	.align		8
        /*0058*/ 	.dword	__unnamed_11
	.align		8
        /*0060*/ 	.dword	_ZN76_INTERNAL_8c384062_40_flash_fwd_hdim192_128_bf16_split_sm90_cu_4022bc09_32384cuda3std3__45__cpo5beginE
	.align		8
        /*0068*/ 	.dword	_ZN76_INTERNAL_8c384062_40_flash_fwd_hdim192_128_bf16_split_sm90_cu_4022bc09_32384cuda3std3__45__cpo3endE
	.align		8
        /*0070*/ 	.dword	_ZN76_INTERNAL_8c384062_40_flash_fwd_hdim192_128_bf16_split_sm90_cu_4022bc09_32384cuda3std3__45__cpo6cbeginE
	.align		8
        /*0078*/ 	.dword	_ZN76_INTERNAL_8c384062_40_flash_fwd_hdim192_128_bf16_split_sm90_cu_4022bc09_32384cuda3std3__45__cpo4cendE
	.align		8
        /*0080*/ 	.dword	_ZN76_INTERNAL_8c384062_40_flash_fwd_hdim192_128_bf16_split_sm90_cu_4022bc09_32384cuda3std3__478_GLOBAL__N__8c384062_40_flash_fwd_hdim192_128_bf16_split_sm90_cu_4022bc09_32386ignoreE
	.align		8
        /*0088*/ 	.dword	_ZN76_INTERNAL_8c384062_40_flash_fwd_hdim192_128_bf16_split_sm90_cu_4022bc09_32384cuda3std3__419piecewise_constructE
	.align		8
        /*0090*/ 	.dword	_ZN76_INTERNAL_8c384062_40_flash_fwd_hdim192_128_bf16_split_sm90_cu_4022bc09_32384cuda3std3__48in_placeE
	.align		8
        /*0098*/ 	.dword	_ZN76_INTERNAL_8c384062_40_flash_fwd_hdim192_128_bf16_split_sm90_cu_4022bc09_32384cuda3std6ranges3__45__cpo4swapE
	.align		8
        /*00a0*/ 	.dword	_ZN76_INTERNAL_8c384062_40_flash_fwd_hdim192_128_bf16_split_sm90_cu_4022bc09_32384cuda3std6ranges3__45__cpo9iter_moveE
	.align		8
        /*00a8*/ 	.dword	_ZN76_INTERNAL_8c384062_40_flash_fwd_hdim192_128_bf16_split_sm90_cu_4022bc09_32384cute7productE
	.align		8
        /*00b0*/ 	.dword	_ZN76_INTERNAL_8c384062_40_flash_fwd_hdim192_128_bf16_split_sm90_cu_4022bc09_32384cute1_E
	.align		8
        /*00b8*/ 	.dword	$str$20
	.align		8
        /*00c0*/ 	.dword	$str$21


//--------------------- .text._ZN7cutlass13device_kernelIN5flash11enable_sm90INS1_16FlashAttnFwdSm90INS1_25CollectiveMainloopFwdSm90ILi2EN4cute5tupleIJNS5_1CILi1EEES8_S8_EEENS6_IJNS7_ILi128EEESA_NS7_ILi192EEEEEELi128ENS_10bfloat16_tEfNS_4arch4Sm90ELb0ELb0ELb0ELb0ELb0ELb0ELb0ELb1ELb1ELb1ELb1ELb0EEENS1_21CollectiveEpilogueFwdINS6_IJSA_SA_SA_EEES9_SD_SF_Li256ELb0ELb1ELb1ELb0EEENS1_19SingleTileSchedulerILb0ELb1ELb1ELi128EEEEEEEEEvNT_6ParamsE --------------------------
	.section	.text._ZN7cutlass13device_kernelIN5flash11enable_sm90INS1_16FlashAttnFwdSm90INS1_25CollectiveMainloopFwdSm90ILi2EN4cute5tupleIJNS5_1CILi1EEES8_S8_EEENS6_IJNS7_ILi128EEESA_NS7_ILi192EEEEEELi128ENS_10bfloat16_tEfNS_4arch4Sm90ELb0ELb0ELb0ELb0ELb0ELb0ELb0ELb1ELb1ELb1ELb1ELb0EEENS1_21CollectiveEpilogueFwdINS6_IJSA_SA_SA_EEES9_SD_SF_Li256ELb0ELb1ELb1ELb0EEENS1_19SingleTileSchedulerILb0ELb1ELb1ELi128EEEEEEEEEvNT_6ParamsE,"ax",@progbits
	.align	128
.text._ZN7cutlass13device_kernelIN5flash11enable_sm90INS1_16FlashAttnFwdSm90INS1_25CollectiveMainloopFwdSm90ILi2EN4cute5tupleIJNS5_1CILi1EEES8_S8_EEENS6_IJNS7_ILi128EEESA_NS7_ILi192EEEEEELi128ENS_10bfloat16_tEfNS_4arch4Sm90ELb0ELb0ELb0ELb0ELb0ELb0ELb0ELb1ELb1ELb1ELb1ELb0EEENS1_21CollectiveEpilogueFwdINS6_IJSA_SA_SA_EEES9_SD_SF_Li256ELb0ELb1ELb1ELb0EEENS1_19SingleTileSchedulerILb0ELb1ELb1ELi128EEEEEEEEEvNT_6ParamsE:
        .type           _ZN7cutlass13device_kernelIN5flash11enable_sm90INS1_16FlashAttnFwdSm90INS1_25CollectiveMainloopFwdSm90ILi2EN4cute5tupleIJNS5_1CILi1EEES8_S8_EEENS6_IJNS7_ILi128EEESA_NS7_ILi192EEEEEELi128ENS_10bfloat16_tEfNS_4arch4Sm90ELb0ELb0ELb0ELb0ELb0ELb0ELb0ELb1ELb1ELb1ELb1ELb0EEENS1_21CollectiveEpilogueFwdINS6_IJSA_SA_SA_EEES9_SD_SF_Li256ELb0ELb1ELb1ELb0EEENS1_19SingleTileSchedulerILb0ELb1ELb1ELi128EEEEEEEEEvNT_6ParamsE,@function
        .size           _ZN7cutlass13device_kernelIN5flash11enable_sm90INS1_16FlashAttnFwdSm90INS1_25CollectiveMainloopFwdSm90ILi2EN4cute5tupleIJNS5_1CILi1EEES8_S8_EEENS6_IJNS7_ILi128EEESA_NS7_ILi192EEEEEELi128ENS_10bfloat16_tEfNS_4arch4Sm90ELb0ELb0ELb0ELb0ELb0ELb0ELb0ELb1ELb1ELb1ELb1ELb0EEENS1_21CollectiveEpilogueFwdINS6_IJSA_SA_SA_EEES9_SD_SF_Li256ELb0ELb1ELb1ELb0EEENS1_19SingleTileSchedulerILb0ELb1ELb1ELi128EEEEEEEEEvNT_6ParamsE,(.L_x_2981 - _ZN7cutlass13device_kernelIN5flash11enable_sm90INS1_16FlashAttnFwdSm90INS1_25CollectiveMainloopFwdSm90ILi2EN4cute5tupleIJNS5_1CILi1EEES8_S8_EEENS6_IJNS7_ILi128EEESA_NS7_ILi192EEEEEELi128ENS_10bfloat16_tEfNS_4arch4Sm90ELb0ELb0ELb0ELb0ELb0ELb0ELb0ELb1ELb1ELb1ELb1ELb0EEENS1_21CollectiveEpilogueFwdINS6_IJSA_SA_SA_EEES9_SD_SF_Li256ELb0ELb1ELb1ELb0EEENS1_19SingleTileSchedulerILb0ELb1ELb1ELi128EEEEEEEEEvNT_6ParamsE)
        .other          _ZN7cutlass13device_kernelIN5flash11enable_sm90INS1_16FlashAttnFwdSm90INS1_25CollectiveMainloopFwdSm90ILi2EN4cute5tupleIJNS5_1CILi1EEES8_S8_EEENS6_IJNS7_ILi128EEESA_NS7_ILi192EEEEEELi128ENS_10bfloat16_tEfNS_4arch4Sm90ELb0ELb0ELb0ELb0ELb0ELb0ELb0ELb1ELb1ELb1ELb1ELb0EEENS1_21CollectiveEpilogueFwdINS6_IJSA_SA_SA_EEES9_SD_SF_Li256ELb0ELb1ELb1ELb0EEENS1_19SingleTileSchedulerILb0ELb1ELb1ELi128EEEEEEEEEvNT_6ParamsE,@"STO_CUDA_ENTRY STV_DEFAULT"
_ZN7cutlass13device_kernelIN5flash11enable_sm90INS1_16FlashAttnFwdSm90INS1_25CollectiveMainloopFwdSm90ILi2EN4cute5tupleIJNS5_1CILi1EEES8_S8_EEENS6_IJNS7_ILi128EEESA_NS7_ILi192EEEEEELi128ENS_10bfloat16_tEfNS_4arch4Sm90ELb0ELb0ELb0ELb0ELb0ELb0ELb0ELb1ELb1ELb1ELb1ELb0EEENS1_21CollectiveEpilogueFwdINS6_IJSA_SA_SA_EEES9_SD_SF_Li256ELb0ELb1ELb1ELb0EEENS1_19SingleTileSchedulerILb0ELb1ELb1ELi128EEEEEEEEEvNT_6ParamsE:
[----:B------:R-:W0:Y:S02]  /*0000*/  LDC R1, c[0x0][0x28] ;  /* 0x00000a00ff017b82 */ /* 0x000e240000000800 */
[----:B0-----:R-:W-:Y:S01]  /*0010*/  VIADD R1, R1, 0xffffffe8 ;  /* 0xffffffe801017836 */ /* 0x001fe20000000000 */
[----:B------:R-:W0:Y:S01]  /*0020*/  S2R R3, SR_TID.X ;  /* 0x0000000000037919 */ /* 0x000e220000002100 */
[----:B------:R-:W-:Y:S01]  /*0030*/  ELECT P0, URZ, PT ;  /* 0x00000000003f782f */ /* 0x000fe20003800000 */
[----:B------:R-:W-:Y:S01]  /*0040*/  BSSY B0, `(.L_x_0) ;  /* 0x000000d000007945 */ /* 0x000fe20003800000 */
[----:B0-----:R-:W-:-:S05]  /*0050*/  SHF.R.U32.HI R0, RZ, 0x5, R3 ;  /* 0x00000005ff007819 */ /* 0x001fca0000011603 */
[----:B------:R-:W0:Y:S02]  /*0060*/  SHFL.IDX PT, R2, R0, RZ, 0x1f ;  /* 0x00001fff00027589 */ /* 0x000e2400000e0000 */
[----:B0-----:R-:W-:-:S13]  /*0070*/  ISETP.EQ.AND P0, PT, R2, RZ, P0 ;  /* 0x000000ff0200720c */ /* 0x001fda0000702270 */
[----:B------:R-:W-:Y:S05]  /*0080*/  @!P0 BRA `(.L_x_1) ;  /* 0x0000000000208947 */ /* 0x000fea0003800000 */
[----:B------:R-:W-:Y:S02]  /*0090*/  ULDC.64 UR4, c[0x0][0x198] ;  /* 0x0000660000047ab9 */ /* 0x000fe40000000a00 */
[----:B------:R-:W-:Y:S02]  /*00a0*/  UIADD3 UR6, UP0, UR4, 0x370, URZ ;  /* 0x0000037004067890 */ /* 0x000fe4000ff1e03f */
[----:B------:R-:W-:Y:S02]  /*00b0*/  UIADD3 UR4, UP1, UR4, 0x470, URZ ;  /* 0x0000047004047890 */ /* 0x000fe4000ff3e03f */
[----:B------:R-:W-:Y:S02]  /*00c0*/  UIADD3.X UR7, URZ, UR5, URZ, UP0, !UPT ;  /* 0x000000053f077290 */ /* 0x000fe400087fe43f */
[----:B------:R-:W-:-:S07]  /*00d0*/  UIADD3.X UR5, URZ, UR5, URZ, UP1, !UPT ;  /* 0x000000053f057290 */ /* 0x000fce0008ffe43f */
[----:B------:R0:W-:Y:S02]  /*00e0*/  UTMACCTL.PF [UR6] ;  /* 0x00000000060079b9 */ /* 0x0001e40008040000 */
[----:B------:R0:W-:Y:S02]  /*00f0*/  UTMACCTL.PF [UR4] ;  /* 0x00000000040079b9 */ /* 0x0001e40008040000 */
[----:B0-----:R-:W-:Y:S01]  /*0100*/  NOP ;  /* 0x0000000000007918 */ /* 0x001fe20000000000 */
.L_x_1:
[----:B------:R-:W-:Y:S05]  /*0110*/  BSYNC B0 ;  /* 0x0000000000007941 */ /* 0x000fea0003800000 */
.L_x_0:
[----:B------:R-:W-:Y:S01]  /*0120*/  VOTEU.ANY UP0, P0 ;  /* 0x00000000003f7886 */ /* 0x000fe20000000100 */
[----:B------:R-:W0:Y:S01]  /*0130*/  SHFL.IDX PT, R2, R0, RZ, 0x1f ;  /* 0x00001fff00027589 */ /* 0x000e2200000e0000 */
[----:B------:R-:W-:Y:S01]  /*0140*/  UMOV UR4, 0x80 ;  /* 0x0000008000047882 */ /* 0x000fe20000000000 */
[----:B------:R-:W-:Y:S01]  /*0150*/  UMOV UR7, 0x100 ;  /* 0x0000010000077882 */ /* 0x000fe20000000000 */
[----:B------:R-:W-:Y:S01]  /*0160*/  VOTEU.ANY UP1, P0 ;  /* 0x00000000003f7886 */ /* 0x000fe20000020100 */
[----:B------:R-:W1:Y:S01]  /*0170*/  @UP0 S2UR UR8, SR_CgaCtaId ;  /* 0x00000000000809c3 */ /* 0x000e620000008800 */
[----:B------:R-:W-:Y:S01]  /*0180*/  @UP0 UMOV UR6, 0x400 ;  /* 0x0000040000060882 */ /* 0x000fe20000000000 */
[----:B------:R-:W-:-:S04]  /*0190*/  @UP0 UIADD3 UR4, -UR4, 0x100000, URZ ;  /* 0x0010000004040890 */ /* 0x000fc8000fffe13f */
[----:B------:R-:W-:Y:S02]  /*01a0*/  @UP0 USHF.L.U32 UR5, UR4, 0xb, URZ ;  /* 0x0000000b04050899 */ /* 0x000fe4000800063f */
[----:B------:R-:W-:Y:S01]  /*01b0*/  @UP0 USHF.L.U32 UR4, UR4, 0x1, URZ ;  /* 0x0000000104040899 */ /* 0x000fe2000800063f */
[----:B0-----:R-:W-:Y:S02]  /*01c0*/  ISETP.NE.AND P1, PT, R2, RZ, PT ;  /* 0x000000ff0200720c */ /* 0x001fe40003f25270 */
[----:B------:R-:W-:Y:S01]  /*01d0*/  SHF.R.U32.HI R2, RZ, 0x7, R3 ;  /* 0x00000007ff027819 */ /* 0x000fe20000011603 */
[----:B-1----:R-:W-:Y:S02]  /*01e0*/  @UP0 ULEA UR8, UR8, UR6, 0x18 ;  /* 0x0000000608080291 */ /* 0x002fe4000f8ec03f */
[----:B------:R-:W-:-:S04]  /*01f0*/  @UP0 UIADD3 UR6, -UR7, 0x100000, URZ ;  /* 0x0010000007060890 */ /* 0x000fc8000fffe13f */
[----:B------:R-:W-:Y:S02]  /*0200*/  @UP0 USHF.L.U32 UR7, UR6, 0xb, URZ ;  /* 0x0000000b06070899 */ /* 0x000fe4000800063f */
[----:B------:R-:W-:Y:S01]  /*0210*/  @UP0 USHF.L.U32 UR6, UR6, 0x1, URZ ;  /* 0x0000000106060899 */ /* 0x000fe2000800063f */
[----:B------:R-:W-:Y:S01]  /*0220*/  VOTEU.ANY UP0, P0 ;  /* 0x00000000003f7886 */ /* 0x000fe20000000100 */
[----:B------:R-:W0:Y:S04]  /*0230*/  SHFL.IDX PT, R2, R2, RZ, 0x1f ;  /* 0x00001fff02027589 */ /* 0x000e2800000e0000 */
[----:B------:R-:W1:Y:S02]  /*0240*/  FENCE.VIEW.ASYNC.S ;  /* 0x00000000000073c6 */ /* 0x000e640000000000 */
[----:B-1----:R1:W2:Y:S04]  /*0250*/  @UP0 SYNCS.EXCH.64 URZ, [UR8+0x34800], UR4 ;  /* 0x03480004083f05b2 */ /* 0x0022a80008000100 */
[----:B------:R1:W3:Y:S01]  /*0260*/  @UP1 SYNCS.EXCH.64 URZ, [UR8+0x34820], UR6 ;  /* 0x03482006083f15b2 */ /* 0x0002e20008000100 */
[----:B------:R-:W-:Y:S05]  /*0270*/  @P1 BRA `(.L_x_2) ;  /* 0x0000000000481947 */ /* 0x000fea0003800000 */
[----:B-1----:R-:W1:Y:S01]  /*0280*/  S2UR UR5, SR_CgaCtaId ;  /* 0x00000000000579c3 */ /* 0x002e620000008800 */
[----:B------:R-:W-:Y:S01]  /*0290*/  UMOV UR4, 0x400 ;  /* 0x0000040000047882 */ /* 0x000fe20000000000 */
[----:B------:R-:W-:Y:S01]  /*02a0*/  UMOV UR6, 0x1 ;  /* 0x0000000100067882 */ /* 0x000fe20000000000 */
[----:B------:R-:W-:Y:S01]  /*02b0*/  UMOV UR7, 0x2 ;  /* 0x0000000200077882 */ /* 0x000fe20000000000 */
[----:B------:R-:W-:Y:S01]  /*02c0*/  ELECT P0, URZ, PT ;  /* 0x00000000003f782f */ /* 0x000fe20003800000 */
[----:B-1----:R-:W-:Y:S02]  /*02d0*/  ULEA UR8, UR5, UR4, 0x18 ;  /* 0x0000000405087291 */ /* 0x002fe4000f8ec03f */
[----:B------:R-:W-:-:S04]  /*02e0*/  UIADD3 UR4, -UR6, 0x100000, URZ ;  /* 0x0010000006047890 */ /* 0x000fc8000fffe13f */
[----:B------:R-:W-:Y:S02]  /*02f0*/  USHF.L.U32 UR5, UR4, 0xb, URZ ;  /* 0x0000000b04057899 */ /* 0x000fe4000800063f */
[----:B------:R-:W-:Y:S02]  /*0300*/  USHF.L.U32 UR4, UR4, 0x1, URZ ;  /* 0x0000000104047899 */ /* 0x000fe4000800063f */
[----:B------:R-:W-:-:S04]  /*0310*/  UIADD3 UR6, -UR7, 0x100000, URZ ;  /* 0x0010000007067890 */ /* 0x000fc8000fffe13f */
[----:B------:R-:W-:Y:S02]  /*0320*/  USHF.L.U32 UR7, UR6, 0xb, URZ ;  /* 0x0000000b06077899 */ /* 0x000fe4000800063f */
[----:B------:R-:W-:Y:S01]  /*0330*/  USHF.L.U32 UR6, UR6, 0x1, URZ ;  /* 0x0000000106067899 */ /* 0x000fe2000800063f */
[----:B------:R-:W1:Y:S03]  /*0340*/  FENCE.VIEW.ASYNC.S ;  /* 0x00000000000073c6 */ /* 0x000e660000000000 */
[----:B-1----:R4:W1:Y:S08]  /*0350*/  SYNCS.EXCH.64 URZ, [UR8+0x34830], UR4 ;  /* 0x03483004083f75b2 */ /* 0x0028700008000100 */
[----:B------:R4:W0:Y:S01]  /*0360*/  SYNCS.EXCH.64 URZ, [UR8+0x34840], UR6 ;  /* 0x03484006083f75b2 */ /* 0x0008220008000100 */
[----:B------:R4:W0:Y:S01]  /*0370*/  SYNCS.EXCH.64 URZ, [UR8+0x34838], UR4 ;  /* 0x03483804083f75b2 */ /* 0x0008220008000100 */
[----:B------:R4:W0:Y:S02]  /*0380*/  SYNCS.EXCH.64 URZ, [UR8+0x34848], UR6 ;  /* 0x03484806083f75b2 */ /* 0x0008240008000100 */
[----:B----4-:R-:W-:Y:S01]  /*0390*/  NOP ;  /* 0x0000000000007918 */ /* 0x010fe20000000000 */
.L_x_2:
[----:B------:R-:W4:Y:S01]  /*03a0*/  SHFL.IDX PT, R3, R0, RZ, 0x1f ;  /* 0x00001fff00037589 */ /* 0x000f2200000e0000 */
[----:B------:R-:W-:Y:S01]  /*03b0*/  NOP ;  /* 0x0000000000007918 */ /* 0x000fe20000000000 */
[----:B----4-:R-:W-:-:S13]  /*03c0*/  ISETP.NE.AND P0, PT, R3, RZ, PT ;  /* 0x000000ff0300720c */ /* 0x010fda0003f05270 */
        /* <DEDUP_REMOVED lines=19> */
.L_x_3:
[----:B------:R-:W4:Y:S01]  /*0500*/  SHFL.IDX PT, R3, R0, RZ, 0x1f ;  /* 0x00001fff00037589 */ /* 0x000f2200000e0000 */
[----:B------:R-:W-:Y:S01]  /*0510*/  NOP ;  /* 0x0000000000007918 */ /* 0x000fe20000000000 */
[----:B----4-:R-:W-:-:S13]  /*0520*/  ISETP.NE.AND P0, PT, R3, RZ, PT ;  /* 0x000000ff0300720c */ /* 0x010fda0003f05270 */
[----:B------:R-:W-:Y:S05]  /*0530*/  @P0 BRA `(.L_x_4) ;  /* 0x0000000000380947 */ /* 0x000fea0003800000 */
[----:B-1----:R-:W1:Y:S01]  /*0540*/  S2UR UR5, SR_CgaCtaId ;  /* 0x00000000000579c3 */ /* 0x002e620000008800 */
[----:B------:R-:W-:Y:S01]  /*0550*/  UMOV UR4, 0x400 ;  /* 0x0000040000047882 */ /* 0x000fe20000000000 */
[----:B------:R-:W-:Y:S01]  /*0560*/  UMOV UR7, 0x1 ;  /* 0x0000000100077882 */ /* 0x000fe20000000000 */
[----:B------:R-:W-:Y:S01]  /*0570*/  ELECT P0, URZ, PT ;  /* 0x00000000003f782f */ /* 0x000fe20003800000 */
[----:B-1----:R-:W-:Y:S02]  /*0580*/  ULEA UR6, UR5, UR4, 0x18 ;  /* 0x0000000405067291 */ /* 0x002fe4000f8ec03f */
[----:B------:R-:W-:-:S04]  /*0590*/  UIADD3 UR4, -UR7, 0x100000, URZ ;  /* 0x0010000007047890 */ /* 0x000fc8000fffe13f */
[----:B------:R-:W-:Y:S02]  /*05a0*/  USHF.L.U32 UR5, UR4, 0xb, URZ ;  /* 0x0000000b04057899 */ /* 0x000fe4000800063f */
[----:B------:R-:W-:Y:S01]  /*05b0*/  USHF.L.U32 UR4, UR4, 0x1, URZ ;  /* 0x0000000104047899 */ /* 0x000fe2000800063f */
[----:B------:R-:W1:Y:S11]  /*05c0*/  FENCE.VIEW.ASYNC.S ;  /* 0x00000000000073c6 */ /* 0x000e760000000000 */
[----:B-1----:R4:W1:Y:S01]  /*05d0*/  SYNCS.EXCH.64 URZ, [UR6+0x34870], UR4 ;  /* 0x03487004063f75b2 */ /* 0x0028620008000100 */
[----:B------:R4:W0:Y:S01]  /*05e0*/  SYNCS.EXCH.64 URZ, [UR6+0x34880], UR4 ;  /* 0x03488004063f75b2 */ /* 0x0008220008000100 */
[----:B------:R4:W0:Y:S01]  /*05f0*/  SYNCS.EXCH.64 URZ, [UR6+0x34878], UR4 ;  /* 0x03487804063f75b2 */ /* 0x0008220008000100 */
[----:B------:R4:W0:Y:S02]  /*0600*/  SYNCS.EXCH.64 URZ, [UR6+0x34888], UR4 ;  /* 0x03488804063f75b2 */ /* 0x0008240008000100 */
[----:B----4-:R-:W-:Y:S01]  /*0610*/  NOP ;  /* 0x0000000000007918 */ /* 0x010fe20000000000 */
.L_x_4:
        /* <DEDUP_REMOVED lines=22> */
.L_x_5:
        /* <DEDUP_REMOVED lines=22> */
.L_x_6:
[----:B0-----:R-:W-:Y:S01]  /*08e0*/  ISETP.NE.AND P0, PT, R2, RZ, PT ;  /* 0x000000ff0200720c */ /* 0x001fe20003f05270 */
[----:B------:R-:W-:Y:S01]  /*08f0*/  IMAD.MOV.U32 R2, RZ, RZ, 0x1 ;  /* 0x00000001ff027424 */ /* 0x000fe200078e00ff */
[----:B------:R-:W-:Y:S01]  /*0900*/  NOP ;  /* 0x0000000000007918 */ /* 0x000fe20000000000 */
[----:B------:R-:W-:Y:S01]  /*0910*/  ULDC.64 UR42, c[0x0][0x208] ;  /* 0x00008200002a7ab9 */ /* 0x000fe20000000a00 */
[----:B------:R-:W-:Y:S02]  /*0920*/  BSSY B6, `(.L_x_7) ;  /* 0x0000b4b000067945 */ /* 0x000fe40003800000 */
[----:B------:R-:W-:-:S05]  /*0930*/  SEL R2, R2, 0x2, !P0 ;  /* 0x0000000202027807 */ /* 0x000fca0004000000 */
[----:B------:R0:W-:Y:S01]  /*0940*/  STL [R1+0x10], R2 ;  /* 0x0000100201007387 */ /* 0x0001e20000100800 */
[----:B-123--:R-:W-:Y:S06]  /*0950*/  BAR.SYNC.DEFER_BLOCKING 0x0 ;  /* 0x0000000000007b1d */ /* 0x00efec0000010000 */
[----:B------:R-:W-:Y:S05]  /*0960*/  @!P0 BRA `(.L_x_8) ;  /* 0x0000007400c08947 */ /* 0x000fea0003800000 */
.L_x_9:
[----:B------:R-:W-:-:S08]  /*0970*/  NOP ;  /* 0x0000000000007918 */ /* 0x000fd00000000000 */
[----:B------:R-:W1:Y:S02]  /*0980*/  USETMAXREG.TRY_ALLOC.CTAPOOL UP0, 0xf0 ;  /* 0x000000f0000079c8 */ /* 0x000e640008000600 */
[----:B-1----:R-:W-:-:S13]  /*0990*/  PLOP3.LUT P0, PT, PT, PT, UP0, 0x80, 0x0 ;  /* 0x000000000000781c */ /* 0x002fda0003f0f008 */
[----:B------:R-:W-:Y:S05]  /*09a0*/  @!P0 BRA `(.L_x_9) ;  /* 0xfffffffc00f08947 */ /* 0x000fea000383ffff */
[----:B0-----:R-:W0:Y:S08]  /*09b0*/  LDC R2, c[0x0][0xc50] ;  /* 0x00031400ff027b82 */ /* 0x001e300000000800 */
[----:B------:R-:W1:Y:S08]  /*09c0*/  S2UR UR4, SR_CTAID.Y ;  /* 0x00000000000479c3 */ /* 0x000e700000002600 */
[----:B------:R-:W2:Y:S08]  /*09d0*/  S2UR UR5, SR_CTAID.Z ;  /* 0x00000000000579c3 */ /* 0x000eb00000002700 */
[----:B------:R-:W-:Y:S06]  /*09e0*/  BAR.ARV 0x8, 0x180 ;  /* 0x0206000000007b1d */ /* 0x000fec0000002000 */
[----:B0-----:R-:W-:Y:S01]  /*09f0*/  ISETP.NE.AND P0, PT, R2, 0x1, PT ;  /* 0x000000010200780c */ /* 0x001fe20003f05270 */
[----:B-1----:R-:W-:-:S12]  /*0a00*/  IMAD.U32 R16, RZ, RZ, UR4 ;  /* 0x00000004ff107e24 */ /* 0x002fd8000f8e00ff */
[----:B------:R-:W0:Y:S08]  /*0a10*/  @P0 LDC R0, c[0x0][0xc54] ;  /* 0x00031500ff000b82 */ /* 0x000e300000000800 */
[----:B------:R-:W1:Y:S01]  /*0a20*/  @P0 LDC R3, c[0x0][0xc58] ;  /* 0x00031600ff030b82 */ /* 0x000e620000000800 */
[----:B0-----:R-:W-:-:S05]  /*0a30*/  @P0 IMAD.HI.U32 R0, R0, UR4, RZ ;  /* 0x0000000400000c27 */ /* 0x001fca000f8e00ff */
[----:B-1----:R-:W-:Y:S02]  /*0a40*/  @P0 SHF.R.U32.HI R16, RZ, R3, R0 ;  /* 0x00000003ff100219 */ /* 0x002fe40000011600 */
[----:B--2---:R-:W-:-:S03]  /*0a50*/  ISETP.LE.AND P0, PT, RZ, UR5, PT ;  /* 0x00000005ff007c0c */ /* 0x004fc6000bf03270 */
[----:B------:R-:W-:-:S04]  /*0a60*/  IMAD.MOV R3, RZ, RZ, -R16 ;  /* 0x000000ffff037224 */ /* 0x000fc800078e0a10 */
[----:B------:R-:W-:-:S06]  /*0a70*/  IMAD R2, R2, R3, UR4 ;  /* 0x0000000402027e24 */ /* 0x000fcc000f8e0203 */
[----:B------:R-:W-:Y:S05]  /*0a80*/  @!P0 BRA `(.L_x_10) ;  /* 0x000000b000d08947 */ /* 0x000fea0003800000 */
[----:B------:R-:W0:Y:S01]  /*0a90*/  LDC.64 R4, c[0x0][0x418] ;  /* 0x00010600ff047b82 */ /* 0x000e220000000a00 */
[----:B------:R-:W-:-:S07]  /*0aa0*/  LOP3.LUT R7, R2, 0xffff, RZ, 0xc0, !PT ;  /* 0x0000ffff02077812 */ /* 0x000fce00078ec0ff */
[----:B------:R-:W1:Y:S08]  /*0ab0*/  LDC R0, c[0x0][0x424] ;  /* 0x00010900ff007b82 */ /* 0x000e700000000800 */
[----:B------:R-:W2:Y:S01]  /*0ac0*/  LDC R3, c[0x0][0x2f0] ;  /* 0x0000bc00ff037b82 */ /* 0x000ea20000000800 */
[----:B0-----:R-:W-:-:S04]  /*0ad0*/  ISETP.NE.U32.AND P0, PT, R4, RZ, PT ;  /* 0x000000ff0400720c */ /* 0x001fc80003f05070 */
[----:B------:R-:W-:-:S04]  /*0ae0*/  ISETP.NE.AND.EX P0, PT, R5, RZ, PT, P0 ;  /* 0x000000ff0500720c */ /* 0x000fc80003f05300 */
[----:B-1----:R-:W-:-:S05]  /*0af0*/  SEL R0, R0, 0x1, P0 ;  /* 0x0000000100007807 */ /* 0x002fca0000000000 */
[----:B--2---:R-:W-:-:S04]  /*0b00*/  IMAD R18, R0, R3, RZ ;  /* 0x0000000300127224 */ /* 0x004fc800078e02ff */
[C---:B------:R-:W-:Y:S01]  /*0b10*/  VIADD R0, R18.reuse, 0x7f ;  /* 0x0000007f12007836 */ /* 0x040fe20000000000 */
[----:B------:R-:W-:-:S04]  /*0b20*/  ISETP.GE.AND P0, PT, R18, 0x1, PT ;  /* 0x000000011200780c */ /* 0x000fc80003f06270 */
[----:B------:R-:W-:-:S04]  /*0b30*/  SHF.R.S32.HI R3, RZ, 0x1f, R0 ;  /* 0x0000001fff037819 */ /* 0x000fc80000011400 */
[----:B------:R-:W-:Y:S01]  /*0b40*/  LEA.HI R3, R3, R0, RZ, 0x7 ;  /* 0x0000000003037211 */ /* 0x000fe200078f38ff */
[----:B------:R-:W-:-:S03]  /*0b50*/  IMAD.MOV.U32 R0, RZ, RZ, RZ ;  /* 0x000000ffff007224 */ /* 0x000fc600078e00ff */
[----:B------:R-:W-:Y:S01]  /*0b60*/  SHF.R.S32.HI R17, RZ, 0x7, R3 ;  /* 0x00000007ff117819 */ /* 0x000fe20000011403 */
[----:B------:R-:W-:Y:S06]  /*0b70*/  @!P0 BRA `(.L_x_11) ;  /* 0x0000000000788947 */ /* 0x000fec0003800000 */
[----:B------:R-:W-:-:S04]  /*0b80*/  SHF.R.U32.HI R0, RZ, 0x10, R2 ;  /* 0x00000010ff007819 */ /* 0x000fc80000011602 */
[----:B------:R-:W-:-:S13]  /*0b90*/  ISETP.NE.AND P0, PT, R0, RZ, PT ;  /* 0x000000ff0000720c */ /* 0x000fda0003f05270 */
[----:B------:R-:W0:Y:S02]  /*0ba0*/  @!P0 LDC R0, c[0x0][0x9f0] ;  /* 0x00027c00ff008b82 */ /* 0x000e240000000800 */
[-C--:B0-----:R-:W-:Y:S02]  /*0bb0*/  IABS R9, R0.reuse ;  /* 0x0000000000097213 */ /* 0x081fe40000000000 */
[----:B------:R-:W-:Y:S02]  /*0bc0*/  IADD3 R5, R17, -0x1, R0 ;  /* 0xffffffff11057810 */ /* 0x000fe40007ffe000 */
[----:B------:R-:W0:Y:S01]  /*0bd0*/  I2F.RP R4, R9 ;  /* 0x0000000900047306 */ /* 0x000e220000209400 */
[----:B------:R-:W-:-:S05]  /*0be0*/  IABS R8, R0 ;  /* 0x0000000000087213 */ /* 0x000fca0000000000 */
[----:B------:R-:W-:Y:S02]  /*0bf0*/  IMAD.MOV R8, RZ, RZ, -R8 ;  /* 0x000000ffff087224 */ /* 0x000fe400078e0a08 */
[----:B0-----:R-:W0:Y:S02]  /*0c00*/  MUFU.RCP R4, R4 ;  /* 0x0000000400047308 */ /* 0x001e240000001000 */
[----:B0-----:R-:W-:Y:S02]  /*0c10*/  IADD3 R2, R4, 0xffffffe, RZ ;  /* 0x0ffffffe04027810 */ /* 0x001fe40007ffe0ff */
[----:B------:R-:W-:-:S04]  /*0c20*/  IABS R4, R5 ;  /* 0x0000000500047213 */ /* 0x000fc80000000000 */
[----:B------:R0:W1:Y:S01]  /*0c30*/  F2I.FTZ.U32.TRUNC.NTZ R3, R2 ;  /* 0x0000000200037305 */ /* 0x000062000021f000 */
[----:B------:R-:W-:-:S04]  /*0c40*/  LOP3.LUT R5, R5, R0, RZ, 0x3c, !PT ;  /* 0x0000000005057212 */ /* 0x000fc800078e3cff */
[----:B------:R-:W-:Y:S01]  /*0c50*/  ISETP.GE.AND P2, PT, R5, RZ, PT ;  /* 0x000000ff0500720c */ /* 0x000fe20003f46270 */
[----:B0-----:R-:W-:Y:S02]  /*0c60*/  IMAD.MOV.U32 R2, RZ, RZ, RZ ;  /* 0x000000ffff027224 */ /* 0x001fe400078e00ff */
[----:B-1----:R-:W-:-:S04]  /*0c70*/  IMAD.MOV R6, RZ, RZ, -R3 ;  /* 0x000000ffff067224 */ /* 0x002fc800078e0a03 */
[----:B------:R-:W-:-:S04]  /*0c80*/  IMAD R11, R6, R9, RZ ;  /* 0x00000009060b7224 */ /* 0x000fc800078e02ff */
[----:B------:R-:W-:-:S04]  /*0c90*/  IMAD.HI.U32 R3, R3, R11, R2 ;  /* 0x0000000b03037227 */ /* 0x000fc800078e0002 */
[----:B------:R-:W-:Y:S02]  /*0ca0*/  IMAD.MOV.U32 R2, RZ, RZ, R8 ;  /* 0x000000ffff027224 */ /* 0x000fe400078e0008 */
[----:B------:R-:W-:-:S04]  /*0cb0*/  IMAD.HI.U32 R3, R3, R4, RZ ;  /* 0x0000000403037227 */ /* 0x000fc800078e00ff */
[----:B------:R-:W-:-:S05]  /*0cc0*/  IMAD R2, R3, R2, R4 ;  /* 0x0000000203027224 */ /* 0x000fca00078e0204 */
[----:B------:R-:W-:-:S13]  /*0cd0*/  ISETP.GT.U32.AND P1, PT, R9, R2, PT ;  /* 0x000000020900720c */ /* 0x000fda0003f24070 */
[----:B------:R-:W-:Y:S02]  /*0ce0*/  @!P1 IMAD.IADD R2, R2, 0x1, -R9 ;  /* 0x0000000102029824 */ /* 0x000fe400078e0a09 */
[----:B------:R-:W-:Y:S01]  /*0cf0*/  @!P1 VIADD R3, R3, 0x1 ;  /* 0x0000000103039836 */ /* 0x000fe20000000000 */
[----:B------:R-:W-:Y:S02]  /*0d00*/  ISETP.NE.AND P1, PT, R0, RZ, PT ;  /* 0x000000ff0000720c */ /* 0x000fe40003f25270 */
[----:B------:R-:W-:-:S13]  /*0d10*/  ISETP.GE.U32.AND P0, PT, R2, R9, PT ;  /* 0x000000090200720c */ /* 0x000fda0003f06070 */
[----:B------:R-:W-:-:S05]  /*0d20*/  @P0 IADD3 R3, R3, 0x1, RZ ;  /* 0x0000000103030810 */ /* 0x000fca0007ffe0ff */
[----:B------:R-:W-:Y:S01]  /*0d30*/  @!P2 IMAD.MOV R3, RZ, RZ, -R3 ;  /* 0x000000ffff03a224 */ /* 0x000fe200078e0a03 */
[----:B------:R-:W-:-:S05]  /*0d40*/  @!P1 LOP3.LUT R3, RZ, R0, RZ, 0x33, !PT ;  /* 0x00000000ff039212 */ /* 0x000fca00078e33ff */
[----:B------:R-:W-:-:S07]  /*0d50*/  IMAD.MOV.U32 R0, RZ, RZ, R3 ;  /* 0x000000ffff007224 */ /* 0x000fce00078e0003 */
.L_x_11:
[----:B------:R-:W0:Y:S01]  /*0d60*/  S2R R3, SR_TID.X ;  /* 0x0000000000037919 */ /* 0x000e220000002100 */
[-C--:B------:R-:W-:Y:S01]  /*0d70*/  IMAD R2, R7, R0.reuse, RZ ;  /* 0x0000000007027224 */ /* 0x080fe200078e02ff */
[----:B------:R-:W-:Y:S01]  /*0d80*/  PLOP3.LUT P0, PT, PT, PT, PT, 0x80, 0x0 ;  /* 0x000000000000781c */ /* 0x000fe20003f0f070 */
[----:B------:R-:W-:Y:S01]  /*0d90*/  IMAD.MOV.U32 R4, RZ, RZ, RZ ;  /* 0x000000ffff047224 */ /* 0x000fe200078e00ff */
[----:B------:R-:W-:Y:S02]  /*0da0*/  CS2R R86, SRZ ;  /* 0x0000000000567805 */ /* 0x000fe4000001ff00 */
[----:B------:R-:W-:Y:S02]  /*0db0*/  CS2R R84, SRZ ;  /* 0x0000000000547805 */ /* 0x000fe4000001ff00 */
[----:B------:R-:W-:Y:S01]  /*0dc0*/  VIADDMNMX R17, R2, R0, R17, PT ;  /* 0x0000000002117246 */ /* 0x000fe20003800111 */
[----:B------:R-:W-:Y:S01]  /*0dd0*/  IMAD.MOV.U32 R0, RZ, RZ, RZ ;  /* 0x000000ffff007224 */ /* 0x000fe200078e00ff */
[----:B------:R-:W-:-:S02]  /*0de0*/  CS2R R82, SRZ ;  /* 0x0000000000527805 */ /* 0x000fc4000001ff00 */
[----:B------:R-:W-:Y:S02]  /*0df0*/  CS2R R80, SRZ ;  /* 0x0000000000507805 */ /* 0x000fe4000001ff00 */
[----:B------:R-:W-:Y:S02]  /*0e00*/  ISETP.GT.AND P1, PT, R17, R2, PT ;  /* 0x000000021100720c */ /* 0x000fe40003f24270 */
[----:B------:R-:W-:Y:S02]  /*0e10*/  CS2R R78, SRZ ;  /* 0x00000000004e7805 */ /* 0x000fe4000001ff00 */
[----:B------:R-:W-:Y:S02]  /*0e20*/  CS2R R76, SRZ ;  /* 0x00000000004c7805 */ /* 0x000fe4000001ff00 */
[----:B------:R-:W-:Y:S02]  /*0e30*/  CS2R R74, SRZ ;  /* 0x00000000004a7805 */ /* 0x000fe4000001ff00 */
[----:B------:R-:W-:-:S02]  /*0e40*/  CS2R R72, SRZ ;  /* 0x0000000000487805 */ /* 0x000fc4000001ff00 */
[----:B------:R-:W-:Y:S02]  /*0e50*/  CS2R R70, SRZ ;  /* 0x0000000000467805 */ /* 0x000fe4000001ff00 */
[----:B------:R-:W-:Y:S02]  /*0e60*/  CS2R R68, SRZ ;  /* 0x0000000000447805 */ /* 0x000fe4000001ff00 */
        /* <DEDUP_REMOVED lines=14> */
[----:B------:R-:W-:Y:S01]  /*0f50*/  CS2R R38, SRZ ;  /* 0x0000000000267805 */ /* 0x000fe2000001ff00 */
[----:B0-----:R-:W-:Y:S01]  /*0f60*/  VIADD R19, R3, 0xffffff80 ;  /* 0xffffff8003137836 */ /* 0x001fe20000000000 */
[----:B------:R-:W-:-:S02]  /*0f70*/  CS2R R36, SRZ ;  /* 0x0000000000247805 */ /* 0x000fc4000001ff00 */
[----:B------:R-:W-:Y:S02]  /*0f80*/  CS2R R34, SRZ ;  /* 0x0000000000227805 */ /* 0x000fe4000001ff00 */
[----:B------:R-:W-:Y:S02]  /*0f90*/  CS2R R32, SRZ ;  /* 0x0000000000207805 */ /* 0x000fe4000001ff00 */
[----:B------:R-:W-:Y:S02]  /*0fa0*/  CS2R R30, SRZ ;  /* 0x00000000001e7805 */ /* 0x000fe4000001ff00 */
[----:B------:R-:W-:Y:S02]  /*0fb0*/  CS2R R28, SRZ ;  /* 0x00000000001c7805 */ /* 0x000fe4000001ff00 */
[----:B------:R-:W-:Y:S02]  /*0fc0*/  CS2R R26, SRZ ;  /* 0x00000000001a7805 */ /* 0x000fe4000001ff00 */
[----:B------:R-:W-:Y:S01]  /*0fd0*/  CS2R R24, SRZ ;  /* 0x0000000000187805 */ /* 0x000fe2000001ff00 */
[----:B------:R-:W-:Y:S06]  /*0fe0*/  @!P1 BRA `(.L_x_12) ;  /* 0x0000005800049947 */ /* 0x000fec0003800000 */
[----:B------:R-:W-:Y:S01]  /*0ff0*/  SHF.R.S32.HI R0, RZ, 0x1f, R19 ;  /* 0x0000001fff007819 */ /* 0x000fe20000011413 */
[----:B------:R-:W0:Y:S01]  /*1000*/  S2UR UR6, SR_CgaCtaId ;  /* 0x00000000000679c3 */ /* 0x000e220000008800 */
[----:B------:R-:W-:Y:S02]  /*1010*/  UMOV UR36, 0x400 ;  /* 0x0000040000247882 */ /* 0x000fe40000000000 */
[----:B------:R-:W-:-:S04]  /*1020*/  LEA.HI R22, R0, R19, RZ, 0x7 ;  /* 0x0000001300167211 */ /* 0x000fc800078f38ff */
[----:B------:R-:W-:-:S06]  /*1030*/  SHF.R.S32.HI R0, RZ, 0x7, R22 ;  /* 0x00000007ff007819 */ /* 0x000fcc0000011416 */
[----:B------:R-:W1:Y:S01]  /*1040*/  SHFL.IDX PT, R0, R0, RZ, 0x1f ;  /* 0x00001fff00007589 */ /* 0x000e6200000e0000 */
[----:B0-----:R-:W-:-:S04]  /*1050*/  ULEA UR36, UR6, UR36, 0x18 ;  /* 0x0000002406247291 */ /* 0x001fc8000f8ec03f */
[----:B------:R-:W-:-:S04]  /*1060*/  UIADD3 UR6, UR36, 0x10400, URZ ;  /* 0x0001040024067890 */ /* 0x000fc8000fffe03f */
[----:B------:R-:W-:Y:S01]  /*1070*/  ULOP3.LUT UP0, URZ, UR6, 0x3ff, URZ, 0xc0, !UPT ;  /* 0x000003ff063f7892 */ /* 0x000fe2000f80c03f */
[----:B-1----:R-:W-:-:S05]  /*1080*/  R2UR UR4, R0 ;  /* 0x00000000000472ca */ /* 0x002fca00000e0000 */
[----:B------:R-:W-:-:S08]  /*1090*/  PLOP3.LUT P0, PT, PT, PT, UP0, 0x80, 0x0 ;  /* 0x000000000000781c */ /* 0x000fd00003f0f008 */
[----:B------:R-:W-:-:S04]  /*10a0*/  ULEA.HI UR5, UR4, UR4, URZ, 0x1 ;  /* 0x0000000404057291 */ /* 0x000fc8000f8f083f */
[----:B------:R-:W-:-:S04]  /*10b0*/  ULOP3.LUT UR5, UR5, 0x1e, URZ, 0xc0, !UPT ;  /* 0x0000001e05057892 */ /* 0x000fc8000f8ec03f */
[----:B------:R-:W-:-:S04]  /*10c0*/  UIADD3 UR5, UR4, -UR5, URZ ;  /* 0x8000000504057290 */ /* 0x000fc8000fffe03f */
[----:B------:R-:W-:-:S04]  /*10d0*/  ULEA UR5, UR5, UR6, 0xd ;  /* 0x0000000605057291 */ /* 0x000fc8000f8e683f */
[----:B------:R-:W-:-:S04]  /*10e0*/  USHF.R.U32.HI UR5, URZ, 0x4, UR5 ;  /* 0x000000043f057899 */ /* 0x000fc80008011605 */
[----:B------:R-:W-:Y:S01]  /*10f0*/  ULOP3.LUT UR37, UR5, 0x3fff, URZ, 0xc0, !UPT ;  /* 0x00003fff05257892 */ /* 0x000fe2000f8ec03f */
[----:B------:R-:W-:Y:S11]  /*1100*/  @!P0 BRA `(.L_x_13) ;  /* 0x0000000000408947 */ /* 0x000ff60003800000 */
[----:B------:R-:W-:Y:S01]  /*1110*/  MOV R0, 0x0 ;  /* 0x0000000000007802 */ /* 0x000fe20000000f00 */
[----:B------:R-:W-:Y:S01]  /*1120*/  ULDC.64 UR4, c[0x4][0xb8] ;  /* 0x01002e0000047ab9 */ /* 0x000fe20000000a00 */
[----:B------:R-:W-:Y:S01]  /*1130*/  ULDC.64 UR6, c[0x4][0x30] ;  /* 0x01000c0000067ab9 */ /* 0x000fe20000000a00 */
[----:B------:R-:W-:Y:S01]  /*1140*/  IMAD.U32 R4, RZ, RZ, UR4 ;  /* 0x00000004ff047e24 */ /* 0x000fe2000f8e00ff */
[----:B------:R0:W1:Y:S01]  /*1150*/  LDC.64 R14, c[0x4][R0] ;  /* 0x01000000000e7b82 */ /* 0x0000620000000a00 */
[----:B------:R-:W-:Y:S01]  /*1160*/  MOV R5, UR5 ;  /* 0x0000000500057c02 */ /* 0x000fe20008000f00 */
[----:B------:R-:W-:Y:S01]  /*1170*/  ULDC.64 UR4, c[0x4][0xc0] ;  /* 0x0100300000047ab9 */ /* 0x000fe20000000a00 */
[----:B------:R-:W-:Y:S01]  /*1180*/  IMAD.U32 R10, RZ, RZ, UR6 ;  /* 0x00000006ff0a7e24 */ /* 0x000fe2000f8e00ff */
[----:B------:R-:W-:Y:S01]  /*1190*/  MOV R13, RZ ;  /* 0x000000ff000d7202 */ /* 0x000fe20000000f00 */
[----:B------:R-:W-:Y:S02]  /*11a0*/  IMAD.U32 R6, RZ, RZ, UR4 ;  /* 0x00000004ff067e24 */ /* 0x000fe4000f8e00ff */
[----:B------:R-:W-:-:S02]  /*11b0*/  IMAD.U32 R7, RZ, RZ, UR5 ;  /* 0x00000005ff077e24 */ /* 0x000fc4000f8e00ff */
[----:B------:R-:W-:Y:S02]  /*11c0*/  IMAD.U32 R11, RZ, RZ, UR7 ;  /* 0x00000007ff0b7e24 */ /* 0x000fe4000f8e00ff */
[----:B------:R-:W-:Y:S02]  /*11d0*/  IMAD.MOV.U32 R8, RZ, RZ, 0x70 ;  /* 0x00000070ff087424 */ /* 0x000fe400078e00ff */
[----:B0-----:R-:W-:-:S07]  /*11e0*/  IMAD.MOV.U32 R12, RZ, RZ, 0x1 ;  /* 0x00000001ff0c7424 */ /* 0x001fce00078e00ff */
[----:B------:R-:W-:-:S07]  /*11f0*/  LEPC R20, `(.L_x_13) ;  /* 0x000000001014794e */ /* 0x000fce0000000000 */
[----:B-1----:R-:W-:Y:S05]  /*1200*/  CALL.ABS.NOINC R14 ;  /* 0x000000000e007343 */ /* 0x002fea0003c00000 */
.L_x_13:
[----:B------:R-:W2:Y:S01]  /*1210*/  LDL.LU R20, [R1+0x10] ;  /* 0x0000100001147983 */ /* 0x000ea20000300800 */
[----:B------:R-:W-:-:S04]  /*1220*/  SHF.L.U32 R3, RZ, 0x1f, RZ ;  /* 0x0000001fff037819 */ /* 0x000fc800000006ff */
[----:B------:R-:W0:Y:S01]  /*1230*/  SYNCS.PHASECHK.TRANS64.TRYWAIT P1, [UR36+0x34800], R3 ;  /* 0x03480003ff0075a7 */ /* 0x000e220008020164 */
[----:B--2---:R-:W-:-:S04]  /*1240*/  LOP3.LUT R0, R20, 0x1, RZ, 0xfc, !PT ;  /* 0x0000000114007812 */ /* 0x004fc800078efcff */
[----:B------:R-:W-:Y:S01]  /*1250*/  ISETP.NE.AND P0, PT, R0, 0x3, PT ;  /* 0x000000030000780c */ /* 0x000fe20003f05270 */
[----:B0-----:R-:W-:-:S12]  /*1260*/  @!P1 BRA `(.L_x_14) ;  /* 0x000000a800e09947 */ /* 0x001fd80003800000 */
.L_x_121:
[----:B------:R-:W-:Y:S05]  /*1270*/  @!P0 BRA `(.L_x_15) ;  /* 0x0000000000048947 */ /* 0x000fea0003800000 */
[----:B------:R-:W-:Y:S01]  /*1280*/  BPT.TRAP 0x1 ;  /* 0x000000040000795c */ /* 0x000fe20000300000 */
.L_x_15:
[----:B------:R1:W2:Y:S01]  /*1290*/  SYNCS.PHASECHK.TRANS64.TRYWAIT P2, [UR36+0x34830], R3 ;  /* 0x03483003ff0075a7 */ /* 0x0002a20008040164 */
[----:B------:R-:W-:Y:S05]  /*12a0*/  @!P0 BRA `(.L_x_16) ;  /* 0x0000000000048947 */ /* 0x000fea0003800000 */
[----:B------:R-:W-:Y:S01]  /*12b0*/  BPT.TRAP 0x1 ;  /* 0x000000040000795c */ /* 0x000fe20000300000 */
.L_x_16:
[----:B0-----:R-:W0:Y:S01]  /*12c0*/  S2R R0, SR_TID.X ;  /* 0x0000000000007919 */ /* 0x001e220000002100 */
[----:B------:R-:W-:Y:S01]  /*12d0*/  IMAD.U32 R4, RZ, RZ, UR37 ;  /* 0x00000025ff047e24 */ /* 0x000fe2000f8e00ff */
[----:B0-----:R-:W-:-:S04]  /*12e0*/  LOP3.LUT R0, R0, 0x7f, RZ, 0xc0, !PT ;  /* 0x0000007f00007812 */ /* 0x001fc800078ec0ff */
[----:B------:R-:W-:Y:S01]  /*12f0*/  ISETP.NE.AND P1, PT, R0, RZ, PT ;  /* 0x000000ff0000720c */ /* 0x000fe20003f25270 */
[----:B--2---:R-:W-:-:S12]  /*1300*/  @P2 BRA `(.L_x_17) ;  /* 0x0000000000082947 */ /* 0x004fd80003800000 */
[----:B------:R-:W0:Y:S02]  /*1310*/  SYNCS.PHASECHK.TRANS64.TRYWAIT P2, [UR36+0x34830], R3 ;  /* 0x03483003ff0075a7 */ /* 0x000e240008040164 */
[----:B0-----:R-:W-:Y:S05]  /*1320*/  @!P2 BRA `(.L_x_18) ;  /* 0x000000a800c8a947 */ /* 0x001fea0003800000 */
.L_x_17:
[----:B------:R-:W-:Y:S05]  /*1330*/  WARPSYNC.ALL ;  /* 0x0000000000007948 */ /* 0x000fea0003800000 */
[----:B0-----:R-:W-:Y:S01]  /*1340*/  IMAD.MOV.U32 R0, RZ, RZ, RZ ;  /* 0x000000ffff007224 */ /* 0x001fe200078e00ff */
[----:B------:R-:W-:Y:S01]  /*1350*/  LOP3.LUT R4, R4, 0x10000, RZ, 0xfc, !PT ;  /* 0x0001000004047812 */ /* 0x000fe200078efcff */
[----:B------:R-:W-:Y:S02]  /*1360*/  IMAD.MOV.U32 R151, RZ, RZ, RZ ;  /* 0x000000ffff977224 */ /* 0x000fe400078e00ff */
[----:B------:R-:W-:Y:S01]  /*1370*/  IMAD.MOV.U32 R5, RZ, RZ, 0x40000040 ;  /* 0x40000040ff057424 */ /* 0x000fe200078e00ff */
[----:B------:R-:W-:Y:S01]  /*1380*/  UIADD3 UR4, UR36, 0x1c400, URZ ;  /* 0x0001c40024047890 */ /* 0x000fe2000fffe03f */
[----:B------:R-:W-:Y:S01]  /*1390*/  R2UR UR8, R4 ;  /* 0x00000000040872ca */ /* 0x000fe200000e0000 */
[----:B------:R-:W-:-:S02]  /*13a0*/  WARPGROUP.ARRIVE ;  /* 0x00000000000079c5 */ /* 0x000fc40000000000 */
[----:B------:R-:W-:Y:S01]  /*13b0*/  R2UR UR9, R5 ;  /* 0x00000000050972ca */ /* 0x000fe200000e0000 */
[----:B------:R-:W-:Y:S01]  /*13c0*/  USHF.R.U32.HI UR4, URZ, 0x4, UR4 ;  /* 0x000000043f047899 */ /* 0x000fe20008011604 */
[----:B------:R-:W-:Y:S01]  /*13d0*/  R2UR UR6, R4 ;  /* 0x00000000040672ca */ /* 0x000fe200000e0000 */
[----:B------:R-:W-:Y:S01]  /*13e0*/  UMOV UR11, 0x40000040 ;  /* 0x40000040000b7882 */ /* 0x000fe20000000000 */
[----:B------:R-:W-:Y:S01]  /*13f0*/  UMOV UR5, 0x40000040 ;  /* 0x4000004000057882 */ /* 0x000fe20000000000 */
[----:B------:R-:W-:Y:S01]  /*1400*/  ULOP3.LUT UR4, UR4, 0x3fff, URZ, 0xc0, !UPT ;  /* 0x00003fff04047892 */ /* 0x000fe2000f8ec03f */
[----:B------:R-:W-:Y:S01]  /*1410*/  LOP3.LUT R22, R22, 0xffffff80, RZ, 0xc0, !PT ;  /* 0xffffff8016167812 */ /* 0x000fe200078ec0ff */
[----:B------:R-:W-:Y:S01]  /*1420*/  UMOV UR13, 0x40000040 ;  /* 0x40000040000d7882 */ /* 0x000fe20000000000 */
[----:B------:R-:W-:Y:S01]  /*1430*/  UMOV UR15, 0x40000040 ;  /* 0x40000040000f7882 */ /* 0x000fe20000000000 */
[----:B------:R-:W-:Y:S01]  /*1440*/  ULOP3.LUT UR38, UR4, 0x10000, URZ, 0xfc, !UPT ;  /* 0x0001000004267892 */ /* 0x000fe2000f8efc3f */
[----:B------:R-:W-:Y:S01]  /*1450*/  IMAD.MOV.U32 R6, RZ, RZ, -0x2 ;  /* 0xfffffffeff067424 */ /* 0x000fe200078e00ff */
[----:B------:R-:W-:Y:S01]  /*1460*/  UMOV UR17, 0x40000040 ;  /* 0x4000004000117882 */ /* 0x000fe20000000000 */
[----:B------:R-:W-:Y:S01]  /*1470*/  UMOV UR19, 0x40000040 ;  /* 0x4000004000137882 */ /* 0x000fe20000000000 */
[----:B------:R-:W-:Y:S01]  /*1480*/  UIADD3 UR14, UR38, 0x6, URZ ;  /* 0x00000006260e7890 */ /* 0x000fe2000fffe03f */
[----:B------:R-:W-:Y:S01]  /*1490*/  IMAD.IADD R22, R19, 0x1, -R22 ;  /* 0x0000000113167824 */ /* 0x000fe200078e0a16 */
[----:B------:R-:W-:Y:S01]  /*14a0*/  UIADD3 UR4, UR6, 0x2, URZ ;  /* 0x0000000206047890 */ /* 0x000fe2000fffe03f */
[----:B------:R-:W-:Y:S01]  /*14b0*/  P2R R21, PR, RZ, 0x2 ;  /* 0x00000002ff157803 */ /* 0x000fe20000000000 */
[----:B------:R-:W-:Y:S01]  /*14c0*/  UMOV UR10, UR38 ;  /* 0x00000026000a7c82 */ /* 0x000fe20008000000 */
[----:B------:R-:W-:Y:S01]  /*14d0*/  UIADD3 UR12, UR6, 0x6, URZ ;  /* 0x00000006060c7890 */ /* 0x000fe2000fffe03f */
[----:B------:R-:W-:Y:S01]  /*14e0*/  HGMMA.64x128x16.F32.BF16 R24, gdesc[UR8], RZ, !UPT, gsb0 ;  /* 0x01e00000081879f0 */ /* 0x000fe2000c0018ff */
[----:B------:R-:W-:Y:S01]  /*14f0*/  UIADD3 UR10, UR38, 0x2, URZ ;  /* 0x00000002260a7890 */ /* 0x000fe2000fffe03f */
[----:B-1----:R-:W-:Y:S01]  /*1500*/  SHF.R.S32.HI R3, RZ, 0x1f, R22 ;  /* 0x0000001fff037819 */ /* 0x002fe20000011416 */
[----:B------:R-:W-:Y:S01]  /*1510*/  UMOV UR8, UR4 ;  /* 0x0000000400087c82 */ /* 0x000fe20008000000 */
[----:B------:R-:W-:Y:S01]  /*1520*/  UMOV UR9, UR5 ;  /* 0x0000000500097c82 */ /* 0x000fe20008000000 */
[----:B------:R-:W-:Y:S01]  /*1530*/  UMOV UR11, 0x40000040 ;  /* 0x40000040000b7882 */ /* 0x000fe20000000000 */
[----:B------:R-:W-:Y:S01]  /*1540*/  UIADD3 UR16, UR6, 0x400, URZ ;  /* 0x0000040006107890 */ /* 0x000fe2000fffe03f */
[----:B------:R-:W-:Y:S01]  /*1550*/  LEA.HI R3, R3, R22, RZ, 0x2 ;  /* 0x0000001603037211 */ /* 0x000fe200078f10ff */
[----:B------:R-:W-:Y:S01]  /*1560*/  UIADD3 UR18, UR38, 0x400, URZ ;  /* 0x0000040026127890 */ /* 0x000fe2000fffe03f */
[----:B------:R-:W-:Y:S01]  /*1570*/  P2R R23, PR, RZ, 0x1 ;  /* 0x00000001ff177803 */ /* 0x000fe20000000000 */
[----:B------:R-:W-:Y:S01]  /*1580*/  UIADD3 UR20, UR6, 0x402, URZ ;  /* 0x0000040206147890 */ /* 0x000fe2000fffe03f */
[----:B------:R-:W-:Y:S01]  /*1590*/  LOP3.LUT R3, R3, 0x7ffffffc, RZ, 0xc0, !PT ;  /* 0x7ffffffc03037812 */ /* 0x000fe200078ec0ff */
[----:B------:R-:W-:Y:S01]  /*15a0*/  UIADD3 UR22, UR38, 0x402, URZ ;  /* 0x0000040226167890 */ /* 0x000fe2000fffe03f */
[--C-:B------:R-:W-:Y:S01]  /*15b0*/  IMAD.MOV.U32 R150, RZ, RZ, R151.reuse ;  /* 0x000000ffff967224 */ /* 0x100fe200078e0097 */
[----:B------:R-:W-:Y:S01]  /*15c0*/  UMOV UR21, 0x40000040 ;  /* 0x4000004000157882 */ /* 0x000fe20000000000 */
[----:B------:R-:W-:Y:S01]  /*15d0*/  UMOV UR23, 0x40000040 ;  /* 0x4000004000177882 */ /* 0x000fe20000000000 */
[----:B------:R-:W-:Y:S01]  /*15e0*/  UIADD3 UR24, UR6, 0x404, URZ ;  /* 0x0000040406187890 */ /* 0x000fe2000fffe03f */
[----:B------:R-:W-:Y:S01]  /*15f0*/  IADD3 R3, R22, -R3, RZ ;  /* 0x8000000316037210 */ /* 0x000fe20007ffe0ff */
[----:B------:R-:W-:Y:S01]  /*1600*/  UIADD3 UR26, UR38, 0x404, URZ ;  /* 0x00000404261a7890 */ /* 0x000fe2000fffe03f */
[--C-:B------:R-:W-:Y:S01]  /*1610*/  IMAD.MOV.U32 R149, RZ, RZ, R151.reuse ;  /* 0x000000ffff957224 */ /* 0x100fe200078e0097 */
[----:B------:R-:W-:Y:S01]  /*1620*/  UMOV UR25, 0x40000040 ;  /* 0x4000004000197882 */ /* 0x000fe20000000000 */
[----:B------:R-:W-:Y:S01]  /*1630*/  UMOV UR27, 0x40000040 ;  /* 0x40000040001b7882 */ /* 0x000fe20000000000 */
[----:B------:R-:W-:Y:S01]  /*1640*/  UIADD3 UR28, UR6, 0x406, URZ ;  /* 0x00000406061c7890 */ /* 0x000fe2000fffe03f */
[----:B------:R-:W-:Y:S01]  /*1650*/  IMAD R3, R3, R6, 0x80 ;  /* 0x0000008003037424 */ /* 0x000fe200078e0206 */
[----:B------:R-:W-:Y:S01]  /*1660*/  UIADD3 UR30, UR38, 0x406, URZ ;  /* 0x00000406261e7890 */ /* 0x000fe2000fffe03f */
[----:B------:R-:W-:Y:S01]  /*1670*/  IMAD.MOV.U32 R148, RZ, RZ, R151 ;  /* 0x000000ffff947224 */ /* 0x000fe200078e0097 */
[----:B------:R-:W-:Y:S01]  /*1680*/  UMOV UR29, 0x40000040 ;  /* 0x40000040001d7882 */ /* 0x000fe20000000000 */
[----:B------:R-:W-:Y:S01]  /*1690*/  UMOV UR31, 0x40000040 ;  /* 0x40000040001f7882 */ /* 0x000fe20000000000 */
[----:B------:R-:W-:Y:S01]  /*16a0*/  UIADD3 UR32, UR6, 0x800, URZ ;  /* 0x0000080006207890 */ /* 0x000fe2000fffe03f */
[----:B------:R-:W-:Y:S01]  /*16b0*/  IMAD.IADD R18, R18, 0x1, R3 ;  /* 0x0000000112127824 */ /* 0x000fe200078e0203 */
[----:B------:R-:W-:Y:S01]  /*16c0*/  UIADD3 UR34, UR38, 0x800, URZ ;  /* 0x0000080026227890 */ /* 0x000fe2000fffe03f */
[--C-:B------:R-:W-:Y:S01]  /*16d0*/  IMAD.MOV.U32 R147, RZ, RZ, R151.reuse ;  /* 0x000000ffff937224 */ /* 0x100fe200078e0097 */
[----:B------:R-:W-:Y:S01]  /*16e0*/  UMOV UR33, 0x40000040 ;  /* 0x4000004000217882 */ /* 0x000fe20000000000 */
[----:B------:R-:W-:Y:S01]  /*16f0*/  UMOV UR35, 0x40000040 ;  /* 0x4000004000237882 */ /* 0x000fe20000000000 */
[----:B------:R-:W-:Y:S01]  /*1700*/  UIADD3 UR44, UR6, 0x802, URZ ;  /* 0x00000802062c7890 */ /* 0x000fe2000fffe03f */
[----:B------:R-:W-:Y:S01]  /*1710*/  IMAD R6, R17, -0x80, R18 ;  /* 0xffffff8011067824 */ /* 0x000fe200078e0212 */
[----:B------:R-:W-:Y:S01]  /*1720*/  UIADD3 UR46, UR38, 0x802, URZ ;  /* 0x00000802262e7890 */ /* 0x000fe2000fffe03f */
[-C--:B------:R-:W-:Y:S01]  /*1730*/  MOV R145, R151.reuse ;  /* 0x0000009700917202 */ /* 0x080fe20000000f00 */
[----:B------:R-:W-:Y:S01]  /*1740*/  UMOV UR45, 0x40000040 ;  /* 0x40000040002d7882 */ /* 0x000fe20000000000 */
[----:B------:R-:W-:Y:S01]  /*1750*/  UMOV UR47, 0x40000040 ;  /* 0x40000040002f7882 */ /* 0x000fe20000000000 */
[----:B------:R-:W-:Y:S01]  /*1760*/  UIADD3 UR48, UR6, 0x804, URZ ;  /* 0x0000080406307890 */ /* 0x000fe2000fffe03f */
[C---:B------:R-:W-:Y:S01]  /*1770*/  ISETP.GT.AND P4, PT, R6.reuse, RZ, PT ;  /* 0x000000ff0600720c */ /* 0x040fe20003f84270 */
[----:B------:R-:W-:Y:S01]  /*1780*/  UIADD3 UR50, UR38, 0x804, URZ ;  /* 0x0000080426327890 */ /* 0x000fe2000fffe03f */
[C---:B------:R-:W-:Y:S01]  /*1790*/  ISETP.GT.AND P3, PT, R6.reuse, 0x1, PT ;  /* 0x000000010600780c */ /* 0x040fe20003f64270 */
[----:B------:R-:W-:Y:S01]  /*17a0*/  UMOV UR49, 0x40000040 ;  /* 0x4000004000317882 */ /* 0x000fe20000000000 */
[----:B------:R-:W-:Y:S01]  /*17b0*/  UMOV UR51, 0x40000040 ;  /* 0x4000004000337882 */ /* 0x000fe20000000000 */
[----:B------:R-:W-:Y:S01]  /*17c0*/  UIADD3 UR52, UR6, 0x806, URZ ;  /* 0x0000080606347890 */ /* 0x000fe2000fffe03f */
[C---:B------:R-:W-:Y:S01]  /*17d0*/  ISETP.GT.AND P2, PT, R6.reuse, 0x8, PT ;  /* 0x000000080600780c */ /* 0x040fe20003f44270 */
[----:B------:R-:W-:Y:S01]  /*17e0*/  UIADD3 UR54, UR38, 0x806, URZ ;  /* 0x0000080626367890 */ /* 0x000fe2000fffe03f */
[C---:B------:R-:W-:Y:S01]  /*17f0*/  ISETP.GT.AND P6, PT, R6.reuse, 0x9, PT ;  /* 0x000000090600780c */ /* 0x040fe20003fc4270 */
[----:B------:R-:W-:Y:S01]  /*1800*/  UMOV UR53, 0x40000040 ;  /* 0x4000004000357882 */ /* 0x000fe20000000000 */
[----:B------:R-:W-:Y:S01]  /*1810*/  UMOV UR55, 0x40000040 ;  /* 0x4000004000377882 */ /* 0x000fe20000000000 */
[C---:B------:R-:W-:Y:S01]  /*1820*/  ISETP.GT.AND P5, PT, R6.reuse, 0x10, PT ;  /* 0x000000100600780c */ /* 0x040fe20003fa4270 */
[--C-:B------:R-:W-:Y:S01]  /*1830*/  IMAD.MOV.U32 R143, RZ, RZ, R151.reuse ;  /* 0x000000ffff8f7224 */ /* 0x100fe200078e0097 */
[C---:B------:R-:W-:Y:S01]  /*1840*/  ISETP.GT.AND P1, PT, R6.reuse, 0x59, PT ;  /* 0x000000590600780c */ /* 0x040fe20003f24270 */
[--C-:B------:R-:W-:Y:S01]  /*1850*/  IMAD.MOV.U32 R141, RZ, RZ, R151.reuse ;  /* 0x000000ffff8d7224 */ /* 0x100fe200078e0097 */
[----:B------:R-:W-:Y:S01]  /*1860*/  ISETP.GT.AND P0, PT, R6, 0x60, PT ;  /* 0x000000600600780c */ /* 0x000fe20003f04270 */
[--C-:B------:R-:W-:Y:S01]  /*1870*/  IMAD.MOV.U32 R139, RZ, RZ, R151.reuse ;  /* 0x000000ffff8b7224 */ /* 0x100fe200078e0097 */
[-C--:B------:R-:W-:Y:S01]  /*1880*/  MOV R131, R151.reuse ;  /* 0x0000009700837202 */ /* 0x080fe20000000f00 */
[--C-:B------:R-:W-:Y:S01]  /*1890*/  IMAD.MOV.U32 R137, RZ, RZ, R151.reuse ;  /* 0x000000ffff897224 */ /* 0x100fe200078e0097 */
[-C--:B------:R-:W-:Y:S01]  /*18a0*/  MOV R117, R151.reuse ;  /* 0x0000009700757202 */ /* 0x080fe20000000f00 */
[--C-:B------:R-:W-:Y:S01]  /*18b0*/  IMAD.MOV.U32 R135, RZ, RZ, R151.reuse ;  /* 0x000000ffff877224 */ /* 0x100fe200078e0097 */
[-C--:B------:R-:W-:Y:S01]  /*18c0*/  MOV R103, R151.reuse ;  /* 0x0000009700677202 */ /* 0x080fe20000000f00 */
[--C-:B------:R-:W-:Y:S01]  /*18d0*/  IMAD.MOV.U32 R133, RZ, RZ, R151.reuse ;  /* 0x000000ffff857224 */ /* 0x100fe200078e0097 */
[----:B------:R-:W-:Y:S01]  /*18e0*/  MOV R89, R151 ;  /* 0x0000009700597202 */ /* 0x000fe20000000f00 */
[----:B------:R-:W-:-:S02]  /*18f0*/  IMAD.MOV.U32 R129, RZ, RZ, R151 ;  /* 0x000000ffff817224 */ /* 0x000fc400078e0097 */
[--C-:B------:R-:W-:Y:S02]  /*1900*/  IMAD.MOV.U32 R127, RZ, RZ, R151.reuse ;  /* 0x000000ffff7f7224 */ /* 0x100fe400078e0097 */
[--C-:B------:R-:W-:Y:S02]  /*1910*/  IMAD.MOV.U32 R125, RZ, RZ, R151.reuse ;  /* 0x000000ffff7d7224 */ /* 0x100fe400078e0097 */
[--C-:B------:R-:W-:Y:S02]  /*1920*/  IMAD.MOV.U32 R123, RZ, RZ, R151.reuse ;  /* 0x000000ffff7b7224 */ /* 0x100fe400078e0097 */
[--C-:B------:R-:W-:Y:S02]  /*1930*/  IMAD.MOV.U32 R121, RZ, RZ, R151.reuse ;  /* 0x000000ffff797224 */ /* 0x100fe400078e0097 */
[--C-:B------:R-:W-:Y:S02]  /*1940*/  IMAD.MOV.U32 R119, RZ, RZ, R151.reuse ;  /* 0x000000ffff777224 */ /* 0x100fe400078e0097 */
        /* <DEDUP_REMOVED lines=11> */
[----:B------:R-:W-:Y:S01]  /*1a00*/  IMAD.MOV.U32 R91, RZ, RZ, R151 ;  /* 0x000000ffff5b7224 */ /* 0x000fe200078e0097 */
[----:B------:R-:W-:Y:S02]  /*1a10*/  WARPGROUP.DEPBAR.LE gsb0, 0x0 ;  /* 0x00008000000079c5 */ /* 0x000fe40000010000 */
[----:B------:R-:W-:-:S06]  /*1a20*/  WARPGROUP.ARRIVE ;  /* 0x00000000000079c5 */ /* 0x000fcc0000000000 */
[----:B------:R-:W-:Y:S01]  /*1a30*/  HGMMA.64x128x16.F32.BF16 R24, gdesc[UR8], R24, gsb0 ;  /* 0x01e00000081879f0 */ /* 0x000fe20008001818 */
[----:B------:R-:W-:Y:S02]  /*1a40*/  UIADD3 UR8, UR6, 0x4, URZ ;  /* 0x0000000406087890 */ /* 0x000fe4000fffe03f */
[----:B------:R-:W-:Y:S01]  /*1a50*/  UIADD3 UR10, UR38, 0x4, URZ ;  /* 0x00000004260a7890 */ /* 0x000fe2000fffe03f */
[----:B------:R-:W-:Y:S01]  /*1a60*/  UMOV UR9, 0x40000040 ;  /* 0x4000004000097882 */ /* 0x000fe20000000000 */
[----:B------:R-:W-:Y:S01]  /*1a70*/  UMOV UR11, 0x40000040 ;  /* 0x40000040000b7882 */ /* 0x000fe20000000000 */
[----:B------:R-:W-:Y:S01]  /*1a80*/  ULDC UR6, c[0x0][0x988] ;  /* 0x0002620000067ab9 */ /* 0x000fe20000000800 */
[----:B------:R-:W-:Y:S02]  /*1a90*/  WARPGROUP.DEPBAR.LE gsb0, 0x0 ;  /* 0x00008000000079c5 */ /* 0x000fe40000010000 */
[----:B------:R-:W-:-:S06]  /*1aa0*/  WARPGROUP.ARRIVE ;  /* 0x00000000000079c5 */ /* 0x000fcc0000000000 */
[----:B------:R-:W-:Y:S03]  /*1ab0*/  HGMMA.64x128x16.F32.BF16 R24, gdesc[UR8], R24, gsb0 ;  /* 0x01e00000081879f0 */ /* 0x000fe60008001818 */
[----:B------:R-:W-:Y:S02]  /*1ac0*/  WARPGROUP.DEPBAR.LE gsb0, 0x0 ;  /* 0x00008000000079c5 */ /* 0x000fe40000010000 */
[----:B------:R-:W-:-:S07]  /*1ad0*/  WARPGROUP.ARRIVE ;  /* 0x00000000000079c5 */ /* 0x000fce0000000000 */
        /* <DEDUP_REMOVED lines=26> */
[----:B------:R-:W-:Y:S02]  /*1c80*/  FSEL R88, R26, -INF , P4 ;  /* 0xff8000001a587808 */ /* 0x000fe40002000000 */
[----:B------:R-:W-:Y:S02]  /*1c90*/  FSEL R27, R27, -INF , P3 ;  /* 0xff8000001b1b7808 */ /* 0x000fe40001800000 */
[----:B------:R-:W-:Y:S02]  /*1ca0*/  FSEL R90, R30, -INF , P2 ;  /* 0xff8000001e5a7808 */ /* 0x000fe40001000000 */
[----:B------:R-:W-:-:S02]  /*1cb0*/  FMNMX.FTZ R3, R88, R27, !PT ;  /* 0x0000001b58037209 */ /* 0x000fc40007810000 */
[----:B------:R-:W-:Y:S02]  /*1cc0*/  FSEL R92, R31, -INF , P6 ;  /* 0xff8000001f5c7808 */ /* 0x000fe40003000000 */
[----:B------:R-:W-:Y:S02]  /*1cd0*/  FMNMX.FTZ R3, R90, R3, !PT ;  /* 0x000000035a037209 */ /* 0x000fe40007810000 */
[----:B------:R-:W-:Y:S02]  /*1ce0*/  FSEL R24, R24, -INF , P4 ;  /* 0xff80000018187808 */ /* 0x000fe40002000000 */
[----:B------:R-:W-:Y:S02]  /*1cf0*/  ISETP.GT.AND P4, PT, R6, 0x11, PT ;  /* 0x000000110600780c */ /* 0x000fe40003f84270 */
[----:B------:R-:W-:Y:S02]  /*1d00*/  FSEL R94, R34, -INF , P5 ;  /* 0xff800000225e7808 */ /* 0x000fe40002800000 */
[----:B------:R-:W-:-:S02]  /*1d10*/  FMNMX.FTZ R3, R92, R3, !PT ;  /* 0x000000035c037209 */ /* 0x000fc40007810000 */
[----:B------:R-:W-:Y:S02]  /*1d20*/  FSEL R25, R25, -INF , P3 ;  /* 0xff80000019197808 */ /* 0x000fe40001800000 */
[----:B------:R-:W-:Y:S02]  /*1d30*/  ISETP.GT.AND P3, PT, R6, 0x18, PT ;  /* 0x000000180600780c */ /* 0x000fe40003f64270 */
[----:B------:R-:W-:Y:S02]  /*1d40*/  FSEL R96, R35, -INF , P4 ;  /* 0xff80000023607808 */ /* 0x000fe40002000000 */
[----:B------:R-:W-:Y:S02]  /*1d50*/  FMNMX.FTZ R3, R94, R3, !PT ;  /* 0x000000035e037209 */ /* 0x000fe40007810000 */
[----:B------:R-:W-:Y:S02]  /*1d60*/  FSEL R28, R28, -INF , P2 ;  /* 0xff8000001c1c7808 */ /* 0x000fe40001000000 */
[----:B------:R-:W-:-:S02]  /*1d70*/  ISETP.GT.AND P2, PT, R6, 0x19, PT ;  /* 0x000000190600780c */ /* 0x000fc40003f44270 */
        /* <DEDUP_REMOVED lines=63> */
[----:B------:R-:W-:Y:S02]  /*2170*/  FMNMX.FTZ R3, R128, R3, !PT ;  /* 0x0000000380037209 */ /* 0x000fe40007810000 */
[----:B------:R-:W-:Y:S02]  /*2180*/  FSEL R132, R71, -INF , P1 ;  /* 0xff80000047847808 */ /* 0x000fe40000800000 */
[----:B------:R-:W-:-:S02]  /*2190*/  FMNMX.FTZ R3, R130, R3, !PT ;  /* 0x0000000382037209 */ /* 0x000fc40007810000 */
[----:B------:R-:W-:Y:S02]  /*21a0*/  ISETP.GT.AND P1, PT, R6, 0x61, PT ;  /* 0x000000610600780c */ /* 0x000fe40003f24270 */
[----:B------:R-:W-:Y:S02]  /*21b0*/  FSEL R134, R74, -INF , P0 ;  /* 0xff8000004a867808 */ /* 0x000fe40000000000 */
[----:B------:R-:W-:Y:S02]  /*21c0*/  FMNMX.FTZ R3, R132, R3, !PT ;  /* 0x0000000384037209 */ /* 0x000fe40007810000 */
        /* <DEDUP_REMOVED lines=8> */
[----:B------:R-:W-:-:S02]  /*2250*/  FSEL R138, R79, -INF , P2 ;  /* 0xff8000004f8a7808 */ /* 0x000fc40001000000 */
[----:B------:R-:W-:Y:S02]  /*2260*/  FMNMX.FTZ R3, R78, R3, !PT ;  /* 0x000000034e037209 */ /* 0x000fe40007810000 */
[----:B------:R-:W-:Y:S02]  /*2270*/  ISETP.GT.AND P3, PT, R6, 0x70, PT ;  /* 0x000000700600780c */ /* 0x000fe40003f64270 */
[----:B------:R-:W-:Y:S02]  /*2280*/  FSEL R64, R64, -INF , P4 ;  /* 0xff80000040407808 */ /* 0x000fe40002000000 */
[----:B------:R-:W-:Y:S02]  /*2290*/  FSEL R140, R82, -INF , P3 ;  /* 0xff800000528c7808 */ /* 0x000fe40001800000 */
[----:B------:R-:W-:Y:S02]  /*22a0*/  FMNMX.FTZ R3, R138, R3, !PT ;  /* 0x000000038a037209 */ /* 0x000fe40007810000 */
[----:B------:R-:W-:-:S02]  /*22b0*/  ISETP.GT.AND P4, PT, R6, 0x71, PT ;  /* 0x000000710600780c */ /* 0x000fc40003f84270 */
[----:B------:R-:W-:Y:S02]  /*22c0*/  FSEL R34, R61, -INF , P5 ;  /* 0xff8000003d227808 */ /* 0x000fe40002800000 */
[----:B------:R-:W-:Y:S02]  /*22d0*/  FSEL R142, R83, -INF , P4 ;  /* 0xff800000538e7808 */ /* 0x000fe40002000000 */
[----:B------:R-:W-:Y:S02]  /*22e0*/  FMNMX.FTZ R3, R140, R3, !PT ;  /* 0x000000038c037209 */ /* 0x000fe40007810000 */
[----:B------:R-:W-:Y:S02]  /*22f0*/  ISETP.GT.AND P5, PT, R6, 0x78, PT ;  /* 0x000000780600780c */ /* 0x000fe40003fa4270 */
[----:B------:R-:W-:Y:S02]  /*2300*/  FSEL R60, R60, -INF , P6 ;  /* 0xff8000003c3c7808 */ /* 0x000fe40003000000 */
[----:B------:R-:W-:-:S02]  /*2310*/  FSEL R144, R86, -INF , P5 ;  /* 0xff80000056907808 */ /* 0x000fc40002800000 */
[----:B------:R-:W-:Y:S02]  /*2320*/  FMNMX.FTZ R3, R142, R3, !PT ;  /* 0x000000038e037209 */ /* 0x000fe40007810000 */
[----:B------:R-:W-:Y:S02]  /*2330*/  ISETP.GT.AND P6, PT, R6, 0x79, PT ;  /* 0x000000790600780c */ /* 0x000fe40003fc4270 */
[----:B------:R-:W-:Y:S02]  /*2340*/  FMNMX.FTZ R3, R144, R3, !PT ;  /* 0x0000000390037209 */ /* 0x000fe40007810000 */
[----:B------:R-:W-:Y:S02]  /*2350*/  FSEL R146, R87, -INF , P6 ;  /* 0xff80000057927808 */ /* 0x000fe40003000000 */
[----:B------:R-:W-:Y:S02]  /*2360*/  P2R R15, PR, RZ, 0x1 ;  /* 0x00000001ff0f7803 */ /* 0x000fe40000000000 */
[----:B------:R-:W-:Y:S01]  /*2370*/  FMNMX.FTZ R7, R146, R3, !PT ;  /* 0x0000000392077209 */ /* 0x000fe20007810000 */
[----:B------:R-:W-:Y:S01]  /*2380*/  IMAD.U32 R3, RZ, RZ, UR6 ;  /* 0x00000006ff037e24 */ /* 0x000fe2000f8e00ff */
[----:B------:R-:W-:-:S02]  /*2390*/  ISETP.GT.AND P0, PT, R6, 0x59, PT ;  /* 0x000000590600780c */ /* 0x000fc40003f04270 */
[----:B------:R-:W-:Y:S01]  /*23a0*/  P2R R19, PR, RZ, 0x2 ;  /* 0x00000002ff137803 */ /* 0x000fe20000000000 */
[----:B------:R-:W0:Y:S01]  /*23b0*/  SHFL.BFLY PT, R10, R7, 0x2, 0x1f ;  /* 0x0c401f00070a7f89 */ /* 0x000e2200000e0000 */
[----:B------:R-:W-:Y:S02]  /*23c0*/  ISETP.GT.AND P1, PT, R6, 0x60, PT ;  /* 0x000000600600780c */ /* 0x000fe40003f24270 */
[----:B------:R-:W-:Y:S02]  /*23d0*/  FSEL R54, R69, -INF , P0 ;  /* 0xff80000045367808 */ /* 0x000fe40000000000 */
[----:B------:R-:W-:Y:S02]  /*23e0*/  FSEL R72, R72, -INF , P1 ;  /* 0xff80000048487808 */ /* 0x000fe40000800000 */
[----:B------:R-:W-:Y:S02]  /*23f0*/  ISETP.NE.AND P1, PT, R19, RZ, PT ;  /* 0x000000ff1300720c */ /* 0x000fe40003f25270 */
[----:B------:R-:W-:-:S02]  /*2400*/  P2R R13, PR, RZ, 0x4 ;  /* 0x00000004ff0d7803 */ /* 0x000fc40000000000 */
[----:B------:R-:W-:Y:S02]  /*2410*/  ISETP.NE.AND P0, PT, R15, RZ, PT ;  /* 0x000000ff0f00720c */ /* 0x000fe40003f05270 */
[----:B------:R-:W-:Y:S02]  /*2420*/  FSEL R50, R73, -INF , P1 ;  /* 0xff80000049327808 */ /* 0x000fe40000800000 */
[----:B------:R-:W-:Y:S02]  /*2430*/  FSEL R76, R76, -INF , P0 ;  /* 0xff8000004c4c7808 */ /* 0x000fe40000000000 */
[----:B------:R-:W-:Y:S02]  /*2440*/  FSEL R80, R80, -INF , P3 ;  /* 0xff80000050507808 */ /* 0x000fe40001800000 */
[----:B------:R-:W-:Y:S02]  /*2450*/  FSEL R86, R81, -INF , P4 ;  /* 0xff80000051567808 */ /* 0x000fe40002000000 */
[----:B------:R-:W-:-:S02]  /*2460*/  FSEL R84, R84, -INF , P5 ;  /* 0xff80000054547808 */ /* 0x000fc40002800000 */
[----:B------:R-:W-:Y:S02]  /*2470*/  ISETP.NE.AND P1, PT, R21, RZ, PT ;  /* 0x000000ff1500720c */ /* 0x000fe40003f25270 */
[----:B0-----:R-:W-:Y:S02]  /*2480*/  FMNMX.FTZ R9, R7, R10, !PT ;  /* 0x0000000a07097209 */ /* 0x001fe40007810000 */
[----:B------:R-:W-:Y:S02]  /*2490*/  FMNMX.FTZ R7, R24, R25, !PT ;  /* 0x0000001918077209 */ /* 0x000fe40007810000 */
[----:B------:R-:W-:Y:S01]  /*24a0*/  ISETP.NE.AND P0, PT, R23, RZ, PT ;  /* 0x000000ff1700720c */ /* 0x000fe20003f05270 */
[----:B------:R-:W0:Y:S01]  /*24b0*/  SHFL.BFLY PT, R10, R9, 0x1, 0x1f ;  /* 0x0c201f00090a7f89 */ /* 0x000e2200000e0000 */
[----:B------:R-:W-:-:S04]  /*24c0*/  FMNMX.FTZ R7, R28, R7, !PT ;  /* 0x000000071c077209 */ /* 0x000fc80007810000 */
[----:B------:R-:W-:-:S04]  /*24d0*/  FMNMX.FTZ R7, R8, R7, !PT ;  /* 0x0000000708077209 */ /* 0x000fc80007810000 */
[----:B------:R-:W-:-:S04]  /*24e0*/  FMNMX.FTZ R7, R32, R7, !PT ;  /* 0x0000000720077209 */ /* 0x000fc80007810000 */
[----:B------:R-:W-:-:S04]  /*24f0*/  FMNMX.FTZ R7, R12, R7, !PT ;  /* 0x000000070c077209 */ /* 0x000fc80007810000 */
[----:B------:R-:W-:-:S04]  /*2500*/  FMNMX.FTZ R7, R36, R7, !PT ;  /* 0x0000000724077209 */ /* 0x000fc80007810000 */
[----:B------:R-:W-:Y:S02]  /*2510*/  FMNMX.FTZ R7, R14, R7, !PT ;  /* 0x000000070e077209 */ /* 0x000fe40007810000 */
[----:B0-----:R-:W-:Y:S02]  /*2520*/  FMNMX.FTZ R10, R9, R10, !PT ;  /* 0x0000000a090a7209 */ /* 0x001fe40007810000 */
[----:B------:R-:W-:Y:S02]  /*2530*/  FMNMX.FTZ R7, R40, R7, !PT ;  /* 0x0000000728077209 */ /* 0x000fe40007810000 */
[C---:B------:R-:W-:Y:S01]  /*2540*/  FSETP.NEU.FTZ.AND P2, PT, R10.reuse, -INF , PT ;  /* 0xff8000000a00780b */ /* 0x040fe20003f5d000 */
[----:B------:R-:W-:Y:S01]  /*2550*/  FMUL.FTZ R11, R10, R3 ;  /* 0x000000030a0b7220 */ /* 0x000fe20000410000 */
[----:B------:R-:W-:-:S04]  /*2560*/  FMNMX.FTZ R7, R18, R7, !PT ;  /* 0x0000000712077209 */ /* 0x000fc80007810000 */
[----:B------:R-:W-:Y:S02]  /*2570*/  FMNMX.FTZ R7, R44, R7, !PT ;  /* 0x000000072c077209 */ /* 0x000fe40007810000 */
[----:B------:R-:W-:Y:S02]  /*2580*/  FSEL R11, R11, RZ, P2 ;  /* 0x000000ff0b0b7208 */ /* 0x000fe40001000000 */
[----:B------:R-:W-:Y:S02]  /*2590*/  FMNMX.FTZ R7, R20, R7, !PT ;  /* 0x0000000714077209 */ /* 0x000fe40007810000 */
[----:B------:R-:W-:Y:S01]  /*25a0*/  ISETP.NE.AND P2, PT, R13, RZ, PT ;  /* 0x000000ff0d00720c */ /* 0x000fe20003f45270 */
[--C-:B------:R-:W-:Y:S01]  /*25b0*/  FFMA.FTZ R181, R88, R3, -R11.reuse ;  /* 0x0000000358b57223 */ /* 0x100fe2000001080b */
[----:B------:R-:W-:Y:S01]  /*25c0*/  FMNMX.FTZ R7, R48, R7, !PT ;  /* 0x0000000730077209 */ /* 0x000fe20007810000 */
[-CC-:B------:R-:W-:Y:S01]  /*25d0*/  FFMA.FTZ R42, R27, R3.reuse, -R11.reuse ;  /* 0x000000031b2a7223 */ /* 0x180fe2000001080b */
[----:B------:R-:W-:Y:S01]  /*25e0*/  FSEL R82, R77, -INF , P2 ;  /* 0xff8000004d527808 */ /* 0x000fe20001000000 */
[--C-:B------:R-:W-:Y:S01]  /*25f0*/  FFMA.FTZ R183, R90, R3, -R11.reuse ;  /* 0x000000035ab77223 */ /* 0x100fe2000001080b */
[----:B------:R-:W-:Y:S01]  /*2600*/  FMNMX.FTZ R7, R22, R7, !PT ;  /* 0x0000000716077209 */ /* 0x000fe20007810000 */
[----:B------:R-:W-:Y:S01]  /*2610*/  MUFU.EX2 R181, R181 ;  /* 0x000000b500b57308 */ /* 0x000fe20000000800 */
[----:B------:R-:W-:Y:S01]  /*2620*/  FSEL R88, R85, -INF , P6 ;  /* 0xff80000055587808 */ /* 0x000fe20003000000 */
[--C-:B------:R-:W-:Y:S01]  /*2630*/  FFMA.FTZ R46, R92, R3, -R11.reuse ;  /* 0x000000035c2e7223 */ /* 0x100fe2000001080b */
[----:B------:R-:W-:Y:S01]  /*2640*/  FMNMX.FTZ R7, R52, R7, !PT ;  /* 0x0000000734077209 */ /* 0x000fe20007810000 */
[-CC-:B------:R-:W-:Y:S01]  /*2650*/  FFMA.FTZ R177, R94, R3.reuse, -R11.reuse ;  /* 0x000000035eb17223 */ /* 0x180fe2000001080b */
[-CC-:B------:R-:W-:Y:S01]  /*2660*/  FFMA.FTZ R58, R96, R3.reuse, -R11.reuse ;  /* 0x00000003603a7223 */ /* 0x180fe2000001080b */
[--C-:B------:R-:W-:Y:S01]  /*2670*/  FFMA.FTZ R179, R98, R3, -R11.reuse ;  /* 0x0000000362b37223 */ /* 0x100fe2000001080b */
[----:B------:R-:W-:Y:S01]  /*2680*/  FMNMX.FTZ R7, R26, R7, !PT ;  /* 0x000000071a077209 */ /* 0x000fe20007810000 */
[----:B------:R-:W0:Y:S01]  /*2690*/  MUFU.EX2 R42, R42 ;  /* 0x0000002a002a7308 */ /* 0x000e220000000800 */
[-CC-:B------:R-:W-:Y:S01]  /*26a0*/  FFMA.FTZ R62, R100, R3.reuse, -R11.reuse ;  /* 0x00000003643e7223 */ /* 0x180fe2000001080b */
[--C-:B------:R-:W-:Y:S01]  /*26b0*/  FFMA.FTZ R173, R102, R3, -R11.reuse ;  /* 0x0000000366ad7223 */ /* 0x100fe2000001080b */
[----:B------:R-:W-:Y:S01]  /*26c0*/  FMNMX.FTZ R7, R56, R7, !PT ;  /* 0x0000000738077209 */ /* 0x000fe20007810000 */
[-CC-:B------:R-:W-:Y:S01]  /*26d0*/  FFMA.FTZ R66, R104, R3.reuse, -R11.reuse ;  /* 0x0000000368427223 */ /* 0x180fe2000001080b */
[-CC-:B------:R-:W-:Y:S01]  /*26e0*/  FFMA.FTZ R175, R106, R3.reuse, -R11.reuse ;  /* 0x000000036aaf7223 */ /* 0x180fe2000001080b */
[--C-:B------:R-:W-:Y:S01]  /*26f0*/  FFMA.FTZ R70, R108, R3, -R11.reuse ;  /* 0x000000036c467223 */ /* 0x100fe2000001080b */
[----:B------:R-:W-:Y:S01]  /*2700*/  FMNMX.FTZ R7, R30, R7, !PT ;  /* 0x000000071e077209 */ /* 0x000fe20007810000 */
[----:B------:R-:W1:Y:S01]  /*2710*/  MUFU.EX2 R183, R183 ;  /* 0x000000b700b77308 */ /* 0x000e620000000800 */
[-CC-:B------:R-:W-:Y:S01]  /*2720*/  FFMA.FTZ R169, R110, R3.reuse, -R11.reuse ;  /* 0x000000036ea97223 */ /* 0x180fe2000001080b */
[--C-:B------:R-:W-:Y:S01]  /*2730*/  FFMA.FTZ R74, R112, R3, -R11.reuse ;  /* 0x00000003704a7223 */ /* 0x100fe2000001080b */
[----:B------:R-:W-:Y:S01]  /*2740*/  FMNMX.FTZ R7, R60, R7, !PT ;  /* 0x000000073c077209 */ /* 0x000fe20007810000 */
[-CC-:B------:R-:W-:Y:S01]  /*2750*/  FFMA.FTZ R171, R114, R3.reuse, -R11.reuse ;  /* 0x0000000372ab7223 */ /* 0x180fe2000001080b */
[-CC-:B------:R-:W-:Y:S01]  /*2760*/  FFMA.FTZ R116, R116, R3.reuse, -R11.reuse ;  /* 0x0000000374747223 */ /* 0x180fe2000001080b */
[--C-:B------:R-:W-:Y:S01]  /*2770*/  FFMA.FTZ R118, R118, R3, -R11.reuse ;  /* 0x0000000376767223 */ /* 0x100fe2000001080b */
[----:B------:R-:W-:Y:S01]  /*2780*/  FMNMX.FTZ R7, R34, R7, !PT ;  /* 0x0000000722077209 */ /* 0x000fe20007810000 */
[----:B------:R-:W2:Y:S01]  /*2790*/  MUFU.EX2 R46, R46 ;  /* 0x0000002e002e7308 */ /* 0x000ea20000000800 */
[-CC-:B------:R-:W-:Y:S01]  /*27a0*/  FFMA.FTZ R120, R120, R3.reuse, -R11.reuse ;  /* 0x0000000378787223 */ /* 0x180fe2000001080b */
[--C-:B------:R-:W-:Y:S01]  /*27b0*/  FFMA.FTZ R122, R122, R3, -R11.reuse ;  /* 0x000000037a7a7223 */ /* 0x100fe2000001080b */
[----:B------:R-:W-:Y:S01]  /*27c0*/  FMNMX.FTZ R7, R64, R7, !PT ;  /* 0x0000000740077209 */ /* 0x000fe20007810000 */
[-CC-:B------:R-:W-:Y:S01]  /*27d0*/  FFMA.FTZ R124, R124, R3.reuse, -R11.reuse ;  /* 0x000000037c7c7223 */ /* 0x180fe2000001080b */
[-CC-:B------:R-:W-:Y:S01]  /*27e0*/  FFMA.FTZ R126, R126, R3.reuse, -R11.reuse ;  /* 0x000000037e7e7223 */ /* 0x180fe2000001080b */
[--C-:B------:R-:W-:Y:S01]  /*27f0*/  FFMA.FTZ R128, R128, R3, -R11.reuse ;  /* 0x0000000380807223 */ /* 0x100fe2000001080b */
[----:B------:R-:W-:Y:S01]  /*2800*/  FMNMX.FTZ R7, R38, R7, !PT ;  /* 0x0000000726077209 */ /* 0x000fe20007810000 */
[----:B------:R-:W3:Y:S01]  /*2810*/  MUFU.EX2 R177, R177 ;  /* 0x000000b100b17308 */ /* 0x000ee20000000800 */
[-CC-:B------:R-:W-:Y:S01]  /*2820*/  FFMA.FTZ R130, R130, R3.reuse, -R11.reuse ;  /* 0x0000000382827223 */ /* 0x180fe2000001080b */
[--C-:B------:R-:W-:Y:S01]  /*2830*/  FFMA.FTZ R132, R132, R3, -R11.reuse ;  /* 0x0000000384847223 */ /* 0x100fe2000001080b */
[----:B------:R-:W-:Y:S01]  /*2840*/  FMNMX.FTZ R7, R68, R7, !PT ;  /* 0x0000000744077209 */ /* 0x000fe20007810000 */
[-CC-:B------:R-:W-:Y:S01]  /*2850*/  FFMA.FTZ R134, R134, R3.reuse, -R11.reuse ;  /* 0x0000000386867223 */ /* 0x180fe2000001080b */
        /* <DEDUP_REMOVED lines=8> */
[----:B------:R-:W-:Y:S01]  /*28e0*/  FFMA.FTZ R146, R146, R3, -R11 ;  /* 0x0000000392927223 */ /* 0x000fe2000001080b */
[----:B------:R-:W4:Y:S01]  /*28f0*/  MUFU.EX2 R58, R58 ;  /* 0x0000003a003a7308 */ /* 0x000f220000000800 */
[----:B------:R-:W-:Y:S01]  /*2900*/  FMNMX.FTZ R7, R50, R7, !PT ;  /* 0x0000000732077209 */ /* 0x000fe20007810000 */
[--C-:B------:R-:W-:Y:S01]  /*2910*/  IMAD.MOV.U32 R114, RZ, RZ, R151.reuse ;  /* 0x000000ffff727224 */ /* 0x100fe200078e0097 */
[----:B------:R-:W-:Y:S01]  /*2920*/  MOV R110, R151 ;  /* 0x00000097006e7202 */ /* 0x000fe20000000f00 */
[--C-:B------:R-:W-:Y:S01]  /*2930*/  IMAD.MOV.U32 R112, RZ, RZ, R151.reuse ;  /* 0x000000ffff707224 */ /* 0x100fe200078e0097 */
[----:B------:R-:W-:Y:S01]  /*2940*/  FMNMX.FTZ R7, R76, R7, !PT ;  /* 0x000000074c077209 */ /* 0x000fe20007810000 */
[--C-:B------:R-:W-:Y:S01]  /*2950*/  IMAD.MOV.U32 R108, RZ, RZ, R151.reuse ;  /* 0x000000ffff6c7224 */ /* 0x100fe200078e0097 */
[----:B------:R-:W-:Y:S01]  /*2960*/  MOV R96, R151 ;  /* 0x0000009700607202 */ /* 0x000fe20000000f00 */
[----:B------:R-:W5:Y:S01]  /*2970*/  MUFU.EX2 R179, R179 ;  /* 0x000000b300b37308 */ /* 0x000f620000000800 */
[----:B------:R-:W-:Y:S01]  /*2980*/  FMNMX.FTZ R7, R82, R7, !PT ;  /* 0x0000000752077209 */ /* 0x000fe20007810000 */
[----:B------:R-:W-:-:S02]  /*2990*/  IMAD.MOV.U32 R106, RZ, RZ, R151 ;  /* 0x000000ffff6a7224 */ /* 0x000fc400078e0097 */
[--C-:B------:R-:W-:Y:S01]  /*29a0*/  IMAD.MOV.U32 R104, RZ, RZ, R151.reuse ;  /* 0x000000ffff687224 */ /* 0x100fe200078e0097 */
[----:B------:R-:W-:Y:S01]  /*29b0*/  FMNMX.FTZ R7, R80, R7, !PT ;  /* 0x0000000750077209 */ /* 0x000fe20007810000 */
[--C-:B------:R-:W-:Y:S02]  /*29c0*/  IMAD.MOV.U32 R102, RZ, RZ, R151.reuse ;  /* 0x000000ffff667224 */ /* 0x100fe400078e0097 */
[----:B------:R-:W-:Y:S01]  /*29d0*/  MUFU.EX2 R62, R62 ;  /* 0x0000003e003e7308 */ /* 0x000fe20000000800 */
[----:B------:R-:W-:Y:S01]  /*29e0*/  FMNMX.FTZ R7, R86, R7, !PT ;  /* 0x0000000756077209 */ /* 0x000fe20007810000 */
[--C-:B------:R-:W-:Y:S02]  /*29f0*/  IMAD.MOV.U32 R100, RZ, RZ, R151.reuse ;  /* 0x000000ffff647224 */ /* 0x100fe400078e0097 */
[--C-:B------:R-:W-:Y:S01]  /*2a00*/  IMAD.MOV.U32 R98, RZ, RZ, R151.reuse ;  /* 0x000000ffff627224 */ /* 0x100fe200078e0097 */
[----:B------:R-:W-:Y:S01]  /*2a10*/  FMNMX.FTZ R7, R84, R7, !PT ;  /* 0x0000000754077209 */ /* 0x000fe20007810000 */
[----:B------:R-:W-:-:S02]  /*2a20*/  IMAD.MOV.U32 R94, RZ, RZ, R151 ;  /* 0x000000ffff5e7224 */ /* 0x000fc400078e0097 */
[----:B------:R-:W-:Y:S01]  /*2a30*/  MUFU.EX2 R173, R173 ;  /* 0x000000ad00ad7308 */ /* 0x000fe20000000800 */
[----:B------:R-:W-:Y:S01]  /*2a40*/  FMNMX.FTZ R7, R88, R7, !PT ;  /* 0x0000000758077209 */ /* 0x000fe20007810000 */
[--C-:B------:R-:W-:Y:S02]  /*2a50*/  IMAD.MOV.U32 R92, RZ, RZ, R151.reuse ;  /* 0x000000ffff5c7224 */ /* 0x100fe400078e0097 */
[----:B------:R-:W-:Y:S02]  /*2a60*/  IMAD.MOV.U32 R90, RZ, RZ, R151 ;  /* 0x000000ffff5a7224 */ /* 0x000fe400078e0097 */
[----:B------:R-:W0:Y:S02]  /*2a70*/  SHFL.BFLY PT, R6, R7, 0x2, 0x1f ;  /* 0x0c401f0007067f89 */ /* 0x000e2400000e0000 */
[----:B------:R-:W-:Y:S08]  /*2a80*/  MUFU.EX2 R66, R66 ;  /* 0x0000004200427308 */ /* 0x000ff00000000800 */
[----:B------:R-:W-:Y:S08]  /*2a90*/  MUFU.EX2 R175, R175 ;  /* 0x000000af00af7308 */ /* 0x000ff00000000800 */
[----:B------:R-:W-:Y:S01]  /*2aa0*/  MUFU.EX2 R70, R70 ;  /* 0x0000004600467308 */ /* 0x000fe20000000800 */
[----:B0-----:R-:W-:-:S07]  /*2ab0*/  FMNMX.FTZ R9, R7, R6, !PT ;  /* 0x0000000607097209 */ /* 0x001fce0007810000 */
[----:B------:R-:W-:Y:S01]  /*2ac0*/  MUFU.EX2 R169, R169 ;  /* 0x000000a900a97308 */ /* 0x000fe20000000800 */
[----:B------:R-:W0:Y:S07]  /*2ad0*/  SHFL.BFLY PT, R6, R9, 0x1, 0x1f ;  /* 0x0c201f0009067f89 */ /* 0x000e2e00000e0000 */
[----:B------:R-:W-:Y:S08]  /*2ae0*/  MUFU.EX2 R74, R74 ;  /* 0x0000004a004a7308 */ /* 0x000ff00000000800 */
[----:B------:R-:W-:Y:S08]  /*2af0*/  MUFU.EX2 R171, R171 ;  /* 0x000000ab00ab7308 */ /* 0x000ff00000000800 */
[----:B------:R-:W-:Y:S01]  /*2b00*/  MUFU.EX2 R116, R116 ;  /* 0x0000007400747308 */ /* 0x000fe20000000800 */
[----:B0-----:R-:W-:-:S04]  /*2b10*/  FMNMX.FTZ R6, R9, R6, !PT ;  /* 0x0000000609067209 */ /* 0x001fc80007810000 */
[C---:B------:R-:W-:Y:S01]  /*2b20*/  FSETP.NEU.FTZ.AND P2, PT, R6.reuse, -INF , PT ;  /* 0xff8000000600780b */ /* 0x040fe20003f5d000 */
[----:B------:R-:W-:Y:S02]  /*2b30*/  FMUL.FTZ R7, R6, R3 ;  /* 0x0000000306077220 */ /* 0x000fe40000410000 */
[----:B------:R-:W-:Y:S03]  /*2b40*/  MUFU.EX2 R118, R118 ;  /* 0x0000007600767308 */ /* 0x000fe60000000800 */
[----:B------:R-:W-:-:S05]  /*2b50*/  FSEL R9, R7, RZ, P2 ;  /* 0x000000ff07097208 */ /* 0x000fca0001000000 */
[----:B------:R-:W-:Y:S01]  /*2b60*/  MUFU.EX2 R153, R120 ;  /* 0x0000007800997308 */ /* 0x000fe20000000800 */
[-CC-:B------:R-:W-:Y:S01]  /*2b70*/  FFMA.FTZ R8, R8, R3.reuse, -R9.reuse ;  /* 0x0000000308087223 */ /* 0x180fe20000010809 */
[-CC-:B------:R-:W-:Y:S01]  /*2b80*/  FFMA.FTZ R24, R24, R3.reuse, -R9.reuse ;  /* 0x0000000318187223 */ /* 0x180fe20000010809 */
[-CC-:B------:R-:W-:Y:S01]  /*2b90*/  FFMA.FTZ R25, R25, R3.reuse, -R9.reuse ;  /* 0x0000000319197223 */ /* 0x180fe20000010809 */
[-CC-:B------:R-:W-:Y:S01]  /*2ba0*/  FFMA.FTZ R28, R28, R3.reuse, -R9.reuse ;  /* 0x000000031c1c7223 */ /* 0x180fe20000010809 */
[-CC-:B------:R-:W-:Y:S01]  /*2bb0*/  FFMA.FTZ R32, R32, R3.reuse, -R9.reuse ;  /* 0x0000000320207223 */ /* 0x180fe20000010809 */
[-CC-:B------:R-:W-:Y:S01]  /*2bc0*/  FFMA.FTZ R12, R12, R3.reuse, -R9.reuse ;  /* 0x000000030c0c7223 */ /* 0x180fe20000010809 */
[-CC-:B------:R-:W-:Y:S01]  /*2bd0*/  FFMA.FTZ R36, R36, R3.reuse, -R9.reuse ;  /* 0x0000000324247223 */ /* 0x180fe20000010809 */
[----:B------:R0:W-:Y:S01]  /*2be0*/  MUFU.EX2 R11, R8 ;  /* 0x00000008000b7308 */ /* 0x0001e20000000800 */
[-CC-:B------:R-:W-:Y:S01]  /*2bf0*/  FFMA.FTZ R14, R14, R3.reuse, -R9.reuse ;  /* 0x000000030e0e7223 */ /* 0x180fe20000010809 */
[-CC-:B------:R-:W-:Y:S01]  /*2c00*/  FFMA.FTZ R40, R40, R3.reuse, -R9.reuse ;  /* 0x0000000328287223 */ /* 0x180fe20000010809 */
[-CC-:B------:R-:W-:Y:S01]  /*2c10*/  FFMA.FTZ R18, R18, R3.reuse, -R9.reuse ;  /* 0x0000000312127223 */ /* 0x180fe20000010809 */
[-CC-:B------:R-:W-:Y:S01]  /*2c20*/  FFMA.FTZ R44, R44, R3.reuse, -R9.reuse ;  /* 0x000000032c2c7223 */ /* 0x180fe20000010809 */
[-CC-:B------:R-:W-:Y:S01]  /*2c30*/  FFMA.FTZ R20, R20, R3.reuse, -R9.reuse ;  /* 0x0000000314147223 */ /* 0x180fe20000010809 */
[-CC-:B------:R-:W-:Y:S01]  /*2c40*/  FFMA.FTZ R48, R48, R3.reuse, -R9.reuse ;  /* 0x0000000330307223 */ /* 0x180fe20000010809 */
[-CC-:B------:R-:W-:Y:S01]  /*2c50*/  FFMA.FTZ R22, R22, R3.reuse, -R9.reuse ;  /* 0x0000000316167223 */ /* 0x180fe20000010809 */
[----:B------:R-:W-:Y:S01]  /*2c60*/  MUFU.EX2 R24, R24 ;  /* 0x0000001800187308 */ /* 0x000fe20000000800 */
[----:B0-----:R-:W-:Y:S01]  /*2c70*/  FADD.FTZ R8, R181, R42 ;  /* 0x0000002ab5087221 */ /* 0x001fe20000010000 */
[-CC-:B------:R-:W-:Y:S01]  /*2c80*/  FFMA.FTZ R52, R52, R3.reuse, -R9.reuse ;  /* 0x0000000334347223 */ /* 0x180fe20000010809 */
[-CC-:B------:R-:W-:Y:S01]  /*2c90*/  FFMA.FTZ R26, R26, R3.reuse, -R9.reuse ;  /* 0x000000031a1a7223 */ /* 0x180fe20000010809 */
[-CC-:B------:R-:W-:Y:S01]  /*2ca0*/  FFMA.FTZ R56, R56, R3.reuse, -R9.reuse ;  /* 0x0000000338387223 */ /* 0x180fe20000010809 */
[----:B-1----:R-:W-:Y:S01]  /*2cb0*/  FADD.FTZ R7, R183, R8 ;  /* 0x00000008b7077221 */ /* 0x002fe20000010000 */
[-CC-:B------:R-:W-:Y:S01]  /*2cc0*/  FFMA.FTZ R30, R30, R3.reuse, -R9.reuse ;  /* 0x000000031e1e7223 */ /* 0x180fe20000010809 */
[-C--:B------:R-:W-:Y:S01]  /*2cd0*/  FFMA.FTZ R60, R60, R3.reuse, -R9 ;  /* 0x000000033c3c7223 */ /* 0x080fe20000010809 */
[----:B------:R-:W0:Y:S01]  /*2ce0*/  MUFU.EX2 R25, R25 ;  /* 0x0000001900197308 */ /* 0x000e220000000800 */
[----:B--2---:R-:W-:Y:S01]  /*2cf0*/  FADD.FTZ R8, R46, R7 ;  /* 0x000000072e087221 */ /* 0x004fe20000010000 */
[-CC-:B------:R-:W-:Y:S01]  /*2d00*/  FFMA.FTZ R34, R34, R3.reuse, -R9.reuse ;  /* 0x0000000322227223 */ /* 0x180fe20000010809 */
[-CC-:B------:R-:W-:Y:S01]  /*2d10*/  FFMA.FTZ R64, R64, R3.reuse, -R9.reuse ;  /* 0x0000000340407223 */ /* 0x180fe20000010809 */
[-CC-:B------:R-:W-:Y:S01]  /*2d20*/  FFMA.FTZ R38, R38, R3.reuse, -R9.reuse ;  /* 0x0000000326267223 */ /* 0x180fe20000010809 */
[----:B---3--:R-:W-:Y:S01]  /*2d30*/  FADD.FTZ R7, R177, R8 ;  /* 0x00000008b1077221 */ /* 0x008fe20000010000 */
[-CC-:B------:R-:W-:Y:S01]  /*2d40*/  FFMA.FTZ R68, R68, R3.reuse, -R9.reuse ;  /* 0x0000000344447223 */ /* 0x180fe20000010809 */
[-C--:B------:R-:W-:Y:S01]  /*2d50*/  FFMA.FTZ R54, R54, R3.reuse, -R9 ;  /* 0x0000000336367223 */ /* 0x080fe20000010809 */
[----:B------:R-:W1:Y:S01]  /*2d60*/  MUFU.EX2 R28, R28 ;  /* 0x0000001c001c7308 */ /* 0x000e620000000800 */
[----:B----4-:R-:W-:Y:S01]  /*2d70*/  FADD.FTZ R8, R58, R7 ;  /* 0x000000073a087221 */ /* 0x010fe20000010000 */
[-CC-:B------:R-:W-:Y:S01]  /*2d80*/  FFMA.FTZ R72, R72, R3.reuse, -R9.reuse ;  /* 0x0000000348487223 */ /* 0x180fe20000010809 */
[-CC-:B------:R-:W-:Y:S01]  /*2d90*/  FFMA.FTZ R50, R50, R3.reuse, -R9.reuse ;  /* 0x0000000332327223 */ /* 0x180fe20000010809 */
[-CC-:B------:R-:W-:Y:S01]  /*2da0*/  FFMA.FTZ R76, R76, R3.reuse, -R9.reuse ;  /* 0x000000034c4c7223 */ /* 0x180fe20000010809 */
[----:B-----5:R-:W-:Y:S01]  /*2db0*/  FADD.FTZ R31, R179, R8 ;  /* 0x00000008b31f7221 */ /* 0x020fe20000010000 */
[-CC-:B------:R-:W-:Y:S01]  /*2dc0*/  FFMA.FTZ R82, R82, R3.reuse, -R9.reuse ;  /* 0x0000000352527223 */ /* 0x180fe20000010809 */
[-C--:B------:R-:W-:Y:S01]  /*2dd0*/  FFMA.FTZ R80, R80, R3.reuse, -R9 ;  /* 0x0000000350507223 */ /* 0x080fe20000010809 */
[----:B------:R-:W2:Y:S01]  /*2de0*/  MUFU.EX2 R32, R32 ;  /* 0x0000002000207308 */ /* 0x000ea20000000800 */
[----:B0-----:R-:W-:Y:S01]  /*2df0*/  FADD.FTZ R7, R24, R25 ;  /* 0x0000001918077221 */ /* 0x001fe20000010000 */
[-CC-:B------:R-:W-:Y:S01]  /*2e00*/  FFMA.FTZ R86, R86, R3.reuse, -R9.reuse ;  /* 0x0000000356567223 */ /* 0x180fe20000010809 */
[-CC-:B------:R-:W-:Y:S01]  /*2e10*/  FFMA.FTZ R84, R84, R3.reuse, -R9.reuse ;  /* 0x0000000354547223 */ /* 0x180fe20000010809 */
[----:B------:R-:W-:Y:S01]  /*2e20*/  FFMA.FTZ R88, R88, R3, -R9 ;  /* 0x0000000358587223 */ /* 0x000fe20000010809 */
[----:B------:R-:W-:Y:S01]  /*2e30*/  F2FP.BF16.F32.PACK_AB R181, R42, R181 ;  /* 0x000000b52ab5723e */ /* 0x000fe200000010ff */
[----:B------:R-:W-:Y:S01]  /*2e40*/  IMAD.MOV.U32 R120, RZ, RZ, R151 ;  /* 0x000000ffff787224 */ /* 0x000fe200078e0097 */
[----:B------:R-:W-:Y:S01]  /*2e50*/  F2FP.BF16.F32.PACK_AB R183, R46, R183 ;  /* 0x000000b72eb7723e */ /* 0x000fe200000010ff */
[----:B------:R0:W3:Y:S01]  /*2e60*/  MUFU.EX2 R13, R12 ;  /* 0x0000000c000d7308 */ /* 0x0000e20000000800 */
[----:B-1----:R-:W-:Y:S01]  /*2e70*/  FADD.FTZ R8, R28, R7 ;  /* 0x000000071c087221 */ /* 0x002fe20000010000 */
[----:B------:R-:W-:-:S02]  /*2e80*/  F2FP.BF16.F32.PACK_AB R182, R11, R28 ;  /* 0x0000001c0bb6723e */ /* 0x000fc400000010ff */
[----:B------:R-:W-:Y:S01]  /*2e90*/  F2FP.BF16.F32.PACK_AB R177, R58, R177 ;  /* 0x000000b13ab1723e */ /* 0x000fe200000010ff */
[----:B------:R-:W-:Y:S01]  /*2ea0*/  FADD.FTZ R7, R11, R8 ;  /* 0x000000080b077221 */ /* 0x000fe20000010000 */
[C---:B------:R-:W-:Y:S02]  /*2eb0*/  F2FP.BF16.F32.PACK_AB R179, R62.reuse, R179 ;  /* 0x000000b33eb3723e */ /* 0x040fe400000010ff */
[----:B------:R-:W1:Y:S01]  /*2ec0*/  MUFU.EX2 R36, R36 ;  /* 0x0000002400247308 */ /* 0x000e620000000800 */
[----:B0-----:R-:W-:Y:S01]  /*2ed0*/  FADD.FTZ R12, R62, R31 ;  /* 0x0000001f3e0c7221 */ /* 0x001fe20000010000 */
[----:B--2---:R-:W-:Y:S01]  /*2ee0*/  FADD.FTZ R8, R32, R7 ;  /* 0x0000000720087221 */ /* 0x004fe20000010000 */
[----:B------:R-:W-:Y:S02]  /*2ef0*/  F2FP.BF16.F32.PACK_AB R180, R25, R24 ;  /* 0x0000001819b4723e */ /* 0x000fe400000010ff */
[----:B------:R-:W-:Y:S01]  /*2f00*/  FADD.FTZ R33, R173, R12 ;  /* 0x0000000cad217221 */ /* 0x000fe20000010000 */
[----:B------:R-:W-:-:S02]  /*2f10*/  F2FP.BF16.F32.PACK_AB R173, R66, R173 ;  /* 0x000000ad42ad723e */ /* 0x000fc400000010ff */
[----:B------:R0:W2:Y:S01]  /*2f20*/  MUFU.EX2 R15, R14 ;  /* 0x0000000e000f7308 */ /* 0x0000a20000000800 */
[----:B------:R-:W-:Y:S01]  /*2f30*/  FADD.FTZ R12, R66, R33 ;  /* 0x00000021420c7221 */ /* 0x000fe20000010000 */
[C---:B---3--:R-:W-:Y:S01]  /*2f40*/  FADD.FTZ R7, R13.reuse, R8 ;  /* 0x000000080d077221 */ /* 0x048fe20000010000 */
[----:B------:R-:W-:Y:S02]  /*2f50*/  F2FP.BF16.F32.PACK_AB R176, R13, R32 ;  /* 0x000000200db0723e */ /* 0x000fe400000010ff */
[----:B------:R-:W-:Y:S01]  /*2f60*/  FADD.FTZ R33, R175, R12 ;  /* 0x0000000caf217221 */ /* 0x000fe20000010000 */
[C---:B------:R-:W-:Y:S02]  /*2f70*/  F2FP.BF16.F32.PACK_AB R175, R70.reuse, R175 ;  /* 0x000000af46af723e */ /* 0x040fe400000010ff */
[----:B------:R-:W3:Y:S01]  /*2f80*/  MUFU.EX2 R40, R40 ;  /* 0x0000002800287308 */ /* 0x000ee20000000800 */
[----:B0-----:R-:W-:Y:S02]  /*2f90*/  IMAD.U32 R14, RZ, RZ, UR36 ;  /* 0x00000024ff0e7e24 */ /* 0x001fe4000f8e00ff */
[----:B------:R-:W-:Y:S01]  /*2fa0*/  FADD.FTZ R12, R70, R33 ;  /* 0x00000021460c7221 */ /* 0x000fe20000010000 */
[----:B-1----:R-:W-:Y:S01]  /*2fb0*/  FADD.FTZ R8, R36, R7 ;  /* 0x0000000724087221 */ /* 0x002fe20000010000 */
[----:B------:R-:W-:-:S02]  /*2fc0*/  @!P1 VIADD R7, R14, 0x34840 ;  /* 0x000348400e079836 */ /* 0x000fc40000000000 */
[----:B------:R-:W-:Y:S01]  /*2fd0*/  FADD.FTZ R37, R169, R12 ;  /* 0x0000000ca9257221 */ /* 0x000fe20000010000 */
[C---:B------:R-:W-:Y:S01]  /*2fe0*/  F2FP.BF16.F32.PACK_AB R169, R74.reuse, R169 ;  /* 0x000000a94aa9723e */ /* 0x040fe200000010ff */
[----:B------:R-:W0:Y:S01]  /*2ff0*/  MUFU.EX2 R19, R18 ;  /* 0x0000001200137308 */ /* 0x000e220000000800 */
[C---:B--2---:R-:W-:Y:S01]  /*3000*/  FADD.FTZ R35, R15.reuse, R8 ;  /* 0x000000080f237221 */ /* 0x044fe20000010000 */
[----:B------:R-:W-:Y:S01]  /*3010*/  FADD.FTZ R12, R74, R37 ;  /* 0x000000254a0c7221 */ /* 0x000fe20000010000 */
[----:B------:R-:W-:Y:S02]  /*3020*/  @!P1 PRMT R7, RZ, 0x654, R7 ;  /* 0x00000654ff079816 */ /* 0x000fe40000000007 */
[----:B------:R-:W-:Y:S02]  /*3030*/  F2FP.BF16.F32.PACK_AB R178, R15, R36 ;  /* 0x000000240fb2723e */ /* 0x000fe400000010ff */
[----:B------:R0:W-:Y:S01]  /*3040*/  @!P1 SYNCS.ARRIVE.TRANS64.RED.A1T0 RZ, [R7+URZ], RZ ;  /* 0x000000ff07ff99a7 */ /* 0x0001e2000810043f */
[----:B------:R-:W1:Y:S01]  /*3050*/  MUFU.EX2 R44, R44 ;  /* 0x0000002c002c7308 */ /* 0x000e620000000800 */
[----:B---3--:R-:W-:Y:S01]  /*3060*/  FADD.FTZ R8, R40, R35 ;  /* 0x0000002328087221 */ /* 0x008fe20000010000 */
[----:B------:R-:W-:Y:S01]  /*3070*/  FADD.FTZ R35, R171, R12 ;  /* 0x0000000cab237221 */ /* 0x000fe20000010000 */
[----:B------:R-:W-:-:S03]  /*3080*/  F2FP.BF16.F32.PACK_AB R171, R116, R171 ;  /* 0x000000ab74ab723e */ /* 0x000fc600000010ff */
[----:B------:R-:W-:Y:S01]  /*3090*/  FADD.FTZ R35, R116, R35 ;  /* 0x0000002374237221 */ /* 0x000fe20000010000 */
[----:B------:R-:W-:Y:S01]  /*30a0*/  IMAD.MOV.U32 R116, RZ, RZ, R151 ;  /* 0x000000ffff747224 */ /* 0x000fe200078e0097 */
[----:B------:R-:W2:Y:S01]  /*30b0*/  MUFU.EX2 R21, R20 ;  /* 0x0000001400157308 */ /* 0x000ea20000000800 */
[C---:B0-----:R-:W-:Y:S01]  /*30c0*/  FADD.FTZ R7, R19.reuse, R8 ;  /* 0x0000000813077221 */ /* 0x041fe20000010000 */
[----:B------:R-:W-:Y:S01]  /*30d0*/  FADD.FTZ R12, R118, R35 ;  /* 0x00000023760c7221 */ /* 0x000fe20000010000 */
[----:B------:R-:W-:-:S03]  /*30e0*/  F2FP.BF16.F32.PACK_AB R172, R19, R40 ;  /* 0x0000002813ac723e */ /* 0x000fc600000010ff */
[C---:B------:R-:W-:Y:S01]  /*30f0*/  FADD.FTZ R37, R153.reuse, R12 ;  /* 0x0000000c99257221 */ /* 0x040fe20000010000 */
[----:B------:R-:W-:Y:S01]  /*3100*/  F2FP.BF16.F32.PACK_AB R153, R153, R118 ;  /* 0x000000769999723e */ /* 0x000fe200000010ff */
[----:B------:R-:W0:Y:S01]  /*3110*/  MUFU.EX2 R48, R48 ;  /* 0x0000003000307308 */ /* 0x000e220000000800 */
[----:B-1----:R-:W-:Y:S01]  /*3120*/  FADD.FTZ R8, R44, R7 ;  /* 0x000000072c087221 */ /* 0x002fe20000010000 */
[----:B------:R-:W-:-:S06]  /*3130*/  IMAD.MOV.U32 R118, RZ, RZ, R151 ;  /* 0x000000ffff767224 */ /* 0x000fcc00078e0097 */
[----:B------:R-:W1:Y:S01]  /*3140*/  MUFU.EX2 R122, R122 ;  /* 0x0000007a007a7308 */ /* 0x000e620000000800 */
[C---:B--2---:R-:W-:Y:S01]  /*3150*/  FADD.FTZ R7, R21.reuse, R8 ;  /* 0x0000000815077221 */ /* 0x044fe20000010000 */
[----:B------:R-:W-:-:S06]  /*3160*/  F2FP.BF16.F32.PACK_AB R174, R21, R44 ;  /* 0x0000002c15ae723e */ /* 0x000fcc00000010ff */
[----:B------:R-:W2:Y:S01]  /*3170*/  MUFU.EX2 R23, R22 ;  /* 0x0000001600177308 */ /* 0x000ea20000000800 */
[----:B0-----:R-:W-:-:S07]  /*3180*/  FADD.FTZ R8, R48, R7 ;  /* 0x0000000730087221 */ /* 0x001fce0000010000 */
[----:B------:R0:W3:Y:S01]  /*3190*/  MUFU.EX2 R155, R124 ;  /* 0x0000007c009b7308 */ /* 0x0000e20000000800 */
[----:B-1----:R-:W-:-:S07]  /*31a0*/  FADD.FTZ R12, R122, R37 ;  /* 0x000000257a0c7221 */ /* 0x002fce0000010000 */
[----:B------:R-:W1:Y:S01]  /*31b0*/  MUFU.EX2 R52, R52 ;  /* 0x0000003400347308 */ /* 0x000e620000000800 */
[C---:B--2---:R-:W-:Y:S01]  /*31c0*/  FADD.FTZ R7, R23.reuse, R8 ;  /* 0x0000000817077221 */ /* 0x044fe20000010000 */
[----:B------:R-:W-:Y:S02]  /*31d0*/  F2FP.BF16.F32.PACK_AB R168, R23, R48 ;  /* 0x0000003017a8723e */ /* 0x000fe400000010ff */
[----:B0-----:R-:W-:-:S04]  /*31e0*/  MOV R124, R151 ;  /* 0x00000097007c7202 */ /* 0x001fc80000000f00 */
[----:B------:R-:W0:Y:S01]  /*31f0*/  MUFU.EX2 R126, R126 ;  /* 0x0000007e007e7308 */ /* 0x000e220000000800 */
[C---:B---3--:R-:W-:Y:S01]  /*3200*/  FADD.FTZ R37, R155.reuse, R12 ;  /* 0x0000000c9b257221 */ /* 0x048fe20000010000 */
[----:B------:R-:W-:Y:S01]  /*3210*/  F2FP.BF16.F32.PACK_AB R155, R155, R122 ;  /* 0x0000007a9b9b723e */ /* 0x000fe200000010ff */
[----:B------:R-:W-:-:S05]  /*3220*/  IMAD.MOV.U32 R122, RZ, RZ, R151 ;  /* 0x000000ffff7a7224 */ /* 0x000fca00078e0097 */
[----:B------:R-:W2:Y:S01]  /*3230*/  MUFU.EX2 R27, R26 ;  /* 0x0000001a001b7308 */ /* 0x000ea20000000800 */
[----:B-1----:R-:W-:-:S07]  /*3240*/  FADD.FTZ R8, R52, R7 ;  /* 0x0000000734087221 */ /* 0x002fce0000010000 */
[----:B------:R1:W3:Y:S01]  /*3250*/  MUFU.EX2 R157, R128 ;  /* 0x00000080009d7308 */ /* 0x0002e20000000800 */
[----:B0-----:R-:W-:-:S07]  /*3260*/  FADD.FTZ R12, R126, R37 ;  /* 0x000000257e0c7221 */ /* 0x001fce0000010000 */
[----:B------:R-:W0:Y:S01]  /*3270*/  MUFU.EX2 R56, R56 ;  /* 0x0000003800387308 */ /* 0x000e220000000800 */
[C---:B--2---:R-:W-:Y:S01]  /*3280*/  FADD.FTZ R7, R27.reuse, R8 ;  /* 0x000000081b077221 */ /* 0x044fe20000010000 */
[----:B------:R-:W-:Y:S01]  /*3290*/  F2FP.BF16.F32.PACK_AB R170, R27, R52 ;  /* 0x000000341baa723e */ /* 0x000fe200000010ff */
[----:B-1----:R-:W-:-:S05]  /*32a0*/  IMAD.MOV.U32 R128, RZ, RZ, R151 ;  /* 0x000000ffff807224 */ /* 0x002fca00078e0097 */
[----:B------:R-:W1:Y:S01]  /*32b0*/  MUFU.EX2 R130, R130 ;  /* 0x0000008200827308 */ /* 0x000e620000000800 */
[C---:B---3--:R-:W-:Y:S01]  /*32c0*/  FADD.FTZ R37, R157.reuse, R12 ;  /* 0x0000000c9d257221 */ /* 0x048fe20000010000 */
[----:B------:R-:W-:Y:S01]  /*32d0*/  F2FP.BF16.F32.PACK_AB R157, R157, R126 ;  /* 0x0000007e9d9d723e */ /* 0x000fe200000010ff */
[----:B------:R-:W-:-:S05]  /*32e0*/  IMAD.MOV.U32 R126, RZ, RZ, R151 ;  /* 0x000000ffff7e7224 */ /* 0x000fca00078e0097 */
[----:B------:R-:W2:Y:S01]  /*32f0*/  MUFU.EX2 R29, R30 ;  /* 0x0000001e001d7308 */ /* 0x000ea20000000800 */
[----:B0-----:R-:W-:-:S07]  /*3300*/  FADD.FTZ R8, R56, R7 ;  /* 0x0000000738087221 */ /* 0x001fce0000010000 */
[----:B------:R0:W3:Y:S01]  /*3310*/  MUFU.EX2 R159, R132 ;  /* 0x00000084009f7308 */ /* 0x0000e20000000800 */
[----:B-1----:R-:W-:-:S07]  /*3320*/  FADD.FTZ R12, R130, R37 ;  /* 0x00000025820c7221 */ /* 0x002fce0000010000 */
[----:B------:R-:W1:Y:S01]  /*3330*/  MUFU.EX2 R60, R60 ;  /* 0x0000003c003c7308 */ /* 0x000e620000000800 */
[C---:B--2---:R-:W-:Y:S01]  /*3340*/  FADD.FTZ R7, R29.reuse, R8 ;  /* 0x000000081d077221 */ /* 0x044fe20000010000 */
[----:B------:R-:W-:Y:S01]  /*3350*/  F2FP.BF16.F32.PACK_AB R152, R29, R56 ;  /* 0x000000381d98723e */ /* 0x000fe200000010ff */
[----:B0-----:R-:W-:-:S05]  /*3360*/  IMAD.MOV.U32 R132, RZ, RZ, R151 ;  /* 0x000000ffff847224 */ /* 0x001fca00078e0097 */
        /* <DEDUP_REMOVED lines=26> */
[----:B------:R-:W-:-:S06]  /*3510*/  F2FP.BF16.F32.PACK_AB R163, R163, R78 ;  /* 0x0000004ea3a3723e */ /* 0x000fcc00000010ff */
        /* <DEDUP_REMOVED lines=14> */
[----:B------:R-:W0:Y:S01]  /*3600*/  MUFU.EX2 R76, R76 ;  /* 0x0000004c004c7308 */ /* 0x000e220000000800 */
[----:B-1----:R-:W-:-:S07]  /*3610*/  FADD.FTZ R12, R144, R41 ;  /* 0x00000029900c7221 */ /* 0x002fce0000010000 */
[----:B------:R-:W1:Y:S01]  /*3620*/  MUFU.EX2 R37, R82 ;  /* 0x0000005200257308 */ /* 0x000e620000000800 */
[C---:B--2---:R-:W-:Y:S01]  /*3630*/  FADD.FTZ R41, R9.reuse, R8 ;  /* 0x0000000809297221 */ /* 0x044fe20000010000 */
[----:B------:R-:W-:Y:S01]  /*3640*/  F2FP.BF16.F32.PACK_AB R160, R9, R72 ;  /* 0x0000004809a0723e */ /* 0x000fe200000010ff */
[----:B------:R-:W-:-:S05]  /*3650*/  IMAD.MOV.U32 R9, RZ, RZ, RZ ;  /* 0x000000ffff097224 */ /* 0x000fca00078e00ff */
[----:B------:R-:W2:Y:S01]  /*3660*/  MUFU.EX2 R80, R80 ;  /* 0x0000005000507308 */ /* 0x000ea20000000800 */
[----:B0-----:R-:W-:-:S07]  /*3670*/  FADD.FTZ R8, R76, R41 ;  /* 0x000000294c087221 */ /* 0x001fce0000010000 */
[----:B------:R-:W0:Y:S01]  /*3680*/  MUFU.EX2 R39, R86 ;  /* 0x0000005600277308 */ /* 0x000e220000000800 */
[C---:B-1----:R-:W-:Y:S01]  /*3690*/  FADD.FTZ R13, R37.reuse, R8 ;  /* 0x00000008250d7221 */ /* 0x042fe20000010000 */
[----:B------:R-:W-:-:S06]  /*36a0*/  F2FP.BF16.F32.PACK_AB R162, R37, R76 ;  /* 0x0000004c25a2723e */ /* 0x000fcc00000010ff */
[----:B------:R-:W1:Y:S01]  /*36b0*/  MUFU.EX2 R84, R84 ;  /* 0x0000005400547308 */ /* 0x000e620000000800 */
[----:B--2---:R-:W-:-:S07]  /*36c0*/  FADD.FTZ R8, R80, R13 ;  /* 0x0000000d50087221 */ /* 0x004fce0000010000 */
[----:B------:R2:W3:Y:S01]  /*36d0*/  MUFU.EX2 R167, R146 ;  /* 0x0000009200a77308 */ /* 0x0004e20000000800 */
[C---:B0-----:R-:W-:Y:S01]  /*36e0*/  FADD.FTZ R13, R39.reuse, R8 ;  /* 0x00000008270d7221 */ /* 0x041fe20000010000 */
[----:B------:R-:W-:-:S06]  /*36f0*/  F2FP.BF16.F32.PACK_AB R164, R39, R80 ;  /* 0x0000005027a4723e */ /* 0x000fcc00000010ff */
[----:B------:R0:W4:Y:S01]  /*3700*/  MUFU.EX2 R11, R88 ;  /* 0x00000058000b7308 */ /* 0x0001220000000800 */
[----:B-1----:R-:W-:Y:S01]  /*3710*/  FADD.FTZ R8, R84, R13 ;  /* 0x0000000d54087221 */ /* 0x002fe20000010000 */
[----:B------:R-:W-:Y:S02]  /*3720*/  VIADD R13, R17, 0xfffffffe ;  /* 0xfffffffe110d7836 */ /* 0x000fe40000000000 */
[----:B--2---:R-:W-:-:S03]  /*3730*/  IMAD.MOV.U32 R146, RZ, RZ, R151 ;  /* 0x000000ffff927224 */ /* 0x004fc600078e0097 */
[----:B------:R-:W-:Y:S01]  /*3740*/  ISETP.GE.AND P2, PT, R13, R2, PT ;  /* 0x000000020d00720c */ /* 0x000fe20003f46270 */
[C---:B---3--:R-:W-:Y:S01]  /*3750*/  FADD.FTZ R7, R167.reuse, R12 ;  /* 0x0000000ca7077221 */ /* 0x048fe20000010000 */
[----:B------:R-:W-:Y:S01]  /*3760*/  F2FP.BF16.F32.PACK_AB R167, R167, R144 ;  /* 0x00000090a7a7723e */ /* 0x000fe200000010ff */
[----:B------:R-:W-:Y:S02]  /*3770*/  IMAD.MOV.U32 R12, RZ, RZ, 0x3f800000 ;  /* 0x3f800000ff0c7424 */ /* 0x000fe400078e00ff */
[--C-:B------:R-:W-:Y:S02]  /*3780*/  IMAD.MOV.U32 R144, RZ, RZ, R151.reuse ;  /* 0x000000ffff907224 */ /* 0x100fe400078e0097 */
[----:B0-----:R-:W-:Y:S02]  /*3790*/  IMAD.MOV.U32 R88, RZ, RZ, R151 ;  /* 0x000000ffff587224 */ /* 0x001fe400078e0097 */
[C---:B----4-:R-:W-:Y:S01]  /*37a0*/  FADD.FTZ R8, R11.reuse, R8 ;  /* 0x000000080b087221 */ /* 0x050fe20000010000 */
[----:B------:R-:W-:-:S02]  /*37b0*/  F2FP.BF16.F32.PACK_AB R166, R11, R84 ;  /* 0x000000540ba6723e */ /* 0x000fc400000010ff */
[----:B------:R-:W-:Y:S01]  /*37c0*/  MOV R11, 0x3f800000 ;  /* 0x3f800000000b7802 */ /* 0x000fe20000000f00 */
[----:B------:R-:W-:Y:S06]  /*37d0*/  @!P2 BRA `(.L_x_19) ;  /* 0x0000002000b0a947 */ /* 0x000fec0003800000 */
[----:B------:R-:W-:Y:S01]  /*37e0*/  IMAD.MOV.U32 R15, RZ, RZ, R10 ;  /* 0x000000ffff0f7224 */ /* 0x000fe200078e000a */
[----:B------:R-:W-:Y:S01]  /*37f0*/  CS2R R150, SRZ ;  /* 0x0000000000967805 */ /* 0x000fe2000001ff00 */
[----:B------:R-:W-:Y:S01]  /*3800*/  IMAD.MOV.U32 R17, RZ, RZ, R6 ;  /* 0x000000ffff117224 */ /* 0x000fe200078e0006 */
[----:B------:R-:W-:Y:S01]  /*3810*/  CS2R R146, SRZ ;  /* 0x0000000000927805 */ /* 0x000fe2000001ff00 */
[----:B------:R-:W-:Y:S01]  /*3820*/  IMAD.MOV.U32 R14, RZ, RZ, RZ ;  /* 0x000000ffff0e7224 */ /* 0x000fe200078e00ff */
[----:B------:R-:W-:Y:S01]  /*3830*/  CS2R R142, SRZ ;  /* 0x00000000008e7805 */ /* 0x000fe2000001ff00 */
[----:B------:R-:W-:Y:S01]  /*3840*/  IMAD.MOV.U32 R12, RZ, RZ, 0x3f800000 ;  /* 0x3f800000ff0c7424 */ /* 0x000fe200078e00ff */
        /* <DEDUP_REMOVED lines=28> */
[----:B------:R-:W-:Y:S01]  /*3a10*/  CS2R R88, SRZ ;  /* 0x0000000000587805 */ /* 0x000fe2000001ff00 */
[----:B------:R-:W-:-:S06]  /*3a20*/  UMOV UR37, URZ ;  /* 0x0000003f00257c82 */ /* 0x000fcc0008000000 */
.L_x_28:
[----:B------:R-:W-:-:S04]  /*3a30*/  UIADD3 UR6, UR37, 0x1, URZ ;  /* 0x0000000125067890 */ /* 0x000fc8000fffe03f */
[----:B------:R-:W-:-:S04]  /*3a40*/  UISETP.NE.AND UP0, UPT, UR6, 0x2, UPT ;  /* 0x000000020600788c */ /* 0x000fc8000bf05270 */
[----:B------:R-:W-:Y:S02]  /*3a50*/  USEL UR7, URZ, 0x1, UP0 ;  /* 0x000000013f077887 */ /* 0x000fe40008000000 */
[----:B------:R-:W-:-:S04]  /*3a60*/  USEL UR6, UR6, URZ, UP0 ;  /* 0x0000003f06067287 */ /* 0x000fc80008000000 */
[----:B------:R-:W-:Y:S02]  /*3a70*/  LOP3.LUT R9, R14, UR7, RZ, 0x3c, !PT ;  /* 0x000000070e097c12 */ /* 0x000fe4000f8e3cff */
[----:B------:R-:W-:Y:S01]  /*3a80*/  IMAD.U32 R0, RZ, RZ, UR6 ;  /* 0x00000006ff007e24 */ /* 0x000fe2000f8e00ff */
[----:B------:R-:W-:Y:S06]  /*3a90*/  @!P0 BRA `(.L_x_20) ;  /* 0x0000000000048947 */ /* 0x000fec0003800000 */
[----:B------:R-:W-:Y:S01]  /*3aa0*/  BPT.TRAP 0x1 ;  /* 0x000000040000795c */ /* 0x000fe20000300000 */
.L_x_20:
[----:B------:R-:W-:Y:S01]  /*3ab0*/  ULEA UR39, UR6, UR36, 0x3 ;  /* 0x0000002406277291 */ /* 0x000fe2000f8e183f */
[----:B------:R-:W-:-:S08]  /*3ac0*/  SHF.L.U32 R3, R9, 0x1f, RZ ;  /* 0x0000001f09037819 */ /* 0x000fd000000006ff */
[----:B------:R0:W1:Y:S01]  /*3ad0*/  SYNCS.PHASECHK.TRANS64.TRYWAIT P2, [UR39+0x34830], R3 ;  /* 0x03483003ff0075a7 */ /* 0x0000620008040167 */
[----:B------:R-:W-:Y:S05]  /*3ae0*/  @!P0 BRA `(.L_x_21) ;  /* 0x0000000000048947 */ /* 0x000fea0003800000 */
[----:B------:R-:W-:Y:S01]  /*3af0*/  BPT.TRAP 0x1 ;  /* 0x000000040000795c */ /* 0x000fe20000300000 */
.L_x_21:
[----:B-1----:R-:W-:Y:S05]  /*3b00*/  @P2 BRA `(.L_x_22) ;  /* 0x0000000000082947 */ /* 0x002fea0003800000 */
[----:B------:R-:W1:Y:S02]  /*3b10*/  SYNCS.PHASECHK.TRANS64.TRYWAIT P2, [UR39+0x34830], R3 ;  /* 0x03483003ff0075a7 */ /* 0x000e640008040167 */
[----:B-1----:R-:W-:Y:S05]  /*3b20*/  @!P2 BRA `(.L_x_23) ;  /* 0x0000008000e0a947 */ /* 0x002fea0003800000 */
.L_x_22:
[----:B------:R-:W-:Y:S01]  /*3b30*/  R2UR UR58, R0 ;  /* 0x00000000003a72ca */ /* 0x000fe200000e0000 */
[----:B------:R-:W-:Y:S01]  /*3b40*/  WARPGROUP.ARRIVE ;  /* 0x00000000000079c5 */ /* 0x000fe20000000000 */
[----:B------:R-:W-:Y:S01]  /*3b50*/  R2UR UR56, R4 ;  /* 0x00000000043872ca */ /* 0x000fe200000e0000 */
[----:B------:R-:W-:Y:S01]  /*3b60*/  UMOV UR59, 0x40000040 ;  /* 0x40000040003b7882 */ /* 0x000fe20000000000 */
[----:B------:R-:W-:Y:S01]  /*3b70*/  R2UR UR57, R5 ;  /* 0x00000000053972ca */ /* 0x000fe200000e0000 */
[----:B------:R-:W-:Y:S01]  /*3b80*/  UMOV UR7, 0x40000040 ;  /* 0x4000004000077882 */ /* 0x000fe20000000000 */
[----:B------:R-:W-:Y:S01]  /*3b90*/  UMOV UR11, 0x40000040 ;  /* 0x40000040000b7882 */ /* 0x000fe20000000000 */
[----:B------:R-:W-:Y:S01]  /*3ba0*/  UMOV UR15, 0x40000040 ;  /* 0x40000040000f7882 */ /* 0x000fe20000000000 */
[----:B------:R-:W-:Y:S01]  /*3bb0*/  UMOV UR19, 0x40000040 ;  /* 0x4000004000137882 */ /* 0x000fe20000000000 */
[----:B------:R-:W-:Y:S01]  /*3bc0*/  UMOV UR23, 0x40000040 ;  /* 0x4000004000177882 */ /* 0x000fe20000000000 */
[----:B------:R-:W-:Y:S01]  /*3bd0*/  UMOV UR27, 0x40000040 ;  /* 0x40000040001b7882 */ /* 0x000fe20000000000 */
[----:B------:R-:W-:Y:S01]  /*3be0*/  UMOV UR31, 0x40000040 ;  /* 0x40000040001f7882 */ /* 0x000fe20000000000 */
[----:B------:R-:W-:Y:S01]  /*3bf0*/  UMOV UR35, 0x40000040 ;  /* 0x4000004000237882 */ /* 0x000fe20000000000 */
[----:B------:R-:W-:Y:S01]  /*3c00*/  UIMAD UR58, UR58, 0xc00, UR38 ;  /* 0x00000c003a3a78a4 */ /* 0x000fe2000f8e0226 */
[-C--:B------:R-:W-:Y:S01]  /*3c10*/  FMUL.FTZ R88, R88, R11.reuse ;  /* 0x0000000b58587220 */ /* 0x080fe20000410000 */
[----:B------:R-:W-:Y:S01]  /*3c20*/  UMOV UR47, 0x40000040 ;  /* 0x40000040002f7882 */ /* 0x000fe20000000000 */
[----:B------:R-:W-:Y:S01]  /*3c30*/  UMOV UR51, 0x40000040 ;  /* 0x4000004000337882 */ /* 0x000fe20000000000 */
[----:B------:R-:W-:Y:S01]  /*3c40*/  UIADD3 UR6, UR58, 0x2, URZ ;  /* 0x000000023a067890 */ /* 0x000fe2000fffe03f */
[-C--:B------:R-:W-:Y:S01]  /*3c50*/  FMUL.FTZ R89, R89, R11.reuse ;  /* 0x0000000b59597220 */ /* 0x080fe20000410000 */
[----:B------:R-:W-:Y:S01]  /*3c60*/  UIADD3 UR10, UR58, 0x4, URZ ;  /* 0x000000043a0a7890 */ /* 0x000fe2000fffe03f */
[----:B------:R-:W-:Y:S01]  /*3c70*/  FMUL.FTZ R92, R92, R11 ;  /* 0x0000000b5c5c7220 */ /* 0x000fe20000410000 */
[----:B------:R-:W-:-:S02]  /*3c80*/  UIADD3 UR14, UR58, 0x6, URZ ;  /* 0x000000063a0e7890 */ /* 0x000fc4000fffe03f */
[----:B------:R-:W-:Y:S01]  /*3c90*/  HGMMA.64x128x16.F32.BF16 R24, gdesc[UR56], RZ, !UPT, gsb0 ;  /* 0x01e00000381879f0 */ /* 0x000fe2000c0018ff */
[----:B------:R-:W-:Y:S01]  /*3ca0*/  UIADD3 UR18, UR58, 0x400, URZ ;  /* 0x000004003a127890 */ /* 0x000fe2000fffe03f */
[-C--:B------:R-:W-:Y:S01]  /*3cb0*/  FMUL.FTZ R93, R93, R11.reuse ;  /* 0x0000000b5d5d7220 */ /* 0x080fe20000410000 */
        /* <DEDUP_REMOVED lines=14> */
[----:B------:R-:W-:Y:S01]  /*3da0*/  UMOV UR55, 0x40000040 ;  /* 0x4000004000377882 */ /* 0x000fe20000000000 */
[-C--:B------:R-:W-:Y:S01]  /*3db0*/  FMUL.FTZ R109, R109, R11.reuse ;  /* 0x0000000b6d6d7220 */ /* 0x080fe20000410000 */
        /* <DEDUP_REMOVED lines=19> */
[----:B------:R-:W-:Y:S01]  /*3ef0*/  FMUL.FTZ R149, R149, R11 ;  /* 0x0000000b95957220 */ /* 0x000fe20000410000 */
        /* <DEDUP_REMOVED lines=32> */
[----:B------:R-:W-:-:S02]  /*4100*/  WARPGROUP.DEPBAR.LE gsb0, 0x0 ;  /* 0x00008000000079c5 */ /* 0x000fc40000010000 */
        /* <DEDUP_REMOVED lines=33> */
[----:B------:R-:W-:Y:S05]  /*4320*/  @!P0 BRA `(.L_x_24) ;  /* 0x0000000000048947 */ /* 0x000fea0003800000 */
[----:B------:R-:W-:Y:S01]  /*4330*/  BPT.TRAP 0x1 ;  /* 0x000000040000795c */ /* 0x000fe20000300000 */
.L_x_24:
[----:B------:R-:W-:Y:S01]  /*4340*/  ULEA UR7, UR37, UR36, 0x3 ;  /* 0x0000002425077291 */ /* 0x000fe2000f8e183f */
[----:B01----:R-:W-:-:S08]  /*4350*/  SHF.L.U32 R3, R14, 0x1f, RZ ;  /* 0x0000001f0e037819 */ /* 0x003fd000000006ff */
[----:B------:R0:W1:Y:S01]  /*4360*/  SYNCS.PHASECHK.TRANS64.TRYWAIT P2, [UR7+0x34850], R3 ;  /* 0x03485003ff0075a7 */ /* 0x0000620008040147 */
[----:B------:R-:W-:Y:S05]  /*4370*/  @!P0 BRA `(.L_x_25) ;  /* 0x0000000000048947 */ /* 0x000fea0003800000 */
[----:B------:R-:W-:Y:S01]  /*4380*/  BPT.TRAP 0x1 ;  /* 0x000000040000795c */ /* 0x000fe20000300000 */
.L_x_25:
[----:B-1----:R-:W-:Y:S05]  /*4390*/  @P2 BRA `(.L_x_26) ;  /* 0x0000000000082947 */ /* 0x002fea0003800000 */
[----:B------:R-:W1:Y:S02]  /*43a0*/  SYNCS.PHASECHK.TRANS64.TRYWAIT P2, [UR7+0x34850], R3 ;  /* 0x03485003ff0075a7 */ /* 0x000e640008040147 */
[----:B-1----:R-:W-:Y:S05]  /*43b0*/  @!P2 BRA `(.L_x_27) ;  /* 0x0000007800d4a947 */ /* 0x002fea0003800000 */
.L_x_26:
[----:B------:R-:W-:Y:S01]  /*43c0*/  UIADD3 UR6, UR36, 0x400, URZ ;  /* 0x0000040024067890 */ /* 0x000fe2000fffe03f */
[----:B------:R-:W-:Y:S01]  /*43d0*/  WARPGROUP.ARRIVE ;  /* 0x00000000000079c5 */ /* 0x000fe20000000000 */
[----:B------:R-:W-:Y:S01]  /*43e0*/  UMOV UR11, 0x40000040 ;  /* 0x40000040000b7882 */ /* 0x000fe20000000000 */
[----:B-1----:R-:W-:Y:S01]  /*43f0*/  FMNMX.FTZ R6, R24, R17, !PT ;  /* 0x0000001118067209 */ /* 0x002fe20007810000 */
[----:B------:R-:W-:Y:S01]  /*4400*/  USHF.R.U32.HI UR6, URZ, 0x4, UR6 ;  /* 0x000000043f067899 */ /* 0x000fe20008011606 */
[C---:B------:R-:W-:Y:S01]  /*4410*/  ISETP.GT.AND P2, PT, R13.reuse, R2, PT ;  /* 0x000000020d00720c */ /* 0x040fe20003f44270 */
[----:B------:R-:W-:Y:S01]  /*4420*/  VIADD R13, R13, 0xffffffff ;  /* 0xffffffff0d0d7836 */ /* 0x000fe20000000000 */
[----:B0-----:R-:W-:Y:S01]  /*4430*/  FMNMX.FTZ R3, R25, R6, !PT ;  /* 0x0000000619037209 */ /* 0x001fe20007810000 */
[----:B------:R-:W-:-:S03]  /*4440*/  ULOP3.LUT UR6, UR6, 0x3fff, URZ, 0xc0, !UPT ;  /* 0x00003fff06067892 */ /* 0x000fc6000f8ec03f */
[----:B------:R-:W-:Y:S01]  /*4450*/  FMNMX.FTZ R6, R28, R3, !PT ;  /* 0x000000031c067209 */ /* 0x000fe20007810000 */
[----:B------:R-:W-:-:S03]  /*4460*/  ULOP3.LUT UR6, UR6, 0x4000000, URZ, 0xfc, !UPT ;  /* 0x0400000006067892 */ /* 0x000fc6000f8efc3f */
[----:B------:R-:W-:Y:S01]  /*4470*/  FMNMX.FTZ R3, R29, R6, !PT ;  /* 0x000000061d037209 */ /* 0x000fe20007810000 */
[----:B------:R-:W-:Y:S01]  /*4480*/  ULEA UR6, UR37, UR6, 0xb ;  /* 0x0000000625067291 */ /* 0x000fe2000f8e583f */
[----:B------:R-:W-:Y:S02]  /*4490*/  R2UR UR37, R0 ;  /* 0x00000000002572ca */ /* 0x000fe400000e0000 */
[----:B------:R-:W-:-:S04]  /*44a0*/  FMNMX.FTZ R6, R32, R3, !PT ;  /* 0x0000000320067209 */ /* 0x000fc80007810000 */
[----:B------:R-:W-:Y:S01]  /*44b0*/  UMOV UR10, UR6 ;  /* 0x00000006000a7c82 */ /* 0x000fe20008000000 */
[----:B------:R-:W-:Y:S01]  /*44c0*/  FMNMX.FTZ R3, R33, R6, !PT ;  /* 0x0000000621037209 */ /* 0x000fe20007810000 */
[----:B------:R-:W-:Y:S01]  /*44d0*/  HGMMA.64x128x16.F32.BF16 R88, R180, gdesc[UR8].tnspB, R88, gsb0 ;  /* 0x41e00008b4587df0 */ /* 0x000fe20008001858 */
[----:B------:R-:W-:Y:S01]  /*44e0*/  UIADD3 UR10, UR6, 0x80, URZ ;  /* 0x00000080060a7890 */ /* 0x000fe2000fffe03f */
[----:B------:R-:W-:Y:S01]  /*44f0*/  UMOV UR11, 0x40000040 ;  /* 0x40000040000b7882 */ /* 0x000fe20000000000 */
[----:B------:R-:W-:-:S04]  /*4500*/  FMNMX.FTZ R6, R36, R3, !PT ;  /* 0x0000000324067209 */ /* 0x000fc80007810000 */
        /* <DEDUP_REMOVED lines=24> */
[----:B------:R-:W-:-:S05]  /*4690*/  FMNMX.FTZ R10, R85, R6, !PT ;  /* 0x00000006550a7209 */ /* 0x000fca0007810000 */
[----:B------:R-:W0:Y:S02]  /*46a0*/  SHFL.BFLY PT, R3, R10, 0x2, 0x1f ;  /* 0x0c401f000a037f89 */ /* 0x000e2400000e0000 */
[----:B0-----:R-:W-:Y:S02]  /*46b0*/  FMNMX.FTZ R14, R10, R3, !PT ;  /* 0x000000030a0e7209 */ /* 0x001fe40007810000 */
[----:B------:R-:W0:Y:S01]  /*46c0*/  LDC R3, c[0x0][0x988] ;  /* 0x00026200ff037b82 */ /* 0x000e220000000800 */
[----:B------:R-:W-:Y:S02]  /*46d0*/  FMNMX.FTZ R10, R26, R15, !PT ;  /* 0x0000000f1a0a7209 */ /* 0x000fe40007810000 */
[----:B------:R-:W1:Y:S02]  /*46e0*/  SHFL.BFLY PT, R11, R14, 0x1, 0x1f ;  /* 0x0c201f000e0b7f89 */ /* 0x000e6400000e0000 */
[----:B------:R-:W-:Y:S01]  /*46f0*/  FMNMX.FTZ R21, R27, R10, !PT ;  /* 0x0000000a1b157209 */ /* 0x000fe20007810000 */
[----:B------:R-:W-:-:S02]  /*4700*/  WARPGROUP.DEPBAR.LE gsb0, 0x0 ;  /* 0x00008000000079c5 */ /* 0x000fc40000010000 */
[----:B------:R-:W-:Y:S01]  /*4710*/  WARPGROUP.ARRIVE ;  /* 0x00000000000079c5 */ /* 0x000fe20000000000 */
[----:B------:R-:W-:-:S04]  /*4720*/  FMNMX.FTZ R10, R30, R21, !PT ;  /* 0x000000151e0a7209 */ /* 0x000fc80007810000 */
[----:B------:R-:W-:Y:S01]  /*4730*/  FMNMX.FTZ R23, R31, R10, !PT ;  /* 0x0000000a1f177209 */ /* 0x000fe20007810000 */
[----:B------:R-:W-:Y:S01]  /*4740*/  HGMMA.64x128x16.F32.BF16 R88, R176, gdesc[UR8].tnspB, R88, gsb0 ;  /* 0x41e00008b0587df0 */ /* 0x000fe20008001858 */
[----:B------:R-:W-:Y:S01]  /*4750*/  UIADD3 UR10, UR6, 0x100, URZ ;  /* 0x00000100060a7890 */ /* 0x000fe2000fffe03f */
[----:B------:R-:W-:Y:S01]  /*4760*/  UMOV UR11, 0x40000040 ;  /* 0x40000040000b7882 */ /* 0x000fe20000000000 */
[----:B------:R-:W-:-:S04]  /*4770*/  FMNMX.FTZ R10, R34, R23, !PT ;  /* 0x00000017220a7209 */ /* 0x000fc80007810000 */
[----:B------:R-:W-:Y:S02]  /*4780*/  FMNMX.FTZ R23, R35, R10, !PT ;  /* 0x0000000a23177209 */ /* 0x000fe40007810000 */
[----:B-1----:R-:W-:Y:S02]  /*4790*/  FMNMX.FTZ R6, R14, R11, !PT ;  /* 0x0000000b0e067209 */ /* 0x002fe40007810000 */
[----:B------:R-:W-:-:S03]  /*47a0*/  FMNMX.FTZ R10, R38, R23, !PT ;  /* 0x00000017260a7209 */ /* 0x000fc60007810000 */
[----:B------:R-:W-:-:S04]  /*47b0*/  FADD.FTZ R12, -R6, R17 ;  /* 0x00000011060c7221 */ /* 0x000fc80000010100 */
[-C--:B0-----:R-:W-:Y:S01]  /*47c0*/  FMUL.FTZ R11, R12, R3.reuse ;  /* 0x000000030c0b7220 */ /* 0x081fe20000410000 */
[----:B------:R-:W-:-:S04]  /*47d0*/  FMUL.FTZ R12, R6, R3 ;  /* 0x00000003060c7220 */ /* 0x000fc80000410000 */
[-CC-:B------:R-:W-:Y:S01]  /*47e0*/  FFMA.FTZ R17, R25, R3.reuse, -R12.reuse ;  /* 0x0000000319117223 */ /* 0x180fe2000001080c */
[----:B------:R-:W-:Y:S01]  /*47f0*/  FMNMX.FTZ R25, R39, R10, !PT ;  /* 0x0000000a27197209 */ /* 0x000fe20007810000 */
[-CC-:B------:R-:W-:Y:S01]  /*4800*/  FFMA.FTZ R19, R29, R3.reuse, -R12.reuse ;  /* 0x000000031d137223 */ /* 0x180fe2000001080c */
[-CC-:B------:R-:W-:Y:S01]  /*4810*/  FFMA.FTZ R21, R33, R3.reuse, -R12.reuse ;  /* 0x0000000321157223 */ /* 0x180fe2000001080c */
[--C-:B------:R-:W-:Y:S01]  /*4820*/  FFMA.FTZ R23, R37, R3, -R12.reuse ;  /* 0x0000000325177223 */ /* 0x100fe2000001080c */
[----:B------:R-:W-:Y:S01]  /*4830*/  FMNMX.FTZ R10, R42, R25, !PT ;  /* 0x000000192a0a7209 */ /* 0x000fe20007810000 */
[-CC-:B------:R-:W-:Y:S01]  /*4840*/  FFMA.FTZ R180, R24, R3.reuse, -R12.reuse ;  /* 0x0000000318b47223 */ /* 0x180fe2000001080c */
[-CC-:B------:R-:W-:Y:S01]  /*4850*/  FFMA.FTZ R182, R28, R3.reuse, -R12.reuse ;  /* 0x000000031cb67223 */ /* 0x180fe2000001080c */
[-CC-:B------:R-:W-:Y:S01]  /*4860*/  FFMA.FTZ R14, R72, R3.reuse, -R12.reuse ;  /* 0x00000003480e7223 */ /* 0x180fe2000001080c */
[----:B------:R-:W-:Y:S01]  /*4870*/  FMNMX.FTZ R25, R43, R10, !PT ;  /* 0x0000000a2b197209 */ /* 0x000fe20007810000 */
[-CC-:B------:R-:W-:Y:S01]  /*4880*/  FFMA.FTZ R18, R76, R3.reuse, -R12.reuse ;  /* 0x000000034c127223 */ /* 0x180fe2000001080c */
[-CC-:B------:R-:W-:Y:S01]  /*4890*/  FFMA.FTZ R20, R80, R3.reuse, -R12.reuse ;  /* 0x0000000350147223 */ /* 0x180fe2000001080c */
[--C-:B------:R-:W-:Y:S01]  /*48a0*/  FFMA.FTZ R84, R84, R3, -R12.reuse ;  /* 0x0000000354547223 */ /* 0x100fe2000001080c */
[----:B------:R-:W-:Y:S01]  /*48b0*/  FMNMX.FTZ R10, R46, R25, !PT ;  /* 0x000000192e0a7209 */ /* 0x000fe20007810000 */
[-CC-:B------:R-:W-:Y:S01]  /*48c0*/  FFMA.FTZ R25, R41, R3.reuse, -R12.reuse ;  /* 0x0000000329197223 */ /* 0x180fe2000001080c */
[----:B------:R-:W-:Y:S01]  /*48d0*/  FFMA.FTZ R85, R85, R3, -R12 ;  /* 0x0000000355557223 */ /* 0x000fe2000001080c */
[----:B------:R-:W-:Y:S01]  /*48e0*/  MUFU.EX2 R11, R11 ;  /* 0x0000000b000b7308 */ /* 0x000fe20000000800 */
[----:B------:R-:W-:-:S04]  /*48f0*/  FMNMX.FTZ R29, R47, R10, !PT ;  /* 0x0000000a2f1d7209 */ /* 0x000fc80007810000 */
[----:B------:R-:W-:-:S03]  /*4900*/  FMNMX.FTZ R10, R50, R29, !PT ;  /* 0x0000001d320a7209 */ /* 0x000fc60007810000 */
[----:B------:R-:W0:Y:S01]  /*4910*/  MUFU.EX2 R180, R180 ;  /* 0x000000b400b47308 */ /* 0x000e220000000800 */
[----:B------:R-:W-:-:S04]  /*4920*/  FMNMX.FTZ R29, R51, R10, !PT ;  /* 0x0000000a331d7209 */ /* 0x000fc80007810000 */
[----:B------:R-:W-:Y:S01]  /*4930*/  FMNMX.FTZ R10, R54, R29, !PT ;  /* 0x0000001d360a7209 */ /* 0x000fe20007810000 */
[----:B------:R-:W-:Y:S02]  /*4940*/  FFMA.FTZ R29, R45, R3, -R12 ;  /* 0x000000032d1d7223 */ /* 0x000fe4000001080c */
[----:B------:R-:W1:Y:S01]  /*4950*/  MUFU.EX2 R17, R17 ;  /* 0x0000001100117308 */ /* 0x000e620000000800 */
[----:B------:R-:W-:-:S04]  /*4960*/  FMNMX.FTZ R33, R55, R10, !PT ;  /* 0x0000000a37217209 */ /* 0x000fc80007810000 */
[----:B------:R-:W-:-:S03]  /*4970*/  FMNMX.FTZ R10, R58, R33, !PT ;  /* 0x000000213a0a7209 */ /* 0x000fc60007810000 */
[----:B------:R-:W-:Y:S01]  /*4980*/  MUFU.EX2 R182, R182 ;  /* 0x000000b600b67308 */ /* 0x000fe20000000800 */
[----:B------:R-:W-:Y:S01]  /*4990*/  FMNMX.FTZ R33, R59, R10, !PT ;  /* 0x0000000a3b217209 */ /* 0x000fe20007810000 */
[----:B0-----:R-:W-:-:S03]  /*49a0*/  FFMA.FTZ R8, R11, R8, R180 ;  /* 0x000000080b087223 */ /* 0x001fc600000100b4 */
[----:B------:R-:W-:Y:S01]  /*49b0*/  FMNMX.FTZ R10, R62, R33, !PT ;  /* 0x000000213e0a7209 */ /* 0x000fe20007810000 */
[-CC-:B------:R-:W-:Y:S01]  /*49c0*/  FFMA.FTZ R33, R49, R3.reuse, -R12.reuse ;  /* 0x0000000331217223 */ /* 0x180fe2000001080c */
[-CC-:B------:R-:W-:Y:S01]  /*49d0*/  FFMA.FTZ R49, R65, R3.reuse, -R12.reuse ;  /* 0x0000000341317223 */ /* 0x180fe2000001080c */
[----:B------:R-:W-:Y:S01]  /*49e0*/  FFMA.FTZ R65, R81, R3, -R12 ;  /* 0x0000000351417223 */ /* 0x000fe2000001080c */
[----:B------:R-:W-:Y:S01]  /*49f0*/  FMNMX.FTZ R37, R63, R10, !PT ;  /* 0x0000000a3f257209 */ /* 0x000fe20007810000 */
[----:B------:R-:W-:Y:S01]  /*4a00*/  MUFU.EX2 R19, R19 ;  /* 0x0000001300137308 */ /* 0x000fe20000000800 */
[----:B-1----:R-:W-:Y:S02]  /*4a10*/  F2FP.BF16.F32.PACK_AB R180, R17, R180 ;  /* 0x000000b411b4723e */ /* 0x002fe400000010ff */
[----:B------:R-:W-:-:S04]  /*4a20*/  FMNMX.FTZ R10, R66, R37, !PT ;  /* 0x00000025420a7209 */ /* 0x000fc80007810000 */
[----:B------:R-:W-:Y:S01]  /*4a30*/  FMNMX.FTZ R37, R67, R10, !PT ;  /* 0x0000000a43257209 */ /* 0x000fe20007810000 */
[----:B------:R-:W-:Y:S03]  /*4a40*/  MUFU.EX2 R21, R21 ;  /* 0x0000001500157308 */ /* 0x000fe60000000800 */
[----:B------:R-:W-:Y:S01]  /*4a50*/  FMNMX.FTZ R10, R70, R37, !PT ;  /* 0x00000025460a7209 */ /* 0x000fe20007810000 */
[-CC-:B------:R-:W-:Y:S01]  /*4a60*/  FFMA.FTZ R37, R53, R3.reuse, -R12.reuse ;  /* 0x0000000335257223 */ /* 0x180fe2000001080c */
[----:B------:R-:W-:Y:S02]  /*4a70*/  FFMA.FTZ R53, R69, R3, -R12 ;  /* 0x0000000345357223 */ /* 0x000fe4000001080c */
[----:B------:R-:W-:Y:S01]  /*4a80*/  FMNMX.FTZ R41, R71, R10, !PT ;  /* 0x0000000a47297209 */ /* 0x000fe20007810000 */
[----:B------:R-:W-:Y:S03]  /*4a90*/  MUFU.EX2 R23, R23 ;  /* 0x0000001700177308 */ /* 0x000fe60000000800 */
[----:B------:R-:W-:-:S04]  /*4aa0*/  FMNMX.FTZ R10, R74, R41, !PT ;  /* 0x000000294a0a7209 */ /* 0x000fc80007810000 */
[----:B------:R-:W-:Y:S01]  /*4ab0*/  FMNMX.FTZ R41, R75, R10, !PT ;  /* 0x0000000a4b297209 */ /* 0x000fe20007810000 */
[----:B------:R-:W-:Y:S03]  /*4ac0*/  MUFU.EX2 R25, R25 ;  /* 0x0000001900197308 */ /* 0x000fe60000000800 */
[----:B------:R-:W-:Y:S01]  /*4ad0*/  FMNMX.FTZ R10, R78, R41, !PT ;  /* 0x000000294e0a7209 */ /* 0x000fe20007810000 */
[----:B------:R-:W-:-:S03]  /*4ae0*/  FFMA.FTZ R41, R57, R3, -R12 ;  /* 0x0000000339297223 */ /* 0x000fc6000001080c */
[----:B------:R-:W-:Y:S01]  /*4af0*/  FMNMX.FTZ R45, R79, R10, !PT ;  /* 0x0000000a4f2d7209 */ /* 0x000fe20007810000 */
[----:B------:R-:W-:Y:S03]  /*4b00*/  MUFU.EX2 R29, R29 ;  /* 0x0000001d001d7308 */ /* 0x000fe60000000800 */
[----:B------:R-:W-:-:S04]  /*4b10*/  FMNMX.FTZ R10, R82, R45, !PT ;  /* 0x0000002d520a7209 */ /* 0x000fc80007810000 */
[----:B------:R-:W-:Y:S01]  /*4b20*/  FMNMX.FTZ R45, R83, R10, !PT ;  /* 0x0000000a532d7209 */ /* 0x000fe20007810000 */
[----:B------:R-:W-:Y:S03]  /*4b30*/  MUFU.EX2 R33, R33 ;  /* 0x0000002100217308 */ /* 0x000fe60000000800 */
[----:B------:R-:W-:Y:S01]  /*4b40*/  FMNMX.FTZ R10, R86, R45, !PT ;  /* 0x0000002d560a7209 */ /* 0x000fe20007810000 */
[-CC-:B------:R-:W-:Y:S01]  /*4b50*/  FFMA.FTZ R45, R61, R3.reuse, -R12.reuse ;  /* 0x000000033d2d7223 */ /* 0x180fe2000001080c */
[----:B------:R-:W-:Y:S02]  /*4b60*/  FFMA.FTZ R61, R77, R3, -R12 ;  /* 0x000000034d3d7223 */ /* 0x000fe4000001080c */
[----:B------:R-:W-:Y:S01]  /*4b70*/  FMNMX.FTZ R10, R87, R10, !PT ;  /* 0x0000000a570a7209 */ /* 0x000fe20007810000 */
[----:B------:R-:W-:Y:S04]  /*4b80*/  MUFU.EX2 R37, R37 ;  /* 0x0000002500257308 */ /* 0x000fe80000000800 */
[----:B------:R-:W0:Y:S04]  /*4b90*/  SHFL.BFLY PT, R57, R10, 0x2, 0x1f ;  /* 0x0c401f000a397f89 */ /* 0x000e2800000e0000 */
[----:B------:R-:W-:Y:S08]  /*4ba0*/  MUFU.EX2 R41, R41 ;  /* 0x0000002900297308 */ /* 0x000ff00000000800 */
[----:B------:R-:W-:Y:S01]  /*4bb0*/  MUFU.EX2 R45, R45 ;  /* 0x0000002d002d7308 */ /* 0x000fe20000000800 */
[----:B------:R-:W-:-:S02]  /*4bc0*/  WARPGROUP.DEPBAR.LE gsb0, 0x0 ;  /* 0x00008000000079c5 */ /* 0x000fc40000010000 */
[----:B------:R-:W-:Y:S01]  /*4bd0*/  WARPGROUP.ARRIVE ;  /* 0x00000000000079c5 */ /* 0x000fe20000000000 */
[-CC-:B------:R-:W-:Y:S01]  /*4be0*/  FFMA.FTZ R176, R32, R3.reuse, -R12.reuse ;  /* 0x0000000320b07223 */ /* 0x180fe2000001080c */
[----:B------:R-:W-:-:S03]  /*4bf0*/  FFMA.FTZ R178, R36, R3, -R12 ;  /* 0x0000000324b27223 */ /* 0x000fc6000001080c */
[----:B------:R-:W-:Y:S01]  /*4c00*/  MUFU.EX2 R49, R49 ;  /* 0x0000003100317308 */ /* 0x000fe20000000800 */
[----:B------:R-:W-:Y:S01]  /*4c10*/  HGMMA.64x128x16.F32.BF16 R88, R172, gdesc[UR8].tnspB, R88, gsb0 ;  /* 0x41e00008ac587df0 */ /* 0x000fe20008001858 */
[----:B------:R-:W-:Y:S01]  /*4c20*/  UIADD3 UR10, UR6, 0x180, URZ ;  /* 0x00000180060a7890 */ /* 0x000fe2000fffe03f */
[----:B0-----:R-:W-:Y:S01]  /*4c30*/  FMNMX.FTZ R22, R10, R57, !PT ;  /* 0x000000390a167209 */ /* 0x001fe20007810000 */
[----:B------:R-:W-:Y:S01]  /*4c40*/  UMOV UR11, 0x40000040 ;  /* 0x40000040000b7882 */ /* 0x000fe20000000000 */
[----:B------:R-:W-:-:S03]  /*4c50*/  FFMA.FTZ R57, R73, R3, -R12 ;  /* 0x0000000349397223 */ /* 0x000fc6000001080c */
[----:B------:R-:W-:Y:S01]  /*4c60*/  MUFU.EX2 R176, R176 ;  /* 0x000000b000b07308 */ /* 0x000fe20000000800 */
[----:B------:R-:W0:Y:S07]  /*4c70*/  SHFL.BFLY PT, R69, R22, 0x1, 0x1f ;  /* 0x0c201f0016457f89 */ /* 0x000e2e00000e0000 */
[----:B------:R-:W-:Y:S08]  /*4c80*/  MUFU.EX2 R178, R178 ;  /* 0x000000b200b27308 */ /* 0x000ff00000000800 */
[----:B------:R-:W-:Y:S08]  /*4c90*/  MUFU.EX2 R53, R53 ;  /* 0x0000003500357308 */ /* 0x000ff00000000800 */
[----:B------:R-:W-:Y:S01]  /*4ca0*/  MUFU.EX2 R14, R14 ;  /* 0x0000000e000e7308 */ /* 0x000fe20000000800 */
[----:B0-----:R-:W-:-:S05]  /*4cb0*/  FMNMX.FTZ R10, R22, R69, !PT ;  /* 0x00000045160a7209 */ /* 0x001fca0007810000 */
[-C--:B------:R-:W-:Y:S02]  /*4cc0*/  FMUL.FTZ R28, R10, R3.reuse ;  /* 0x000000030a1c7220 */ /* 0x080fe40000410000 */
[----:B------:R-:W-:Y:S02]  /*4cd0*/  MUFU.EX2 R57, R57 ;  /* 0x0000003900397308 */ /* 0x000fe40000000800 */
        /* <DEDUP_REMOVED lines=15> */
[-CC-:B0-----:R-:W-:Y:S01]  /*4dd0*/  FFMA.FTZ R26, R55, R3.reuse, -R28.reuse ;  /* 0x00000003371a7223 */ /* 0x181fe2000001081c */
[-CC-:B------:R-:W-:Y:S01]  /*4de0*/  FFMA.FTZ R62, R62, R3.reuse, -R28.reuse ;  /* 0x000000033e3e7223 */ /* 0x180fe2000001081c */
[-CC-:B------:R-:W-:Y:S01]  /*4df0*/  FFMA.FTZ R63, R63, R3.reuse, -R28.reuse ;  /* 0x000000033f3f7223 */ /* 0x180fe2000001081c */
[-CC-:B------:R-:W-:Y:S01]  /*4e00*/  FFMA.FTZ R66, R66, R3.reuse, -R28.reuse ;  /* 0x0000000342427223 */ /* 0x180fe2000001081c */
[-CC-:B------:R-:W-:Y:S01]  /*4e10*/  FFMA.FTZ R67, R67, R3.reuse, -R28.reuse ;  /* 0x0000000343437223 */ /* 0x180fe2000001081c */
[-CC-:B------:R-:W-:Y:S01]  /*4e20*/  FFMA.FTZ R70, R70, R3.reuse, -R28.reuse ;  /* 0x0000000346467223 */ /* 0x180fe2000001081c */
[-CC-:B------:R-:W-:Y:S01]  /*4e30*/  FFMA.FTZ R71, R71, R3.reuse, -R28.reuse ;  /* 0x0000000347477223 */ /* 0x180fe2000001081c */
[----:B------:R0:W-:Y:S01]  /*4e40*/  MUFU.EX2 R36, R30 ;  /* 0x0000001e00247308 */ /* 0x0001e20000000800 */
[----:B-1----:R-:W-:Y:S01]  /*4e50*/  MOV R27, UR39 ;  /* 0x00000027001b7c02 */ /* 0x002fe20008000f00 */
[-CC-:B------:R-:W-:Y:S01]  /*4e60*/  FFMA.FTZ R74, R74, R3.reuse, -R28.reuse ;  /* 0x000000034a4a7223 */ /* 0x180fe2000001081c */
[-CC-:B------:R-:W-:Y:S01]  /*4e70*/  FFMA.FTZ R75, R75, R3.reuse, -R28.reuse ;  /* 0x000000034b4b7223 */ /* 0x180fe2000001081c */
[-CC-:B------:R-:W-:Y:S01]  /*4e80*/  FFMA.FTZ R78, R78, R3.reuse, -R28.reuse ;  /* 0x000000034e4e7223 */ /* 0x180fe2000001081c */
[----:B------:R-:W-:Y:S01]  /*4e90*/  FFMA.FTZ R79, R79, R3, -R28 ;  /* 0x000000034f4f7223 */ /* 0x000fe2000001081c */
[----:B------:R-:W-:-:S02]  /*4ea0*/  @!P1 VIADD R27, R27, 0x34840 ;  /* 0x000348401b1b9836 */ /* 0x000fc40000000000 */
[-CC-:B------:R-:W-:Y:S01]  /*4eb0*/  FFMA.FTZ R82, R82, R3.reuse, -R28.reuse ;  /* 0x0000000352527223 */ /* 0x180fe2000001081c */
[----:B------:R-:W1:Y:S01]  /*4ec0*/  MUFU.EX2 R31, R31 ;  /* 0x0000001f001f7308 */ /* 0x000e620000000800 */
[----:B0-----:R-:W-:Y:S02]  /*4ed0*/  IMAD.U32 R30, RZ, RZ, UR7 ;  /* 0x00000007ff1e7e24 */ /* 0x001fe4000f8e00ff */
[-CC-:B------:R-:W-:Y:S01]  /*4ee0*/  FFMA.FTZ R83, R83, R3.reuse, -R28.reuse ;  /* 0x0000000353537223 */ /* 0x180fe2000001081c */
[----:B------:R-:W-:Y:S01]  /*4ef0*/  @!P1 PRMT R27, RZ, 0x654, R27 ;  /* 0x00000654ff1b9816 */ /* 0x000fe2000000001b */
[----:B------:R-:W-:Y:S01]  /*4f00*/  FFMA.FTZ R86, R86, R3, -R28 ;  /* 0x0000000356567223 */ /* 0x000fe2000001081c */
[----:B------:R-:W-:Y:S02]  /*4f10*/  @!P1 VIADD R30, R30, 0x34860 ;  /* 0x000348601e1e9836 */ /* 0x000fe40000000000 */
[----:B------:R-:W-:Y:S03]  /*4f20*/  MUFU.EX2 R34, R34 ;  /* 0x0000002200227308 */ /* 0x000fe60000000800 */
[----:B------:R-:W-:-:S05]  /*4f30*/  @!P1 PRMT R30, RZ, 0x654, R30 ;  /* 0x00000654ff1e9816 */ /* 0x000fca000000001e */
[----:B------:R-:W0:Y:S01]  /*4f40*/  MUFU.EX2 R35, R35 ;  /* 0x0000002300237308 */ /* 0x000e220000000800 */
[----:B-1----:R-:W-:-:S07]  /*4f50*/  F2FP.BF16.F32.PACK_AB R183, R31, R36 ;  /* 0x000000241fb7723e */ /* 0x002fce00000010ff */
[----:B------:R-:W-:Y:S08]  /*4f60*/  MUFU.EX2 R38, R38 ;  /* 0x0000002600267308 */ /* 0x000ff00000000800 */
[----:B------:R-:W1:Y:S01]  /*4f70*/  MUFU.EX2 R39, R39 ;  /* 0x0000002700277308 */ /* 0x000e620000000800 */
[----:B0-----:R-:W-:-:S07]  /*4f80*/  F2FP.BF16.F32.PACK_AB R177, R35, R34 ;  /* 0x0000002223b1723e */ /* 0x001fce00000010ff */
[----:B------:R-:W-:Y:S08]  /*4f90*/  MUFU.EX2 R42, R42 ;  /* 0x0000002a002a7308 */ /* 0x000ff00000000800 */
[----:B------:R-:W0:Y:S01]  /*4fa0*/  MUFU.EX2 R43, R43 ;  /* 0x0000002b002b7308 */ /* 0x000e220000000800 */
[----:B-1----:R-:W-:-:S07]  /*4fb0*/  F2FP.BF16.F32.PACK_AB R179, R39, R38 ;  /* 0x0000002627b3723e */ /* 0x002fce00000010ff */
[----:B------:R-:W-:Y:S08]  /*4fc0*/  MUFU.EX2 R47, R47 ;  /* 0x0000002f002f7308 */ /* 0x000ff00000000800 */
[----:B------:R-:W-:Y:S01]  /*4fd0*/  MUFU.EX2 R24, R24 ;  /* 0x0000001800187308 */ /* 0x000fe20000000800 */
[----:B------:R-:W-:Y:S02]  /*4fe0*/  WARPGROUP.DEPBAR.LE gsb0, 0x0 ;  /* 0x00008000000079c5 */ /* 0x000fe40000010000 */
[----:B------:R-:W-:Y:S01]  /*4ff0*/  WARPGROUP.ARRIVE ;  /* 0x00000000000079c5 */ /* 0x000fe20000000000 */
[-CC-:B------:R-:W-:Y:S01]  /*5000*/  FFMA.FTZ R172, R40, R3.reuse, -R12.reuse ;  /* 0x0000000328ac7223 */ /* 0x180fe2000001080c */
[-C--:B------:R-:W-:Y:S01]  /*5010*/  FFMA.FTZ R174, R44, R3.reuse, -R12 ;  /* 0x000000032cae7223 */ /* 0x080fe2000001080c */
[----:B------:R-:W-:-:S02]  /*5020*/  FFMA.FTZ R175, R46, R3, -R28 ;  /* 0x000000032eaf7223 */ /* 0x000fc4000001081c */
[----:B------:R-:W-:Y:S01]  /*5030*/  MUFU.EX2 R26, R26 ;  /* 0x0000001a001a7308 */ /* 0x000fe20000000800 */
[----:B0-----:R-:W-:Y:S01]  /*5040*/  F2FP.BF16.F32.PACK_AB R173, R43, R42 ;  /* 0x0000002a2bad723e */ /* 0x001fe200000010ff */
[----:B------:R-:W-:Y:S01]  /*5050*/  HGMMA.64x128x16.F32.BF16 R88, R168, gdesc[UR8].tnspB, R88, gsb0 ;  /* 0x41e00008a8587df0 */ /* 0x000fe20008001858 */
[----:B------:R-:W-:Y:S01]  /*5060*/  UIADD3 UR10, UR6, 0x200, URZ ;  /* 0x00000200060a7890 */ /* 0x000fe2000fffe03f */
[----:B------:R-:W-:-:S04]  /*5070*/  UMOV UR11, 0x40000040 ;  /* 0x40000040000b7882 */ /* 0x000fc80000000000 */
[----:B------:R-:W-:Y:S08]  /*5080*/  MUFU.EX2 R172, R172 ;  /* 0x000000ac00ac7308 */ /* 0x000ff00000000800 */
        /* <DEDUP_REMOVED lines=14> */
[----:B------:R-:W-:Y:S01]  /*5170*/  MUFU.EX2 R86, R86 ;  /* 0x0000005600567308 */ /* 0x000fe20000000800 */
[----:B------:R-:W-:-:S02]  /*5180*/  WARPGROUP.DEPBAR.LE gsb0, 0x0 ;  /* 0x00008000000079c5 */ /* 0x000fc40000010000 */
[----:B------:R-:W-:Y:S01]  /*5190*/  WARPGROUP.ARRIVE ;  /* 0x00000000000079c5 */ /* 0x000fe20000000000 */
[-CC-:B------:R-:W-:Y:S01]  /*51a0*/  FFMA.FTZ R168, R48, R3.reuse, -R12.reuse ;  /* 0x0000000330a87223 */ /* 0x180fe2000001080c */
[-C--:B------:R-:W-:Y:S01]  /*51b0*/  FFMA.FTZ R170, R52, R3.reuse, -R12 ;  /* 0x0000000334aa7223 */ /* 0x080fe2000001080c */
[-CC-:B------:R-:W-:Y:S01]  /*51c0*/  FFMA.FTZ R169, R50, R3.reuse, -R28.reuse ;  /* 0x0000000332a97223 */ /* 0x180fe2000001081c */
[----:B------:R-:W-:Y:S02]  /*51d0*/  FFMA.FTZ R171, R54, R3, -R28 ;  /* 0x0000000336ab7223 */ /* 0x000fe4000001081c */
[----:B------:R-:W-:Y:S01]  /*51e0*/  HGMMA.64x128x16.F32.BF16 R88, R152, gdesc[UR8].tnspB, R88, gsb0 ;  /* 0x41e0000898587df0 */ /* 0x000fe20008001858 */
[----:B------:R-:W-:Y:S01]  /*51f0*/  UIADD3 UR10, UR6, 0x280, URZ ;  /* 0x00000280060a7890 */ /* 0x000fe2000fffe03f */
[----:B------:R-:W-:Y:S01]  /*5200*/  MUFU.EX2 R168, R168 ;  /* 0x000000a800a87308 */ /* 0x000fe20000000800 */
[----:B------:R-:W-:-:S07]  /*5210*/  UMOV UR11, 0x40000040 ;  /* 0x40000040000b7882 */ /* 0x000fce0000000000 */
[----:B------:R-:W-:Y:S08]  /*5220*/  MUFU.EX2 R169, R169 ;  /* 0x000000a900a97308 */ /* 0x000ff00000000800 */
[----:B------:R-:W-:Y:S08]  /*5230*/  MUFU.EX2 R170, R170 ;  /* 0x000000aa00aa7308 */ /* 0x000ff00000000800 */
[----:B------:R-:W-:Y:S01]  /*5240*/  MUFU.EX2 R171, R171 ;  /* 0x000000ab00ab7308 */ /* 0x000fe20000000800 */
[----:B------:R-:W-:-:S02]  /*5250*/  WARPGROUP.DEPBAR.LE gsb0, 0x0 ;  /* 0x00008000000079c5 */ /* 0x000fc40000010000 */
[----:B------:R-:W-:Y:S01]  /*5260*/  WARPGROUP.ARRIVE ;  /* 0x00000000000079c5 */ /* 0x000fe20000000000 */
[-CC-:B------:R-:W-:Y:S01]  /*5270*/  FFMA.FTZ R152, R56, R3.reuse, -R12.reuse ;  /* 0x0000000338987223 */ /* 0x180fe2000001080c */
[-C--:B------:R-:W-:Y:S01]  /*5280*/  FFMA.FTZ R154, R60, R3.reuse, -R12 ;  /* 0x000000033c9a7223 */ /* 0x080fe2000001080c */
[-CC-:B------:R-:W-:Y:S02]  /*5290*/  FFMA.FTZ R153, R58, R3.reuse, -R28.reuse ;  /* 0x000000033a997223 */ /* 0x180fe4000001081c */
[----:B------:R-:W-:Y:S01]  /*52a0*/  MUFU.EX2 R155, R62 ;  /* 0x0000003e009b7308 */ /* 0x000fe20000000800 */
[----:B------:R-:W-:Y:S01]  /*52b0*/  FFMA.FTZ R28, R87, R3, -R28 ;  /* 0x00000003571c7223 */ /* 0x000fe2000001081c */
[----:B------:R-:W-:Y:S01]  /*52c0*/  HGMMA.64x128x16.F32.BF16 R88, R156, gdesc[UR8].tnspB, R88, gsb0 ;  /* 0x41e000089c587df0 */ /* 0x000fe20008001858 */
[----:B------:R-:W-:Y:S01]  /*52d0*/  UIADD3 UR10, UR6, 0x300, URZ ;  /* 0x00000300060a7890 */ /* 0x000fe2000fffe03f */
[----:B------:R-:W-:Y:S01]  /*52e0*/  UMOV UR11, 0x40000040 ;  /* 0x40000040000b7882 */ /* 0x000fe20000000000 */
[----:B------:R-:W-:-:S03]  /*52f0*/  UIADD3 UR6, UR6, 0x380, URZ ;  /* 0x0000038006067890 */ /* 0x000fc6000fffe03f */
        /* <DEDUP_REMOVED lines=8> */
[----:B------:R-:W-:Y:S02]  /*5380*/  FADD.FTZ R12, -R10, R15 ;  /* 0x0000000f0a0c7221 */ /* 0x000fe40000010100 */
[----:B------:R-:W-:Y:S01]  /*5390*/  MUFU.EX2 R157, R66 ;  /* 0x00000042009d7308 */ /* 0x000fe20000000800 */
[----:B------:R-:W-:Y:S01]  /*53a0*/  HGMMA.64x128x16.F32.BF16 R88, R160, gdesc[UR8].tnspB, R88, gsb0 ;  /* 0x41e00008a0587df0 */ /* 0x000fe20008001858 */
[----:B------:R-:W-:Y:S01]  /*53b0*/  UMOV UR10, UR6 ;  /* 0x00000006000a7c82 */ /* 0x000fe20008000000 */
[----:B------:R-:W-:Y:S01]  /*53c0*/  UMOV UR11, 0x40000040 ;  /* 0x40000040000b7882 */ /* 0x000fe20000000000 */
[----:B------:R-:W-:-:S04]  /*53d0*/  FMUL.FTZ R12, R12, R3 ;  /* 0x000000030c0c7220 */ /* 0x000fc80000410000 */
[----:B------:R-:W-:Y:S08]  /*53e0*/  MUFU.EX2 R156, R156 ;  /* 0x0000009c009c7308 */ /* 0x000ff00000000800 */
[----:B------:R-:W0:Y:S08]  /*53f0*/  MUFU.EX2 R12, R12 ;  /* 0x0000000c000c7308 */ /* 0x000e300000000800 */
[----:B------:R-:W-:Y:S08]  /*5400*/  MUFU.EX2 R158, R158 ;  /* 0x0000009e009e7308 */ /* 0x000ff00000000800 */
[----:B------:R-:W-:Y:S01]  /*5410*/  MUFU.EX2 R159, R70 ;  /* 0x00000046009f7308 */ /* 0x000fe20000000800 */
[----:B0-----:R-:W-:Y:S01]  /*5420*/  FFMA.FTZ R7, R12, R7, R181 ;  /* 0x000000070c077223 */ /* 0x001fe200000100b5 */
[----:B------:R-:W-:-:S03]  /*5430*/  F2FP.BF16.F32.PACK_AB R181, R32, R181 ;  /* 0x000000b520b5723e */ /* 0x000fc600000010ff */
[----:B------:R-:W-:-:S03]  /*5440*/  FADD.FTZ R7, R32, R7 ;  /* 0x0000000720077221 */ /* 0x000fc60000010000 */
[----:B------:R-:W0:Y:S01]  /*5450*/  MUFU.EX2 R15, R85 ;  /* 0x00000055000f7308 */ /* 0x000e220000000800 */
[----:B------:R-:W-:-:S04]  /*5460*/  FADD.FTZ R7, R36, R7 ;  /* 0x0000000724077221 */ /* 0x000fc80000010000 */
[----:B------:R-:W-:-:S04]  /*5470*/  FADD.FTZ R7, R31, R7 ;  /* 0x000000071f077221 */ /* 0x000fc80000010000 */
[----:B------:R-:W-:-:S04]  /*5480*/  FADD.FTZ R7, R34, R7 ;  /* 0x0000000722077221 */ /* 0x000fc80000010000 */
[----:B------:R-:W-:-:S04]  /*5490*/  FADD.FTZ R7, R35, R7 ;  /* 0x0000000723077221 */ /* 0x000fc80000010000 */
[----:B------:R-:W-:-:S04]  /*54a0*/  FADD.FTZ R7, R38, R7 ;  /* 0x0000000726077221 */ /* 0x000fc80000010000 */
[----:B------:R-:W-:-:S04]  /*54b0*/  FADD.FTZ R7, R39, R7 ;  /* 0x0000000727077221 */ /* 0x000fc80000010000 */
[----:B------:R-:W-:Y:S01]  /*54c0*/  FADD.FTZ R7, R42, R7 ;  /* 0x000000072a077221 */ /* 0x000fe20000010000 */
[----:B------:R-:W-:Y:S02]  /*54d0*/  WARPGROUP.DEPBAR.LE gsb0, 0x0 ;  /* 0x00008000000079c5 */ /* 0x000fe40000010000 */
[----:B------:R-:W-:Y:S01]  /*54e0*/  WARPGROUP.ARRIVE ;  /* 0x00000000000079c5 */ /* 0x000fe20000000000 */
[----:B------:R-:W1:Y:S01]  /*54f0*/  MUFU.EX2 R161, R74 ;  /* 0x0000004a00a17308 */ /* 0x000e620000000800 */
[----:B------:R-:W-:Y:S02]  /*5500*/  F2FP.BF16.F32.PACK_AB R160, R57, R14 ;  /* 0x0000000e39a0723e */ /* 0x000fe400000010ff */
[----:B------:R-:W-:Y:S02]  /*5510*/  F2FP.BF16.F32.PACK_AB R162, R61, R18 ;  /* 0x000000123da2723e */ /* 0x000fe400000010ff */
[----:B------:R-:W-:Y:S03]  /*5520*/  HGMMA.64x128x16.F32.BF16 R88, R164, gdesc[UR8].tnspB, R88, gsb0 ;  /* 0x41e00008a4587df0 */ /* 0x000fe60008001858 */
[----:B------:R-:W2:Y:S01]  /*5530*/  MUFU.EX2 R163, R78 ;  /* 0x0000004e00a37308 */ /* 0x000ea20000000800 */
[----:B------:R-:W-:-:S02]  /*5540*/  WARPGROUP.DEPBAR.LE gsb0, 0x0 ;  /* 0x00008000000079c5 */ /* 0x000fc40000010000 */
[----:B------:R3:W-:Y:S05]  /*5550*/  @!P1 SYNCS.ARRIVE.TRANS64.RED.A1T0 RZ, [R27+URZ], RZ ;  /* 0x000000ff1bff99a7 */ /* 0x0007ea000810043f */
[----:B------:R-:W4:Y:S01]  /*5560*/  MUFU.EX2 R165, R82 ;  /* 0x0000005200a57308 */ /* 0x000f220000000800 */
[----:B0-----:R-:W-:Y:S02]  /*5570*/  F2FP.BF16.F32.PACK_AB R166, R15, R22 ;  /* 0x000000160fa6723e */ /* 0x001fe400000010ff */
[----:B------:R-:W-:Y:S02]  /*5580*/  F2FP.BF16.F32.PACK_AB R164, R65, R20 ;  /* 0x0000001441a4723e */ /* 0x000fe400000010ff */
[----:B------:R-:W-:Y:S01]  /*5590*/  F2FP.BF16.F32.PACK_AB R167, R28, R86 ;  /* 0x000000561ca7723e */ /* 0x000fe200000010ff */
[----:B---3--:R-:W-:Y:S01]  /*55a0*/  FADD.FTZ R27, R17, R8 ;  /* 0x00000008111b7221 */ /* 0x008fe20000010000 */
[----:B------:R0:W-:Y:S03]  /*55b0*/  @!P1 SYNCS.ARRIVE.TRANS64.RED.A1T0 RZ, [R30+URZ], RZ ;  /* 0x000000ff1eff99a7 */ /* 0x0001e6000810043f */
[----:B------:R-:W-:Y:S01]  /*55c0*/  FADD.FTZ R8, R182, R27 ;  /* 0x0000001bb6087221 */ /* 0x000fe20000010000 */
[----:B------:R-:W-:-:S03]  /*55d0*/  F2FP.BF16.F32.PACK_AB R182, R19, R182 ;  /* 0x000000b613b6723e */ /* 0x000fc600000010ff */
[----:B------:R-:W-:-:S04]  /*55e0*/  FADD.FTZ R27, R19, R8 ;  /* 0x00000008131b7221 */ /* 0x000fc80000010000 */
        /* <DEDUP_REMOVED lines=8> */
[----:B------:R-:W-:Y:S01]  /*5670*/  FADD.FTZ R27, R25, R8 ;  /* 0x00000008191b7221 */ /* 0x000fe20000010000 */
[----:B------:R-:W-:-:S03]  /*5680*/  FADD.FTZ R8, R43, R7 ;  /* 0x000000072b087221 */ /* 0x000fc60000010000 */
[----:B0-----:R-:W-:Y:S01]  /*5690*/  FADD.FTZ R30, R174, R27 ;  /* 0x0000001bae1e7221 */ /* 0x001fe20000010000 */
[----:B------:R-:W-:Y:S01]  /*56a0*/  FADD.FTZ R8, R175, R8 ;  /* 0x00000008af087221 */ /* 0x000fe20000010000 */
[C---:B------:R-:W-:Y:S02]  /*56b0*/  F2FP.BF16.F32.PACK_AB R174, R29.reuse, R174 ;  /* 0x000000ae1dae723e */ /* 0x040fe400000010ff */
[----:B------:R-:W-:Y:S01]  /*56c0*/  FADD.FTZ R7, R29, R30 ;  /* 0x0000001e1d077221 */ /* 0x000fe20000010000 */
[C---:B------:R-:W-:Y:S01]  /*56d0*/  FADD.FTZ R8, R47.reuse, R8 ;  /* 0x000000082f087221 */ /* 0x040fe20000010000 */
[----:B------:R-:W-:Y:S02]  /*56e0*/  F2FP.BF16.F32.PACK_AB R175, R47, R175 ;  /* 0x000000af2faf723e */ /* 0x000fe400000010ff */
[----:B------:R-:W-:Y:S01]  /*56f0*/  FADD.FTZ R30, R168, R7 ;  /* 0x00000007a81e7221 */ /* 0x000fe20000010000 */
[----:B------:R-:W-:Y:S01]  /*5700*/  FADD.FTZ R7, R169, R8 ;  /* 0x00000008a9077221 */ /* 0x000fe20000010000 */
[----:B------:R-:W-:-:S02]  /*5710*/  F2FP.BF16.F32.PACK_AB R169, R24, R169 ;  /* 0x000000a918a9723e */ /* 0x000fc400000010ff */
[C---:B------:R-:W-:Y:S01]  /*5720*/  FADD.FTZ R17, R33.reuse, R30 ;  /* 0x0000001e21117221 */ /* 0x040fe20000010000 */
[----:B------:R-:W-:Y:S01]  /*5730*/  FADD.FTZ R8, R24, R7 ;  /* 0x0000000718087221 */ /* 0x000fe20000010000 */
[----:B------:R-:W-:Y:S02]  /*5740*/  F2FP.BF16.F32.PACK_AB R168, R33, R168 ;  /* 0x000000a821a8723e */ /* 0x000fe400000010ff */
[----:B------:R-:W-:Y:S01]  /*5750*/  FADD.FTZ R30, R170, R17 ;  /* 0x00000011aa1e7221 */ /* 0x000fe20000010000 */
[----:B------:R-:W-:Y:S01]  /*5760*/  FADD.FTZ R7, R171, R8 ;  /* 0x00000008ab077221 */ /* 0x000fe20000010000 */
[C---:B------:R-:W-:Y:S02]  /*5770*/  F2FP.BF16.F32.PACK_AB R170, R37.reuse, R170 ;  /* 0x000000aa25aa723e */ /* 0x040fe400000010ff */
[----:B------:R-:W-:Y:S01]  /*5780*/  FADD.FTZ R17, R37, R30 ;  /* 0x0000001e25117221 */ /* 0x000fe20000010000 */
[C---:B------:R-:W-:Y:S01]  /*5790*/  FADD.FTZ R8, R26.reuse, R7 ;  /* 0x000000071a087221 */ /* 0x040fe20000010000 */
[----:B------:R-:W-:-:S02]  /*57a0*/  F2FP.BF16.F32.PACK_AB R171, R26, R171 ;  /* 0x000000ab1aab723e */ /* 0x000fc400000010ff */
[----:B------:R-:W-:Y:S01]  /*57b0*/  FADD.FTZ R30, R152, R17 ;  /* 0x00000011981e7221 */ /* 0x000fe20000010000 */
        /* <DEDUP_REMOVED lines=8> */
[----:B------:R-:W-:Y:S01]  /*5840*/  FADD.FTZ R7, R45, R30 ;  /* 0x0000001e2d077221 */ /* 0x000fe20000010000 */
[C---:B------:R-:W-:Y:S01]  /*5850*/  FADD.FTZ R8, R63.reuse, R8 ;  /* 0x000000083f087221 */ /* 0x040fe20000010000 */
        /* <DEDUP_REMOVED lines=14> */
[----:B-1----:R-:W-:Y:S01]  /*5940*/  FADD.FTZ R8, R161, R8 ;  /* 0x00000008a1087221 */ /* 0x002fe20000010000 */
[----:B------:R-:W-:-:S02]  /*5950*/  F2FP.BF16.F32.PACK_AB R161, R75, R161 ;  /* 0x000000a14ba1723e */ /* 0x000fc400000010ff */
[----:B------:R-:W-:Y:S01]  /*5960*/  FADD.FTZ R7, R57, R24 ;  /* 0x0000001839077221 */ /* 0x000fe20000010000 */
[----:B------:R-:W-:Y:S01]  /*5970*/  FADD.FTZ R8, R75, R8 ;  /* 0x000000084b087221 */ /* 0x000fe20000010000 */
[----:B------:R-:W-:Y:S02]  /*5980*/  MOV R17, R6 ;  /* 0x0000000600117202 */ /* 0x000fe40000000f00 */
[----:B------:R-:W-:Y:S01]  /*5990*/  FADD.FTZ R24, R18, R7 ;  /* 0x0000000712187221 */ /* 0x000fe20000010000 */
[----:B--2---:R-:W-:Y:S01]  /*59a0*/  FADD.FTZ R8, R163, R8 ;  /* 0x00000008a3087221 */ /* 0x004fe20000010000 */
[----:B------:R-:W-:Y:S02]  /*59b0*/  F2FP.BF16.F32.PACK_AB R163, R79, R163 ;  /* 0x000000a34fa3723e */ /* 0x000fe400000010ff */
[----:B------:R-:W-:Y:S01]  /*59c0*/  FADD.FTZ R7, R61, R24 ;  /* 0x000000183d077221 */ /* 0x000fe20000010000 */
[----:B------:R-:W-:-:S03]  /*59d0*/  FADD.FTZ R8, R79, R8 ;  /* 0x000000084f087221 */ /* 0x000fc60000010000 */
[----:B------:R-:W-:Y:S01]  /*59e0*/  FADD.FTZ R14, R20, R7 ;  /* 0x00000007140e7221 */ /* 0x000fe20000010000 */
[----:B----4-:R-:W-:Y:S01]  /*59f0*/  FADD.FTZ R8, R165, R8 ;  /* 0x00000008a5087221 */ /* 0x010fe20000010000 */
[----:B------:R-:W-:Y:S02]  /*5a00*/  F2FP.BF16.F32.PACK_AB R165, R83, R165 ;  /* 0x000000a553a5723e */ /* 0x000fe400000010ff */
[----:B------:R-:W-:-:S04]  /*5a10*/  FADD.FTZ R7, R65, R14 ;  /* 0x0000000e41077221 */ /* 0x000fc80000010000 */
[----:B------:R-:W-:Y:S01]  /*5a20*/  FADD.FTZ R14, R22, R7 ;  /* 0x00000007160e7221 */ /* 0x000fe20000010000 */
[----:B------:R-:W-:-:S03]  /*5a30*/  FADD.FTZ R7, R83, R8 ;  /* 0x0000000853077221 */ /* 0x000fc60000010000 */
[----:B------:R-:W-:Y:S01]  /*5a40*/  FADD.FTZ R8, R15, R14 ;  /* 0x0000000e0f087221 */ /* 0x000fe20000010000 */
[----:B------:R-:W-:Y:S01]  /*5a50*/  FADD.FTZ R7, R86, R7 ;  /* 0x0000000756077221 */ /* 0x000fe20000010000 */
[----:B------:R-:W-:Y:S02]  /*5a60*/  IMAD.MOV.U32 R14, RZ, RZ, R9 ;  /* 0x000000ffff0e7224 */ /* 0x000fe400078e0009 */
[----:B------:R-:W-:Y:S02]  /*5a70*/  IMAD.MOV.U32 R15, RZ, RZ, R10 ;  /* 0x000000ffff0f7224 */ /* 0x000fe400078e000a */
[----:B------:R-:W-:Y:S01]  /*5a80*/  FADD.FTZ R7, R28, R7 ;  /* 0x000000071c077221 */ /* 0x000fe20000010000 */
[----:B------:R-:W-:Y:S06]  /*5a90*/  @P2 BRA `(.L_x_28) ;  /* 0xffffffdc00e42947 */ /* 0x000fec000383ffff */
.L_x_19:
[----:B------:R-:W-:Y:S06]  /*5aa0*/  BAR.ARV 0x8, 0x180 ;  /* 0x0206000000007b1d */ /* 0x000fec0000002000 */
        /* <DEDUP_REMOVED lines=64> */
[----:B------:R-:W-:Y:S06]  /*5eb0*/  @!P0 BRA `(.L_x_29) ;  /* 0x0000000000048947 */ /* 0x000fec0003800000 */
[----:B------:R-:W-:Y:S01]  /*5ec0*/  BPT.TRAP 0x1 ;  /* 0x000000040000795c */ /* 0x000fe20000300000 */
.L_x_29:
[----:B------:R-:W-:Y:S02]  /*5ed0*/  SHF.L.U32 R9, R9, 0x1f, RZ ;  /* 0x0000001f09097819 */ /* 0x000fe400000006ff */
[----:B------:R-:W-:-:S04]  /*5ee0*/  LEA R12, R0, UR36, 0x3 ;  /* 0x00000024000c7c11 */ /* 0x000fc8000f8e18ff */
[----:B------:R0:W1:Y:S01]  /*5ef0*/  SYNCS.PHASECHK.TRANS64.TRYWAIT P2, [R12+URZ+0x34850], R9 ;  /* 0x034850090c0075a7 */ /* 0x000062000804017f */
[----:B------:R-:W-:Y:S05]  /*5f00*/  @!P0 BRA `(.L_x_30) ;  /* 0x0000000000048947 */ /* 0x000fea0003800000 */
[----:B------:R-:W-:Y:S01]  /*5f10*/  BPT.TRAP 0x1 ;  /* 0x000000040000795c */ /* 0x000fe20000300000 */
.L_x_30:
[----:B-1----:R-:W-:Y:S05]  /*5f20*/  @P2 BRA `(.L_x_31) ;  /* 0x0000000000082947 */ /* 0x002fea0003800000 */
[----:B------:R-:W1:Y:S02]  /*5f30*/  SYNCS.PHASECHK.TRANS64.TRYWAIT P0, [R12+URZ+0x34850], R9 ;  /* 0x034850090c0075a7 */ /* 0x000e64000800017f */
[----:B-1----:R-:W-:Y:S05]  /*5f40*/  @!P0 BRA `(.L_x_32) ;  /* 0x0000006000088947 */ /* 0x002fea0003800000 */
.L_x_31:
[----:B------:R-:W-:Y:S01]  /*5f50*/  UIADD3 UR36, UR36, 0x400, URZ ;  /* 0x0000040024247890 */ /* 0x000fe2000fffe03f */
[----:B------:R-:W-:Y:S01]  /*5f60*/  R2UR UR5, R0 ;  /* 0x00000000000572ca */ /* 0x000fe200000e0000 */
[----:B------:R-:W-:Y:S01]  /*5f70*/  WARPGROUP.ARRIVE ;  /* 0x00000000000079c5 */ /* 0x000fe20000000000 */
[----:B------:R-:W-:Y:S01]  /*5f80*/  UMOV UR7, 0x40000040 ;  /* 0x4000004000077882 */ /* 0x000fe20000000000 */
[----:B------:R-:W-:Y:S01]  /*5f90*/  USHF.R.U32.HI UR36, URZ, 0x4, UR36 ;  /* 0x000000043f247899 */ /* 0x000fe20008011624 */
[----:B------:R-:W2:Y:S01]  /*5fa0*/  SHFL.BFLY PT, R5, R8, 0x2, 0x1f ;  /* 0x0c401f0008057f89 */ /* 0x000ea200000e0000 */
[----:B01----:R-:W-:Y:S02]  /*5fb0*/  @!P1 VIADD R12, R12, 0x34860 ;  /* 0x000348600c0c9836 */ /* 0x003fe40000000000 */
[----:B------:R-:W-:Y:S01]  /*5fc0*/  ULOP3.LUT UR36, UR36, 0x3fff, URZ, 0xc0, !UPT ;  /* 0x00003fff24247892 */ /* 0x000fe2000f8ec03f */
[----:B------:R-:W0:Y:S01]  /*5fd0*/  SHFL.BFLY PT, R0, R7, 0x2, 0x1f ;  /* 0x0c401f0007007f89 */ /* 0x000e2200000e0000 */
[----:B------:R-:W-:Y:S01]  /*5fe0*/  IMAD.MOV.U32 R4, RZ, RZ, -0x800000 ;  /* 0xff800000ff047424 */ /* 0x000fe200078e00ff */
[----:B------:R-:W-:Y:S01]  /*5ff0*/  @!P1 PRMT R12, RZ, 0x654, R12 ;  /* 0x00000654ff0c9816 */ /* 0x000fe2000000000c */
[----:B------:R-:W-:-:S04]  /*6000*/  ULOP3.LUT UR4, UR36, 0x4000000, URZ, 0xfc, !UPT ;  /* 0x0400000024047892 */ /* 0x000fc8000f8efc3f */
[----:B------:R-:W-:-:S07]  /*6010*/  ULEA UR4, UR5, UR4, 0xb ;  /* 0x0000000405047291 */ /* 0x000fce000f8e583f */
[----:B------:R-:W-:Y:S02]  /*6020*/  UMOV UR6, UR4 ;  /* 0x0000000400067c82 */ /* 0x000fe40008000000 */
[----:B------:R-:W-:Y:S01]  /*6030*/  HGMMA.64x128x16.F32.BF16 R24, R180, gdesc[UR4].tnspB, R24, gsb0 ;  /* 0x41e00004b4187df0 */ /* 0x000fe20008001818 */
[----:B------:R-:W-:Y:S01]  /*6040*/  UIADD3 UR6, UR4, 0x80, URZ ;  /* 0x0000008004067890 */ /* 0x000fe2000fffe03f */
[----:B------:R-:W-:Y:S01]  /*6050*/  UMOV UR7, 0x40000040 ;  /* 0x4000004000077882 */ /* 0x000fe20000000000 */
[----:B--2---:R-:W-:Y:S01]  /*6060*/  FADD.FTZ R5, R5, R8 ;  /* 0x0000000805057221 */ /* 0x004fe20000010000 */
[----:B------:R-:W-:Y:S02]  /*6070*/  IMAD.MOV.U32 R8, RZ, RZ, RZ ;  /* 0x000000ffff087224 */ /* 0x000fe400078e00ff */
[----:B0-----:R-:W-:Y:S01]  /*6080*/  FADD.FTZ R2, R0, R7 ;  /* 0x0000000700027221 */ /* 0x001fe20000010000 */
[----:B------:R-:W-:Y:S01]  /*6090*/  IMAD.MOV.U32 R7, RZ, RZ, RZ ;  /* 0x000000ffff077224 */ /* 0x000fe200078e00ff */
[----:B------:R-:W0:Y:S04]  /*60a0*/  SHFL.BFLY PT, R0, R5, 0x1, 0x1f ;  /* 0x0c201f0005007f89 */ /* 0x000e2800000e0000 */
[----:B------:R-:W1:Y:S01]  /*60b0*/  SHFL.BFLY PT, R9, R2, 0x1, 0x1f ;  /* 0x0c201f0002097f89 */ /* 0x000e6200000e0000 */
[----:B0-----:R-:W-:Y:S01]  /*60c0*/  FADD.FTZ R13, R5, R0 ;  /* 0x00000000050d7221 */ /* 0x001fe20000010000 */
[----:B------:R-:W-:-:S02]  /*60d0*/  IMAD.MOV.U32 R0, RZ, RZ, -0x800000 ;  /* 0xff800000ff007424 */ /* 0x000fc400078e00ff */
[----:B-1----:R-:W-:Y:S02]  /*60e0*/  FADD.FTZ R14, R2, R9 ;  /* 0x00000009020e7221 */ /* 0x002fe40000010000 */
[----:B------:R-:W-:-:S03]  /*60f0*/  FSETP.NE.FTZ.AND P0, PT, R13, RZ, PT ;  /* 0x000000ff0d00720b */ /* 0x000fc60003f15000 */
[----:B------:R-:W-:-:S10]  /*6100*/  FSETP.NE.FTZ.AND P2, PT, R14, RZ, PT ;  /* 0x000000ff0e00720b */ /* 0x000fd40003f55000 */
[----:B------:R-:W0:Y:S01]  /*6110*/  @P0 MUFU.LG2 R9, R13 ;  /* 0x0000000d00090308 */ /* 0x000e220000000c00 */
[C---:B------:R-:W-:Y:S02]  /*6120*/  @P0 FMUL.FTZ R5, R3.reuse, 0.69314718246459960938 ;  /* 0x3f31721803050820 */ /* 0x040fe40000410000 */
[----:B------:R-:W-:-:S05]  /*6130*/  @P2 FMUL.FTZ R18, R3, 0.69314718246459960938 ;  /* 0x3f31721803122820 */ /* 0x000fca0000410000 */
[----:B------:R-:W1:Y:S08]  /*6140*/  @P2 MUFU.LG2 R11, R14 ;  /* 0x0000000e000b2308 */ /* 0x000e700000000c00 */
[----:B------:R-:W2:Y:S01]  /*6150*/  @P0 MUFU.RCP R7, R13 ;  /* 0x0000000d00070308 */ /* 0x000ea20000001000 */
[----:B0-----:R-:W-:-:S04]  /*6160*/  @P0 FMUL.FTZ R2, R9, 0.69314718246459960938 ;  /* 0x3f31721809020820 */ /* 0x001fc80000410000 */
[----:B------:R-:W-:Y:S01]  /*6170*/  @P0 FFMA.FTZ R4, R5, R6, R2 ;  /* 0x0000000605040223 */ /* 0x000fe20000010002 */
[----:B------:R-:W-:Y:S02]  /*6180*/  PLOP3.LUT P0, PT, PT, PT, PT, 0x8, 0x0 ;  /* 0x000000000000781c */ /* 0x000fe40003f0e170 */
[----:B------:R-:W0:Y:S01]  /*6190*/  @P2 MUFU.RCP R8, R14 ;  /* 0x0000000e00082308 */ /* 0x000e220000001000 */
[----:B-1----:R-:W-:-:S04]  /*61a0*/  @P2 FMUL.FTZ R11, R11, 0.69314718246459960938 ;  /* 0x3f3172180b0b2820 */ /* 0x002fc80000410000 */
[----:B------:R-:W-:Y:S01]  /*61b0*/  @P2 FFMA.FTZ R0, R18, R10, R11 ;  /* 0x0000000a12002223 */ /* 0x000fe2000001000b */
[----:B------:R-:W-:Y:S02]  /*61c0*/  WARPGROUP.DEPBAR.LE gsb0, 0x0 ;  /* 0x00008000000079c5 */ /* 0x000fe40000010000 */
[----:B------:R-:W-:-:S06]  /*61d0*/  WARPGROUP.ARRIVE ;  /* 0x00000000000079c5 */ /* 0x000fcc0000000000 */
[----:B------:R-:W-:Y:S01]  /*61e0*/  HGMMA.64x128x16.F32.BF16 R24, R176, gdesc[UR4].tnspB, R24, gsb0 ;  /* 0x41e00004b0187df0 */ /* 0x000fe20008001818 */
[----:B------:R-:W-:Y:S01]  /*61f0*/  UIADD3 UR6, UR4, 0x100, URZ ;  /* 0x0000010004067890 */ /* 0x000fe2000fffe03f */
[----:B------:R-:W-:Y:S01]  /*6200*/  UMOV UR7, 0x40000040 ;  /* 0x4000004000077882 */ /* 0x000fe20000000000 */
[----:B------:R-:W-:Y:S02]  /*6210*/  WARPGROUP.DEPBAR.LE gsb0, 0x0 ;  /* 0x00008000000079c5 */ /* 0x000fe40000010000 */
[----:B------:R-:W-:-:S07]  /*6220*/  WARPGROUP.ARRIVE ;  /* 0x00000000000079c5 */ /* 0x000fce0000000000 */
        /* <DEDUP_REMOVED lines=18> */
[----:B------:R-:W-:Y:S01]  /*6350*/  UIADD3 UR4, UR4, 0x380, URZ ;  /* 0x0000038004047890 */ /* 0x000fe2000fffe03f */
[----:B------:R-:W-:Y:S02]  /*6360*/  WARPGROUP.DEPBAR.LE gsb0, 0x0 ;  /* 0x00008000000079c5 */ /* 0x000fe40000010000 */
[----:B------:R-:W-:-:S06]  /*6370*/  WARPGROUP.ARRIVE ;  /* 0x00000000000079c5 */ /* 0x000fcc0000000000 */
[----:B------:R-:W-:Y:S01]  /*6380*/  HGMMA.64x128x16.F32.BF16 R24, R160, gdesc[UR4].tnspB, R24, gsb0 ;  /* 0x41e00004a0187df0 */ /* 0x000fe20008001818 */
[----:B------:R-:W-:Y:S01]  /*6390*/  UMOV UR6, UR4 ;  /* 0x0000000400067c82 */ /* 0x000fe20008000000 */
[----:B------:R-:W-:Y:S01]  /*63a0*/  UMOV UR7, 0x40000040 ;  /* 0x4000004000077882 */ /* 0x000fe20000000000 */
[----:B------:R-:W-:Y:S02]  /*63b0*/  WARPGROUP.DEPBAR.LE gsb0, 0x0 ;  /* 0x00008000000079c5 */ /* 0x000fe40000010000 */
[----:B------:R-:W-:-:S07]  /*63c0*/  WARPGROUP.ARRIVE ;  /* 0x00000000000079c5 */ /* 0x000fce0000000000 */
[----:B------:R-:W-:Y:S03]  /*63d0*/  HGMMA.64x128x16.F32.BF16 R24, R164, gdesc[UR4].tnspB, R24, gsb0 ;  /* 0x41e00004a4187df0 */ /* 0x000fe60008001818 */
[----:B------:R-:W-:Y:S02]  /*63e0*/  WARPGROUP.DEPBAR.LE gsb0, 0x0 ;  /* 0x00008000000079c5 */ /* 0x000fe40000010000 */
[----:B------:R1:W-:Y:S01]  /*63f0*/  @!P1 SYNCS.ARRIVE.TRANS64.RED.A1T0 RZ, [R12+URZ], RZ ;  /* 0x000000ff0cff99a7 */ /* 0x0003e2000810043f */
[-C--:B--2---:R-:W-:Y:S01]  /*6400*/  FMUL.FTZ R24, R24, R7.reuse ;  /* 0x0000000718187220 */ /* 0x084fe20000410000 */
        /* <DEDUP_REMOVED lines=31> */
[-C--:B0-----:R-:W-:Y:S01]  /*6600*/  FMUL.FTZ R26, R26, R8.reuse ;  /* 0x000000081a1a7220 */ /* 0x081fe20000410000 */
        /* <DEDUP_REMOVED lines=30> */
[----:B-1----:R-:W-:-:S07]  /*67f0*/  FMUL.FTZ R87, R87, R8 ;  /* 0x0000000857577220 */ /* 0x002fce0000410000 */
.L_x_12:
[----:B------:R-:W-:Y:S05]  /*6800*/  @P0 BRA `(.L_x_33) ;  /* 0x0000001400340947 */ /* 0x000fea0003800000 */
[----:B------:R-:W0:Y:S01]  /*6810*/  S2R R2, SR_TID.X ;  /* 0x0000000000027919 */ /* 0x000e220000002100 */
[----:B------:R-:W1:Y:S01]  /*6820*/  LDC R17, c[0x0][0xbe8] ;  /* 0x0002fa00ff117b82 */ /* 0x000e620000000800 */
[----:B------:R-:W-:Y:S01]  /*6830*/  SHF.R.S32.HI R11, RZ, 0x1f, R16 ;  /* 0x0000001fff0b7819 */ /* 0x000fe20000011410 */
[----:B------:R-:W-:Y:S01]  /*6840*/  ULDC.64 UR4, c[0x0][0xbd0] ;  /* 0x0002f40000047ab9 */ /* 0x000fe20000000a00 */
[----:B------:R-:W2:Y:S01]  /*6850*/  S2R R12, SR_CTAID.X ;  /* 0x00000000000c7919 */ /* 0x000ea20000002500 */
[----:B------:R-:W-:Y:S01]  /*6860*/  ULDC.64 UR6, c[0x0][0xb38] ;  /* 0x0002ce0000067ab9 */ /* 0x000fe20000000a00 */
[----:B------:R-:W-:Y:S03]  /*6870*/  BSSY B0, `(.L_x_34) ;  /* 0x00000e2000007945 */ /* 0x000fe60003800000 */
[----:B------:R-:W3:Y:S08]  /*6880*/  S2UR UR9, SR_CTAID.Z ;  /* 0x00000000000979c3 */ /* 0x000ef00000002700 */
[----:B------:R-:W4:Y:S08]  /*6890*/  LDC.64 R18, c[0x0][0xbd8] ;  /* 0x0002f600ff127b82 */ /* 0x000f300000000a00 */
[----:B------:R-:W-:Y:S01]  /*68a0*/  BAR.SYNC.DEFER_BLOCKING 0x1, 0x100 ;  /* 0x0044000000007b1d */ /* 0x000fe20000010000 */
[----:B-1----:R-:W-:-:S07]  /*68b0*/  ISETP.NE.AND P0, PT, R17, 0x1, PT ;  /* 0x000000011100780c */ /* 0x002fce0003f05270 */
[----:B------:R-:W1:Y:S01]  /*68c0*/  S2UR UR8, SR_CTAID.Y ;  /* 0x00000000000879c3 */ /* 0x000e620000002600 */
[----:B0-----:R-:W-:-:S07]  /*68d0*/  VIADD R6, R2, 0xffffff80 ;  /* 0xffffff8002067836 */ /* 0x001fce0000000000 */
[----:B------:R-:W1:Y:S01]  /*68e0*/  LDC R23, c[0x0][0xc50] ;  /* 0x00031400ff177b82 */ /* 0x000e620000000800 */
[----:B------:R-:W-:-:S04]  /*68f0*/  SHF.R.S32.HI R5, RZ, 0x1f, R6 ;  /* 0x0000001fff057819 */ /* 0x000fc80000011406 */
[----:B------:R-:W-:-:S03]  /*6900*/  LEA.HI R7, R5, R6, RZ, 0x7 ;  /* 0x0000000605077211 */ /* 0x000fc600078f38ff */
[----:B------:R-:W0:Y:S01]  /*6910*/  LDC.64 R20, c[0x0][0xb40] ;  /* 0x0002d000ff147b82 */ /* 0x000e220000000a00 */
[----:B------:R-:W-:Y:S02]  /*6920*/  LEA.HI R5, R5, R6, RZ, 0x2 ;  /* 0x0000000605057211 */ /* 0x000fe400078f10ff */
[----:B------:R-:W-:Y:S02]  /*6930*/  LOP3.LUT R3, R7, 0xffffff80, RZ, 0xc0, !PT ;  /* 0xffffff8007037812 */ /* 0x000fe400078ec0ff */
[----:B------:R-:W-:Y:S02]  /*6940*/  LOP3.LUT R5, R5, 0xfffffffc, RZ, 0xc0, !PT ;  /* 0xfffffffc05057812 */ /* 0x000fe400078ec0ff */
[C---:B------:R-:W-:Y:S01]  /*6950*/  IADD3 R88, R6.reuse, -R3, RZ ;  /* 0x8000000306587210 */ /* 0x040fe20007ffe0ff */
[----:B------:R-:W5:Y:S01]  /*6960*/  @P0 LDC R13, c[0x0][0xbec] ;  /* 0x0002fb00ff0d0b82 */ /* 0x000f620000000800 */
[----:B------:R-:W-:Y:S01]  /*6970*/  SHF.R.S32.HI R8, RZ, 0x7, R7 ;  /* 0x00000007ff087819 */ /* 0x000fe20000011407 */
[----:B------:R-:W-:Y:S01]  /*6980*/  IMAD.IADD R5, R6, 0x1, -R5 ;  /* 0x0000000106057824 */ /* 0x000fe200078e0a05 */
[----:B------:R-:W-:-:S04]  /*6990*/  SHF.R.S32.HI R9, RZ, 0x1f, R88 ;  /* 0x0000001fff097819 */ /* 0x000fc80000011458 */
[----:B------:R-:W-:Y:S01]  /*69a0*/  LEA.HI R89, R9, R88, RZ, 0x2 ;  /* 0x0000005809597211 */ /* 0x000fe200078f10ff */
[----:B------:R-:W5:Y:S03]  /*69b0*/  @P0 LDC R91, c[0x0][0xbec] ;  /* 0x0002fb00ff5b0b82 */ /* 0x000f660000000800 */
[--C-:B------:R-:W-:Y:S02]  /*69c0*/  SHF.R.S32.HI R2, RZ, 0x2, R89.reuse ;  /* 0x00000002ff027819 */ /* 0x100fe40000011459 */
[----:B------:R-:W-:Y:S02]  /*69d0*/  SHF.R.S32.HI R3, RZ, 0x1f, R89 ;  /* 0x0000001fff037819 */ /* 0x000fe40000011459 */
[----:B------:R-:W-:Y:S01]  /*69e0*/  LOP3.LUT R89, R89, 0x7ffffffc, RZ, 0xc0, !PT ;  /* 0x7ffffffc59597812 */ /* 0x000fe200078ec0ff */
[----:B------:R-:W5:Y:S01]  /*69f0*/  @P0 LDC R15, c[0x0][0xbf0] ;  /* 0x0002fc00ff0f0b82 */ /* 0x000f620000000800 */
[----:B------:R-:W-:-:S04]  /*6a00*/  LEA.HI R3, R3, R2, RZ, 0x3 ;  /* 0x0000000203037211 */ /* 0x000fc800078f18ff */
[----:B------:R-:W-:-:S03]  /*6a10*/  LOP3.LUT R3, R3, 0xfffffff8, RZ, 0xc0, !PT ;  /* 0xfffffff803037812 */ /* 0x000fc600078ec0ff */
[----:B------:R-:W5:Y:S02]  /*6a20*/  @P0 LDC R22, c[0x0][0xbf0] ;  /* 0x0002fc00ff160b82 */ /* 0x000f640000000800 */
[----:B------:R-:W-:Y:S01]  /*6a30*/  IMAD.IADD R6, R2, 0x1, -R3 ;  /* 0x0000000102067824 */ /* 0x000fe200078e0a03 */
[----:B------:R-:W-:Y:S02]  /*6a40*/  LEA.HI R2, R7, R8, RZ, 0x1 ;  /* 0x0000000807027211 */ /* 0x000fe400078f08ff */
[----:B------:R-:W-:Y:S02]  /*6a50*/  LEA.HI R3, R9, R88, RZ, 0x5 ;  /* 0x0000005809037211 */ /* 0x000fe400078f28ff */
[----:B------:R-:W-:Y:S02]  /*6a60*/  LOP3.LUT R2, R2, 0x3fffffe, RZ, 0xc0, !PT ;  /* 0x03fffffe02027812 */ /* 0x000fe400078ec0ff */
[----:B------:R-:W-:Y:S02]  /*6a70*/  LEA.HI R7, R5, R5, RZ, 0x1 ;  /* 0x0000000505077211 */ /* 0x000fe400078f08ff */
[----:B------:R-:W-:Y:S01]  /*6a80*/  SHF.R.S32.HI R3, RZ, 0x5, R3 ;  /* 0x00000005ff037819 */ /* 0x000fe20000011403 */
[----:B------:R-:W-:Y:S01]  /*6a90*/  IMAD.IADD R2, R8, 0x1, -R2 ;  /* 0x0000000108027824 */ /* 0x000fe200078e0a02 */
[----:B------:R-:W-:Y:S01]  /*6aa0*/  LOP3.LUT R8, R7, 0x1ffffffe, RZ, 0xc0, !PT ;  /* 0x1ffffffe07087812 */ /* 0x000fe200078ec0ff */
[----:B------:R-:W-:-:S02]  /*6ab0*/  IMAD R7, R11, UR4, RZ ;  /* 0x000000040b077c24 */ /* 0x000fc4000f8e02ff */
[----:B------:R-:W-:Y:S02]  /*6ac0*/  IMAD R3, R3, 0x10, R6 ;  /* 0x0000001003037824 */ /* 0x000fe400078e0206 */
[----:B------:R-:W-:Y:S02]  /*6ad0*/  IMAD.IADD R8, R5, 0x1, -R8 ;  /* 0x0000000105087824 */ /* 0x000fe400078e0a08 */
[----:B------:R-:W-:Y:S02]  /*6ae0*/  IMAD R5, R2, 0x40, R3 ;  /* 0x0000004002057824 */ /* 0x000fe400078e0203 */
[----:B------:R-:W-:Y:S01]  /*6af0*/  IMAD.WIDE.U32 R2, R16, UR4, RZ ;  /* 0x0000000410027c25 */ /* 0x000fe2000f8e00ff */
[----:B---3--:R-:W-:-:S03]  /*6b00*/  USHF.R.S32.HI UR4, URZ, 0x1f, UR9 ;  /* 0x0000001f3f047899 */ /* 0x008fc60008011409 */
[C---:B------:R-:W-:Y:S02]  /*6b10*/  IMAD R9, R16.reuse, UR5, R7 ;  /* 0x0000000510097c24 */ /* 0x040fe4000f8e0207 */
[----:B------:R-:W-:Y:S02]  /*6b20*/  IMAD R11, R11, UR6, RZ ;  /* 0x000000060b0b7c24 */ /* 0x000fe4000f8e02ff */
[----:B------:R-:W-:Y:S01]  /*6b30*/  IMAD.WIDE.U32 R6, R16, UR6, RZ ;  /* 0x0000000610067c25 */ /* 0x000fe2000f8e00ff */
[----:B------:R-:W-:-:S03]  /*6b40*/  IADD3 R3, R3, R9, RZ ;  /* 0x0000000903037210 */ /* 0x000fc60007ffe0ff */
[----:B------:R-:W-:Y:S01]  /*6b50*/  IMAD R9, R16, UR7, R11 ;  /* 0x0000000710097c24 */ /* 0x000fe2000f8e020b */
[----:B------:R-:W-:Y:S01]  /*6b60*/  ULDC.64 UR6, c[0x0][0xb48] ;  /* 0x0002d20000067ab9 */ /* 0x000fe20000000a00 */
[----:B------:R-:W-:Y:S02]  /*6b70*/  IMAD R8, R8, 0x8, R5 ;  /* 0x0000000808087824 */ /* 0x000fe400078e0205 */
[----:B------:R-:W-:Y:S02]  /*6b80*/  IMAD.MOV R16, RZ, RZ, -R16 ;  /* 0x000000ffff107224 */ /* 0x000fe400078e0a10 */
[----:B----4-:R-:W-:Y:S02]  /*6b90*/  IMAD R10, R18, UR4, RZ ;  /* 0x00000004120a7c24 */ /* 0x010fe4000f8e02ff */
[----:B--2---:R-:W-:Y:S02]  /*6ba0*/  IMAD R8, R12, 0x80, R8 ;  /* 0x000000800c087824 */ /* 0x004fe400078e0208 */
[----:B0-----:R-:W-:Y:S01]  /*6bb0*/  IMAD R14, R20, UR4, RZ ;  /* 0x00000004140e7c24 */ /* 0x001fe2000f8e02ff */
[----:B------:R-:W-:Y:S01]  /*6bc0*/  ULDC.64 UR4, c[0x0][0xbe0] ;  /* 0x0002f80000047ab9 */ /* 0x000fe20000000a00 */
[----:B-1----:R-:W-:-:S02]  /*6bd0*/  IMAD R23, R23, R16, UR8 ;  /* 0x0000000817177e24 */ /* 0x002fc4000f8e0210 */
[----:B------:R-:W-:Y:S02]  /*6be0*/  IMAD.IADD R7, R7, 0x1, R9 ;  /* 0x0000000107077824 */ /* 0x000fe400078e0209 */
[----:B------:R-:W-:Y:S02]  /*6bf0*/  IMAD R11, R19, UR9, R10 ;  /* 0x00000009130b7c24 */ /* 0x000fe4000f8e020a */
[----:B------:R-:W-:-:S04]  /*6c00*/  IMAD.WIDE.U32 R2, R18, UR9, R2 ;  /* 0x0000000912027c25 */ /* 0x000fc8000f8e0002 */
[----:B-----5:R-:W-:-:S04]  /*6c10*/  @P0 IMAD.HI.U32 R10, R8, R13, RZ ;  /* 0x0000000d080a0227 */ /* 0x020fc800078e00ff */
[----:B------:R-:W-:Y:S01]  /*6c20*/  IMAD R13, R21, UR9, R14 ;  /* 0x00000009150d7c24 */ /* 0x000fe2000f8e020e */
[----:B------:R-:W-:Y:S01]  /*6c30*/  SHF.R.S32.HI R14, RZ, 0x1f, R23 ;  /* 0x0000001fff0e7819 */ /* 0x000fe20000011417 */
[----:B------:R-:W-:Y:S01]  /*6c40*/  IMAD.WIDE.U32 R6, R20, UR9, R6 ;  /* 0x0000000914067c25 */ /* 0x000fe2000f8e0006 */
[----:B------:R-:W-:-:S03]  /*6c50*/  ULDC.64 UR8, c[0x0][0xb28] ;  /* 0x0002ca0000087ab9 */ /* 0x000fc60000000a00 */
[----:B------:R-:W-:Y:S01]  /*6c60*/  IMAD.IADD R3, R3, 0x1, R11 ;  /* 0x0000000103037824 */ /* 0x000fe200078e020b */
[----:B------:R-:W-:Y:S01]  /*6c70*/  MOV R11, R8 ;  /* 0x00000008000b7202 */ /* 0x000fe20000000f00 */
[----:B------:R-:W-:-:S04]  /*6c80*/  @P0 IMAD.HI.U32 R91, R8, R91, RZ ;  /* 0x0000005b085b0227 */ /* 0x000fc800078e00ff */
[----:B------:R-:W-:Y:S01]  /*6c90*/  IMAD.IADD R7, R7, 0x1, R13 ;  /* 0x0000000107077824 */ /* 0x000fe200078e020d */
[----:B------:R-:W-:Y:S01]  /*6ca0*/  @P0 SHF.R.U32.HI R11, RZ, R22, R91 ;  /* 0x00000016ff0b0219 */ /* 0x000fe2000001165b */
[----:B------:R-:W-:Y:S01]  /*6cb0*/  IMAD.MOV.U32 R9, RZ, RZ, R8 ;  /* 0x000000ffff097224 */ /* 0x000fe200078e0008 */
[----:B------:R-:W-:Y:S01]  /*6cc0*/  @P0 SHF.R.U32.HI R9, RZ, R15, R10 ;  /* 0x0000000fff090219 */ /* 0x000fe2000001160a */
[----:B------:R-:W-:Y:S02]  /*6cd0*/  IMAD R13, R14, UR6, RZ ;  /* 0x000000060e0d7c24 */ /* 0x000fe4000f8e02ff */
[----:B------:R-:W-:-:S04]  /*6ce0*/  IMAD.WIDE.U32 R2, R23, UR4, R2 ;  /* 0x0000000417027c25 */ /* 0x000fc8000f8e0002 */
[----:B------:R-:W-:Y:S01]  /*6cf0*/  IMAD R10, R14, UR4, RZ ;  /* 0x000000040e0a7c24 */ /* 0x000fe2000f8e02ff */
[----:B------:R-:W-:Y:S01]  /*6d00*/  IADD3 R2, P0, R9, R2, RZ ;  /* 0x0000000209027210 */ /* 0x000fe20007f1e0ff */
[C---:B------:R-:W-:Y:S01]  /*6d10*/  IMAD R15, R23.reuse, UR7, R13 ;  /* 0x00000007170f7c24 */ /* 0x040fe2000f8e020d */
[--C-:B------:R-:W-:Y:S01]  /*6d20*/  SHF.R.S32.HI R13, RZ, 0x1f, R9.reuse ;  /* 0x0000001fff0d7819 */ /* 0x100fe20000011409 */
[----:B------:R-:W-:Y:S02]  /*6d30*/  IMAD.MOV R9, RZ, RZ, -R9 ;  /* 0x000000ffff097224 */ /* 0x000fe400078e0a09 */
[----:B------:R-:W-:Y:S01]  /*6d40*/  IMAD R14, R23, UR5, R10 ;  /* 0x00000005170e7c24 */ /* 0x000fe2000f8e020a */
[--C-:B------:R-:W-:Y:S01]  /*6d50*/  SHF.R.S32.HI R10, RZ, 0x1f, R11.reuse ;  /* 0x0000001fff0a7819 */ /* 0x100fe2000001140b */
[----:B------:R-:W-:Y:S01]  /*6d60*/  IMAD.MOV R16, RZ, RZ, -R11 ;  /* 0x000000ffff107224 */ /* 0x000fe200078e0a0b */
[----:B------:R-:W-:Y:S01]  /*6d70*/  ULDC.64 UR4, c[0x0][0xb30] ;  /* 0x0002cc0000047ab9 */ /* 0x000fe20000000a00 */
[----:B------:R-:W-:Y:S01]  /*6d80*/  IMAD R9, R17, R9, R8 ;  /* 0x0000000911097224 */ /* 0x000fe200078e0208 */
[----:B------:R-:W-:Y:S01]  /*6d90*/  IADD3.X R3, R13, R3, R14, P0, !PT ;  /* 0x000000030d037210 */ /* 0x000fe200007fe40e */
[----:B------:R-:W-:Y:S01]  /*6da0*/  IMAD.WIDE.U32 R6, R23, UR6, R6 ;  /* 0x0000000617067c25 */ /* 0x000fe2000f8e0006 */
[----:B------:R-:W-:-:S03]  /*6db0*/  ULDC.64 UR6, c[0x0][0xbc8] ;  /* 0x0002f20000067ab9 */ /* 0x000fc60000000a00 */
[----:B------:R-:W-:Y:S02]  /*6dc0*/  IMAD R10, R10, UR4, RZ ;  /* 0x000000040a0a7c24 */ /* 0x000fe4000f8e02ff */
[----:B------:R-:W-:Y:S01]  /*6dd0*/  IMAD R13, R17, R16, R8 ;  /* 0x00000010110d7224 */ /* 0x000fe200078e0208 */
[----:B------:R-:W-:Y:S01]  /*6de0*/  SHF.R.S32.HI R8, RZ, 0x1f, R9 ;  /* 0x0000001fff087819 */ /* 0x000fe20000011409 */
[----:B------:R-:W-:Y:S02]  /*6df0*/  IMAD.IADD R7, R7, 0x1, R15 ;  /* 0x0000000107077824 */ /* 0x000fe400078e020f */
[C---:B------:R-:W-:Y:S01]  /*6e00*/  IMAD R15, R11.reuse, UR5, R10 ;  /* 0x000000050b0f7c24 */ /* 0x040fe2000f8e020a */
[----:B------:R-:W-:Y:S01]  /*6e10*/  SHF.R.S32.HI R10, RZ, 0x1f, R13 ;  /* 0x0000001fff0a7819 */ /* 0x000fe2000001140d */
[----:B------:R-:W-:Y:S01]  /*6e20*/  IMAD.WIDE.U32 R6, R11, UR4, R6 ;  /* 0x000000040b067c25 */ /* 0x000fe2000f8e0006 */
[----:B------:R-:W0:Y:S01]  /*6e30*/  S2UR UR5, SR_CgaCtaId ;  /* 0x00000000000579c3 */ /* 0x000e220000008800 */
[----:B------:R-:W-:-:S02]  /*6e40*/  UMOV UR4, 0x400 ;  /* 0x0000040000047882 */ /* 0x000fc40000000000 */
[----:B------:R-:W-:Y:S02]  /*6e50*/  IMAD R8, R8, UR6, RZ ;  /* 0x0000000608087c24 */ /* 0x000fe4000f8e02ff */
[----:B------:R-:W-:Y:S02]  /*6e60*/  IMAD.IADD R7, R7, 0x1, R15 ;  /* 0x0000000107077824 */ /* 0x000fe400078e020f */
[----:B------:R-:W-:Y:S02]  /*6e70*/  IMAD R10, R10, UR8, RZ ;  /* 0x000000080a0a7c24 */ /* 0x000fe4000f8e02ff */
[C---:B------:R-:W-:Y:S02]  /*6e80*/  IMAD R11, R9.reuse, UR7, R8 ;  /* 0x00000007090b7c24 */ /* 0x040fe4000f8e0208 */
[----:B------:R-:W-:Y:S01]  /*6e90*/  IMAD.WIDE.U32 R2, R9, UR6, R2 ;  /* 0x0000000609027c25 */ /* 0x000fe2000f8e0002 */
[----:B------:R-:W-:-:S03]  /*6ea0*/  ULDC.64 UR6, c[0x0][0xba8] ;  /* 0x0002ea0000067ab9 */ /* 0x000fc60000000a00 */
[C---:B------:R-:W-:Y:S01]  /*6eb0*/  IMAD R15, R13.reuse, UR9, R10 ;  /* 0x000000090d0f7c24 */ /* 0x040fe2000f8e020a */
[----:B------:R-:W-:Y:S01]  /*6ec0*/  LEA R8, P0, R2, UR6, 0x2 ;  /* 0x0000000602087c11 */ /* 0x000fe2000f8010ff */
[----:B------:R-:W-:Y:S01]  /*6ed0*/  IMAD.WIDE.U32 R6, R13, UR8, R6 ;  /* 0x000000080d067c25 */ /* 0x000fe2000f8e0006 */
[----:B------:R-:W-:Y:S01]  /*6ee0*/  ULDC.64 UR8, c[0x0][0xb00] ;  /* 0x0002c00000087ab9 */ /* 0x000fe20000000a00 */
[----:B------:R-:W-:Y:S02]  /*6ef0*/  ULDC UR6, c[0x0][0xa88] ;  /* 0x0002a20000067ab9 */ /* 0x000fe40000000800 */
[----:B------:R-:W-:Y:S01]  /*6f00*/  IMAD.IADD R9, R3, 0x1, R11 ;  /* 0x0000000103097824 */ /* 0x000fe200078e020b */
[----:B------:R-:W-:Y:S01]  /*6f10*/  IADD3 R3, R7, R15, RZ ;  /* 0x0000000f07037210 */ /* 0x000fe20007ffe0ff */
[----:B------:R-:W-:Y:S01]  /*6f20*/  IMAD R5, R12, 0x80, R5 ;  /* 0x000000800c057824 */ /* 0x000fe200078e0205 */
[----:B------:R-:W-:Y:S01]  /*6f30*/  LEA R20, P1, R6, UR8, 0x2 ;  /* 0x0000000806147c11 */ /* 0x000fe2000f8210ff */
[----:B0-----:R-:W-:Y:S01]  /*6f40*/  ULEA UR4, UR5, UR4, 0x18 ;  /* 0x0000000405047291 */ /* 0x001fe2000f8ec03f */
[----:B------:R-:W-:Y:S01]  /*6f50*/  LEA.HI.X R9, R2, UR7, R9, 0x2, P0 ;  /* 0x0000000702097c11 */ /* 0x000fe200080f1409 */
[----:B------:R-:W-:Y:S01]  /*6f60*/  IMAD R16, R17, UR6, RZ ;  /* 0x0000000611107c24 */ /* 0x000fe2000f8e02ff */
[----:B------:R-:W-:Y:S01]  /*6f70*/  LEA.HI.X R22, R6, UR9, R3, 0x2, P1 ;  /* 0x0000000906167c11 */ /* 0x000fe200088f1403 */
[----:B------:R-:W-:Y:S01]  /*6f80*/  SHFL.IDX PT, R2, R8, RZ, 0x1c1f ;  /* 0x001c1fff08027589 */ /* 0x000fe200000e0000 */
[C---:B------:R-:W-:Y:S01]  /*6f90*/  LOP3.LUT P0, RZ, R88.reuse, 0x3, RZ, 0xc0, !PT ;  /* 0x0000000358ff7812 */ /* 0x040fe2000780c0ff */
[C---:B------:R-:W-:Y:S01]  /*6fa0*/  VIADD R17, R5.reuse, 0x8 ;  /* 0x0000000805117836 */ /* 0x040fe20000000000 */
[----:B------:R-:W-:Y:S01]  /*6fb0*/  UIADD3 UR4, UR4, 0x34820, URZ ;  /* 0x0003482004047890 */ /* 0x000fe2000fffe03f */
[----:B------:R-:W0:Y:S01]  /*6fc0*/  SHFL.IDX PT, R3, R9, RZ, 0x1c1f ;  /* 0x001c1fff09037589 */ /* 0x000e2200000e0000 */
[-C--:B------:R-:W-:Y:S01]  /*6fd0*/  ISETP.GE.OR P1, PT, R5, R16.reuse, P0 ;  /* 0x000000100500720c */ /* 0x080fe20000726670 */
[----:B------:R-:W-:Y:S01]  /*6fe0*/  IMAD.IADD R19, R88, 0x1, -R89 ;  /* 0x0000000158137824 */ /* 0x000fe200078e0a59 */
[-C--:B------:R-:W-:Y:S01]  /*6ff0*/  ISETP.GE.OR P0, PT, R17, R16.reuse, P0 ;  /* 0x000000101100720c */ /* 0x080fe20000706670 */
[----:B------:R-:W-:Y:S01]  /*7000*/  SHFL.IDX PT, R6, R8, 0x1, 0x1c1f ;  /* 0x003c1f0008067f89 */ /* 0x000fe200000e0000 */
[----:B------:R-:W-:Y:S01]  /*7010*/  UPRMT UR4, URZ, 0x654, UR4 ;  /* 0x000006543f047896 */ /* 0x000fe20008000004 */
[----:B------:R-:W-:Y:S01]  /*7020*/  ISETP.GE.AND P2, PT, R5, R16, PT ;  /* 0x000000100500720c */ /* 0x000fe20003f46270 */
[----:B------:R-:W-:Y:S01]  /*7030*/  IMAD.SHL.U32 R19, R19, 0x2, RZ ;  /* 0x0000000213137824 */ /* 0x000fe200078e00ff */
[----:B------:R-:W1:Y:S04]  /*7040*/  SHFL.IDX PT, R7, R9, 0x1, 0x1c1f ;  /* 0x003c1f0009077f89 */ /* 0x000e6800000e0000 */
[----:B------:R2:W3:Y:S02]  /*7050*/  SHFL.IDX PT, R14, R20, RZ, 0x1c1f ;  /* 0x001c1fff140e7589 */ /* 0x0004e400000e0000 */
[----:B------:R-:W-:Y:S02]  /*7060*/  SYNCS.ARRIVE.TRANS64.RED.A1T0 RZ, [UR4], RZ ;  /* 0x000000ffffff79a7 */ /* 0x000fe40008100404 */
[----:B------:R2:W4:Y:S04]  /*7070*/  SHFL.IDX PT, R15, R22, RZ, 0x1c1f ;  /* 0x001c1fff160f7589 */ /* 0x00052800000e0000 */
[----:B0-----:R2:W-:Y:S04]  /*7080*/  @!P1 ST.E desc[UR42][R2.64], R4 ;  /* 0x0000000402009985 */ /* 0x0015e8000c10192a */
[----:B-1----:R2:W-:Y:S01]  /*7090*/  @!P0 ST.E desc[UR42][R6.64], R0 ;  /* 0x0000000006008985 */ /* 0x0025e2000c10192a */
[----:B------:R-:W-:Y:S05]  /*70a0*/  @P2 BRA `(.L_x_35) ;  /* 0x0000000400782947 */ /* 0x000fea0003800000 */
[C---:B--2---:R-:W-:Y:S01]  /*70b0*/  VIADD R0, R19.reuse, 0x8 ;  /* 0x0000000813007836 */ /* 0x044fe20000000000 */
[----:B------:R-:W-:Y:S01]  /*70c0*/  ULDC UR4, c[0x0][0xac8] ;  /* 0x0002b20000047ab9 */ /* 0x000fe20000000800 */
[C---:B------:R-:W-:Y:S01]  /*70d0*/  VIADD R6, R19.reuse, 0x10 ;  /* 0x0000001013067836 */ /* 0x040fe20000000000 */
[C---:B------:R-:W-:Y:S01]  /*70e0*/  ISETP.GE.AND P2, PT, R19.reuse, UR4, PT ;  /* 0x0000000413007c0c */ /* 0x040fe2000bf46270 */
[C---:B------:R-:W-:Y:S01]  /*70f0*/  VIADD R8, R19.reuse, 0x28 ;  /* 0x0000002813087836 */ /* 0x040fe20000000000 */
[----:B------:R-:W-:Y:S01]  /*7100*/  ISETP.GE.AND P3, PT, R0, UR4, PT ;  /* 0x0000000400007c0c */ /* 0x000fe2000bf66270 */
[C---:B------:R-:W-:Y:S01]  /*7110*/  VIADD R9, R19.reuse, 0x30 ;  /* 0x0000003013097836 */ /* 0x040fe20000000000 */
[C---:B------:R-:W-:Y:S01]  /*7120*/  IADD3 R7, R19.reuse, 0x18, RZ ;  /* 0x0000001813077810 */ /* 0x040fe20007ffe0ff */
[C---:B------:R-:W-:Y:S01]  /*7130*/  VIADD R10, R19.reuse, 0x38 ;  /* 0x00000038130a7836 */ /* 0x040fe20000000000 */
[----:B------:R-:W-:Y:S01]  /*7140*/  ISETP.GE.AND P0, PT, R6, UR4, PT ;  /* 0x0000000406007c0c */ /* 0x000fe2000bf06270 */
[----:B------:R-:W-:Y:S01]  /*7150*/  VIADD R11, R19, 0x40 ;  /* 0x00000040130b7836 */ /* 0x000fe20000000000 */
[----:B------:R-:W-:Y:S01]  /*7160*/  ISETP.GE.AND P1, PT, R7, UR4, PT ;  /* 0x0000000407007c0c */ /* 0x000fe2000bf26270 */
[----:B------:R-:W-:Y:S01]  /*7170*/  VIADD R18, R19, 0x60 ;  /* 0x0000006013127836 */ /* 0x000fe20000000000 */
[----:B------:R-:W-:-:S02]  /*7180*/  ISETP.GE.AND P4, PT, R9, UR4, PT ;  /* 0x0000000409007c0c */ /* 0x000fc4000bf86270 */
[----:B------:R-:W-:Y:S01]  /*7190*/  ISETP.GE.AND P5, PT, R10, UR4, PT ;  /* 0x000000040a007c0c */ /* 0x000fe2000bfa6270 */
[----:B---34-:R-:W-:Y:S01]  /*71a0*/  @!P2 IMAD.WIDE R2, R19, 0x4, R14 ;  /* 0x000000041302a825 */ /* 0x018fe200078e020e */
[----:B------:R-:W-:Y:S02]  /*71b0*/  ISETP.GE.AND P6, PT, R11, UR4, PT ;  /* 0x000000040b007c0c */ /* 0x000fe4000bfc6270 */
[----:B------:R-:W-:Y:S02]  /*71c0*/  @!P3 LEA.HI R0, R0, R0, RZ, 0x1 ;  /* 0x000000000000b211 */ /* 0x000fe400078f08ff */
[----:B------:R0:W-:Y:S01]  /*71d0*/  @!P2 ST.E.64 desc[UR42][R2.64], R24 ;  /* 0x000000180200a985 */ /* 0x0001e2000c101b2a */
[----:B------:R-:W-:Y:S02]  /*71e0*/  @!P0 LEA.HI R6, R6, R6, RZ, 0x1 ;  /* 0x0000000606068211 */ /* 0x000fe400078f08ff */
[----:B------:R-:W-:Y:S01]  /*71f0*/  @!P3 LOP3.LUT R5, R0, 0xfffffffe, RZ, 0xc0, !PT ;  /* 0xfffffffe0005b812 */ /* 0x000fe200078ec0ff */
[----:B------:R-:W-:Y:S01]  /*7200*/  VIADD R0, R19, 0x20 ;  /* 0x0000002013007836 */ /* 0x000fe20000000000 */
[----:B------:R-:W-:-:S02]  /*7210*/  @!P1 LEA.HI R7, R7, R7, RZ, 0x1 ;  /* 0x0000000707079211 */ /* 0x000fc400078f08ff */
[----:B------:R-:W-:Y:S01]  /*7220*/  @!P5 LEA.HI R10, R10, R10, RZ, 0x1 ;  /* 0x0000000a0a0ad211 */ /* 0x000fe200078f08ff */
[----:B------:R-:W-:Y:S01]  /*7230*/  @!P3 IMAD.WIDE R4, R5, 0x4, R14 ;  /* 0x000000040504b825 */ /* 0x000fe200078e020e */
[----:B------:R-:W-:Y:S02]  /*7240*/  ISETP.GE.AND P2, PT, R0, UR4, PT ;  /* 0x0000000400007c0c */ /* 0x000fe4000bf46270 */
[----:B------:R-:W-:Y:S02]  /*7250*/  @!P5 LOP3.LUT R13, R10, 0xfffffffe, RZ, 0xc0, !PT ;  /* 0xfffffffe0a0dd812 */ /* 0x000fe400078ec0ff */
[----:B------:R1:W-:Y:S01]  /*7260*/  @!P3 ST.E.64 desc[UR42][R4.64], R28 ;  /* 0x0000001c0400b985 */ /* 0x0003e2000c101b2a */
[----:B------:R-:W-:Y:S02]  /*7270*/  ISETP.GE.AND P3, PT, R8, UR4, PT ;  /* 0x0000000408007c0c */ /* 0x000fe4000bf66270 */
[----:B0-----:R-:W-:Y:S02]  /*7280*/  @!P0 LOP3.LUT R3, R6, 0xfffffffe, RZ, 0xc0, !PT ;  /* 0xfffffffe06038812 */ /* 0x001fe400078ec0ff */
[----:B------:R-:W-:-:S02]  /*7290*/  @!P4 LEA.HI R6, R9, R9, RZ, 0x1 ;  /* 0x000000090906c211 */ /* 0x000fc400078f08ff */
[----:B------:R-:W-:Y:S01]  /*72a0*/  IADD3 R12, R19, 0x50, RZ ;  /* 0x00000050130c7810 */ /* 0x000fe20007ffe0ff */
[----:B------:R-:W-:Y:S01]  /*72b0*/  @!P0 IMAD.WIDE R2, R3, 0x4, R14 ;  /* 0x0000000403028825 */ /* 0x000fe200078e020e */
[----:B------:R-:W-:-:S04]  /*72c0*/  @!P2 LEA.HI R0, R0, R0, RZ, 0x1 ;  /* 0x000000000000a211 */ /* 0x000fc800078f08ff */
[----:B------:R0:W-:Y:S01]  /*72d0*/  @!P0 ST.E.64 desc[UR42][R2.64], R32 ;  /* 0x0000002002008985 */ /* 0x0001e2000c101b2a */
[----:B------:R-:W-:Y:S02]  /*72e0*/  @!P3 LEA.HI R8, R8, R8, RZ, 0x1 ;  /* 0x000000080808b211 */ /* 0x000fe400078f08ff */
[----:B-1----:R-:W-:Y:S02]  /*72f0*/  @!P1 LOP3.LUT R5, R7, 0xfffffffe, RZ, 0xc0, !PT ;  /* 0xfffffffe07059812 */ /* 0x002fe400078ec0ff */
[----:B------:R-:W-:Y:S02]  /*7300*/  @!P2 LOP3.LUT R7, R0, 0xfffffffe, RZ, 0xc0, !PT ;  /* 0xfffffffe0007a812 */ /* 0x000fe400078ec0ff */
[----:B------:R-:W-:Y:S01]  /*7310*/  @!P3 LOP3.LUT R9, R8, 0xfffffffe, RZ, 0xc0, !PT ;  /* 0xfffffffe0809b812 */ /* 0x000fe200078ec0ff */
[--C-:B------:R-:W-:Y:S01]  /*7320*/  @!P1 IMAD.WIDE R4, R5, 0x4, R14.reuse ;  /* 0x0000000405049825 */ /* 0x100fe200078e020e */
[----:B------:R-:W-:Y:S02]  /*7330*/  @!P6 LEA.HI R0, R11, R11, RZ, 0x1 ;  /* 0x0000000b0b00e211 */ /* 0x000fe400078f08ff */
[----:B------:R-:W-:Y:S01]  /*7340*/  @!P4 LOP3.LUT R11, R6, 0xfffffffe, RZ, 0xc0, !PT ;  /* 0xfffffffe060bc812 */ /* 0x000fe200078ec0ff */
[--C-:B------:R-:W-:Y:S01]  /*7350*/  @!P2 IMAD.WIDE R6, R7, 0x4, R14.reuse ;  /* 0x000000040706a825 */ /* 0x100fe200078e020e */
[----:B------:R-:W-:Y:S01]  /*7360*/  @!P6 LOP3.LUT R21, R0, 0xfffffffe, RZ, 0xc0, !PT ;  /* 0xfffffffe0015e812 */ /* 0x000fe200078ec0ff */
[----:B------:R1:W-:Y:S01]  /*7370*/  @!P1 ST.E.64 desc[UR42][R4.64], R36 ;  /* 0x0000002404009985 */ /* 0x0003e2000c101b2a */
[----:B------:R-:W-:Y:S01]  /*7380*/  ISETP.GE.AND P1, PT, R12, UR4, PT ;  /* 0x000000040c007c0c */ /* 0x000fe2000bf26270 */
[----:B0-----:R-:W-:-:S02]  /*7390*/  @!P3 IMAD.WIDE R2, R9, 0x4, R14 ;  /* 0x000000040902b825 */ /* 0x001fc400078e020e */
[----:B------:R0:W-:Y:S02]  /*73a0*/  @!P2 ST.E.64 desc[UR42][R6.64], R40 ;  /* 0x000000280600a985 */ /* 0x0001e4000c101b2a */
[----:B------:R-:W-:Y:S02]  /*73b0*/  VIADD R0, R19, 0x48 ;  /* 0x0000004813007836 */ /* 0x000fe40000000000 */
[--C-:B------:R-:W-:Y:S01]  /*73c0*/  @!P5 IMAD.WIDE R8, R13, 0x4, R14.reuse ;  /* 0x000000040d08d825 */ /* 0x100fe200078e020e */
[----:B------:R2:W-:Y:S01]  /*73d0*/  @!P3 ST.E.64 desc[UR42][R2.64], R44 ;  /* 0x0000002c0200b985 */ /* 0x0005e2000c101b2a */
[----:B------:R-:W-:Y:S02]  /*73e0*/  ISETP.GE.AND P3, PT, R18, UR4, PT ;  /* 0x0000000412007c0c */ /* 0x000fe4000bf66270 */
[----:B------:R-:W-:Y:S01]  /*73f0*/  VIADD R13, R19, 0x58 ;  /* 0x00000058130d7836 */ /* 0x000fe20000000000 */
[----:B------:R-:W-:Y:S01]  /*7400*/  ISETP.GE.AND P0, PT, R0, UR4, PT ;  /* 0x0000000400007c0c */ /* 0x000fe2000bf06270 */
[----:B-1----:R-:W-:Y:S01]  /*7410*/  @!P4 IMAD.WIDE R4, R11, 0x4, R14 ;  /* 0x000000040b04c825 */ /* 0x002fe200078e020e */
[----:B------:R-:W-:-:S02]  /*7420*/  @!P1 LEA.HI R12, R12, R12, RZ, 0x1 ;  /* 0x0000000c0c0c9211 */ /* 0x000fc400078f08ff */
[----:B------:R-:W-:Y:S01]  /*7430*/  ISETP.GE.AND P2, PT, R13, UR4, PT ;  /* 0x000000040d007c0c */ /* 0x000fe2000bf46270 */
[----:B------:R-:W-:Y:S01]  /*7440*/  @!P6 IMAD.WIDE R10, R21, 0x4, R14 ;  /* 0x00000004150ae825 */ /* 0x000fe200078e020e */
[----:B------:R1:W-:Y:S03]  /*7450*/  @!P4 ST.E.64 desc[UR42][R4.64], R48 ;  /* 0x000000300400c985 */ /* 0x0003e6000c101b2a */
[C---:B0-----:R-:W-:Y:S01]  /*7460*/  VIADD R6, R19.reuse, 0x68 ;  /* 0x0000006813067836 */ /* 0x041fe20000000000 */
[----:B------:R0:W-:Y:S01]  /*7470*/  @!P5 ST.E.64 desc[UR42][R8.64], R52 ;  /* 0x000000340800d985 */ /* 0x0001e2000c101b2a */
[C---:B--2---:R-:W-:Y:S01]  /*7480*/  VIADD R3, R19.reuse, 0x78 ;  /* 0x0000007813037836 */ /* 0x044fe20000000000 */
[----:B------:R-:W-:Y:S01]  /*7490*/  @!P3 LEA.HI R18, R18, R18, RZ, 0x1 ;  /* 0x000000121212b211 */ /* 0x000fe200078f08ff */
[----:B------:R-:W-:Y:S01]  /*74a0*/  VIADD R7, R19, 0x70 ;  /* 0x0000007013077836 */ /* 0x000fe20000000000 */
[----:B------:R2:W-:Y:S01]  /*74b0*/  @!P6 ST.E.64 desc[UR42][R10.64], R56 ;  /* 0x000000380a00e985 */ /* 0x0005e2000c101b2a */
[----:B------:R-:W-:-:S02]  /*74c0*/  ISETP.GE.AND P4, PT, R6, UR4, PT ;  /* 0x0000000406007c0c */ /* 0x000fc4000bf86270 */
[----:B------:R-:W-:Y:S02]  /*74d0*/  ISETP.GE.AND P6, PT, R3, UR4, PT ;  /* 0x0000000403007c0c */ /* 0x000fe4000bfc6270 */
[----:B------:R-:W-:Y:S02]  /*74e0*/  ISETP.GE.AND P5, PT, R7, UR4, PT ;  /* 0x0000000407007c0c */ /* 0x000fe4000bfa6270 */
[----:B------:R-:W-:Y:S02]  /*74f0*/  @!P0 LEA.HI R0, R0, R0, RZ, 0x1 ;  /* 0x0000000000008211 */ /* 0x000fe400078f08ff */
[----:B------:R-:W-:Y:S02]  /*7500*/  @!P2 LEA.HI R13, R13, R13, RZ, 0x1 ;  /* 0x0000000d0d0da211 */ /* 0x000fe400078f08ff */
[----:B-1----:R-:W-:Y:S02]  /*7510*/  @!P1 LOP3.LUT R5, R12, 0xfffffffe, RZ, 0xc0, !PT ;  /* 0xfffffffe0c059812 */ /* 0x002fe400078ec0ff */
[----:B0-----:R-:W-:-:S02]  /*7520*/  @!P3 LOP3.LUT R9, R18, 0xfffffffe, RZ, 0xc0, !PT ;  /* 0xfffffffe1209b812 */ /* 0x001fc400078ec0ff */
[----:B------:R-:W-:Y:S02]  /*7530*/  @!P4 LEA.HI R6, R6, R6, RZ, 0x1 ;  /* 0x000000060606c211 */ /* 0x000fe400078f08ff */
[----:B------:R-:W-:Y:S01]  /*7540*/  @!P6 LEA.HI R4, R3, R3, RZ, 0x1 ;  /* 0x000000030304e211 */ /* 0x000fe200078f08ff */
[----:B------:R-:W-:Y:S01]  /*7550*/  @!P3 IMAD.WIDE R8, R9, 0x4, R14 ;  /* 0x000000040908b825 */ /* 0x000fe200078e020e */
[----:B------:R-:W-:Y:S02]  /*7560*/  @!P5 LEA.HI R2, R7, R7, RZ, 0x1 ;  /* 0x000000070702d211 */ /* 0x000fe400078f08ff */
[----:B------:R-:W-:Y:S02]  /*7570*/  @!P0 LOP3.LUT R3, R0, 0xfffffffe, RZ, 0xc0, !PT ;  /* 0xfffffffe00038812 */ /* 0x000fe400078ec0ff */
[----:B------:R-:W-:Y:S02]  /*7580*/  @!P2 LOP3.LUT R7, R13, 0xfffffffe, RZ, 0xc0, !PT ;  /* 0xfffffffe0d07a812 */ /* 0x000fe400078ec0ff */
[----:B--2---:R-:W-:-:S02]  /*7590*/  @!P4 LOP3.LUT R11, R6, 0xfffffffe, RZ, 0xc0, !PT ;  /* 0xfffffffe060bc812 */ /* 0x004fc400078ec0ff */
[----:B------:R-:W-:Y:S01]  /*75a0*/  @!P5 LOP3.LUT R13, R2, 0xfffffffe, RZ, 0xc0, !PT ;  /* 0xfffffffe020dd812 */ /* 0x000fe200078ec0ff */
[----:B------:R-:W-:Y:S01]  /*75b0*/  @!P0 IMAD.WIDE R2, R3, 0x4, R14 ;  /* 0x0000000403028825 */ /* 0x000fe200078e020e */
[----:B------:R-:W-:-:S03]  /*75c0*/  @!P6 LOP3.LUT R21, R4, 0xfffffffe, RZ, 0xc0, !PT ;  /* 0xfffffffe0415e812 */ /* 0x000fc600078ec0ff */
[--C-:B------:R-:W-:Y:S01]  /*75d0*/  @!P1 IMAD.WIDE R4, R5, 0x4, R14.reuse ;  /* 0x0000000405049825 */ /* 0x100fe200078e020e */
[----:B------:R0:W-:Y:S03]  /*75e0*/  @!P0 ST.E.64 desc[UR42][R2.64], R60 ;  /* 0x0000003c02008985 */ /* 0x0001e6000c101b2a */
[--C-:B------:R-:W-:Y:S01]  /*75f0*/  @!P2 IMAD.WIDE R6, R7, 0x4, R14.reuse ;  /* 0x000000040706a825 */ /* 0x100fe200078e020e */
[----:B------:R0:W-:Y:S03]  /*7600*/  @!P1 ST.E.64 desc[UR42][R4.64], R64 ;  /* 0x0000004004009985 */ /* 0x0001e6000c101b2a */
[--C-:B------:R-:W-:Y:S01]  /*7610*/  @!P4 IMAD.WIDE R10, R11, 0x4, R14.reuse ;  /* 0x000000040b0ac825 */ /* 0x100fe200078e020e */
[----:B------:R0:W-:Y:S03]  /*7620*/  @!P2 ST.E.64 desc[UR42][R6.64], R68 ;  /* 0x000000440600a985 */ /* 0x0001e6000c101b2a */
[--C-:B------:R-:W-:Y:S01]  /*7630*/  @!P5 IMAD.WIDE R12, R13, 0x4, R14.reuse ;  /* 0x000000040d0cd825 */ /* 0x100fe200078e020e */
[----:B------:R0:W-:Y:S03]  /*7640*/  @!P3 ST.E.64 desc[UR42][R8.64], R72 ;  /* 0x000000480800b985 */ /* 0x0001e6000c101b2a */
[----:B------:R-:W-:Y:S01]  /*7650*/  @!P6 IMAD.WIDE R14, R21, 0x4, R14 ;  /* 0x00000004150ee825 */ /* 0x000fe200078e020e */
[----:B------:R0:W-:Y:S04]  /*7660*/  @!P4 ST.E.64 desc[UR42][R10.64], R76 ;  /* 0x0000004c0a00c985 */ /* 0x0001e8000c101b2a */
[----:B------:R0:W-:Y:S04]  /*7670*/  @!P5 ST.E.64 desc[UR42][R12.64], R80 ;  /* 0x000000500c00d985 */ /* 0x0001e8000c101b2a */
[----:B------:R0:W-:Y:S02]  /*7680*/  @!P6 ST.E.64 desc[UR42][R14.64], R84 ;  /* 0x000000540e00e985 */ /* 0x0001e4000c101b2a */
.L_x_35:
[----:B------:R-:W-:Y:S05]  /*7690*/  BSYNC B0 ;  /* 0x0000000000007941 */ /* 0x000fea0003800000 */
.L_x_34:
[----:B------:R-:W-:Y:S01]  /*76a0*/  ISETP.GE.AND P0, PT, R17, R16, PT ;  /* 0x000000101100720c */ /* 0x000fe20003f06270 */
[----:B0-----:R0:W1:Y:S04]  /*76b0*/  SHFL.IDX PT, R13, R22, 0x1, 0x1c1f ;  /* 0x003c1f00160d7f89 */ /* 0x00106800000e0000 */
[----:B------:R0:W0:Y:S08]  /*76c0*/  SHFL.IDX PT, R12, R20, 0x1, 0x1c1f ;  /* 0x003c1f00140c7f89 */ /* 0x00003000000e0000 */
[----:B------:R-:W-:Y:S05]  /*76d0*/  @P0 BRA `(.L_x_10) ;  /* 0x0000004400bc0947 */ /* 0x000fea0003800000 */
[----:B------:R-:W-:Y:S01]  /*76e0*/  ULDC UR4, c[0x0][0xac8] ;  /* 0x0002b20000047ab9 */ /* 0x000fe20000000800 */
[C---:B--2---:R-:W-:Y:S01]  /*76f0*/  VIADD R0, R19.reuse, 0x8 ;  /* 0x0000000813007836 */ /* 0x044fe20000000000 */
[C---:B------:R-:W-:Y:S01]  /*7700*/  ISETP.GE.AND P0, PT, R19.reuse, UR4, PT ;  /* 0x0000000413007c0c */ /* 0x040fe2000bf06270 */
[C---:B------:R-:W-:Y:S01]  /*7710*/  VIADD R6, R19.reuse, 0x18 ;  /* 0x0000001813067836 */ /* 0x040fe20000000000 */
[C---:B------:R-:W-:Y:S01]  /*7720*/  IADD3 R4, R19.reuse, 0x10, RZ ;  /* 0x0000001013047810 */ /* 0x040fe20007ffe0ff */
[C---:B------:R-:W-:Y:S01]  /*7730*/  VIADD R8, R19.reuse, 0x20 ;  /* 0x0000002013087836 */ /* 0x040fe20000000000 */
[----:B------:R-:W-:Y:S01]  /*7740*/  ISETP.GE.AND P5, PT, R0, UR4, PT ;  /* 0x0000000400007c0c */ /* 0x000fe2000bfa6270 */
[C---:B------:R-:W-:Y:S01]  /*7750*/  VIADD R9, R19.reuse, 0x28 ;  /* 0x0000002813097836 */ /* 0x040fe20000000000 */
[----:B------:R-:W-:Y:S01]  /*7760*/  ISETP.GE.AND P6, PT, R4, UR4, PT ;  /* 0x0000000404007c0c */ /* 0x000fe2000bfc6270 */
[C---:B------:R-:W-:Y:S01]  /*7770*/  VIADD R10, R19.reuse, 0x30 ;  /* 0x00000030130a7836 */ /* 0x040fe20000000000 */
[----:B------:R-:W-:Y:S01]  /*7780*/  ISETP.GE.AND P4, PT, R8, UR4, PT ;  /* 0x0000000408007c0c */ /* 0x000fe2000bf86270 */
[----:B------:R-:W-:Y:S01]  /*7790*/  VIADD R11, R19, 0x38 ;  /* 0x00000038130b7836 */ /* 0x000fe20000000000 */
[----:B------:R-:W-:Y:S01]  /*77a0*/  ISETP.GE.AND P3, PT, R9, UR4, PT ;  /* 0x0000000409007c0c */ /* 0x000fe2000bf66270 */
[C---:B------:R-:W-:Y:S01]  /*77b0*/  VIADD R16, R19.reuse, 0x40 ;  /* 0x0000004013107836 */ /* 0x040fe20000000000 */
[----:B------:R-:W-:Y:S01]  /*77c0*/  ISETP.GE.AND P2, PT, R10, UR4, PT ;  /* 0x000000040a007c0c */ /* 0x000fe2000bf46270 */
[----:B01----:R-:W-:Y:S01]  /*77d0*/  @!P0 IMAD.WIDE R2, R19, 0x4, R12 ;  /* 0x0000000413028825 */ /* 0x003fe200078e020c */
[----:B------:R-:W-:-:S02]  /*77e0*/  ISETP.GE.AND P1, PT, R11, UR4, PT ;  /* 0x000000040b007c0c */ /* 0x000fc4000bf26270 */
[C---:B------:R-:W-:Y:S01]  /*77f0*/  IADD3 R18, R19.reuse, 0x48, RZ ;  /* 0x0000004813127810 */ /* 0x040fe20007ffe0ff */
[----:B------:R-:W-:Y:S01]  /*7800*/  VIADD R20, R19, 0x70 ;  /* 0x0000007013147836 */ /* 0x000fe20000000000 */
[----:B------:R0:W-:Y:S01]  /*7810*/  @!P0 ST.E.64 desc[UR42][R2.64], R26 ;  /* 0x0000001a02008985 */ /* 0x0001e2000c101b2a */
[----:B------:R-:W-:Y:S02]  /*7820*/  ISETP.GE.AND P0, PT, R6, UR4, PT ;  /* 0x0000000406007c0c */ /* 0x000fe4000bf06270 */
[----:B------:R-:W-:Y:S02]  /*7830*/  @!P5 LEA.HI R0, R0, R0, RZ, 0x1 ;  /* 0x000000000000d211 */ /* 0x000fe400078f08ff */
[----:B------:R-:W-:Y:S02]  /*7840*/  @!P6 LEA.HI R4, R4, R4, RZ, 0x1 ;  /* 0x000000040404e211 */ /* 0x000fe400078f08ff */
[----:B------:R-:W-:Y:S02]  /*7850*/  @!P5 LOP3.LUT R5, R0, 0xfffffffe, RZ, 0xc0, !PT ;  /* 0xfffffffe0005d812 */ /* 0x000fe400078ec0ff */
[----:B------:R-:W-:-:S02]  /*7860*/  @!P6 LOP3.LUT R7, R4, 0xfffffffe, RZ, 0xc0, !PT ;  /* 0xfffffffe0407e812 */ /* 0x000fc400078ec0ff */
[----:B------:R-:W-:Y:S02]  /*7870*/  @!P4 LEA.HI R8, R8, R8, RZ, 0x1 ;  /* 0x000000080808c211 */ /* 0x000fe400078f08ff */
[----:B------:R-:W-:Y:S01]  /*7880*/  @!P3 LEA.HI R0, R9, R9, RZ, 0x1 ;  /* 0x000000090900b211 */ /* 0x000fe200078f08ff */
[--C-:B0-----:R-:W-:Y:S01]  /*7890*/  @!P5 IMAD.WIDE R2, R5, 0x4, R12.reuse ;  /* 0x000000040502d825 */ /* 0x101fe200078e020c */
[----:B------:R-:W-:Y:S02]  /*78a0*/  @!P0 LEA.HI R6, R6, R6, RZ, 0x1 ;  /* 0x0000000606068211 */ /* 0x000fe400078f08ff */
[----:B------:R-:W-:Y:S01]  /*78b0*/  @!P2 LEA.HI R10, R10, R10, RZ, 0x1 ;  /* 0x0000000a0a0aa211 */ /* 0x000fe200078f08ff */
[----:B------:R-:W-:Y:S01]  /*78c0*/  @!P6 IMAD.WIDE R4, R7, 0x4, R12 ;  /* 0x000000040704e825 */ /* 0x000fe200078e020c */
[----:B---3--:R-:W-:Y:S01]  /*78d0*/  @!P1 LEA.HI R14, R11, R11, RZ, 0x1 ;  /* 0x0000000b0b0e9211 */ /* 0x008fe200078f08ff */
[----:B------:R0:W-:Y:S01]  /*78e0*/  @!P5 ST.E.64 desc[UR42][R2.64], R30 ;  /* 0x0000001e0200d985 */ /* 0x0001e2000c101b2a */
[----:B------:R-:W-:-:S02]  /*78f0*/  @!P0 LOP3.LUT R7, R6, 0xfffffffe, RZ, 0xc0, !PT ;  /* 0xfffffffe06078812 */ /* 0x000fc400078ec0ff */
[----:B------:R-:W-:Y:S01]  /*7900*/  @!P4 LOP3.LUT R9, R8, 0xfffffffe, RZ, 0xc0, !PT ;  /* 0xfffffffe0809c812 */ /* 0x000fe200078ec0ff */
[----:B------:R1:W-:Y:S01]  /*7910*/  @!P6 ST.E.64 desc[UR42][R4.64], R34 ;  /* 0x000000220400e985 */ /* 0x0003e2000c101b2a */
[----:B------:R-:W-:Y:S01]  /*7920*/  @!P3 LOP3.LUT R11, R0, 0xfffffffe, RZ, 0xc0, !PT ;  /* 0xfffffffe000bb812 */ /* 0x000fe200078ec0ff */
[C---:B------:R-:W-:Y:S01]  /*7930*/  VIADD R0, R19.reuse, 0x50 ;  /* 0x0000005013007836 */ /* 0x040fe20000000000 */
[----:B----4-:R-:W-:Y:S02]  /*7940*/  @!P2 LOP3.LUT R15, R10, 0xfffffffe, RZ, 0xc0, !PT ;  /* 0xfffffffe0a0fa812 */ /* 0x010fe400078ec0ff */
[----:B------:R-:W-:Y:S01]  /*7950*/  @!P1 LOP3.LUT R17, R14, 0xfffffffe, RZ, 0xc0, !PT ;  /* 0xfffffffe0e119812 */ /* 0x000fe200078ec0ff */
[----:B------:R-:W-:Y:S01]  /*7960*/  VIADD R14, R19, 0x58 ;  /* 0x00000058130e7836 */ /* 0x000fe20000000000 */
[----:B------:R-:W-:Y:S02]  /*7970*/  ISETP.GE.AND P5, PT, R16, UR4, PT ;  /* 0x0000000410007c0c */ /* 0x000fe4000bfa6270 */
[----:B------:R-:W-:Y:S01]  /*7980*/  ISETP.GE.AND P6, PT, R18, UR4, PT ;  /* 0x0000000412007c0c */ /* 0x000fe2000bfc6270 */
[----:B0-----:R-:W-:-:S04]  /*7990*/  @!P0 IMAD.WIDE R2, R7, 0x4, R12 ;  /* 0x0000000407028825 */ /* 0x001fc800078e020c */
[--C-:B-1----:R-:W-:Y:S01]  /*79a0*/  @!P4 IMAD.WIDE R4, R9, 0x4, R12.reuse ;  /* 0x000000040904c825 */ /* 0x102fe200078e020c */
[----:B------:R0:W-:Y:S01]  /*79b0*/  @!P0 ST.E.64 desc[UR42][R2.64], R38 ;  /* 0x0000002602008985 */ /* 0x0001e2000c101b2a */
[----:B------:R-:W-:Y:S02]  /*79c0*/  ISETP.GE.AND P0, PT, R0, UR4, PT ;  /* 0x0000000400007c0c */ /* 0x000fe4000bf06270 */
[--C-:B------:R-:W-:Y:S01]  /*79d0*/  @!P3 IMAD.WIDE R6, R11, 0x4, R12.reuse ;  /* 0x000000040b06b825 */ /* 0x100fe200078e020c */
[----:B------:R1:W-:Y:S01]  /*79e0*/  @!P4 ST.E.64 desc[UR42][R4.64], R42 ;  /* 0x0000002a0400c985 */ /* 0x0003e2000c101b2a */
[----:B------:R-:W-:Y:S02]  /*79f0*/  ISETP.GE.AND P4, PT, R20, UR4, PT ;  /* 0x0000000414007c0c */ /* 0x000fe4000bf86270 */
[----:B------:R-:W-:Y:S01]  /*7a00*/  @!P2 IMAD.WIDE R8, R15, 0x4, R12 ;  /* 0x000000040f08a825 */ /* 0x000fe200078e020c */
[----:B------:R2:W-:Y:S01]  /*7a10*/  @!P3 ST.E.64 desc[UR42][R6.64], R46 ;  /* 0x0000002e0600b985 */ /* 0x0005e2000c101b2a */
[----:B------:R-:W-:-:S02]  /*7a20*/  @!P5 LEA.HI R16, R16, R16, RZ, 0x1 ;  /* 0x000000101010d211 */ /* 0x000fc400078f08ff */
[----:B------:R-:W-:Y:S01]  /*7a30*/  @!P1 IMAD.WIDE R10, R17, 0x4, R12 ;  /* 0x00000004110a9825 */ /* 0x000fe200078e020c */
[----:B------:R3:W-:Y:S01]  /*7a40*/  @!P2 ST.E.64 desc[UR42][R8.64], R50 ;  /* 0x000000320800a985 */ /* 0x0007e2000c101b2a */
[----:B------:R-:W-:Y:S02]  /*7a50*/  @!P6 LEA.HI R18, R18, R18, RZ, 0x1 ;  /* 0x000000121212e211 */ /* 0x000fe400078f08ff */
[C---:B------:R-:W-:Y:S01]  /*7a60*/  VIADD R15, R19.reuse, 0x60 ;  /* 0x00000060130f7836 */ /* 0x040fe20000000000 */
[----:B------:R4:W-:Y:S01]  /*7a70*/  @!P1 ST.E.64 desc[UR42][R10.64], R54 ;  /* 0x000000360a009985 */ /* 0x0009e2000c101b2a */
[C---:B------:R-:W-:Y:S01]  /*7a80*/  VIADD R17, R19.reuse, 0x68 ;  /* 0x0000006813117836 */ /* 0x040fe20000000000 */
[----:B------:R-:W-:Y:S01]  /*7a90*/  ISETP.GE.AND P1, PT, R14, UR4, PT ;  /* 0x000000040e007c0c */ /* 0x000fe2000bf26270 */
[----:B------:R-:W-:Y:S01]  /*7aa0*/  VIADD R19, R19, 0x78 ;  /* 0x0000007813137836 */ /* 0x000fe20000000000 */
[----:B------:R-:W-:Y:S02]  /*7ab0*/  ISETP.GE.AND P2, PT, R15, UR4, PT ;  /* 0x000000040f007c0c */ /* 0x000fe4000bf46270 */
[----:B------:R-:W-:-:S02]  /*7ac0*/  ISETP.GE.AND P3, PT, R17, UR4, PT ;  /* 0x0000000411007c0c */ /* 0x000fc4000bf66270 */
[----:B0-----:R-:W-:Y:S02]  /*7ad0*/  @!P5 LOP3.LUT R3, R16, 0xfffffffe, RZ, 0xc0, !PT ;  /* 0xfffffffe1003d812 */ /* 0x001fe400078ec0ff */
[----:B-1----:R-:W-:Y:S02]  /*7ae0*/  @!P6 LOP3.LUT R5, R18, 0xfffffffe, RZ, 0xc0, !PT ;  /* 0xfffffffe1205e812 */ /* 0x002fe400078ec0ff */
[----:B------:R-:W-:Y:S01]  /*7af0*/  @!P0 LEA.HI R0, R0, R0, RZ, 0x1 ;  /* 0x0000000000008211 */ /* 0x000fe200078f08ff */
[--C-:B------:R-:W-:Y:S01]  /*7b00*/  @!P5 IMAD.WIDE R2, R3, 0x4, R12.reuse ;  /* 0x000000040302d825 */ /* 0x100fe200078e020c */
[----:B------:R-:W-:Y:S02]  /*7b10*/  @!P4 LEA.HI R20, R20, R20, RZ, 0x1 ;  /* 0x000000141414c211 */ /* 0x000fe400078f08ff */
[----:B------:R-:W-:Y:S01]  /*7b20*/  @!P1 LEA.HI R14, R14, R14, RZ, 0x1 ;  /* 0x0000000e0e0e9211 */ /* 0x000fe200078f08ff */
[----:B------:R-:W-:Y:S01]  /*7b30*/  @!P6 IMAD.WIDE R4, R5, 0x4, R12 ;  /* 0x000000040504e825 */ /* 0x000fe200078e020c */
[----:B------:R-:W-:Y:S01]  /*7b40*/  @!P2 LEA.HI R15, R15, R15, RZ, 0x1 ;  /* 0x0000000f0f0fa211 */ /* 0x000fe200078f08ff */
[----:B------:R0:W-:Y:S01]  /*7b50*/  @!P5 ST.E.64 desc[UR42][R2.64], R58 ;  /* 0x0000003a0200d985 */ /* 0x0001e2000c101b2a */
[----:B------:R-:W-:-:S02]  /*7b60*/  @!P3 LEA.HI R17, R17, R17, RZ, 0x1 ;  /* 0x000000111111b211 */ /* 0x000fc400078f08ff */
[----:B--2---:R-:W-:Y:S01]  /*7b70*/  @!P0 LOP3.LUT R7, R0, 0xfffffffe, RZ, 0xc0, !PT ;  /* 0xfffffffe00078812 */ /* 0x004fe200078ec0ff */
[----:B------:R1:W-:Y:S01]  /*7b80*/  @!P6 ST.E.64 desc[UR42][R4.64], R62 ;  /* 0x0000003e0400e985 */ /* 0x0003e2000c101b2a */
[----:B---3--:R-:W-:Y:S02]  /*7b90*/  @!P1 LOP3.LUT R9, R14, 0xfffffffe, RZ, 0xc0, !PT ;  /* 0xfffffffe0e099812 */ /* 0x008fe400078ec0ff */
[----:B------:R-:W-:Y:S02]  /*7ba0*/  @!P2 LOP3.LUT R15, R15, 0xfffffffe, RZ, 0xc0, !PT ;  /* 0xfffffffe0f0fa812 */ /* 0x000fe400078ec0ff */
[----:B------:R-:W-:Y:S02]  /*7bb0*/  @!P3 LOP3.LUT R17, R17, 0xfffffffe, RZ, 0xc0, !PT ;  /* 0xfffffffe1111b812 */ /* 0x000fe400078ec0ff */
[----:B----4-:R-:W-:Y:S01]  /*7bc0*/  @!P4 LOP3.LUT R11, R20, 0xfffffffe, RZ, 0xc0, !PT ;  /* 0xfffffffe140bc812 */ /* 0x010fe200078ec0ff */
[----:B0-----:R-:W-:-:S04]  /*7bd0*/  @!P0 IMAD.WIDE R2, R7, 0x4, R12 ;  /* 0x0000000407028825 */ /* 0x001fc800078e020c */
[--C-:B-1----:R-:W-:Y:S01]  /*7be0*/  @!P1 IMAD.WIDE R4, R9, 0x4, R12.reuse ;  /* 0x0000000409049825 */ /* 0x102fe200078e020c */
[----:B------:R0:W-:Y:S01]  /*7bf0*/  @!P0 ST.E.64 desc[UR42][R2.64], R66 ;  /* 0x0000004202008985 */ /* 0x0001e2000c101b2a */
[----:B------:R-:W-:Y:S02]  /*7c00*/  ISETP.GE.AND P0, PT, R19, UR4, PT ;  /* 0x0000000413007c0c */ /* 0x000fe4000bf06270 */
[--C-:B------:R-:W-:Y:S01]  /*7c10*/  @!P2 IMAD.WIDE R6, R15, 0x4, R12.reuse ;  /* 0x000000040f06a825 */ /* 0x100fe200078e020c */
[----:B------:R0:W-:Y:S03]  /*7c20*/  @!P1 ST.E.64 desc[UR42][R4.64], R70 ;  /* 0x0000004604009985 */ /* 0x0001e6000c101b2a */
[--C-:B------:R-:W-:Y:S01]  /*7c30*/  @!P3 IMAD.WIDE R8, R17, 0x4, R12.reuse ;  /* 0x000000041108b825 */ /* 0x100fe200078e020c */
[----:B------:R0:W-:Y:S03]  /*7c40*/  @!P2 ST.E.64 desc[UR42][R6.64], R74 ;  /* 0x0000004a0600a985 */ /* 0x0001e6000c101b2a */
[----:B------:R-:W-:Y:S01]  /*7c50*/  @!P4 IMAD.WIDE R10, R11, 0x4, R12 ;  /* 0x000000040b0ac825 */ /* 0x000fe200078e020c */
[----:B------:R0:W-:Y:S04]  /*7c60*/  @!P3 ST.E.64 desc[UR42][R8.64], R78 ;  /* 0x0000004e0800b985 */ /* 0x0001e8000c101b2a */
[----:B------:R0:W-:Y:S01]  /*7c70*/  @!P4 ST.E.64 desc[UR42][R10.64], R82 ;  /* 0x000000520a00c985 */ /* 0x0001e2000c101b2a */
[----:B------:R-:W-:Y:S05]  /*7c80*/  @P0 BRA `(.L_x_10) ;  /* 0x0000004000500947 */ /* 0x000fea0003800000 */
[----:B------:R-:W-:-:S04]  /*7c90*/  LEA.HI R19, R19, R19, RZ, 0x1 ;  /* 0x0000001313137211 */ /* 0x000fc800078f08ff */
[----:B0-----:R-:W-:-:S05]  /*7ca0*/  LOP3.LUT R3, R19, 0xfffffffe, RZ, 0xc0, !PT ;  /* 0xfffffffe13037812 */ /* 0x001fca00078ec0ff */
[----:B------:R-:W-:-:S05]  /*7cb0*/  IMAD.WIDE R2, R3, 0x4, R12 ;  /* 0x0000000403027825 */ /* 0x000fca00078e020c */
[----:B------:R0:W-:Y:S01]  /*7cc0*/  ST.E.64 desc[UR42][R2.64], R86 ;  /* 0x0000005602007985 */ /* 0x0001e2000c101b2a */
[----:B------:R-:W-:Y:S05]  /*7cd0*/  BRA `(.L_x_10) ;  /* 0x00000040003c7947 */ /* 0x000fea0003800000 */
.L_x_33:
[----:B------:R-:W0:Y:S02]  /*7ce0*/  S2R R0, SR_TID.X ;  /* 0x0000000000007919 */ /* 0x000e240000002100 */
[----:B0-----:R-:W-:-:S04]  /*7cf0*/  IADD3 R2, R0, -0x80, RZ ;  /* 0xffffff8000027810 */ /* 0x001fc80007ffe0ff */
[----:B------:R-:W-:-:S13]  /*7d00*/  ISETP.GT.AND P0, PT, R2, 0x7f, PT ;  /* 0x0000007f0200780c */ /* 0x000fda0003f04270 */
[----:B------:R-:W-:Y:S05]  /*7d10*/  @P0 BRA `(.L_x_10) ;  /* 0x00000040002c0947 */ /* 0x000fea0003800000 */
[----:B------:R-:W0:Y:S01]  /*7d20*/  S2R R3, SR_CTAID.X ;  /* 0x0000000000037919 */ /* 0x000e220000002500 */
[----:B------:R-:W1:Y:S01]  /*7d30*/  LDC R6, c[0x0][0xbe8] ;  /* 0x0002fa00ff067b82 */ /* 0x000e620000000800 */
[----:B------:R-:W-:Y:S01]  /*7d40*/  ULDC UR4, c[0x0][0xa88] ;  /* 0x0002a20000047ab9 */ /* 0x000fe20000000800 */
[----:B0-----:R-:W-:Y:S02]  /*7d50*/  IMAD R0, R3, 0x80, R0 ;  /* 0x0000008003007824 */ /* 0x001fe400078e0200 */
[----:B-1----:R-:W-:Y:S02]  /*7d60*/  IMAD R3, R6, UR4, RZ ;  /* 0x0000000406037c24 */ /* 0x002fe4000f8e02ff */
[----:B------:R-:W-:-:S05]  /*7d70*/  VIADD R0, R0, 0xffffff80 ;  /* 0xffffff8000007836 */ /* 0x000fca0000000000 */
[----:B------:R-:W-:-:S13]  /*7d80*/  ISETP.GE.AND P0, PT, R0, R3, PT ;  /* 0x000000030000720c */ /* 0x000fda0003f06270 */
[----:B------:R-:W-:Y:S05]  /*7d90*/  @P0 BRA `(.L_x_10) ;  /* 0x00000040000c0947 */ /* 0x000fea0003800000 */
[----:B------:R-:W-:Y:S01]  /*7da0*/  ISETP.NE.AND P0, PT, R6, 0x1, PT ;  /* 0x000000010600780c */ /* 0x000fe20003f05270 */
[----:B------:R-:W0:Y:S01]  /*7db0*/  S2UR UR4, SR_CTAID.Z ;  /* 0x00000000000479c3 */ /* 0x000e220000002700 */
[----:B------:R-:W-:Y:S01]  /*7dc0*/  SHF.R.S32.HI R5, RZ, 0x1f, R16 ;  /* 0x0000001fff057819 */ /* 0x000fe20000011410 */
[----:B------:R-:W-:Y:S02]  /*7dd0*/  ULDC.64 UR6, c[0x0][0xbd0] ;  /* 0x0002f40000067ab9 */ /* 0x000fe40000000a00 */
[----:B------:R-:W-:-:S04]  /*7de0*/  IMAD.WIDE.U32 R2, R16, UR6, RZ ;  /* 0x0000000610027c25 */ /* 0x000fc8000f8e00ff */
[----:B------:R-:W1:Y:S01]  /*7df0*/  LDC.64 R12, c[0x0][0xbd8] ;  /* 0x0002f600ff0c7b82 */ /* 0x000e620000000a00 */
[----:B------:R-:W-:-:S04]  /*7e00*/  IMAD R5, R5, UR6, RZ ;  /* 0x0000000605057c24 */ /* 0x000fc8000f8e02ff */
[----:B------:R-:W-:Y:S02]  /*7e10*/  IMAD R5, R16, UR7, R5 ;  /* 0x0000000710057c24 */ /* 0x000fe4000f8e0205 */
[----:B------:R-:W-:Y:S01]  /*7e20*/  IMAD.MOV R16, RZ, RZ, -R16 ;  /* 0x000000ffff107224 */ /* 0x000fe200078e0a10 */
[----:B------:R-:W2:Y:S01]  /*7e30*/  @P0 LDC R9, c[0x0][0xbec] ;  /* 0x0002fb00ff090b82 */ /* 0x000ea20000000800 */
[----:B------:R-:W-:Y:S02]  /*7e40*/  IMAD.IADD R3, R3, 0x1, R5 ;  /* 0x0000000103037824 */ /* 0x000fe400078e0205 */
[----:B------:R-:W-:-:S05]  /*7e50*/  IMAD.MOV.U32 R5, RZ, RZ, R0 ;  /* 0x000000ffff057224 */ /* 0x000fca00078e0000 */
[----:B------:R-:W3:Y:S01]  /*7e60*/  S2UR UR8, SR_CTAID.Y ;  /* 0x00000000000879c3 */ /* 0x000ee20000002600 */
[----:B0-----:R-:W-:-:S07]  /*7e70*/  USHF.R.S32.HI UR5, URZ, 0x1f, UR4 ;  /* 0x0000001f3f057899 */ /* 0x001fce0008011404 */
[----:B------:R-:W3:Y:S01]  /*7e80*/  LDC R7, c[0x0][0xc50] ;  /* 0x00031400ff077b82 */ /* 0x000ee20000000800 */
[C---:B-1----:R-:W-:Y:S02]  /*7e90*/  IMAD R8, R12.reuse, UR5, RZ ;  /* 0x000000050c087c24 */ /* 0x042fe4000f8e02ff */
[----:B------:R-:W-:-:S04]  /*7ea0*/  IMAD.WIDE.U32 R2, R12, UR4, R2 ;  /* 0x000000040c027c25 */ /* 0x000fc8000f8e0002 */
[----:B------:R-:W-:Y:S01]  /*7eb0*/  IMAD R13, R13, UR4, R8 ;  /* 0x000000040d0d7c24 */ /* 0x000fe2000f8e0208 */
[----:B------:R-:W0:Y:S01]  /*7ec0*/  @P0 LDC R11, c[0x0][0xbf0] ;  /* 0x0002fc00ff0b0b82 */ /* 0x000e220000000800 */
[----:B--2---:R-:W-:Y:S01]  /*7ed0*/  @P0 IMAD.HI.U32 R4, R0, R9, RZ ;  /* 0x0000000900040227 */ /* 0x004fe200078e00ff */
[----:B------:R-:W-:Y:S02]  /*7ee0*/  ULDC.64 UR4, c[0x0][0xbe0] ;  /* 0x0002f80000047ab9 */ /* 0x000fe40000000a00 */
[----:B------:R-:W-:Y:S01]  /*7ef0*/  IADD3 R3, R13, R3, RZ ;  /* 0x000000030d037210 */ /* 0x000fe20007ffe0ff */
[----:B---3--:R-:W-:-:S04]  /*7f00*/  IMAD R9, R7, R16, UR8 ;  /* 0x0000000807097e24 */ /* 0x008fc8000f8e0210 */
[----:B------:R-:W-:Y:S01]  /*7f10*/  IMAD.WIDE.U32 R2, R9, UR4, R2 ;  /* 0x0000000409027c25 */ /* 0x000fe2000f8e0002 */
[----:B0-----:R-:W-:Y:S02]  /*7f20*/  @P0 SHF.R.U32.HI R5, RZ, R11, R4 ;  /* 0x0000000bff050219 */ /* 0x001fe40000011604 */
[----:B------:R-:W-:Y:S02]  /*7f30*/  SHF.R.S32.HI R4, RZ, 0x1f, R9 ;  /* 0x0000001fff047819 */ /* 0x000fe40000011409 */
[----:B------:R-:W-:Y:S01]  /*7f40*/  IADD3 R2, P0, R5, R2, RZ ;  /* 0x0000000205027210 */ /* 0x000fe20007f1e0ff */
[----:B------:R-:W-:Y:S02]  /*7f50*/  IMAD.MOV R7, RZ, RZ, -R5 ;  /* 0x000000ffff077224 */ /* 0x000fe400078e0a05 */
[----:B------:R-:W-:Y:S02]  /*7f60*/  IMAD R4, R4, UR4, RZ ;  /* 0x0000000404047c24 */ /* 0x000fe4000f8e02ff */
[----:B------:R-:W-:-:S02]  /*7f70*/  IMAD R7, R6, R7, R0 ;  /* 0x0000000706077224 */ /* 0x000fc400078e0200 */
[----:B------:R-:W-:Y:S01]  /*7f80*/  IMAD R4, R9, UR5, R4 ;  /* 0x0000000509047c24 */ /* 0x000fe2000f8e0204 */
[----:B------:R-:W-:Y:S01]  /*7f90*/  SHF.R.S32.HI R9, RZ, 0x1f, R5 ;  /* 0x0000001fff097819 */ /* 0x000fe20000011405 */
[----:B------:R-:W-:Y:S01]  /*7fa0*/  ULDC.64 UR4, c[0x0][0xbc8] ;  /* 0x0002f20000047ab9 */ /* 0x000fe20000000a00 */
[----:B------:R-:W-:Y:S02]  /*7fb0*/  SHF.R.S32.HI R0, RZ, 0x1f, R7 ;  /* 0x0000001fff007819 */ /* 0x000fe40000011407 */
[----:B------:R-:W-:-:S03]  /*7fc0*/  IADD3.X R3, R9, R3, R4, P0, !PT ;  /* 0x0000000309037210 */ /* 0x000fc600007fe404 */
[----:B------:R-:W-:Y:S02]  /*7fd0*/  IMAD R0, R0, UR4, RZ ;  /* 0x0000000400007c24 */ /* 0x000fe4000f8e02ff */
[----:B------:R-:W-:-:S04]  /*7fe0*/  IMAD.WIDE.U32 R2, R7, UR4, R2 ;  /* 0x0000000407027c25 */ /* 0x000fc8000f8e0002 */
[----:B------:R-:W-:Y:S01]  /*7ff0*/  IMAD R5, R7, UR5, R0 ;  /* 0x0000000507057c24 */ /* 0x000fe2000f8e0200 */
[----:B------:R-:W-:Y:S02]  /*8000*/  ULDC.64 UR4, c[0x0][0xba8] ;  /* 0x0002ea0000047ab9 */ /* 0x000fe40000000a00 */
[----:B------:R-:W-:Y:S01]  /*8010*/  LEA R4, P0, R2, UR4, 0x2 ;  /* 0x0000000402047c11 */ /* 0x000fe2000f8010ff */
[----:B------:R-:W-:-:S05]  /*8020*/  IMAD.IADD R3, R3, 0x1, R5 ;  /* 0x0000000103037824 */ /* 0x000fca00078e0205 */
[----:B------:R-:W-:Y:S01]  /*8030*/  LEA.HI.X R5, R2, UR5, R3, 0x2, P0 ;  /* 0x0000000502057c11 */ /* 0x000fe200080f1403 */
[----:B------:R-:W-:-:S05]  /*8040*/  IMAD.MOV.U32 R3, RZ, RZ, -0x800000 ;  /* 0xff800000ff037424 */ /* 0x000fca00078e00ff */
[----:B------:R3:W-:Y:S01]  /*8050*/  STG.E desc[UR42][R4.64], R3 ;  /* 0x0000000304007986 */ /* 0x0007e2000c10192a */
[----:B------:R-:W-:Y:S05]  /*8060*/  BRA `(.L_x_10) ;  /* 0x0000003c00587947 */ /* 0x000fea0003800000 */
.L_x_8:
[----:B------:R-:W-:-:S08]  /*8070*/  NOP ;  /* 0x0000000000007918 */ /* 0x000fd00000000000 */
[----:B0-----:R-:W0:-:S00]  /*8080*/  USETMAXREG.DEALLOC.CTAPOOL 0x18 ;  /* 0x00000018000079c8 */ /* 0x001e0000080e0500 */
[----:B0-----:R-:W-:Y:S01]  /*8090*/  LOP3.LUT R0, R0, 0x3, RZ, 0xc0, !PT ;  /* 0x0000000300007812 */ /* 0x001fe200078ec0ff */
[----:B------:R-:W0:Y:S05]  /*80a0*/  S2R R19, SR_CTAID.Z ;  /* 0x0000000000137919 */ /* 0x000e2a0000002700 */
[----:B------:R-:W1:Y:S01]  /*80b0*/  S2UR UR6, SR_CTAID.Y ;  /* 0x00000000000679c3 */ /* 0x000e620000002600 */
[----:B------:R-:W2:Y:S02]  /*80c0*/  SHFL.IDX PT, R0, R0, RZ, 0x1f ;  /* 0x00001fff00007589 */ /* 0x000ea400000e0000 */
[----:B--2---:R-:W-:-:S13]  /*80d0*/  ISETP.NE.AND P0, PT, R0, RZ, PT ;  /* 0x000000ff0000720c */ /* 0x004fda0003f05270 */
[----:B01----:R-:W-:Y:S05]  /*80e0*/  @!P0 BRA `(.L_x_36) ;  /* 0x0000000000288947 */ /* 0x003fea0003800000 */
[----:B------:R-:W-:Y:S01]  /*80f0*/  ULDC UR7, c[0x0][0xc50] ;  /* 0x0003140000077ab9 */ /* 0x000fe20000000800 */
[----:B------:R-:W-:Y:S01]  /*8100*/  UMOV UR36, UR6 ;  /* 0x0000000600247c82 */ /* 0x000fe20008000000 */
[----:B------:R-:W-:-:S06]  /*8110*/  UISETP.NE.AND UP0, UPT, UR7, 0x1, UPT ;  /* 0x000000010700788c */ /* 0x000fcc000bf05270 */
[----:B------:R-:W-:-:S13]  /*8120*/  PLOP3.LUT P0, PT, PT, PT, UP0, 0x80, 0x0 ;  /* 0x000000000000781c */ /* 0x000fda0003f0f008 */
[----:B------:R-:W-:Y:S05]  /*8130*/  @!P0 BRA `(.L_x_37) ;  /* 0x0000000000308947 */ /* 0x000fea0003800000 */
[----:B------:R-:W-:Y:S01]  /*8140*/  ULDC UR4, c[0x0][0xc54] ;  /* 0x0003150000047ab9 */ /* 0x000fe20000000800 */
[----:B------:R-:W-:Y:S01]  /*8150*/  ULDC UR36, c[0x0][0xc58] ;  /* 0x0003160000247ab9 */ /* 0x000fe20000000800 */
[----:B------:R-:W-:-:S04]  /*8160*/  UIMAD.WIDE.U32 UR4, UR6, UR4, URZ ;  /* 0x00000004060472a5 */ /* 0x000fc8000f8e003f */
[----:B------:R-:W-:Y:S01]  /*8170*/  USHF.R.U32.HI UR36, URZ, UR36, UR5 ;  /* 0x000000243f247299 */ /* 0x000fe20008011605 */
[----:B------:R-:W-:Y:S11]  /*8180*/  BRA `(.L_x_37) ;  /* 0x00000000001c7947 */ /* 0x000ff60003800000 */
.L_x_36:
[----:B------:R-:W-:Y:S01]  /*8190*/  ULDC UR7, c[0x0][0xc50] ;  /* 0x0003140000077ab9 */ /* 0x000fe20000000800 */
[----:B------:R-:W-:Y:S01]  /*81a0*/  UMOV UR36, UR6 ;  /* 0x0000000600247c82 */ /* 0x000fe20008000000 */
[----:B------:R-:W-:-:S11]  /*81b0*/  UISETP.NE.AND UP0, UPT, UR7, 0x1, UPT ;  /* 0x000000010700788c */ /* 0x000fd6000bf05270 */
[----:B------:R-:W-:Y:S01]  /*81c0*/  @UP0 ULDC UR4, c[0x0][0xc54] ;  /* 0x0003150000040ab9 */ /* 0x000fe20000000800 */
[----:B------:R-:W-:Y:S01]  /*81d0*/  @UP0 ULDC UR8, c[0x0][0xc58] ;  /* 0x0003160000080ab9 */ /* 0x000fe20000000800 */
[----:B------:R-:W-:-:S04]  /*81e0*/  UIMAD.WIDE.U32 UR4, UR6, UR4, URZ ;  /* 0x00000004060472a5 */ /* 0x000fc8000f8e003f */
[----:B------:R-:W-:-:S12]  /*81f0*/  @UP0 USHF.R.U32.HI UR36, URZ, UR8, UR5 ;  /* 0x000000083f240299 */ /* 0x000fd80008011605 */
.L_x_37:
[----:B------:R-:W-:Y:S01]  /*8200*/  ISETP.GE.AND P0, PT, R19, RZ, PT ;  /* 0x000000ff1300720c */ /* 0x000fe20003f06270 */
[----:B------:R-:W-:Y:S01]  /*8210*/  UIADD3 UR4, -UR36, URZ, URZ ;  /* 0x0000003f24047290 */ /* 0x000fe2000fffe13f */
[----:B------:R-:W-:Y:S02]  /*8220*/  IMAD.MOV.U32 R10, RZ, RZ, 0x1 ;  /* 0x00000001ff0a7424 */ /* 0x000fe400078e00ff */
[----:B------:R-:W-:Y:S01]  /*8230*/  IMAD.MOV.U32 R0, RZ, RZ, RZ ;  /* 0x000000ffff007224 */ /* 0x000fe200078e00ff */
[----:B------:R-:W-:Y:S01]  /*8240*/  UIMAD UR4, UR7, UR4, UR6 ;  /* 0x00000004070472a4 */ /* 0x000fe2000f8e0206 */
[----:B------:R-:W-:-:S07]  /*8250*/  IMAD.MOV.U32 R3, RZ, RZ, 0x1 ;  /* 0x00000001ff037424 */ /* 0x000fce00078e00ff */
[----:B------:R-:W-:Y:S05]  /*8260*/  @!P0 BRA `(.L_x_38) ;  /* 0x0000003800188947 */ /* 0x000fea0003800000 */
[----:B------:R-:W-:Y:S01]  /*8270*/  ULDC.64 UR6, c[0x0][0x418] ;  /* 0x0001060000067ab9 */ /* 0x000fe20000000a00 */
[----:B------:R-:W-:Y:S01]  /*8280*/  ULDC UR5, c[0x0][0x424] ;  /* 0x0001090000057ab9 */ /* 0x000fe20000000800 */
[----:B------:R-:W-:Y:S01]  /*8290*/  UISETP.NE.U32.AND UP0, UPT, UR6, URZ, UPT ;  /* 0x0000003f0600728c */ /* 0x000fe2000bf05070 */
[----:B------:R0:W-:Y:S01]  /*82a0*/  STL [R1+0x8], RZ ;  /* 0x000008ff01007387 */ /* 0x0001e20000100800 */
[----:B------:R-:W-:Y:S02]  /*82b0*/  ULOP3.LUT UR40, UR4, 0xffff, URZ, 0xc0, !UPT ;  /* 0x0000ffff04287892 */ /* 0x000fe4000f8ec03f */
[----:B------:R-:W-:Y:S01]  /*82c0*/  UISETP.NE.AND.EX UP0, UPT, UR7, URZ, UPT, UP0 ;  /* 0x0000003f0700728c */ /* 0x000fe2000bf05300 */
[----:B------:R-:W-:-:S03]  /*82d0*/  ULDC UR6, c[0x0][0x2f0] ;  /* 0x0000bc0000067ab9 */ /* 0x000fc60000000800 */
[----:B------:R-:W-:-:S04]  /*82e0*/  USEL UR5, UR5, 0x1, UP0 ;  /* 0x0000000105057887 */ /* 0x000fc80008000000 */
[----:B------:R-:W-:-:S04]  /*82f0*/  UIMAD UR5, UR5, UR6, URZ ;  /* 0x00000006050572a4 */ /* 0x000fc8000f8e023f */
[----:B------:R-:W-:Y:S02]  /*8300*/  UISETP.GE.AND UP0, UPT, UR5, 0x1, UPT ;  /* 0x000000010500788c */ /* 0x000fe4000bf06270 */
[----:B------:R-:W-:-:S04]  /*8310*/  UIADD3 UR5, UR5, 0x7f, URZ ;  /* 0x0000007f05057890 */ /* 0x000fc8000fffe03f */
[----:B------:R-:W-:Y:S01]  /*8320*/  PLOP3.LUT P0, PT, PT, PT, UP0, 0x80, 0x0 ;  /* 0x000000000000781c */ /* 0x000fe20003f0f008 */
[----:B------:R-:W-:-:S04]  /*8330*/  USHF.R.S32.HI UR6, URZ, 0x1f, UR5 ;  /* 0x0000001f3f067899 */ /* 0x000fc80008011405 */
[----:B------:R-:W-:-:S04]  /*8340*/  ULEA.HI UR6, UR6, UR5, URZ, 0x7 ;  /* 0x0000000506067291 */ /* 0x000fc8000f8f383f */
[----:B------:R-:W-:-:S04]  /*8350*/  USHF.R.S32.HI UR39, URZ, 0x7, UR6 ;  /* 0x000000073f277899 */ /* 0x000fc80008011406 */
[----:B0-----:R-:W-:Y:S08]  /*8360*/  @!P0 BRA `(.L_x_39) ;  /* 0x00000000007c8947 */ /* 0x001ff00003800000 */
[----:B------:R-:W-:-:S04]  /*8370*/  USHF.R.U32.HI UR4, URZ, 0x10, UR4 ;  /* 0x000000103f047899 */ /* 0x000fc80008011604 */
[----:B------:R-:W-:-:S11]  /*8380*/  UISETP.NE.AND UP0, UPT, UR4, URZ, UPT ;  /* 0x0000003f0400728c */ /* 0x000fd6000bf05270 */
[----:B------:R-:W-:Y:S02]  /*8390*/  @!UP0 ULDC UR4, c[0x0][0x9f0] ;  /* 0x00027c0000048ab9 */ /* 0x000fe40000000800 */
[----:B------:R-:W-:Y:S01]  /*83a0*/  IMAD.U32 R6, RZ, RZ, UR4 ;  /* 0x00000004ff067e24 */ /* 0x000fe2000f8e00ff */
[----:B------:R-:W-:-:S04]  /*83b0*/  UIADD3 UR5, UR39, -0x1, UR4 ;  /* 0xffffffff27057890 */ /* 0x000fc8000fffe004 */
[-C--:B------:R-:W-:Y:S02]  /*83c0*/  IABS R0, R6.reuse ;  /* 0x0000000600007213 */ /* 0x080fe40000000000 */
[----:B------:R-:W-:Y:S02]  /*83d0*/  IABS R6, R6 ;  /* 0x0000000600067213 */ /* 0x000fe40000000000 */
[----:B------:R-:W0:Y:S08]  /*83e0*/  I2F.RP R4, R0 ;  /* 0x0000000000047306 */ /* 0x000e300000209400 */
[----:B0-----:R-:W0:Y:S02]  /*83f0*/  MUFU.RCP R4, R4 ;  /* 0x0000000400047308 */ /* 0x001e240000001000 */
[----:B0-----:R-:W-:-:S06]  /*8400*/  IADD3 R2, R4, 0xffffffe, RZ ;  /* 0x0ffffffe04027810 */ /* 0x001fcc0007ffe0ff */
[----:B------:R0:W1:Y:S02]  /*8410*/  F2I.FTZ.U32.TRUNC.NTZ R3, R2 ;  /* 0x0000000200037305 */ /* 0x000064000021f000 */
[----:B0-----:R-:W-:Y:S02]  /*8420*/  IMAD.MOV.U32 R2, RZ, RZ, RZ ;  /* 0x000000ffff027224 */ /* 0x001fe400078e00ff */
[----:B-1----:R-:W-:-:S04]  /*8430*/  IMAD.MOV R5, RZ, RZ, -R3 ;  /* 0x000000ffff057224 */ /* 0x002fc800078e0a03 */
[----:B------:R-:W-:-:S04]  /*8440*/  IMAD R5, R5, R0, RZ ;  /* 0x0000000005057224 */ /* 0x000fc800078e02ff */
[----:B------:R-:W-:-:S04]  /*8450*/  IMAD.HI.U32 R3, R3, R5, R2 ;  /* 0x0000000503037227 */ /* 0x000fc800078e0002 */
[----:B------:R-:W-:Y:S01]  /*8460*/  IMAD.U32 R5, RZ, RZ, UR5 ;  /* 0x00000005ff057e24 */ /* 0x000fe2000f8e00ff */
[----:B------:R-:W-:-:S04]  /*8470*/  ULOP3.LUT UR5, UR5, UR4, URZ, 0x3c, !UPT ;  /* 0x0000000405057292 */ /* 0x000fc8000f8e3c3f */
[----:B------:R-:W-:Y:S01]  /*8480*/  IABS R2, R5 ;  /* 0x0000000500027213 */ /* 0x000fe20000000000 */
[----:B------:R-:W-:Y:S01]  /*8490*/  IMAD.MOV R5, RZ, RZ, -R6 ;  /* 0x000000ffff057224 */ /* 0x000fe200078e0a06 */
[----:B------:R-:W-:-:S03]  /*84a0*/  ISETP.LE.AND P2, PT, RZ, UR5, PT ;  /* 0x00000005ff007c0c */ /* 0x000fc6000bf43270 */
[----:B------:R-:W-:-:S04]  /*84b0*/  IMAD.HI.U32 R3, R3, R2, RZ ;  /* 0x0000000203037227 */ /* 0x000fc800078e00ff */
[----:B------:R-:W-:-:S05]  /*84c0*/  IMAD R5, R3, R5, R2 ;  /* 0x0000000503057224 */ /* 0x000fca00078e0202 */
[----:B------:R-:W-:-:S13]  /*84d0*/  ISETP.GT.U32.AND P1, PT, R0, R5, PT ;  /* 0x000000050000720c */ /* 0x000fda0003f24070 */
[----:B------:R-:W-:Y:S01]  /*84e0*/  @!P1 IMAD.IADD R5, R5, 0x1, -R0 ;  /* 0x0000000105059824 */ /* 0x000fe200078e0a00 */
[----:B------:R-:W-:Y:S02]  /*84f0*/  @!P1 IADD3 R3, R3, 0x1, RZ ;  /* 0x0000000103039810 */ /* 0x000fe40007ffe0ff */
[----:B------:R-:W-:Y:S02]  /*8500*/  ISETP.NE.AND P1, PT, RZ, UR4, PT ;  /* 0x00000004ff007c0c */ /* 0x000fe4000bf25270 */
[----:B------:R-:W-:-:S13]  /*8510*/  ISETP.GE.U32.AND P0, PT, R5, R0, PT ;  /* 0x000000000500720c */ /* 0x000fda0003f06070 */
[----:B------:R-:W-:-:S04]  /*8520*/  @P0 VIADD R3, R3, 0x1 ;  /* 0x0000000103030836 */ /* 0x000fc80000000000 */
[----:B------:R-:W-:Y:S01]  /*8530*/  @!P2 IMAD.MOV R3, RZ, RZ, -R3 ;  /* 0x000000ffff03a224 */ /* 0x000fe200078e0a03 */
[----:B------:R-:W-:-:S05]  /*8540*/  @!P1 LOP3.LUT R3, RZ, UR4, RZ, 0x33, !PT ;  /* 0x00000004ff039c12 */ /* 0x000fca000f8e33ff */
[----:B------:R0:W-:Y:S02]  /*8550*/  STL [R1+0x8], R3 ;  /* 0x0000080301007387 */ /* 0x0001e40000100800 */
.L_x_39:
[----:B------:R-:W2:Y:S01]  /*8560*/  LDL R2, [R1+0x8] ;  /* 0x0000080001027983 */ /* 0x000ea20000100800 */
[----:B0-----:R-:W-:Y:S02]  /*8570*/  IMAD.MOV.U32 R3, RZ, RZ, 0x1 ;  /* 0x00000001ff037424 */ /* 0x001fe400078e00ff */
[----:B--2---:R-:W-:-:S05]  /*8580*/  IMAD R0, R2, UR40, RZ ;  /* 0x0000002802007c24 */ /* 0x004fca000f8e02ff */
[----:B------:R-:W-:Y:S01]  /*8590*/  VIADDMNMX R18, R0, R2, UR39, PT ;  /* 0x0000002700127e46 */ /* 0x000fe2000b800102 */
[----:B------:R0:W-:Y:S03]  /*85a0*/  STL [R1+0x4], R0 ;  /* 0x0000040001007387 */ /* 0x0001e60000100800 */
[----:B------:R-:W-:Y:S01]  /*85b0*/  ISETP.GT.AND P0, PT, R18, R0, PT ;  /* 0x000000001200720c */ /* 0x000fe20003f04270 */
[----:B------:R1:W-:Y:S01]  /*85c0*/  STL [R1+0xc], R18 ;  /* 0x00000c1201007387 */ /* 0x0003e20000100800 */
[----:B0-----:R-:W-:-:S11]  /*85d0*/  IMAD.MOV.U32 R0, RZ, RZ, RZ ;  /* 0x000000ffff007224 */ /* 0x001fd600078e00ff */
[----:B-1----:R-:W-:Y:S05]  /*85e0*/  @!P0 BRA `(.L_x_38) ;  /* 0x0000003400388947 */ /* 0x002fea0003800000 */
[----:B------:R-:W0:Y:S01]  /*85f0*/  S2UR UR4, SR_CgaCtaId ;  /* 0x00000000000479c3 */ /* 0x000e220000008800 */
[----:B------:R-:W-:Y:S02]  /*8600*/  UMOV UR38, 0x400 ;  /* 0x0000040000267882 */ /* 0x000fe40000000000 */
[----:B0-----:R-:W-:-:S04]  /*8610*/  ULEA UR38, UR4, UR38, 0x18 ;  /* 0x0000002604267291 */ /* 0x001fc8000f8ec03f */
[----:B------:R-:W-:-:S04]  /*8620*/  UIADD3 UR4, UR38, 0x1c400, URZ ;  /* 0x0001c40026047890 */ /* 0x000fc8000fffe03f */
[----:B------:R-:W-:-:S06]  /*8630*/  ULOP3.LUT UP0, URZ, UR4, 0x3ff, URZ, 0xc0, !UPT ;  /* 0x000003ff043f7892 */ /* 0x000fcc000f80c03f */
[----:B------:R-:W-:-:S13]  /*8640*/  PLOP3.LUT P0, PT, PT, PT, UP0, 0x80, 0x0 ;  /* 0x000000000000781c */ /* 0x000fda0003f0f008 */
[----:B------:R-:W-:Y:S05]  /*8650*/  @!P0 BRA `(.L_x_40) ;  /* 0x0000000000408947 */ /* 0x000fea0003800000 */
[----:B------:R-:W-:Y:S01]  /*8660*/  MOV R2, 0x0 ;  /* 0x0000000000027802 */ /* 0x000fe20000000f00 */
[----:B------:R-:W-:Y:S01]  /*8670*/  ULDC.64 UR6, c[0x4][0xb8] ;  /* 0x01002e0000067ab9 */ /* 0x000fe20000000a00 */
[----:B------:R-:W-:Y:S01]  /*8680*/  ULDC.64 UR8, c[0x4][0xc0] ;  /* 0x0100300000087ab9 */ /* 0x000fe20000000a00 */
[----:B------:R-:W-:Y:S01]  /*8690*/  ULDC.64 UR4, c[0x4][0x8] ;  /* 0x0100020000047ab9 */ /* 0x000fe20000000a00 */
[----:B------:R-:W-:Y:S01]  /*86a0*/  IMAD.U32 R4, RZ, RZ, UR6 ;  /* 0x00000006ff047e24 */ /* 0x000fe2000f8e00ff */
[----:B------:R-:W-:Y:S01]  /*86b0*/  MOV R5, UR7 ;  /* 0x0000000700057c02 */ /* 0x000fe20008000f00 */
[----:B------:R-:W0:Y:S01]  /*86c0*/  LDC.64 R2, c[0x4][R2] ;  /* 0x0100000002027b82 */ /* 0x000e220000000a00 */
[----:B------:R-:W-:Y:S01]  /*86d0*/  IMAD.U32 R6, RZ, RZ, UR8 ;  /* 0x00000008ff067e24 */ /* 0x000fe2000f8e00ff */
[----:B------:R-:W-:Y:S01]  /*86e0*/  MOV R12, 0x1 ;  /* 0x00000001000c7802 */ /* 0x000fe20000000f00 */
[----:B------:R-:W-:Y:S02]  /*86f0*/  IMAD.U32 R7, RZ, RZ, UR9 ;  /* 0x00000009ff077e24 */ /* 0x000fe4000f8e00ff */
[----:B------:R-:W-:-:S02]  /*8700*/  IMAD.U32 R10, RZ, RZ, UR4 ;  /* 0x00000004ff0a7e24 */ /* 0x000fc4000f8e00ff */
[----:B------:R-:W-:Y:S02]  /*8710*/  IMAD.U32 R11, RZ, RZ, UR5 ;  /* 0x00000005ff0b7e24 */ /* 0x000fe4000f8e00ff */
[----:B------:R-:W-:Y:S02]  /*8720*/  IMAD.MOV.U32 R8, RZ, RZ, 0x70 ;  /* 0x00000070ff087424 */ /* 0x000fe400078e00ff */
[----:B------:R-:W-:-:S07]  /*8730*/  IMAD.MOV.U32 R13, RZ, RZ, RZ ;  /* 0x000000ffff0d7224 */ /* 0x000fce00078e00ff */
[----:B------:R-:W-:-:S07]  /*8740*/  LEPC R20, `(.L_x_40) ;  /* 0x000000001014794e */ /* 0x000fce0000000000 */
[----:B0-----:R-:W-:Y:S05]  /*8750*/  CALL.ABS.NOINC R2 ;  /* 0x0000000002007343 */ /* 0x001fea0003c00000 */
.L_x_40:
        /* <DEDUP_REMOVED lines=8> */
[----:B------:R0:W1:Y:S01]  /*87e0*/  LDC.64 R2, c[0x4][R16] ;  /* 0x0100000010027b82 */ /* 0x0000620000000a00 */
[----:B------:R-:W-:Y:S01]  /*87f0*/  IMAD.U32 R4, RZ, RZ, UR6 ;  /* 0x00000006ff047e24 */ /* 0x000fe2000f8e00ff */
[----:B------:R-:W-:Y:S01]  /*8800*/  MOV R10, UR4 ;  /* 0x00000004000a7c02 */ /* 0x000fe20008000f00 */
[----:B------:R-:W-:Y:S02]  /*8810*/  IMAD.U32 R5, RZ, RZ, UR7 ;  /* 0x00000007ff057e24 */ /* 0x000fe4000f8e00ff */
[----:B------:R-:W-:Y:S02]  /*8820*/  IMAD.U32 R6, RZ, RZ, UR8 ;  /* 0x00000008ff067e24 */ /* 0x000fe4000f8e00ff */
[----:B------:R-:W-:-:S02]  /*8830*/  IMAD.U32 R7, RZ, RZ, UR9 ;  /* 0x00000009ff077e24 */ /* 0x000fc4000f8e00ff */
[----:B------:R-:W-:Y:S02]  /*8840*/  IMAD.U32 R11, RZ, RZ, UR5 ;  /* 0x00000005ff0b7e24 */ /* 0x000fe4000f8e00ff */
[----:B------:R-:W-:Y:S02]  /*8850*/  IMAD.MOV.U32 R8, RZ, RZ, 0x70 ;  /* 0x00000070ff087424 */ /* 0x000fe400078e00ff */
[----:B------:R-:W-:Y:S02]  /*8860*/  IMAD.MOV.U32 R12, RZ, RZ, 0x1 ;  /* 0x00000001ff0c7424 */ /* 0x000fe400078e00ff */
[----:B0-----:R-:W-:-:S07]  /*8870*/  IMAD.MOV.U32 R13, RZ, RZ, RZ ;  /* 0x000000ffff0d7224 */ /* 0x001fce00078e00ff */
[----:B------:R-:W-:-:S07]  /*8880*/  LEPC R20, `(.L_x_42) ;  /* 0x000000001014794e */ /* 0x000fce0000000000 */
[----:B-1----:R-:W-:Y:S05]  /*8890*/  CALL.ABS.NOINC R2 ;  /* 0x0000000002007343 */ /* 0x002fea0003c00000 */
.L_x_42:
[----:B------:R0:W1:Y:S01]  /*88a0*/  LDC.64 R2, c[0x4][R16] ;  /* 0x0100000010027b82 */ /* 0x0000620000000a00 */
[----:B------:R-:W-:Y:S01]  /*88b0*/  ULDC.64 UR6, c[0x4][0xb8] ;  /* 0x01002e0000067ab9 */ /* 0x000fe20000000a00 */
[----:B------:R-:W-:Y:S01]  /*88c0*/  ULDC.64 UR8, c[0x4][0xc0] ;  /* 0x0100300000087ab9 */ /* 0x000fe20000000a00 */
[----:B------:R-:W-:Y:S01]  /*88d0*/  ULDC.64 UR4, c[0x4][0x18] ;  /* 0x0100060000047ab9 */ /* 0x000fe20000000a00 */
[----:B------:R-:W-:Y:S01]  /*88e0*/  IMAD.U32 R4, RZ, RZ, UR6 ;  /* 0x00000006ff047e24 */ /* 0x000fe2000f8e00ff */
[----:B------:R-:W-:Y:S01]  /*88f0*/  MOV R5, UR7 ;  /* 0x0000000700057c02 */ /* 0x000fe20008000f00 */
[----:B------:R-:W-:Y:S01]  /*8900*/  IMAD.U32 R6, RZ, RZ, UR8 ;  /* 0x00000008ff067e24 */ /* 0x000fe2000f8e00ff */
[----:B------:R-:W-:Y:S01]  /*8910*/  MOV R12, 0x1 ;  /* 0x00000001000c7802 */ /* 0x000fe20000000f00 */
[----:B------:R-:W-:Y:S02]  /*8920*/  IMAD.U32 R7, RZ, RZ, UR9 ;  /* 0x00000009ff077e24 */ /* 0x000fe4000f8e00ff */
[----:B------:R-:W-:-:S02]  /*8930*/  IMAD.U32 R10, RZ, RZ, UR4 ;  /* 0x00000004ff0a7e24 */ /* 0x000fc4000f8e00ff */
[----:B------:R-:W-:Y:S02]  /*8940*/  IMAD.U32 R11, RZ, RZ, UR5 ;  /* 0x00000005ff0b7e24 */ /* 0x000fe4000f8e00ff */
[----:B------:R-:W-:Y:S02]  /*8950*/  IMAD.MOV.U32 R8, RZ, RZ, 0x70 ;  /* 0x00000070ff087424 */ /* 0x000fe400078e00ff */
[----:B0-----:R-:W-:-:S07]  /*8960*/  IMAD.MOV.U32 R13, RZ, RZ, RZ ;  /* 0x000000ffff0d7224 */ /* 0x001fce00078e00ff */
[----:B------:R-:W-:-:S07]  /*8970*/  LEPC R20, `(.L_x_41) ;  /* 0x000000001014794e */ /* 0x000fce0000000000 */
[----:B-1----:R-:W-:Y:S05]  /*8980*/  CALL.ABS.NOINC R2 ;  /* 0x0000000002007343 */ /* 0x002fea0003c00000 */
.L_x_41:
[----:B------:R-:W0:Y:S02]  /*8990*/  LDC.64 R2, c[0x0][0x9f8] ;  /* 0x00027e00ff027b82 */ /* 0x000e240000000a00 */
[----:B0-----:R-:W-:-:S04]  /*89a0*/  ISETP.NE.U32.AND P0, PT, R2, RZ, PT ;  /* 0x000000ff0200720c */ /* 0x001fc80003f05070 */
[----:B------:R-:W-:-:S13]  /*89b0*/  ISETP.NE.AND.EX P0, PT, R3, RZ, PT, P0 ;  /* 0x000000ff0300720c */ /* 0x000fda0003f05300 */
[----:B------:R-:W0:Y:S02]  /*89c0*/  @P0 LDC.64 R2, c[0x0][0x9f8] ;  /* 0x00027e00ff020b82 */ /* 0x000e240000000a00 */
[----:B0-----:R-:W-:-:S05]  /*89d0*/  @P0 IMAD.WIDE R2, R19, 0x4, R2 ;  /* 0x0000000413020825 */ /* 0x001fca00078e0202 */
[----:B------:R0:W2:Y:S01]  /*89e0*/  @P0 LDG.E R19, desc[UR42][R2.64] ;  /* 0x0000002a02130981 */ /* 0x0000a2000c1e1900 */
[----:B------:R-:W-:Y:S01]  /*89f0*/  UMOV UR4, 0xffffffff ;  /* 0xffffffff00047882 */ /* 0x000fe20000000000 */
[----:B------:R-:W-:Y:S01]  /*8a00*/  LOP3.LUT R17, R17, 0xfffffffe, RZ, 0xc0, !PT ;  /* 0xfffffffe11117812 */ /* 0x000fe200078ec0ff */
[----:B------:R-:W-:Y:S01]  /*8a10*/  VIADD R18, R18, 0xffffffff ;  /* 0xffffffff12127836 */ /* 0x000fe20000000000 */
[----:B------:R-:W1:Y:S01]  /*8a20*/  S2R R0, SR_TID.X ;  /* 0x0000000000007919 */ /* 0x000e620000002100 */
[----:B0-----:R-:W0:Y:S02]  /*8a30*/  LDC.64 R2, c[0x0][0x418] ;  /* 0x00010600ff027b82 */ /* 0x001e240000000a00 */
[----:B0-----:R-:W-:Y:S02]  /*8a40*/  ISETP.NE.U32.AND P0, PT, R2, RZ, PT ;  /* 0x000000ff0200720c */ /* 0x001fe40003f05070 */
[----:B-1----:R-:W-:Y:S02]  /*8a50*/  SHF.R.U32.HI R0, RZ, 0x5, R0 ;  /* 0x00000005ff007819 */ /* 0x002fe40000011600 */
[----:B------:R-:W-:-:S02]  /*8a60*/  ISETP.NE.AND.EX P1, PT, R3, RZ, PT, P0 ;  /* 0x000000ff0300720c */ /* 0x000fc40003f25300 */
[----:B------:R-:W-:-:S11]  /*8a70*/  LOP3.LUT R0, R0, 0x3, RZ, 0xc0, !PT ;  /* 0x0000000300007812 */ /* 0x000fd600078ec0ff */
[----:B------:R-:W-:Y:S02]  /*8a80*/  @P1 LOP3.LUT R17, R17, 0x1, RZ, 0xfc, !PT ;  /* 0x0000000111111812 */ /* 0x000fe400078efcff */
[----:B--2---:R-:W-:Y:S02]  /*8a90*/  SHF.R.S32.HI R6, RZ, 0x1f, R19 ;  /* 0x0000001fff067819 */ /* 0x004fe40000011413 */
[----:B------:R-:W-:-:S03]  /*8aa0*/  SEL R16, R19, RZ, !P1 ;  /* 0x000000ff13107207 */ /* 0x000fc60004800000 */
[----:B------:R0:W-:Y:S01]  /*8ab0*/  STL [R1], R6 ;  /* 0x0000000601007387 */ /* 0x0001e20000100800 */
[----:B------:R-:W-:Y:S05]  /*8ac0*/  BRA.DIV UR4, `(.L_x_43) ;  /* 0x00000036043c7947 */ /* 0x000fea000b800000 */
[----:B------:R1:W2:Y:S02]  /*8ad0*/  SHFL.IDX PT, R14, R0, RZ, 0x1f ;  /* 0x00001fff000e7589 */ /* 0x0002a400000e0000 */
.L_x_123:
[----:B--2---:R-:W-:Y:S02]  /*8ae0*/  ISETP.NE.AND P0, PT, R14, RZ, PT ;  /* 0x000000ff0e00720c */ /* 0x004fe40003f05270 */
[----:B------:R-:W-:Y:S02]  /*8af0*/  PLOP3.LUT P2, PT, PT, PT, PT, 0x8, 0x0 ;  /* 0x000000000000781c */ /* 0x000fe40003f4e170 */
[----:B------:R-:W-:-:S11]  /*8b00*/  LOP3.LUT R17, R17, 0xfffffffd, RZ, 0xc0, !PT ;  /* 0xfffffffd11117812 */ /* 0x000fd600078ec0ff */
[----:B------:R-:W-:Y:S01]  /*8b10*/  @P2 LOP3.LUT R17, R17, 0x2, RZ, 0xfc, !PT ;  /* 0x0000000211112812 */ /* 0x000fe200078efcff */
[----:B------:R-:W-:Y:S06]  /*8b20*/  @P0 BRA `(.L_x_44) ;  /* 0x00000004000c0947 */ /* 0x000fec0003800000 */
[----:B------:R-:W-:-:S03]  /*8b30*/  UMOV UR4, 0xffffffff ;  /* 0xffffffff00047882 */ /* 0x000fc60000000000 */
[----:B------:R-:W-:Y:S05]  /*8b40*/  BRA.DIV UR4, `(.L_x_45) ;  /* 0x00000036043c7947 */ /* 0x000fea000b800000 */
[----:B------:R-:W-:-:S13]  /*8b50*/  ELECT P6, URZ, PT ;  /* 0x00000000003f782f */ /* 0x000fda00038c0000 */
.L_x_126:
[----:B------:R-:W-:Y:S05]  /*8b60*/  @!P6 BRA `(.L_x_44) ;  /* 0x0000000000fce947 */ /* 0x000fea0003800000 */
[----:B------:R-:W-:Y:S01]  /*8b70*/  IMAD.MOV.U32 R16, RZ, RZ, R19 ;  /* 0x000000ffff107224 */ /* 0x000fe200078e0013 */
[----:B------:R-:W-:Y:S06]  /*8b80*/  @!P1 BRA `(.L_x_46) ;  /* 0x0000000000449947 */ /* 0x000fec0003800000 */
[----:B------:R-:W2:Y:S01]  /*8b90*/  LDC R7, c[0x0][0x43c] ;  /* 0x00010f00ff077b82 */ /* 0x000ea20000000800 */
[----:B------:R-:W-:Y:S01]  /*8ba0*/  ULDC.64 UR4, c[0x0][0x428] ;  /* 0x00010a0000047ab9 */ /* 0x000fe20000000a00 */
[----:B--2---:R-:W-:-:S13]  /*8bb0*/  ISETP.NE.AND P0, PT, R7, 0x1, PT ;  /* 0x000000010700780c */ /* 0x004fda0003f05270 */
[----:B------:R-:W1:Y:S02]  /*8bc0*/  @P0 LDC.64 R4, c[0x0][0x440] ;  /* 0x00011000ff040b82 */ /* 0x000e640000000a00 */
[----:B-1----:R-:W-:-:S04]  /*8bd0*/  @P0 IMAD.HI.U32 R0, R18, R4, RZ ;  /* 0x0000000412000227 */ /* 0x002fc800078e00ff */
[----:B------:R-:W-:Y:S01]  /*8be0*/  IMAD.MOV.U32 R4, RZ, RZ, R18 ;  /* 0x000000ffff047224 */ /* 0x000fe200078e0012 */
[----:B------:R-:W-:-:S04]  /*8bf0*/  @P0 SHF.R.U32.HI R4, RZ, R5, R0 ;  /* 0x00000005ff040219 */ /* 0x000fc80000011600 */
[--C-:B------:R-:W-:Y:S01]  /*8c00*/  SHF.R.S32.HI R5, RZ, 0x1f, R4.reuse ;  /* 0x0000001fff057819 */ /* 0x100fe20000011404 */
[----:B------:R-:W-:-:S04]  /*8c10*/  IMAD.MOV R0, RZ, RZ, -R4 ;  /* 0x000000ffff007224 */ /* 0x000fc800078e0a04 */
[----:B------:R-:W-:Y:S02]  /*8c20*/  IMAD R18, R7, R0, R18 ;  /* 0x0000000007127224 */ /* 0x000fe400078e0212 */
[----:B------:R-:W-:Y:S02]  /*8c30*/  IMAD R0, R6, UR4, RZ ;  /* 0x0000000406007c24 */ /* 0x000fe4000f8e02ff */
[----:B------:R-:W-:-:S04]  /*8c40*/  IMAD.WIDE.U32 R4, R19, UR4, R4 ;  /* 0x0000000413047c25 */ /* 0x000fc8000f8e0004 */
[----:B------:R-:W-:Y:S01]  /*8c50*/  IMAD R7, R19, UR5, R0 ;  /* 0x0000000513077c24 */ /* 0x000fe2000f8e0200 */
[----:B------:R-:W-:-:S04]  /*8c60*/  LEA R2, P0, R4, R2, 0x2 ;  /* 0x0000000204027211 */ /* 0x000fc800078010ff */
[----:B------:R-:W-:-:S04]  /*8c70*/  IADD3 R0, R5, R7, RZ ;  /* 0x0000000705007210 */ /* 0x000fc80007ffe0ff */
[----:B------:R-:W-:-:S05]  /*8c80*/  LEA.HI.X R3, R4, R3, R0, 0x2, P0 ;  /* 0x0000000304037211 */ /* 0x000fca00000f1400 */
[----:B------:R2:W5:Y:S02]  /*8c90*/  LDG.E R16, desc[UR42][R2.64] ;  /* 0x0000002a02107981 */ /* 0x000564000c1e1900 */
.L_x_46:
[----:B-1----:R-:W-:Y:S01]  /*8ca0*/  IMAD.MOV.U32 R0, RZ, RZ, 0x1 ;  /* 0x00000001ff007424 */ /* 0x002fe200078e00ff */
[----:B0-----:R-:W2:Y:S04]  /*8cb0*/  S2R R6, SR_TID.X ;  /* 0x0000000000067919 */ /* 0x001ea80000002100 */
[----:B------:R-:W-:-:S04]  /*8cc0*/  SHF.L.U32 R0, R0, 0x1f, RZ ;  /* 0x0000001f00007819 */ /* 0x000fc800000006ff */
[----:B------:R-:W0:Y:S01]  /*8cd0*/  SYNCS.PHASECHK.TRANS64.TRYWAIT P0, [UR38+0x34840], R0 ;  /* 0x03484000ff0075a7 */ /* 0x000e220008000166 */
[----:B--2---:R-:W-:-:S04]  /*8ce0*/  LOP3.LUT R2, R6, 0x7f, RZ, 0xc0, !PT ;  /* 0x0000007f06027812 */ /* 0x004fc800078ec0ff */
[----:B------:R-:W-:Y:S01]  /*8cf0*/  ISETP.NE.AND P1, PT, R2, RZ, PT ;  /* 0x000000ff0200720c */ /* 0x000fe20003f25270 */
[----:B0-----:R-:W-:-:S12]  /*8d00*/  @!P0 BRA `(.L_x_47) ;  /* 0x0000003000ec8947 */ /* 0x001fd80003800000 */
.L_x_127:
[----:B------:R-:W-:Y:S05]  /*8d10*/  @P1 BRA `(.L_x_48) ;  /* 0x0000000000181947 */ /* 0x000fea0003800000 */
[----:B------:R-:W1:Y:S01]  /*8d20*/  S2R R2, SR_TID.X ;  /* 0x0000000000027919 */ /* 0x000e620000002100 */
[----:B0-----:R-:W-:-:S04]  /*8d30*/  IMAD.MOV.U32 R0, RZ, RZ, 0xc000 ;  /* 0x0000c000ff007424 */ /* 0x001fc800078e00ff */
[----:B------:R2:W-:Y:S01]  /*8d40*/  SYNCS.ARRIVE.TRANS64 RZ, [UR38+0x34830], R0 ;  /* 0x03483000ffff79a7 */ /* 0x0005e20008000026 */
[----:B-1----:R-:W-:-:S13]  /*8d50*/  LOP3.LUT P0, RZ, R2, 0x1f, RZ, 0xc0, !PT ;  /* 0x0000001f02ff7812 */ /* 0x002fda000780c0ff */
[----:B--2---:R-:W-:Y:S05]  /*8d60*/  @!P0 BRA `(.L_x_48) ;  /* 0x0000000000048947 */ /* 0x004fea0003800000 */
[----:B------:R-:W-:Y:S01]  /*8d70*/  BPT.TRAP 0x1 ;  /* 0x000000040000795c */ /* 0x000fe20000300000 */
.L_x_48:
[----:B------:R-:W-:Y:S01]  /*8d80*/  R2UR UR11, R18 ;  /* 0x00000000120b72ca */ /* 0x000fe200000e0000 */
[----:B------:R-:W-:Y:S01]  /*8d90*/  ULDC.64 UR4, c[0x0][0x198] ;  /* 0x0000660000047ab9 */ /* 0x000fe20000000a00 */
[----:B-----5:R-:W-:Y:S01]  /*8da0*/  R2UR UR13, R16 ;  /* 0x00000000100d72ca */ /* 0x020fe200000e0000 */
[----:B------:R-:W-:Y:S01]  /*8db0*/  UIADD3 UR4, UP0, UR4, 0x370, URZ ;  /* 0x0000037004047890 */ /* 0x000fe2000ff1e03f */
[----:B------:R-:W-:Y:S01]  /*8dc0*/  PLOP3.LUT P0, PT, PT, PT, PT, 0x80, 0x0 ;  /* 0x000000000000781c */ /* 0x000fe20003f0f070 */
[----:B------:R-:W-:Y:S01]  /*8dd0*/  UIADD3 UR8, UR38, 0x1c400, URZ ;  /* 0x0001c40026087890 */ /* 0x000fe2000fffe03f */
[----:B------:R-:W-:Y:S01]  /*8de0*/  LOP3.LUT R17, R17, 0xfffffffd, RZ, 0xc0, !PT ;  /* 0xfffffffd11117812 */ /* 0x000fe200078ec0ff */
[----:B------:R-:W-:Y:S02]  /*8df0*/  UIADD3 UR9, UR38, 0x34830, URZ ;  /* 0x0003483026097890 */ /* 0x000fe4000fffe03f */
[----:B------:R-:W-:Y:S02]  /*8e00*/  UIADD3.X UR5, URZ, UR5, URZ, UP0, !UPT ;  /* 0x000000053f057290 */ /* 0x000fe400087fe43f */
[----:B------:R-:W-:-:S02]  /*8e10*/  UIADD3 UR16, UR38, 0x20400, URZ ;  /* 0x0002040026107890 */ /* 0x000fc4000fffe03f */
[----:B------:R-:W-:Y:S02]  /*8e20*/  USHF.L.U32 UR11, UR11, 0x7, URZ ;  /* 0x000000070b0b7899 */ /* 0x000fe4000800063f */
[----:B------:R-:W-:Y:S01]  /*8e30*/  UIADD3 UR32, UR38, 0x24400, URZ ;  /* 0x0002440026207890 */ /* 0x000fe2000fffe03f */
[----:B------:R-:W-:Y:S01]  /*8e40*/  UMOV UR6, 0x0 ;  /* 0x0000000000067882 */ /* 0x000fe20000000000 */
[----:B------:R-:W-:Y:S01]  /*8e50*/  UMOV UR7, 0x14f00000 ;  /* 0x14f0000000077882 */ /* 0x000fe20000000000 */
[----:B------:R-:W-:Y:S01]  /*8e60*/  UMOV UR10, URZ ;  /* 0x0000003f000a7c82 */ /* 0x000fe20008000000 */
[----:B------:R-:W-:Y:S01]  /*8e70*/  UMOV UR12, UR36 ;  /* 0x00000024000c7c82 */ /* 0x000fe20008000000 */
[----:B------:R-:W-:Y:S01]  /*8e80*/  UMOV UR18, 0x40 ;  /* 0x0000004000127882 */ /* 0x000fe20000000000 */
[----:B------:R-:W-:Y:S01]  /*8e90*/  UMOV UR20, UR36 ;  /* 0x0000002400147c82 */ /* 0x000fe20008000000 */
[----:B------:R-:W-:Y:S01]  /*8ea0*/  UMOV UR17, UR9 ;  /* 0x0000000900117c82 */ /* 0x000fe20008000000 */
[----:B------:R-:W-:Y:S01]  /*8eb0*/  UMOV UR21, UR13 ;  /* 0x0000000d00157c82 */ /* 0x000fe20008000000 */
[----:B------:R-:W-:Y:S01]  /*8ec0*/  UMOV UR19, UR11 ;  /* 0x0000000b00137c82 */ /* 0x000fe20008000000 */
[----:B------:R-:W-:Y:S01]  /*8ed0*/  UMOV UR34, 0x80 ;  /* 0x0000008000227882 */ /* 0x000fe20000000000 */
[----:B------:R-:W-:Y:S01]  /*8ee0*/  UMOV UR33, UR9 ;  /* 0x0000000900217c82 */ /* 0x000fe20008000000 */
[----:B------:R-:W-:Y:S01]  /*8ef0*/  UMOV UR37, UR13 ;  /* 0x0000000d00257c82 */ /* 0x000fe20008000000 */
[----:B------:R2:W-:Y:S01]  /*8f00*/  UTMALDG.4D [UR8], [UR4], desc[UR6] ;  /* 0x00000608040075b4 */ /* 0x0005e20008019000 */
[----:B------:R-:W-:Y:S01]  /*8f10*/  UMOV UR35, UR11 ;  /* 0x0000000b00237c82 */ /* 0x000fe20008000000 */
[----:B------:R-:W-:Y:S01]  /*8f20*/  @P0 LOP3.LUT R17, R17, 0x2, RZ, 0xfc, !PT ;  /* 0x0000000211110812 */ /* 0x000fe200078efcff */
[----:B------:R2:W-:Y:S01]  /*8f30*/  UTMALDG.4D [UR16], [UR4], desc[UR6] ;  /* 0x00000610040075b4 */ /* 0x0005e20008019000 */
[----:B------:R2:W-:Y:S02]  /*8f40*/  UTMALDG.4D [UR32], [UR4], desc[UR6] ;  /* 0x00000620040075b4 */ /* 0x0005e40008019000 */
[----:B--2---:R-:W-:-:S03]  /*8f50*/  NOP ;  /* 0x0000000000007918 */ /* 0x004fc60000000000 */
.L_x_44:
[----:B------:R-:W-:Y:S05]  /*8f60*/  WARPSYNC.ALL ;  /* 0x0000000000007948 */ /* 0x000fea0003800000 */
[----:B------:R-:W-:Y:S01]  /*8f70*/  UIADD3 UR4, UR38, 0x10400, URZ ;  /* 0x0001040026047890 */ /* 0x000fe2000fffe03f */
[----:B------:R-:W-:Y:S03]  /*8f80*/  BAR.SYNC.DEFER_BLOCKING 0x8, 0x180 ;  /* 0x0206000000007b1d */ /* 0x000fe60000010000 */
        /* <DEDUP_REMOVED lines=9> */
[----:B0-----:R-:W0:Y:S01]  /*9020*/  LDC.64 R2, c[0x4][R2] ;  /* 0x0100000002027b82 */ /* 0x001e220000000a00 */
[----:B------:R-:W-:Y:S02]  /*9030*/  IMAD.U32 R5, RZ, RZ, UR7 ;  /* 0x00000007ff057e24 */ /* 0x000fe4000f8e00ff */
[----:B------:R-:W-:Y:S02]  /*9040*/  IMAD.U32 R6, RZ, RZ, UR8 ;  /* 0x00000008ff067e24 */ /* 0x000fe4000f8e00ff */
[----:B------:R-:W-:-:S02]  /*9050*/  IMAD.U32 R10, RZ, RZ, UR4 ;  /* 0x00000004ff0a7e24 */ /* 0x000fc4000f8e00ff */
[----:B------:R-:W-:Y:S02]  /*9060*/  IMAD.U32 R11, RZ, RZ, UR5 ;  /* 0x00000005ff0b7e24 */ /* 0x000fe4000f8e00ff */
[----:B------:R-:W-:Y:S02]  /*9070*/  IMAD.MOV.U32 R8, RZ, RZ, 0x70 ;  /* 0x00000070ff087424 */ /* 0x000fe400078e00ff */
[----:B------:R-:W-:Y:S02]  /*9080*/  IMAD.MOV.U32 R12, RZ, RZ, 0x1 ;  /* 0x00000001ff0c7424 */ /* 0x000fe400078e00ff */
[----:B------:R-:W-:-:S07]  /*9090*/  IMAD.MOV.U32 R13, RZ, RZ, RZ ;  /* 0x000000ffff0d7224 */ /* 0x000fce00078e00ff */
[----:B------:R-:W-:-:S07]  /*90a0*/  LEPC R20, `(.L_x_49) ;  /* 0x000000001014794e */ /* 0x000fce0000000000 */
[----:B01----:R-:W-:Y:S05]  /*90b0*/  CALL.ABS.NOINC R2 ;  /* 0x0000000002007343 */ /* 0x003fea0003c00000 */
.L_x_49:
[----:B------:R-:W2:Y:S01]  /*90c0*/  S2R R4, SR_CTAID.Z ;  /* 0x0000000000047919 */ /* 0x000ea20000002700 */
[----:B0-----:R-:W0:Y:S01]  /*90d0*/  LDC R6, c[0x0][0x448] ;  /* 0x00011200ff067b82 */ /* 0x001e220000000800 */
[----:B------:R-:W-:Y:S01]  /*90e0*/  USHF.R.S32.HI UR4, URZ, 0x1f, UR36 ;  /* 0x0000001f3f047899 */ /* 0x000fe20008011424 */
[----:B------:R-:W3:Y:S01]  /*90f0*/  S2R R12, SR_TID.X ;  /* 0x00000000000c7919 */ /* 0x000ee20000002100 */
[----:B------:R-:W-:Y:S02]  /*9100*/  ULDC.64 UR8, c[0x0][0x2d8] ;  /* 0x0000b60000087ab9 */ /* 0x000fe40000000a00 */
[----:B------:R-:W-:Y:S01]  /*9110*/  UIMAD UR6, UR4, UR8, URZ ;  /* 0x00000008040672a4 */ /* 0x000fe2000f8e023f */
[----:B------:R-:W4:Y:S02]  /*9120*/  S2R R11, SR_CTAID.X ;  /* 0x00000000000b7919 */ /* 0x000f240000002500 */
[----:B------:R-:W1:Y:S01]  /*9130*/  LDC.64 R2, c[0x0][0x2e0] ;  /* 0x0000b800ff027b82 */ /* 0x000e620000000a00 */
[----:B------:R-:W-:-:S02]  /*9140*/  UIMAD.WIDE.U32 UR4, UR36, UR8, URZ ;  /* 0x00000008240472a5 */ /* 0x000fc4000f8e003f */
[----:B------:R-:W-:-:S04]  /*9150*/  UIMAD UR6, UR36, UR9, UR6 ;  /* 0x00000009240672a4 */ /* 0x000fc8000f8e0206 */
[----:B------:R-:W-:Y:S01]  /*9160*/  UIADD3 UR5, UR5, UR6, URZ ;  /* 0x0000000605057290 */ /* 0x000fe2000fffe03f */
[----:B0-----:R-:W-:Y:S02]  /*9170*/  ISETP.NE.AND P0, PT, R6, 0x1, PT ;  /* 0x000000010600780c */ /* 0x001fe40003f05270 */
[----:B--2---:R-:W-:Y:S02]  /*9180*/  SHF.R.S32.HI R5, RZ, 0x1f, R4 ;  /* 0x0000001fff057819 */ /* 0x004fe40000011404 */
[----:B---3--:R-:W-:-:S03]  /*9190*/  LOP3.LUT R9, R12, 0x7f, RZ, 0xc0, !PT ;  /* 0x0000007f0c097812 */ /* 0x008fc600078ec0ff */
[----:B-1----:R-:W-:Y:S01]  /*91a0*/  IMAD R0, R5, R2, RZ ;  /* 0x0000000205007224 */ /* 0x002fe200078e02ff */
[----:B------:R-:W-:-:S03]  /*91b0*/  SHF.R.U32.HI R8, RZ, 0x3, R9 ;  /* 0x00000003ff087819 */ /* 0x000fc60000011609 */
[C---:B------:R-:W-:Y:S02]  /*91c0*/  IMAD R5, R4.reuse, R3, R0 ;  /* 0x0000000304057224 */ /* 0x040fe400078e0200 */
[----:B------:R-:W-:Y:S01]  /*91d0*/  IMAD.WIDE.U32 R2, R4, R2, UR4 ;  /* 0x0000000404027e25 */ /* 0x000fe2000f8e0002 */
[----:B------:R-:W0:Y:S01]  /*91e0*/  @P0 LDC R0, c[0x0][0x450] ;  /* 0x00011400ff000b82 */ /* 0x000e220000000800 */
[----:B------:R-:W-:Y:S02]  /*91f0*/  ULDC.64 UR4, c[0x0][0x2d0] ;  /* 0x0000b40000047ab9 */ /* 0x000fe40000000a00 */
[----:B------:R-:W-:Y:S01]  /*9200*/  IMAD.SHL.U32 R9, R9, 0x8, RZ ;  /* 0x0000000809097824 */ /* 0x000fe200078e00ff */
[----:B------:R-:W-:Y:S01]  /*9210*/  IADD3 R3, R3, R5, RZ ;  /* 0x0000000503037210 */ /* 0x000fe20007ffe0ff */
[----:B------:R-:W-:-:S03]  /*9220*/  IMAD.SHL.U32 R5, R12, 0x10, RZ ;  /* 0x000000100c057824 */ /* 0x000fc600078e00ff */
[----:B------:R-:W1:Y:S02]  /*9230*/  @P0 LDC R4, c[0x0][0x44c] ;  /* 0x00011300ff040b82 */ /* 0x000e640000000800 */
[----:B------:R-:W-:-:S05]  /*9240*/  LOP3.LUT R5, R8, 0x70, R5, 0xf8, !PT ;  /* 0x0000007008057812 */ /* 0x000fca00078ef805 */
[----:B----4-:R-:W-:-:S04]  /*9250*/  IMAD R5, R11, 0x80, R5 ;  /* 0x000000800b057824 */ /* 0x010fc800078e0205 */
[----:B-1----:R-:W-:-:S04]  /*9260*/  @P0 IMAD.HI.U32 R7, R5, R4, RZ ;  /* 0x0000000405070227 */ /* 0x002fc800078e00ff */
[----:B------:R-:W-:Y:S01]  /*9270*/  IMAD.MOV.U32 R4, RZ, RZ, R5 ;  /* 0x000000ffff047224 */ /* 0x000fe200078e0005 */
[----:B0-----:R-:W-:-:S05]  /*9280*/  @P0 SHF.R.U32.HI R4, RZ, R0, R7 ;  /* 0x00000000ff040219 */ /* 0x001fca0000011607 */
[----:B------:R-:W-:Y:S02]  /*9290*/  IMAD.MOV R0, RZ, RZ, -R4 ;  /* 0x000000ffff007224 */ /* 0x000fe400078e0a04 */
[----:B------:R-:W-:-:S04]  /*92a0*/  IMAD.WIDE.U32 R2, R4, UR4, R2 ;  /* 0x0000000404027c25 */ /* 0x000fc8000f8e0002 */
[----:B------:R-:W-:Y:S01]  /*92b0*/  IMAD R0, R6, R0, R5 ;  /* 0x0000000006007224 */ /* 0x000fe200078e0205 */
[----:B------:R-:W-:-:S05]  /*92c0*/  SHF.R.S32.HI R5, RZ, 0x1f, R4 ;  /* 0x0000001fff057819 */ /* 0x000fca0000011404 */
[----:B------:R-:W-:-:S04]  /*92d0*/  IMAD R5, R5, UR4, RZ ;  /* 0x0000000405057c24 */ /* 0x000fc8000f8e02ff */
[----:B------:R-:W-:Y:S01]  /*92e0*/  IMAD R5, R4, UR5, R5 ;  /* 0x0000000504057c24 */ /* 0x000fe2000f8e0205 */
[----:B------:R-:W-:Y:S01]  /*92f0*/  SHF.R.S32.HI R4, RZ, 0x1f, R0 ;  /* 0x0000001fff047819 */ /* 0x000fe20000011400 */
[----:B------:R-:W-:Y:S02]  /*9300*/  ULDC.64 UR4, c[0x0][0x2c8] ;  /* 0x0000b20000047ab9 */ /* 0x000fe40000000a00 */
[----:B------:R-:W-:Y:S02]  /*9310*/  IMAD.IADD R3, R3, 0x1, R5 ;  /* 0x0000000103037824 */ /* 0x000fe400078e0205 */
[----:B------:R-:W-:Y:S02]  /*9320*/  IMAD R5, R4, UR4, RZ ;  /* 0x0000000404057c24 */ /* 0x000fe4000f8e02ff */
[----:B------:R-:W-:-:S04]  /*9330*/  IMAD.WIDE.U32 R2, R0, UR4, R2 ;  /* 0x0000000400027c25 */ /* 0x000fc8000f8e0002 */
[----:B------:R-:W-:Y:S01]  /*9340*/  IMAD R5, R0, UR5, R5 ;  /* 0x0000000500057c24 */ /* 0x000fe2000f8e0205 */
[----:B------:R-:W-:Y:S02]  /*9350*/  ULDC.64 UR4, c[0x0][0x280] ;  /* 0x0000a00000047ab9 */ /* 0x000fe40000000a00 */
[----:B------:R-:W-:Y:S01]  /*9360*/  LEA R0, P0, R2, UR4, 0x1 ;  /* 0x0000000402007c11 */ /* 0x000fe2000f8008ff */
[----:B------:R-:W-:Y:S01]  /*9370*/  ULDC UR4, c[0x0][0x2b8] ;  /* 0x0000ae0000047ab9 */ /* 0x000fe20000000800 */
[----:B------:R-:W-:-:S04]  /*9380*/  IADD3 R7, R3, R5, RZ ;  /* 0x0000000503077210 */ /* 0x000fc80007ffe0ff */
[----:B------:R-:W-:Y:S01]  /*9390*/  LEA.HI.X R7, R2, UR5, R7, 0x1, P0 ;  /* 0x0000000502077c11 */ /* 0x000fe200080f0c07 */
[----:B------:R-:W-:-:S05]  /*93a0*/  IMAD.SHL.U32 R2, R12, 0x8, RZ ;  /* 0x000000080c027824 */ /* 0x000fca00078e00ff */
[----:B------:R-:W-:-:S04]  /*93b0*/  LOP3.LUT R10, R2, 0x38, RZ, 0xc0, !PT ;  /* 0x00000038020a7812 */ /* 0x000fc800078ec0ff */
[C---:B------:R-:W-:Y:S02]  /*93c0*/  LOP3.LUT R3, R10.reuse, 0x40, RZ, 0xfc, !PT ;  /* 0x000000400a037812 */ /* 0x040fe400078efcff */
[C---:B------:R-:W-:Y:S02]  /*93d0*/  ISETP.GE.AND P2, PT, R10.reuse, UR4, PT ;  /* 0x000000040a007c0c */ /* 0x040fe4000bf46270 */
[----:B------:R-:W-:Y:S02]  /*93e0*/  ISETP.GE.AND P0, PT, R3, UR4, PT ;  /* 0x0000000403007c0c */ /* 0x000fe4000bf06270 */
[----:B------:R-:W-:-:S04]  /*93f0*/  LOP3.LUT R3, R10, 0x80, RZ, 0xfc, !PT ;  /* 0x000000800a037812 */ /* 0x000fc800078efcff */
[----:B------:R-:W-:Y:S01]  /*9400*/  ISETP.GE.AND P1, PT, R3, UR4, PT ;  /* 0x0000000403007c0c */ /* 0x000fe2000bf26270 */
[----:B------:R-:W-:Y:S01]  /*9410*/  UMOV UR4, 0xffffffff ;  /* 0xffffffff00047882 */ /* 0x000fe20000000000 */
[----:B------:R-:W-:-:S04]  /*9420*/  LOP3.LUT R3, R2, 0x1c0, RZ, 0xc0, !PT ;  /* 0x000001c002037812 */ /* 0x000fc800078ec0ff */
[----:B------:R-:W-:-:S04]  /*9430*/  LOP3.LUT R3, R3, 0x38, R2, 0xf8, !PT ;  /* 0x0000003803037812 */ /* 0x000fc800078ef802 */
[----:B------:R-:W-:-:S04]  /*9440*/  LOP3.LUT R2, R3, 0x38, R12, 0x78, !PT ;  /* 0x0000003803027812 */ /* 0x000fc800078e780c */
[----:B------:R-:W-:Y:S01]  /*9450*/  LOP3.LUT R9, R2, 0x200, R9, 0xf8, !PT ;  /* 0x0000020002097812 */ /* 0x000fe200078ef809 */
[----:B------:R-:W-:Y:S06]  /*9460*/  BRA.DIV UR4, `(.L_x_50) ;  /* 0x0000002e042c7947 */ /* 0x000fec000b800000 */
[----:B------:R-:W0:Y:S01]  /*9470*/  S2R R2, SR_CTAID.X ;  /* 0x0000000000027919 */ /* 0x000e220000002500 */
[----:B------:R-:W-:Y:S02]  /*9480*/  ULDC UR4, c[0x0][0x288] ;  /* 0x0000a20000047ab9 */ /* 0x000fe40000000800 */
[----:B------:R-:W-:Y:S01]  /*9490*/  IMAD R6, R6, UR4, RZ ;  /* 0x0000000406067c24 */ /* 0x000fe2000f8e02ff */
[----:B------:R-:W-:Y:S04]  /*94a0*/  SHFL.IDX PT, R14, R0, RZ, 0x181f ;  /* 0x00181fff000e7589 */ /* 0x000fe800000e0000 */
[----:B------:R-:W-:Y:S01]  /*94b0*/  SHFL.IDX PT, R4, R7, 0x1, 0x181f ;  /* 0x00381f0007047f89 */ /* 0x000fe200000e0000 */
[----:B0-----:R-:W-:-:S03]  /*94c0*/  IMAD R8, R2, 0x80, R8 ;  /* 0x0000008002087824 */ /* 0x001fc600078e0208 */
[----:B------:R-:W0:Y:S02]  /*94d0*/  SHFL.IDX PT, R2, R7, RZ, 0x181f ;  /* 0x00181fff07027589 */ /* 0x000e2400000e0000 */
[C---:B------:R-:W-:Y:S02]  /*94e0*/  ISETP.GE.AND P3, PT, R8.reuse, R6, PT ;  /* 0x000000060800720c */ /* 0x040fe40003f66270 */
[----:B------:R-:W-:-:S11]  /*94f0*/  IADD3 R5, R8, 0x10, RZ ;  /* 0x0000001008057810 */ /* 0x000fd60007ffe0ff */
[----:B------:R-:W-:Y:S01]  /*9500*/  @!P3 LEA R21, R9, UR38, 0x1 ;  /* 0x000000260915bc11 */ /* 0x000fe2000f8e08ff */
[----:B0-----:R-:W-:Y:S02]  /*9510*/  IMAD.MOV.U32 R3, RZ, RZ, R2 ;  /* 0x000000ffff037224 */ /* 0x001fe400078e0002 */
[----:B------:R-:W-:Y:S02]  /*9520*/  IMAD.MOV.U32 R2, RZ, RZ, R14 ;  /* 0x000000ffff027224 */ /* 0x000fe400078e000e */
[----:B------:R-:W0:Y:S02]  /*9530*/  SHFL.IDX PT, R14, R0, 0x1, 0x181f ;  /* 0x00381f00000e7f89 */ /* 0x000e2400000e0000 */
[----:B------:R-:W-:-:S05]  /*9540*/  @!P3 IMAD.WIDE.U32 R2, R10, 0x2, R2 ;  /* 0x000000020a02b825 */ /* 0x000fca00078e0002 */
[----:B------:R-:W-:Y:S04]  /*9550*/  @!P3 LDGSTS.E.BYPASS.LTC128B.128 [R21+0x10400], desc[UR42][R2.64], !P2 ;  /* 0x104000000215bfae */ /* 0x000fe8000d101d6a */
[----:B------:R-:W-:Y:S04]  /*9560*/  @!P3 LDGSTS.E.BYPASS.LTC128B.128 [R21+0x14400], desc[UR42][R2.64+0x80], !P0 ;  /* 0x144000800215bfae */ /* 0x000fe8000c101d6a */
[----:B------:R1:W-:Y:S01]  /*9570*/  @!P3 LDGSTS.E.BYPASS.LTC128B.128 [R21+0x18400], desc[UR42][R2.64+0x100], !P1 ;  /* 0x184001000215bfae */ /* 0x0003e2000c901d6a */
[----:B------:R-:W-:Y:S01]  /*9580*/  ISETP.GE.AND P3, PT, R5, R6, PT ;  /* 0x000000060500720c */ /* 0x000fe20003f66270 */
[----:B------:R-:W-:-:S02]  /*9590*/  IMAD.MOV.U32 R5, RZ, RZ, R4 ;  /* 0x000000ffff057224 */ /* 0x000fc400078e0004 */
[----:B0-----:R-:W-:Y:S02]  /*95a0*/  IMAD.MOV.U32 R4, RZ, RZ, R14 ;  /* 0x000000ffff047224 */ /* 0x001fe400078e000e */
[----:B------:R-:W-:Y:S01]  /*95b0*/  SHFL.IDX PT, R14, R0, 0x2, 0x181f ;  /* 0x00581f00000e7f89 */ /* 0x000fe200000e0000 */
[----:B-1----:R-:W-:-:S07]  /*95c0*/  VIADD R3, R8, 0x20 ;  /* 0x0000002008037836 */ /* 0x002fce0000000000 */
[----:B------:R-:W-:Y:S01]  /*95d0*/  @!P3 IMAD.WIDE.U32 R4, R10, 0x2, R4 ;  /* 0x000000020a04b825 */ /* 0x000fe200078e0004 */
[----:B------:R-:W0:Y:S01]  /*95e0*/  SHFL.IDX PT, R2, R7, 0x2, 0x181f ;  /* 0x00581f0007027f89 */ /* 0x000e2200000e0000 */
[----:B------:R-:W-:-:S05]  /*95f0*/  @!P3 LEA R20, R9, UR38, 0x1 ;  /* 0x000000260914bc11 */ /* 0x000fca000f8e08ff */
[----:B------:R-:W-:Y:S04]  /*9600*/  @!P3 LDGSTS.E.BYPASS.LTC128B.128 [R20+0x10c00], desc[UR42][R4.64], !P2 ;  /* 0x10c000000414bfae */ /* 0x000fe8000d101d6a */
[----:B------:R-:W-:Y:S04]  /*9610*/  @!P3 LDGSTS.E.BYPASS.LTC128B.128 [R20+0x14c00], desc[UR42][R4.64+0x80], !P0 ;  /* 0x14c000800414bfae */ /* 0x000fe8000c101d6a */
[----:B------:R1:W-:Y:S01]  /*9620*/  @!P3 LDGSTS.E.BYPASS.LTC128B.128 [R20+0x18c00], desc[UR42][R4.64+0x100], !P1 ;  /* 0x18c001000414bfae */ /* 0x0003e2000c901d6a */
[----:B------:R-:W-:Y:S01]  /*9630*/  ISETP.GE.AND P3, PT, R3, R6, PT ;  /* 0x000000060300720c */ /* 0x000fe20003f66270 */
[----:B0-----:R-:W-:-:S02]  /*9640*/  IMAD.MOV.U32 R3, RZ, RZ, R2 ;  /* 0x000000ffff037224 */ /* 0x001fc400078e0002 */
[----:B------:R-:W-:Y:S01]  /*9650*/  IMAD.MOV.U32 R2, RZ, RZ, R14 ;  /* 0x000000ffff027224 */ /* 0x000fe200078e000e */
[----:B-1----:R-:W0:Y:S09]  /*9660*/  SHFL.IDX PT, R4, R7, 0x3, 0x181f ;  /* 0x00781f0007047f89 */ /* 0x002e3200000e0000 */
[----:B------:R-:W-:Y:S01]  /*9670*/  @!P3 LEA R21, R9, UR38, 0x1 ;  /* 0x000000260915bc11 */ /* 0x000fe2000f8e08ff */
[----:B------:R-:W-:Y:S01]  /*9680*/  @!P3 IMAD.WIDE.U32 R2, R10, 0x2, R2 ;  /* 0x000000020a02b825 */ /* 0x000fe200078e0002 */
[----:B------:R-:W1:Y:S01]  /*9690*/  SHFL.IDX PT, R14, R0, 0x3, 0x181f ;  /* 0x00781f00000e7f89 */ /* 0x000e6200000e0000 */
[----:B------:R-:W-:-:S03]  /*96a0*/  IADD3 R5, R8, 0x30, RZ ;  /* 0x0000003008057810 */ /* 0x000fc60007ffe0ff */
[----:B------:R-:W-:Y:S04]  /*96b0*/  @!P3 LDGSTS.E.BYPASS.LTC128B.128 [R21+0x11400], desc[UR42][R2.64], !P2 ;  /* 0x114000000215bfae */ /* 0x000fe8000d101d6a */
[----:B------:R-:W-:Y:S04]  /*96c0*/  @!P3 LDGSTS.E.BYPASS.LTC128B.128 [R21+0x15400], desc[UR42][R2.64+0x80], !P0 ;  /* 0x154000800215bfae */ /* 0x000fe8000c101d6a */
[----:B------:R2:W-:Y:S01]  /*96d0*/  @!P3 LDGSTS.E.BYPASS.LTC128B.128 [R21+0x19400], desc[UR42][R2.64+0x100], !P1 ;  /* 0x194001000215bfae */ /* 0x0005e2000c901d6a */
[----:B------:R-:W-:Y:S01]  /*96e0*/  ISETP.GE.AND P3, PT, R5, R6, PT ;  /* 0x000000060500720c */ /* 0x000fe20003f66270 */
[----:B0-----:R-:W-:-:S02]  /*96f0*/  IMAD.MOV.U32 R5, RZ, RZ, R4 ;  /* 0x000000ffff057224 */ /* 0x001fc400078e0004 */
[----:B-1----:R-:W-:Y:S01]  /*9700*/  IMAD.MOV.U32 R4, RZ, RZ, R14 ;  /* 0x000000ffff047224 */ /* 0x002fe200078e000e */
[----:B--2---:R-:W0:Y:S09]  /*9710*/  SHFL.IDX PT, R2, R7, 0x4, 0x181f ;  /* 0x00981f0007027f89 */ /* 0x004e3200000e0000 */
[----:B------:R-:W-:Y:S01]  /*9720*/  @!P3 LEA R20, R9, UR38, 0x1 ;  /* 0x000000260914bc11 */ /* 0x000fe2000f8e08ff */
[----:B------:R-:W-:Y:S01]  /*9730*/  VIADD R3, R8, 0x40 ;  /* 0x0000004008037836 */ /* 0x000fe20000000000 */
[----:B------:R-:W1:Y:S01]  /*9740*/  SHFL.IDX PT, R14, R0, 0x4, 0x181f ;  /* 0x00981f00000e7f89 */ /* 0x000e6200000e0000 */
[----:B------:R-:W-:-:S05]  /*9750*/  @!P3 IMAD.WIDE.U32 R4, R10, 0x2, R4 ;  /* 0x000000020a04b825 */ /* 0x000fca00078e0004 */
[----:B------:R-:W-:Y:S04]  /*9760*/  @!P3 LDGSTS.E.BYPASS.LTC128B.128 [R20+0x11c00], desc[UR42][R4.64], !P2 ;  /* 0x11c000000414bfae */ /* 0x000fe8000d101d6a */
[----:B------:R-:W-:Y:S04]  /*9770*/  @!P3 LDGSTS.E.BYPASS.LTC128B.128 [R20+0x15c00], desc[UR42][R4.64+0x80], !P0 ;  /* 0x15c000800414bfae */ /* 0x000fe8000c101d6a */
[----:B------:R2:W-:Y:S01]  /*9780*/  @!P3 LDGSTS.E.BYPASS.LTC128B.128 [R20+0x19c00], desc[UR42][R4.64+0x100], !P1 ;  /* 0x19c001000414bfae */ /* 0x0005e2000c901d6a */
[----:B------:R-:W-:Y:S01]  /*9790*/  ISETP.GE.AND P3, PT, R3, R6, PT ;  /* 0x000000060300720c */ /* 0x000fe20003f66270 */
[----:B0-----:R-:W-:-:S02]  /*97a0*/  IMAD.MOV.U32 R3, RZ, RZ, R2 ;  /* 0x000000ffff037224 */ /* 0x001fc400078e0002 */
[----:B-1----:R-:W-:Y:S01]  /*97b0*/  IMAD.MOV.U32 R2, RZ, RZ, R14 ;  /* 0x000000ffff027224 */ /* 0x002fe200078e000e */
[----:B--2---:R-:W0:Y:S01]  /*97c0*/  SHFL.IDX PT, R4, R7, 0x5, 0x181f ;  /* 0x00b81f0007047f89 */ /* 0x004e2200000e0000 */
[----:B------:R-:W-:-:S08]  /*97d0*/  IADD3 R5, R8, 0x50, RZ ;  /* 0x0000005008057810 */ /* 0x000fd00007ffe0ff */
[----:B------:R-:W-:Y:S01]  /*97e0*/  @!P3 IMAD.WIDE.U32 R2, R10, 0x2, R2 ;  /* 0x000000020a02b825 */ /* 0x000fe200078e0002 */
[----:B------:R-:W-:Y:S01]  /*97f0*/  @!P3 LEA R21, R9, UR38, 0x1 ;  /* 0x000000260915bc11 */ /* 0x000fe2000f8e08ff */
[----:B------:R-:W1:Y:S04]  /*9800*/  SHFL.IDX PT, R14, R0, 0x5, 0x181f ;  /* 0x00b81f00000e7f89 */ /* 0x000e6800000e0000 */
        /* <DEDUP_REMOVED lines=17> */
[----:B--2---:R0:W1:Y:S09]  /*9920*/  SHFL.IDX PT, R4, R7, 0x7, 0x181f ;  /* 0x00f81f0007047f89 */ /* 0x00407200000e0000 */
[----:B------:R-:W-:Y:S01]  /*9930*/  @!P3 IMAD.WIDE.U32 R2, R10, 0x2, R2 ;  /* 0x000000020a02b825 */ /* 0x000fe200078e0002 */
[----:B------:R-:W-:Y:S01]  /*9940*/  @!P3 LEA R21, R9, UR38, 0x1 ;  /* 0x000000260915bc11 */ /* 0x000fe2000f8e08ff */
[----:B------:R0:W2:Y:S04]  /*9950*/  SHFL.IDX PT, R14, R0, 0x7, 0x181f ;  /* 0x00f81f00000e7f89 */ /* 0x0000a800000e0000 */
[----:B------:R0:W-:Y:S04]  /*9960*/  @!P3 LDGSTS.E.BYPASS.LTC128B.128 [R21+0x13400], desc[UR42][R2.64], !P2 ;  /* 0x134000000215bfae */ /* 0x0001e8000d101d6a */
[----:B------:R0:W-:Y:S04]  /*9970*/  @!P3 LDGSTS.E.BYPASS.LTC128B.128 [R21+0x17400], desc[UR42][R2.64+0x80], !P0 ;  /* 0x174000800215bfae */ /* 0x0001e8000c101d6a */
[----:B------:R0:W-:Y:S02]  /*9980*/  @!P3 LDGSTS.E.BYPASS.LTC128B.128 [R21+0x1b400], desc[UR42][R2.64+0x100], !P1 ;  /* 0x1b4001000215bfae */ /* 0x0001e4000c901d6a */
.L_x_144:
[----:B0-----:R-:W-:Y:S01]  /*9990*/  IADD3 R3, R8, 0x70, RZ ;  /* 0x0000007008037810 */ /* 0x001fe20007ffe0ff */
[----:B------:R-:W-:Y:S01]  /*99a0*/  BSSY B0, `(.L_x_51) ;  /* 0x000000d000007945 */ /* 0x000fe20003800000 */
[----:B--2---:R-:W-:Y:S02]  /*99b0*/  IMAD.MOV.U32 R2, RZ, RZ, R14 ;  /* 0x000000ffff027224 */ /* 0x004fe400078e000e */
[----:B------:R-:W-:Y:S01]  /*99c0*/  ISETP.GE.AND P3, PT, R3, R6, PT ;  /* 0x000000060300720c */ /* 0x000fe20003f66270 */
[----:B-1----:R-:W-:-:S12]  /*99d0*/  IMAD.MOV.U32 R3, RZ, RZ, R4 ;  /* 0x000000ffff037224 */ /* 0x002fd800078e0004 */
[----:B------:R-:W-:Y:S05]  /*99e0*/  @P3 BRA `(.L_x_52) ;  /* 0x0000000000203947 */ /* 0x000fea0003800000 */
[----:B------:R-:W-:Y:S01]  /*99f0*/  IMAD.WIDE.U32 R10, R10, 0x2, R2 ;  /* 0x000000020a0a7825 */ /* 0x000fe200078e0002 */
[----:B------:R-:W-:-:S05]  /*9a00*/  LEA R9, R9, UR38, 0x1 ;  /* 0x0000002609097c11 */ /* 0x000fca000f8e08ff */
[----:B------:R-:W-:Y:S01]  /*9a10*/  @!PT LDS RZ, [RZ] ;  /* 0x00000000fffff984 */ /* 0x000fe20000000800 */
[----:B------:R-:W-:Y:S01]  /*9a20*/  @!PT LDS RZ, [RZ] ;  /* 0x00000000fffff984 */ /* 0x000fe20000000800 */
[----:B------:R-:W-:Y:S01]  /*9a30*/  @!PT LDS RZ, [RZ] ;  /* 0x00000000fffff984 */ /* 0x000fe20000000800 */
[----:B------:R0:W-:Y:S04]  /*9a40*/  LDGSTS.E.BYPASS.LTC128B.128 [R9+0x13c00], desc[UR42][R10.64], !P2 ;  /* 0x13c000000a097fae */ /* 0x0001e8000d101d6a */
[----:B------:R0:W-:Y:S04]  /*9a50*/  LDGSTS.E.BYPASS.LTC128B.128 [R9+0x17c00], desc[UR42][R10.64+0x80], !P0 ;  /* 0x17c000800a097fae */ /* 0x0001e8000c101d6a */
[----:B------:R0:W-:Y:S02]  /*9a60*/  LDGSTS.E.BYPASS.LTC128B.128 [R9+0x1bc00], desc[UR42][R10.64+0x100], !P1 ;  /* 0x1bc001000a097fae */ /* 0x0001e4000c901d6a */
.L_x_52:
[----:B------:R-:W-:Y:S05]  /*9a70*/  BSYNC B0 ;  /* 0x0000000000007941 */ /* 0x000fea0003800000 */
.L_x_51:
[----:B------:R-:W-:Y:S01]  /*9a80*/  NOP ;  /* 0x0000000000007918 */ /* 0x000fe20000000000 */
[----:B------:R-:W-:Y:S01]  /*9a90*/  SYNCS.ARRIVE.TRANS64.RED.A0T1 RZ, [UR38+0x34800], RZ ;  /* 0x034800ffffff79a7 */ /* 0x000fe20008200426 */
[----:B------:R-:W-:Y:S01]  /*9aa0*/  IMAD.MOV.U32 R0, RZ, RZ, 0x1 ;  /* 0x00000001ff007424 */ /* 0x000fe200078e00ff */
[----:B------:R-:W-:Y:S04]  /*9ab0*/  ARRIVES.LDGSTSBAR.64.TRANSCNT [UR38+0x34800] ;  /* 0x03480000ff0079b0 */ /* 0x000fe80008000aa6 */
[----:B------:R-:W-:Y:S01]  /*9ac0*/  SHF.L.U32 R0, R0, 0x1f, RZ ;  /* 0x0000001f00007819 */ /* 0x000fe200000006ff */
[----:B------:R-:W-:Y:S01]  /*9ad0*/  NOP ;  /* 0x0000000000007918 */ /* 0x000fe20000000000 */
[----:B------:R-:W2:Y:S01]  /*9ae0*/  LDL.LU R4, [R1+0xc] ;  /* 0x00000c0001047983 */ /* 0x000ea20000300800 */
[----:B------:R-:W-:Y:S03]  /*9af0*/  SYNCS.ARRIVE.TRANS64.A1T0 RZ, [UR38+0x34800], RZ ;  /* 0x034800ffffff79a7 */ /* 0x000fe60008100026 */
[----:B------:R-:W3:Y:S01]  /*9b00*/  LDL R3, [R1+0x4] ;  /* 0x0000040001037983 */ /* 0x000ee20000100800 */
[----:B------:R-:W1:Y:S01]  /*9b10*/  SYNCS.PHASECHK.TRANS64.TRYWAIT P0, [UR38+0x34820], R0 ;  /* 0x03482000ff0075a7 */ /* 0x000e620008000166 */
[----:B--2---:R-:W-:-:S05]  /*9b20*/  VIADD R6, R4, 0xfffffffe ;  /* 0xfffffffe04067836 */ /* 0x004fca0000000000 */
[----:B---3--:R-:W-:Y:S01]  /*9b30*/  ISETP.GE.AND P1, PT, R6, R3, PT ;  /* 0x000000030600720c */ /* 0x008fe20003f26270 */
[----:B-1----:R-:W-:-:S12]  /*9b40*/  @!P0 BRA `(.L_x_53) ;  /* 0x0000003000188947 */ /* 0x002fd80003800000 */
.L_x_145:
[----:B0-----:R-:W-:Y:S01]  /*9b50*/  IMAD.MOV.U32 R10, RZ, RZ, 0x1 ;  /* 0x00000001ff0a7424 */ /* 0x001fe200078e00ff */
[----:B-1----:R-:W-:Y:S01]  /*9b60*/  MOV R0, RZ ;  /* 0x000000ff00007202 */ /* 0x002fe20000000f00 */
[----:B------:R-:W-:Y:S06]  /*9b70*/  @!P1 BRA `(.L_x_54) ;  /* 0x0000001800dc9947 */ /* 0x000fec0003800000 */
[----:B------:R-:W2:Y:S04]  /*9b80*/  LDL.LU R2, [R1+0x8] ;  /* 0x0000080001027983 */ /* 0x000ea80000300800 */
[----:B------:R-:W3:Y:S01]  /*9b90*/  LDL.LU R3, [R1+0x4] ;  /* 0x0000040001037983 */ /* 0x000ee20000300800 */
[----:B------:R-:W-:Y:S01]  /*9ba0*/  UIADD3 UR4, UR40, 0x1, URZ ;  /* 0x0000000128047890 */ /* 0x000fe2000fffe03f */
[----:B------:R-:W-:Y:S01]  /*9bb0*/  IMAD.MOV.U32 R10, RZ, RZ, 0x1 ;  /* 0x00000001ff0a7424 */ /* 0x000fe200078e00ff */
[----:B------:R-:W0:Y:S02]  /*9bc0*/  S2R R7, SR_TID.X ;  /* 0x0000000000077919 */ /* 0x000e240000002100 */
[----:B0-----:R-:W-:Y:S02]  /*9bd0*/  LOP3.LUT R9, R7, 0x1f, RZ, 0xc0, !PT ;  /* 0x0000001f07097812 */ /* 0x001fe400078ec0ff */
[----:B--2---:R-:W-:Y:S01]  /*9be0*/  IMAD R2, R2, UR4, RZ ;  /* 0x0000000402027c24 */ /* 0x004fe2000f8e02ff */
[----:B---3--:R-:W-:-:S04]  /*9bf0*/  LOP3.LUT R3, RZ, R3, RZ, 0x33, !PT ;  /* 0x00000003ff037212 */ /* 0x008fc800078e33ff */
[----:B------:R-:W-:-:S05]  /*9c00*/  VIMNMX R2, R2, UR39, PT ;  /* 0x0000002702027c48 */ /* 0x000fca000bfe0100 */
[----:B------:R-:W-:-:S05]  /*9c10*/  IMAD.MOV R4, RZ, RZ, -R2 ;  /* 0x000000ffff047224 */ /* 0x000fca00078e0a02 */
[----:B------:R-:W-:Y:S02]  /*9c20*/  VIADDMNMX R5, R4, 0x1, R3, !PT ;  /* 0x0000000104057846 */ /* 0x000fe40007800103 */
[----:B------:R-:W-:-:S03]  /*9c30*/  LOP3.LUT R3, RZ, R2, RZ, 0x33, !PT ;  /* 0x00000002ff037212 */ /* 0x000fc600078e33ff */
[----:B------:R-:W-:Y:S02]  /*9c40*/  VIADD R4, R5, 0xfffffffe ;  /* 0xfffffffe05047836 */ /* 0x000fe40000000000 */
[----:B------:R-:W-:-:S03]  /*9c50*/  IMAD.IADD R2, R2, 0x1, R5 ;  /* 0x0000000102027824 */ /* 0x000fc600078e0205 */
[----:B------:R-:W-:Y:S01]  /*9c60*/  ISETP.NE.AND P0, PT, R4, R3, PT ;  /* 0x000000030400720c */ /* 0x000fe20003f05270 */
[----:B------:R-:W-:Y:S01]  /*9c70*/  IMAD.MOV.U32 R4, RZ, RZ, R16 ;  /* 0x000000ffff047224 */ /* 0x000fe200078e0010 */
[----:B------:R-:W-:-:S11]  /*9c80*/  LOP3.LUT R11, R2, 0x1, RZ, 0xc0, !PT ;  /* 0x00000001020b7812 */ /* 0x000fd600078ec0ff */
[----:B------:R-:W-:Y:S05]  /*9c90*/  @!P0 BRA `(.L_x_55) ;  /* 0x00000010006c8947 */ /* 0x000fea0003800000 */
[----:B------:R-:W-:Y:S01]  /*9ca0*/  BSSY B0, `(.L_x_55) ;  /* 0x000011a000007945 */ /* 0x000fe20003800000 */
[----:B------:R-:W-:Y:S01]  /*9cb0*/  IADD3 R7, R2, -R11, RZ ;  /* 0x8000000b02077210 */ /* 0x000fe20007ffe0ff */
[----:B------:R-:W-:Y:S02]  /*9cc0*/  IMAD.MOV.U32 R8, RZ, RZ, 0x1 ;  /* 0x00000001ff087424 */ /* 0x000fe400078e00ff */
[----:B------:R-:W-:-:S07]  /*9cd0*/  IMAD.MOV.U32 R4, RZ, RZ, R16 ;  /* 0x000000ffff047224 */ /* 0x000fce00078e0010 */
.L_x_88:
[----:B------:R-:W-:Y:S01]  /*9ce0*/  LOP3.LUT P0, RZ, R17, 0x2, RZ, 0xc0, !PT ;  /* 0x0000000211ff7812 */ /* 0x000fe2000780c0ff */
[----:B------:R-:W-:Y:S01]  /*9cf0*/  VIADD R7, R7, 0xfffffffe ;  /* 0xfffffffe07077836 */ /* 0x000fe20000000000 */
[----:B------:R-:W-:Y:S04]  /*9d00*/  BSSY B1, `(.L_x_56) ;  /* 0x0000087000017945 */ /* 0x000fe80003800000 */
[----:B------:R-:W-:-:S07]  /*9d10*/  ISETP.NE.AND P1, PT, R7, RZ, PT ;  /* 0x000000ff0700720c */ /* 0x000fce0003f25270 */
[----:B------:R-:W-:Y:S06]  /*9d20*/  @!P0 BRA `(.L_x_57) ;  /* 0x0000000800108947 */ /* 0x000fec0003800000 */
[----:B------:R-:W-:Y:S01]  /*9d30*/  LOP3.LUT P0, RZ, R17, 0x1, RZ, 0xc0, !PT ;  /* 0x0000000111ff7812 */ /* 0x000fe2000780c0ff */
[----:B------:R-:W-:-:S12]  /*9d40*/  IMAD.MOV.U32 R10, RZ, RZ, R6 ;  /* 0x000000ffff0a7224 */ /* 0x000fd800078e0006 */
[----:B------:R-:W-:Y:S05]  /*9d50*/  @!P0 BRA `(.L_x_58) ;  /* 0x00000000004c8947 */ /* 0x000fea0003800000 */
[----:B------:R-:W2:Y:S01]  /*9d60*/  LDL R5, [R1] ;  /* 0x0000000001057983 */ /* 0x000ea20000100800 */
[----:B------:R-:W0:Y:S01]  /*9d70*/  LDC R10, c[0x0][0x43c] ;  /* 0x00010f00ff0a7b82 */ /* 0x000e220000000800 */
[----:B------:R-:W-:Y:S01]  /*9d80*/  ULDC.64 UR4, c[0x0][0x428] ;  /* 0x00010a0000047ab9 */ /* 0x000fe20000000a00 */
[----:B0-----:R-:W-:-:S13]  /*9d90*/  ISETP.NE.AND P0, PT, R10, 0x1, PT ;  /* 0x000000010a00780c */ /* 0x001fda0003f05270 */
[----:B------:R-:W0:Y:S02]  /*9da0*/  @P0 LDC.64 R2, c[0x0][0x440] ;  /* 0x00011000ff020b82 */ /* 0x000e240000000a00 */
[----:B0-----:R-:W-:-:S04]  /*9db0*/  @P0 IMAD.HI.U32 R4, R6, R2, RZ ;  /* 0x0000000206040227 */ /* 0x001fc800078e00ff */
[----:B------:R-:W-:Y:S01]  /*9dc0*/  IMAD.MOV.U32 R2, RZ, RZ, R6 ;  /* 0x000000ffff027224 */ /* 0x000fe200078e0006 */
[----:B------:R-:W-:-:S04]  /*9dd0*/  @P0 SHF.R.U32.HI R2, RZ, R3, R4 ;  /* 0x00000003ff020219 */ /* 0x000fc80000011604 */
[----:B------:R-:W-:-:S05]  /*9de0*/  IADD3 R3, -R2, RZ, RZ ;  /* 0x000000ff02037210 */ /* 0x000fca0007ffe1ff */
[----:B------:R-:W-:Y:S01]  /*9df0*/  IMAD R10, R10, R3, R6 ;  /* 0x000000030a0a7224 */ /* 0x000fe200078e0206 */
[----:B------:R-:W-:-:S03]  /*9e00*/  SHF.R.S32.HI R3, RZ, 0x1f, R2 ;  /* 0x0000001fff037819 */ /* 0x000fc60000011402 */
[----:B------:R-:W-:-:S04]  /*9e10*/  IMAD.WIDE.U32 R2, R19, UR4, R2 ;  /* 0x0000000413027c25 */ /* 0x000fc8000f8e0002 */
[----:B--2---:R-:W-:-:S04]  /*9e20*/  IMAD R4, R5, UR4, RZ ;  /* 0x0000000405047c24 */ /* 0x004fc8000f8e02ff */
[----:B------:R-:W-:Y:S01]  /*9e30*/  IMAD R5, R19, UR5, R4 ;  /* 0x0000000513057c24 */ /* 0x000fe2000f8e0204 */
[----:B------:R-:W-:Y:S02]  /*9e40*/  ULDC.64 UR4, c[0x0][0x418] ;  /* 0x0001060000047ab9 */ /* 0x000fe40000000a00 */
[----:B------:R-:W-:Y:S01]  /*9e50*/  LEA R4, P0, R2, UR4, 0x2 ;  /* 0x0000000402047c11 */ /* 0x000fe2000f8010ff */
[----:B------:R-:W-:-:S05]  /*9e60*/  IMAD.IADD R5, R5, 0x1, R3 ;  /* 0x0000000105057824 */ /* 0x000fca00078e0203 */
[----:B------:R-:W-:-:S05]  /*9e70*/  LEA.HI.X R5, R2, UR5, R5, 0x2, P0 ;  /* 0x0000000502057c11 */ /* 0x000fca00080f1405 */
[----:B------:R0:W5:Y:S02]  /*9e80*/  LDG.E R4, desc[UR42][R4.64] ;  /* 0x0000002a04047981 */ /* 0x000164000c1e1900 */
.L_x_58:
[----:B------:R-:W1:Y:S01]  /*9e90*/  S2R R2, SR_TID.X ;  /* 0x0000000000027919 */ /* 0x000e620000002100 */
[----:B------:R-:W-:Y:S01]  /*9ea0*/  BSSY B2, `(.L_x_59) ;  /* 0x0000006000027945 */ /* 0x000fe20003800000 */
[----:B-1----:R-:W-:Y:S02]  /*9eb0*/  LOP3.LUT R3, R2, 0x7f, RZ, 0xc0, !PT ;  /* 0x0000007f02037812 */ /* 0x002fe400078ec0ff */
[----:B------:R-:W-:Y:S02]  /*9ec0*/  SHF.L.U32 R2, R8, 0x1f, RZ ;  /* 0x0000001f08027819 */ /* 0x000fe400000006ff */
[----:B------:R-:W-:Y:S02]  /*9ed0*/  ISETP.NE.AND P2, PT, R3, RZ, PT ;  /* 0x000000ff0300720c */ /* 0x000fe40003f45270 */
[----:B------:R-:W1:Y:S02]  /*9ee0*/  SYNCS.PHASECHK.TRANS64.TRYWAIT P0, [UR38+0x34848], R2 ;  /* 0x03484802ff0075a7 */ /* 0x000e640008000166 */
[----:B-1----:R-:W-:Y:S09]  /*9ef0*/  @!P0 BRA `(.L_x_60) ;  /* 0x0000002c00448947 */ /* 0x002ff20003800000 */
.L_x_146:
[----:B------:R-:W-:Y:S05]  /*9f00*/  BSYNC B2 ;  /* 0x0000000000027941 */ /* 0x000fea0003800000 */
.L_x_59:
[----:B------:R-:W-:Y:S04]  /*9f10*/  BSSY B2, `(.L_x_61) ;  /* 0x0000007000027945 */ /* 0x000fe80003800000 */
[----:B------:R-:W-:Y:S05]  /*9f20*/  @P2 BRA `(.L_x_62) ;  /* 0x0000000000142947 */ /* 0x000fea0003800000 */
[----:B------:R-:W-:Y:S01]  /*9f30*/  ISETP.NE.AND P0, PT, R9, RZ, PT ;  /* 0x000000ff0900720c */ /* 0x000fe20003f05270 */
[----:B-1----:R-:W-:-:S04]  /*9f40*/  IMAD.MOV.U32 R3, RZ, RZ, 0xc000 ;  /* 0x0000c000ff037424 */ /* 0x002fc800078e00ff */
[----:B------:R2:W-:Y:S08]  /*9f50*/  SYNCS.ARRIVE.TRANS64 RZ, [UR38+0x34838], R3 ;  /* 0x03483803ffff79a7 */ /* 0x0005f00008000026 */
[----:B--2---:R-:W-:Y:S05]  /*9f60*/  @!P0 BRA `(.L_x_62) ;  /* 0x0000000000048947 */ /* 0x004fea0003800000 */
[----:B------:R-:W-:Y:S01]  /*9f70*/  BPT.TRAP 0x1 ;  /* 0x000000040000795c */ /* 0x000fe20000300000 */
.L_x_62:
[----:B------:R-:W-:Y:S05]  /*9f80*/  BSYNC B2 ;  /* 0x0000000000027941 */ /* 0x000fea0003800000 */
.L_x_61:
[----:B0-----:R-:W-:Y:S01]  /*9f90*/  IMAD.MOV.U32 R5, RZ, RZ, RZ ;  /* 0x000000ffff057224 */ /* 0x001fe200078e00ff */
[----:B------:R-:W-:Y:S01]  /*9fa0*/  ULDC.64 UR4, c[0x0][0x198] ;  /* 0x0000660000047ab9 */ /* 0x000fe20000000a00 */
[----:B------:R-:W-:Y:S01]  /*9fb0*/  PLOP3.LUT P0, PT, PT, PT, PT, 0x80, 0x0 ;  /* 0x000000000000781c */ /* 0x000fe20003f0f070 */
[----:B------:R-:W-:Y:S01]  /*9fc0*/  UIADD3 UR4, UP0, UR4, 0x370, URZ ;  /* 0x0000037004047890 */ /* 0x000fe2000ff1e03f */
[----:B-1----:R-:W-:Y:S01]  /*9fd0*/  IMAD.SHL.U32 R3, R10, 0x80, RZ ;  /* 0x000000800a037824 */ /* 0x002fe200078e00ff */
[----:B------:R-:W-:Y:S01]  /*9fe0*/  R2UR UR34, R5 ;  /* 0x00000000052272ca */ /* 0x000fe200000e0000 */
[----:B------:R-:W-:Y:S02]  /*9ff0*/  UIADD3 UR32, UR38, 0x28400, URZ ;  /* 0x0002840026207890 */ /* 0x000fe4000fffe03f */
[----:B------:R-:W-:Y:S02]  /*a000*/  UIADD3 UR33, UR38, 0x34838, URZ ;  /* 0x0003483826217890 */ /* 0x000fe4000fffe03f */
[----:B------:R-:W-:Y:S01]  /*a010*/  UIADD3.X UR5, URZ, UR5, URZ, UP0, !UPT ;  /* 0x000000053f057290 */ /* 0x000fe200087fe43f */
[----:B------:R-:W-:Y:S01]  /*a020*/  UMOV UR6, 0x0 ;  /* 0x0000000000067882 */ /* 0x000fe20000000000 */
[----:B------:R-:W-:-:S10]  /*a030*/  UMOV UR7, 0x14f00000 ;  /* 0x14f0000000077882 */ /* 0x000fd40000000000 */
.L_x_63:
[----:B------:R-:W-:-:S13]  /*a040*/  @P0 ELECT P3, URZ, PT ;  /* 0x00000000003f082f */ /* 0x000fda0003860000 */
[----:B-----5:R-:W-:Y:S02]  /*a050*/  @P3 R2UR UR37, R4 ;  /* 0x00000000042532ca */ /* 0x020fe400000e0000 */
[----:B------:R-:W-:Y:S02]  /*a060*/  @P3 R2UR UR35, R3 ;  /* 0x00000000032332ca */ /* 0x000fe400000e0000 */
[----:B------:R-:W-:Y:S02]  /*a070*/  @P3 PLOP3.LUT P0, PT, P3, PT, PT, 0x8, 0x0 ;  /* 0x000000000000381c */ /* 0x000fe40001f0e170 */
[----:B------:R-:W-:-:S09]  /*a080*/  PLOP3.LUT P3, PT, PT, PT, PT, 0x8, 0x0 ;  /* 0x000000000000781c */ /* 0x000fd20003f6e170 */
[----:B------:R0:W-:Y:S02]  /*a090*/  UTMALDG.4D [UR32], [UR4], desc[UR6] ;  /* 0x00000620040075b4 */ /* 0x0001e40008019000 */
[----:B0-----:R-:W-:Y:S05]  /*a0a0*/  @P0 BRA.U.ANY `(.L_x_63) ;  /* 0xfffffffd00e40947 */ /* 0x001fea000393ffff */
[----:B------:R-:W-:Y:S01]  /*a0b0*/  IMAD.MOV.U32 R12, RZ, RZ, 0x40 ;  /* 0x00000040ff0c7424 */ /* 0x000fe200078e00ff */
[----:B------:R-:W-:Y:S01]  /*a0c0*/  PLOP3.LUT P0, PT, PT, PT, PT, 0x80, 0x0 ;  /* 0x000000000000781c */ /* 0x000fe20003f0f070 */
[----:B------:R-:W-:Y:S01]  /*a0d0*/  UIADD3 UR8, UR38, 0x2c400, URZ ;  /* 0x0002c40026087890 */ /* 0x000fe2000fffe03f */
[----:B------:R-:W-:Y:S02]  /*a0e0*/  UMOV UR6, 0x0 ;  /* 0x0000000000067882 */ /* 0x000fe40000000000 */
[----:B------:R-:W-:Y:S01]  /*a0f0*/  R2UR UR10, R12 ;  /* 0x000000000c0a72ca */ /* 0x000fe200000e0000 */
[----:B------:R-:W-:-:S14]  /*a100*/  UMOV UR7, 0x14f00000 ;  /* 0x14f0000000077882 */ /* 0x000fdc0000000000 */
.L_x_64:
[----:B------:R-:W-:-:S13]  /*a110*/  @P0 ELECT P3, URZ, PT ;  /* 0x00000000003f082f */ /* 0x000fda0003860000 */
[----:B------:R-:W-:Y:S01]  /*a120*/  @P3 R2UR UR13, R4 ;  /* 0x00000000040d32ca */ /* 0x000fe200000e0000 */
[----:B------:R-:W-:Y:S01]  /*a130*/  UMOV UR9, UR33 ;  /* 0x0000002100097c82 */ /* 0x000fe20008000000 */
[----:B------:R-:W-:Y:S01]  /*a140*/  @P3 R2UR UR11, R3 ;  /* 0x00000000030b32ca */ /* 0x000fe200000e0000 */
[----:B------:R-:W-:Y:S01]  /*a150*/  UMOV UR12, UR36 ;  /* 0x00000024000c7c82 */ /* 0x000fe20008000000 */
[----:B------:R-:W-:Y:S02]  /*a160*/  @P3 PLOP3.LUT P0, PT, P3, PT, PT, 0x8, 0x0 ;  /* 0x000000000000381c */ /* 0x000fe40001f0e170 */
[----:B------:R-:W-:-:S09]  /*a170*/  PLOP3.LUT P3, PT, PT, PT, PT, 0x8, 0x0 ;  /* 0x000000000000781c */ /* 0x000fd20003f6e170 */
[----:B------:R0:W-:Y:S02]  /*a180*/  UTMALDG.4D [UR8], [UR4], desc[UR6] ;  /* 0x00000608040075b4 */ /* 0x0001e40008019000 */
[----:B0-----:R-:W-:Y:S05]  /*a190*/  @P0 BRA.U.ANY `(.L_x_64) ;  /* 0xfffffffd00dc0947 */ /* 0x001fea000393ffff */
[----:B------:R-:W-:Y:S01]  /*a1a0*/  PLOP3.LUT P0, PT, PT, PT, PT, 0x80, 0x0 ;  /* 0x000000000000781c */ /* 0x000fe20003f0f070 */
[----:B------:R-:W-:Y:S01]  /*a1b0*/  UIADD3 UR8, UR38, 0x30400, URZ ;  /* 0x0003040026087890 */ /* 0x000fe2000fffe03f */
[----:B------:R-:W-:Y:S01]  /*a1c0*/  UMOV UR6, 0x0 ;  /* 0x0000000000067882 */ /* 0x000fe20000000000 */
[----:B------:R-:W-:Y:S01]  /*a1d0*/  UMOV UR7, 0x14f00000 ;  /* 0x14f0000000077882 */ /* 0x000fe20000000000 */
[----:B------:R-:W-:-:S09]  /*a1e0*/  UMOV UR10, 0x80 ;  /* 0x00000080000a7882 */ /* 0x000fd20000000000 */
.L_x_65:
        /* <DEDUP_REMOVED lines=9> */
[----:B------:R-:W0:Y:S01]  /*a280*/  SYNCS.PHASECHK.TRANS64.TRYWAIT P0, [UR38+0x34860], R2 ;  /* 0x03486002ff0075a7 */ /* 0x000e220008000166 */
[----:B------:R-:W-:Y:S04]  /*a290*/  BSSY B2, `(.L_x_66) ;  /* 0x0000002000027945 */ /* 0x000fe80003800000 */
[----:B0-----:R-:W-:Y:S05]  /*a2a0*/  @!P0 BRA `(.L_x_67) ;  /* 0x0000002800708947 */ /* 0x001fea0003800000 */
.L_x_147:
[----:B------:R-:W-:Y:S05]  /*a2b0*/  BSYNC B2 ;  /* 0x0000000000027941 */ /* 0x000fea0003800000 */
.L_x_66:
[----:B------:R-:W-:Y:S01]  /*a2c0*/  BSSY B2, `(.L_x_68) ;  /* 0x0000009000027945 */ /* 0x000fe20003800000 */
[----:B0-----:R-:W-:Y:S01]  /*a2d0*/  MOV R2, 0x0 ;  /* 0x0000000000027802 */ /* 0x001fe20000000f00 */
[----:B------:R-:W-:Y:S02]  /*a2e0*/  IMAD.MOV.U32 R3, RZ, RZ, 0x14f00000 ;  /* 0x14f00000ff037424 */ /* 0x000fe400078e00ff */
[----:B------:R-:W-:Y:S05]  /*a2f0*/  @P2 BRA `(.L_x_69) ;  /* 0x0000000000142947 */ /* 0x000fea0003800000 */
[----:B------:R-:W-:Y:S01]  /*a300*/  ISETP.NE.AND P0, PT, R9, RZ, PT ;  /* 0x000000ff0900720c */ /* 0x000fe20003f05270 */
[----:B------:R-:W-:-:S04]  /*a310*/  IMAD.MOV.U32 R13, RZ, RZ, 0x8000 ;  /* 0x00008000ff0d7424 */ /* 0x000fc800078e00ff */
[----:B------:R0:W-:Y:S08]  /*a320*/  SYNCS.ARRIVE.TRANS64 RZ, [UR38+0x34850], R13 ;  /* 0x0348500dffff79a7 */ /* 0x0001f00008000026 */
[----:B0-----:R-:W-:Y:S05]  /*a330*/  @!P0 BRA `(.L_x_69) ;  /* 0x0000000000048947 */ /* 0x001fea0003800000 */
[----:B------:R-:W-:Y:S01]  /*a340*/  BPT.TRAP 0x1 ;  /* 0x000000040000795c */ /* 0x000fe20000300000 */
.L_x_69:
[----:B------:R-:W-:Y:S05]  /*a350*/  BSYNC B2 ;  /* 0x0000000000027941 */ /* 0x000fea0003800000 */
.L_x_68:
[----:B------:R-:W-:Y:S01]  /*a360*/  R2UR UR6, R2 ;  /* 0x00000000020672ca */ /* 0x000fe200000e0000 */
[----:B------:R-:W-:Y:S01]  /*a370*/  ULDC.64 UR4, c[0x0][0x198] ;  /* 0x0000660000047ab9 */ /* 0x000fe20000000a00 */
[----:B------:R-:W-:Y:S01]  /*a380*/  R2UR UR7, R3 ;  /* 0x00000000030772ca */ /* 0x000fe200000e0000 */
[----:B------:R-:W-:Y:S01]  /*a390*/  UIADD3 UR4, UP0, UR4, 0x470, URZ ;  /* 0x0000047004047890 */ /* 0x000fe2000ff1e03f */
[----:B------:R-:W-:Y:S01]  /*a3a0*/  R2UR UR10, R5 ;  /* 0x00000000050a72ca */ /* 0x000fe200000e0000 */
[----:B------:R-:W-:Y:S01]  /*a3b0*/  IMAD.SHL.U32 R5, R18, 0x80, RZ ;  /* 0x0000008012057824 */ /* 0x000fe200078e00ff */
[----:B------:R-:W-:Y:S01]  /*a3c0*/  PLOP3.LUT P0, PT, PT, PT, PT, 0x80, 0x0 ;  /* 0x000000000000781c */ /* 0x000fe20003f0f070 */
[----:B------:R-:W-:Y:S02]  /*a3d0*/  UIADD3 UR8, UR38, 0x400, URZ ;  /* 0x0000040026087890 */ /* 0x000fe4000fffe03f */
[----:B------:R-:W-:Y:S02]  /*a3e0*/  UIADD3 UR9, UR38, 0x34850, URZ ;  /* 0x0003485026097890 */ /* 0x000fe4000fffe03f */
[----:B------:R-:W-:-:S12]  /*a3f0*/  UIADD3.X UR5, URZ, UR5, URZ, UP0, !UPT ;  /* 0x000000053f057290 */ /* 0x000fd800087fe43f */
.L_x_70:
[----:B------:R-:W-:-:S13]  /*a400*/  @P0 ELECT P2, URZ, PT ;  /* 0x00000000003f082f */ /* 0x000fda0003840000 */
[----:B------:R-:W-:Y:S01]  /*a410*/  @P2 R2UR UR13, R16 ;  /* 0x00000000100d22ca */ /* 0x000fe200000e0000 */
[----:B------:R-:W-:Y:S01]  /*a420*/  UMOV UR12, UR36 ;  /* 0x00000024000c7c82 */ /* 0x000fe20008000000 */
[----:B------:R-:W-:Y:S02]  /*a430*/  @P2 R2UR UR11, R5 ;  /* 0x00000000050b22ca */ /* 0x000fe400000e0000 */
[----:B------:R-:W-:Y:S02]  /*a440*/  @P2 PLOP3.LUT P0, PT, P2, PT, PT, 0x8, 0x0 ;  /* 0x000000000000281c */ /* 0x000fe4000170e170 */
[----:B------:R-:W-:-:S09]  /*a450*/  PLOP3.LUT P2, PT, PT, PT, PT, 0x8, 0x0 ;  /* 0x000000000000781c */ /* 0x000fd20003f4e170 */
[----:B------:R0:W-:Y:S02]  /*a460*/  UTMALDG.4D [UR8], [UR4], desc[UR6] ;  /* 0x00000608040075b4 */ /* 0x0001e40008019000 */
[----:B0-----:R-:W-:Y:S05]  /*a470*/  @P0 BRA.U.ANY `(.L_x_70) ;  /* 0xfffffffd00e00947 */ /* 0x001fea000393ffff */
[----:B------:R-:W-:Y:S01]  /*a480*/  R2UR UR6, R2 ;  /* 0x00000000020672ca */ /* 0x000fe200000e0000 */
[----:B------:R-:W-:Y:S01]  /*a490*/  UIADD3 UR8, UR38, 0x4400, URZ ;  /* 0x0000440026087890 */ /* 0x000fe2000fffe03f */
[----:B------:R-:W-:Y:S02]  /*a4a0*/  R2UR UR7, R3 ;  /* 0x00000000030772ca */ /* 0x000fe400000e0000 */
[----:B------:R-:W-:Y:S02]  /*a4b0*/  R2UR UR10, R12 ;  /* 0x000000000c0a72ca */ /* 0x000fe400000e0000 */
[----:B------:R-:W-:-:S13]  /*a4c0*/  PLOP3.LUT P0, PT, PT, PT, PT, 0x80, 0x0 ;  /* 0x000000000000781c */ /* 0x000fda0003f0f070 */
.L_x_71:
        /* <DEDUP_REMOVED lines=8> */
[----:B------:R-:W-:Y:S02]  /*a550*/  IMAD.MOV.U32 R18, RZ, RZ, R10 ;  /* 0x000000ffff127224 */ /* 0x000fe400078e000a */
[----:B------:R-:W-:-:S07]  /*a560*/  IMAD.MOV.U32 R16, RZ, RZ, R4 ;  /* 0x000000ffff107224 */ /* 0x000fce00078e0004 */
.L_x_57:
[----:B------:R-:W-:Y:S05]  /*a570*/  BSYNC B1 ;  /* 0x0000000000017941 */ /* 0x000fea0003800000 */
.L_x_56:
[----:B------:R-:W-:Y:S01]  /*a580*/  LOP3.LUT P0, RZ, R17, 0x2, RZ, 0xc0, !PT ;  /* 0x0000000211ff7812 */ /* 0x000fe2000780c0ff */
[----:B------:R-:W-:Y:S01]  /*a590*/  BSSY B1, `(.L_x_72) ;  /* 0x0000087000017945 */ /* 0x000fe20003800000 */
[----:B------:R-:W-:-:S11]  /*a5a0*/  LOP3.LUT R10, R8, 0x1, RZ, 0x3c, !PT ;  /* 0x00000001080a7812 */ /* 0x000fd600078e3cff */
[----:B------:R-:W-:Y:S05]  /*a5b0*/  @!P0 BRA `(.L_x_73) ;  /* 0x0000000800108947 */ /* 0x000fea0003800000 */
[----:B------:R-:W-:Y:S02]  /*a5c0*/  LOP3.LUT P0, RZ, R17, 0x1, RZ, 0xc0, !PT ;  /* 0x0000000111ff7812 */ /* 0x000fe4000780c0ff */
[----:B------:R-:W-:-:S11]  /*a5d0*/  IADD3 R12, R6, -0x1, RZ ;  /* 0xffffffff060c7810 */ /* 0x000fd60007ffe0ff */
        /* <DEDUP_REMOVED lines=8> */
[----:B------:R-:W-:-:S05]  /*a660*/  @P0 SHF.R.U32.HI R2, RZ, R3, R4 ;  /* 0x00000003ff020219 */ /* 0x000fca0000011604 */
[----:B------:R-:W-:-:S04]  /*a670*/  IMAD.MOV R3, RZ, RZ, -R2 ;  /* 0x000000ffff037224 */ /* 0x000fc800078e0a02 */
[----:B------:R-:W-:Y:S01]  /*a680*/  IMAD R12, R5, R3, R12 ;  /* 0x00000003050c7224 */ /* 0x000fe200078e020c */
[----:B------:R-:W-:-:S03]  /*a690*/  SHF.R.S32.HI R3, RZ, 0x1f, R2 ;  /* 0x0000001fff037819 */ /* 0x000fc60000011402 */
[----:B------:R-:W-:-:S04]  /*a6a0*/  IMAD.WIDE.U32 R2, R19, UR4, R2 ;  /* 0x0000000413027c25 */ /* 0x000fc8000f8e0002 */
[----:B--2---:R-:W-:-:S04]  /*a6b0*/  IMAD R4, R13, UR4, RZ ;  /* 0x000000040d047c24 */ /* 0x004fc8000f8e02ff */
[----:B------:R-:W-:Y:S01]  /*a6c0*/  IMAD R4, R19, UR5, R4 ;  /* 0x0000000513047c24 */ /* 0x000fe2000f8e0204 */
[----:B------:R-:W-:-:S03]  /*a6d0*/  ULDC.64 UR4, c[0x0][0x418] ;  /* 0x0001060000047ab9 */ /* 0x000fc60000000a00 */
[----:B------:R-:W-:Y:S01]  /*a6e0*/  IMAD.IADD R3, R4, 0x1, R3 ;  /* 0x0000000104037824 */ /* 0x000fe200078e0203 */
[----:B------:R-:W-:-:S04]  /*a6f0*/  LEA R4, P0, R2, UR4, 0x2 ;  /* 0x0000000402047c11 */ /* 0x000fc8000f8010ff */
[----:B------:R-:W-:-:S05]  /*a700*/  LEA.HI.X R5, R2, UR5, R3, 0x2, P0 ;  /* 0x0000000502057c11 */ /* 0x000fca00080f1403 */
[----:B------:R0:W5:Y:S04]  /*a710*/  LDG.E R4, desc[UR42][R4.64] ;  /* 0x0000002a04047981 */ /* 0x000168000c1e1900 */
.L_x_74:
[----:B------:R-:W1:Y:S01]  /*a720*/  S2R R2, SR_TID.X ;  /* 0x0000000000027919 */ /* 0x000e620000002100 */
[----:B------:R-:W-:Y:S01]  /*a730*/  BSSY B2, `(.L_x_75) ;  /* 0x0000006000027945 */ /* 0x000fe20003800000 */
[----:B-1----:R-:W-:Y:S02]  /*a740*/  LOP3.LUT R3, R2, 0x7f, RZ, 0xc0, !PT ;  /* 0x0000007f02037812 */ /* 0x002fe400078ec0ff */
[----:B------:R-:W-:Y:S02]  /*a750*/  SHF.L.U32 R2, R10, 0x1f, RZ ;  /* 0x0000001f0a027819 */ /* 0x000fe400000006ff */
[----:B------:R-:W-:Y:S02]  /*a760*/  ISETP.NE.AND P2, PT, R3, RZ, PT ;  /* 0x000000ff0300720c */ /* 0x000fe40003f45270 */
[----:B------:R-:W1:Y:S02]  /*a770*/  SYNCS.PHASECHK.TRANS64.TRYWAIT P0, [UR38+0x34840], R2 ;  /* 0x03484002ff0075a7 */ /* 0x000e640008000166 */
[----:B-1----:R-:W-:Y:S09]  /*a780*/  @!P0 BRA `(.L_x_76) ;  /* 0x0000002400508947 */ /* 0x002ff20003800000 */
.L_x_148:
[----:B------:R-:W-:Y:S05]  /*a790*/  BSYNC B2 ;  /* 0x0000000000027941 */ /* 0x000fea0003800000 */
.L_x_75:
[----:B------:R-:W-:Y:S04]  /*a7a0*/  BSSY B2, `(.L_x_77) ;  /* 0x0000007000027945 */ /* 0x000fe80003800000 */
[----:B------:R-:W-:Y:S05]  /*a7b0*/  @P2 BRA `(.L_x_78) ;  /* 0x0000000000142947 */ /* 0x000fea0003800000 */
[----:B------:R-:W-:Y:S01]  /*a7c0*/  ISETP.NE.AND P0, PT, R9, RZ, PT ;  /* 0x000000ff0900720c */ /* 0x000fe20003f05270 */
[----:B-1----:R-:W-:-:S04]  /*a7d0*/  IMAD.MOV.U32 R2, RZ, RZ, 0xc000 ;  /* 0x0000c000ff027424 */ /* 0x002fc800078e00ff */
[----:B------:R2:W-:Y:S08]  /*a7e0*/  SYNCS.ARRIVE.TRANS64 RZ, [UR38+0x34830], R2 ;  /* 0x03483002ffff79a7 */ /* 0x0005f00008000026 */
[----:B--2---:R-:W-:Y:S05]  /*a7f0*/  @!P0 BRA `(.L_x_78) ;  /* 0x0000000000048947 */ /* 0x004fea0003800000 */
[----:B------:R-:W-:Y:S01]  /*a800*/  BPT.TRAP 0x1 ;  /* 0x000000040000795c */ /* 0x000fe20000300000 */
.L_x_78:
[----:B------:R-:W-:Y:S05]  /*a810*/  BSYNC B2 ;  /* 0x0000000000027941 */ /* 0x000fea0003800000 */
.L_x_77:
[----:B0-----:R-:W-:Y:S01]  /*a820*/  IMAD.MOV.U32 R5, RZ, RZ, RZ ;  /* 0x000000ffff057224 */ /* 0x001fe200078e00ff */
[----:B------:R-:W-:Y:S01]  /*a830*/  ULDC.64 UR4, c[0x0][0x198] ;  /* 0x0000660000047ab9 */ /* 0x000fe20000000a00 */
[----:B------:R-:W-:Y:S01]  /*a840*/  PLOP3.LUT P0, PT, PT, PT, PT, 0x80, 0x0 ;  /* 0x000000000000781c */ /* 0x000fe20003f0f070 */
[----:B------:R-:W-:Y:S01]  /*a850*/  UIADD3 UR4, UP0, UR4, 0x370, URZ ;  /* 0x0000037004047890 */ /* 0x000fe2000ff1e03f */
[----:B-1----:R-:W-:Y:S01]  /*a860*/  SHF.L.U32 R2, R12, 0x7, RZ ;  /* 0x000000070c027819 */ /* 0x002fe200000006ff */
[----:B------:R-:W-:Y:S01]  /*a870*/  UIADD3 UR8, UR38, 0x1c400, URZ ;  /* 0x0001c40026087890 */ /* 0x000fe2000fffe03f */
[----:B------:R-:W-:Y:S01]  /*a880*/  R2UR UR10, R5 ;  /* 0x00000000050a72ca */ /* 0x000fe200000e0000 */
[----:B------:R-:W-:Y:S02]  /*a890*/  UIADD3 UR9, UR38, 0x34830, URZ ;  /* 0x0003483026097890 */ /* 0x000fe4000fffe03f */
[----:B------:R-:W-:Y:S01]  /*a8a0*/  UIADD3.X UR5, URZ, UR5, URZ, UP0, !UPT ;  /* 0x000000053f057290 */ /* 0x000fe200087fe43f */
[----:B------:R-:W-:Y:S01]  /*a8b0*/  UMOV UR6, 0x0 ;  /* 0x0000000000067882 */ /* 0x000fe20000000000 */
[----:B------:R-:W-:-:S10]  /*a8c0*/  UMOV UR7, 0x14f00000 ;  /* 0x14f0000000077882 */ /* 0x000fd40000000000 */
.L_x_79:
[----:B------:R-:W-:-:S13]  /*a8d0*/  @P0 ELECT P3, URZ, PT ;  /* 0x00000000003f082f */ /* 0x000fda0003860000 */
[----:B-----5:R-:W-:Y:S01]  /*a8e0*/  @P3 R2UR UR13, R4 ;  /* 0x00000000040d32ca */ /* 0x020fe200000e0000 */
[----:B------:R-:W-:Y:S01]  /*a8f0*/  UMOV UR12, UR36 ;  /* 0x00000024000c7c82 */ /* 0x000fe20008000000 */
        /* <DEDUP_REMOVED lines=11> */
.L_x_80:
        /* <DEDUP_REMOVED lines=13> */
.L_x_81:
        /* <DEDUP_REMOVED lines=8> */
[----:B------:R-:W-:Y:S01]  /*ab00*/  SHF.L.U32 R2, R8, 0x1f, RZ ;  /* 0x0000001f08027819 */ /* 0x000fe200000006ff */
[----:B------:R-:W-:Y:S03]  /*ab10*/  BSSY B2, `(.L_x_82) ;  /* 0x0000003000027945 */ /* 0x000fe60003800000 */
[----:B------:R-:W0:Y:S02]  /*ab20*/  SYNCS.PHASECHK.TRANS64.TRYWAIT P0, [UR38+0x34868], R2 ;  /* 0x03486802ff0075a7 */ /* 0x000e240008000166 */
[----:B0-----:R-:W-:Y:S05]  /*ab30*/  @!P0 BRA `(.L_x_83) ;  /* 0x00000020007c8947 */ /* 0x001fea0003800000 */
.L_x_149:
[----:B------:R-:W-:Y:S05]  /*ab40*/  BSYNC B2 ;  /* 0x0000000000027941 */ /* 0x000fea0003800000 */
.L_x_82:
[----:B------:R-:W-:Y:S01]  /*ab50*/  BSSY B2, `(.L_x_84) ;  /* 0x0000009000027945 */ /* 0x000fe20003800000 */
[----:B0-----:R-:W-:Y:S02]  /*ab60*/  IMAD.MOV.U32 R2, RZ, RZ, 0x0 ;  /* 0x00000000ff027424 */ /* 0x001fe400078e00ff */
[----:B------:R-:W-:Y:S01]  /*ab70*/  IMAD.MOV.U32 R3, RZ, RZ, 0x14f00000 ;  /* 0x14f00000ff037424 */ /* 0x000fe200078e00ff */
[----:B------:R-:W-:Y:S06]  /*ab80*/  @P2 BRA `(.L_x_85) ;  /* 0x0000000000142947 */ /* 0x000fec0003800000 */
[----:B------:R-:W-:Y:S01]  /*ab90*/  ISETP.NE.AND P0, PT, R9, RZ, PT ;  /* 0x000000ff0900720c */ /* 0x000fe20003f05270 */
[----:B------:R-:W-:-:S04]  /*aba0*/  IMAD.MOV.U32 R8, RZ, RZ, 0x8000 ;  /* 0x00008000ff087424 */ /* 0x000fc800078e00ff */
[----:B------:R0:W-:Y:S08]  /*abb0*/  SYNCS.ARRIVE.TRANS64 RZ, [UR38+0x34858], R8 ;  /* 0x03485808ffff79a7 */ /* 0x0001f00008000026 */
[----:B0-----:R-:W-:Y:S05]  /*abc0*/  @!P0 BRA `(.L_x_85) ;  /* 0x0000000000048947 */ /* 0x001fea0003800000 */
[----:B------:R-:W-:Y:S01]  /*abd0*/  BPT.TRAP 0x1 ;  /* 0x000000040000795c */ /* 0x000fe20000300000 */
.L_x_85:
[----:B------:R-:W-:Y:S05]  /*abe0*/  BSYNC B2 ;  /* 0x0000000000027941 */ /* 0x000fea0003800000 */
.L_x_84:
        /* <DEDUP_REMOVED lines=10> */
.L_x_86:
        /* <DEDUP_REMOVED lines=13> */
.L_x_87:
        /* <DEDUP_REMOVED lines=8> */
[----:B------:R-:W-:Y:S01]  /*ade0*/  MOV R18, R12 ;  /* 0x0000000c00127202 */ /* 0x000fe20000000f00 */
[----:B------:R-:W-:-:S07]  /*adf0*/  IMAD.MOV.U32 R16, RZ, RZ, R4 ;  /* 0x000000ffff107224 */ /* 0x000fce00078e0004 */
.L_x_73:
[----:B------:R-:W-:Y:S05]  /*ae00*/  BSYNC B1 ;  /* 0x0000000000017941 */ /* 0x000fea0003800000 */
.L_x_72:
[----:B------:R-:W-:Y:S02]  /*ae10*/  VIADD R6, R6, 0xfffffffe ;  /* 0xfffffffe06067836 */ /* 0x000fe40000000000 */
[----:B------:R-:W-:Y:S01]  /*ae20*/  IMAD.MOV.U32 R8, RZ, RZ, R10 ;  /* 0x000000ffff087224 */ /* 0x000fe200078e000a */
[----:B------:R-:W-:Y:S06]  /*ae30*/  @P1 BRA `(.L_x_88) ;  /* 0xffffffec00a81947 */ /* 0x000fec000383ffff */
[----:B------:R-:W-:Y:S05]  /*ae40*/  BSYNC B0 ;  /* 0x0000000000007941 */ /* 0x000fea0003800000 */
.L_x_55:
[----:B------:R-:W-:Y:S01]  /*ae50*/  ISETP.NE.AND P0, PT, R11, RZ, PT ;  /* 0x000000ff0b00720c */ /* 0x000fe20003f05270 */
[----:B------:R-:W-:-:S12]  /*ae60*/  BSSY B0, `(.L_x_54) ;  /* 0x0000088000007945 */ /* 0x000fd80003800000 */
[----:B------:R-:W-:Y:S05]  /*ae70*/  @!P0 BRA `(.L_x_89) ;  /* 0x0000000800188947 */ /* 0x000fea0003800000 */
[----:B------:R-:W-:Y:S01]  /*ae80*/  LOP3.LUT P1, RZ, R17, 0x2, RZ, 0xc0, !PT ;  /* 0x0000000211ff7812 */ /* 0x000fe2000782c0ff */
[----:B------:R-:W-:-:S12]  /*ae90*/  IMAD.MOV.U32 R0, RZ, RZ, 0x1 ;  /* 0x00000001ff007424 */ /* 0x000fd800078e00ff */
[----:B------:R-:W-:Y:S05]  /*aea0*/  @!P1 BRA `(.L_x_89) ;  /* 0x00000008000c9947 */ /* 0x000fea0003800000 */
[----:B------:R-:W-:-:S13]  /*aeb0*/  LOP3.LUT P1, RZ, R17, 0x1, RZ, 0xc0, !PT ;  /* 0x0000000111ff7812 */ /* 0x000fda000782c0ff */
[----:B------:R-:W-:Y:S05]  /*aec0*/  @!P1 BRA `(.L_x_90) ;  /* 0x0000000000509947 */ /* 0x000fea0003800000 */
[----:B------:R-:W2:Y:S01]  /*aed0*/  LDL.LU R5, [R1] ;  /* 0x0000000001057983 */ /* 0x000ea20000300800 */
[----:B------:R-:W0:Y:S01]  /*aee0*/  LDC R8, c[0x0][0x43c] ;  /* 0x00010f00ff087b82 */ /* 0x000e220000000800 */
[----:B------:R-:W-:Y:S01]  /*aef0*/  IMAD.MOV.U32 R7, RZ, RZ, R6 ;  /* 0x000000ffff077224 */ /* 0x000fe200078e0006 */
[----:B------:R-:W-:Y:S01]  /*af00*/  ULDC.64 UR4, c[0x0][0x428] ;  /* 0x00010a0000047ab9 */ /* 0x000fe20000000a00 */
[----:B0-----:R-:W-:-:S13]  /*af10*/  ISETP.NE.AND P0, PT, R8, 0x1, PT ;  /* 0x000000010800780c */ /* 0x001fda0003f05270 */
[----:B------:R-:W0:Y:S02]  /*af20*/  @P0 LDC.64 R2, c[0x0][0x440] ;  /* 0x00011000ff020b82 */ /* 0x000e240000000a00 */
[----:B0-----:R-:W-:-:S05]  /*af30*/  @P0 IMAD.HI.U32 R2, R6, R2, RZ ;  /* 0x0000000206020227 */ /* 0x001fca00078e00ff */
[----:B------:R-:W-:-:S04]  /*af40*/  @P0 SHF.R.U32.HI R7, RZ, R3, R2 ;  /* 0x00000003ff070219 */ /* 0x000fc80000011602 */
[----:B------:R-:W-:Y:S01]  /*af50*/  SHF.R.S32.HI R3, RZ, 0x1f, R7 ;  /* 0x0000001fff037819 */ /* 0x000fe20000011407 */
[----:B--2---:R-:W-:-:S04]  /*af60*/  IMAD R2, R5, UR4, RZ ;  /* 0x0000000405027c24 */ /* 0x004fc8000f8e02ff */
[----:B------:R-:W-:Y:S01]  /*af70*/  IMAD R5, R19, UR5, R2 ;  /* 0x0000000513057c24 */ /* 0x000fe2000f8e0202 */
[----:B------:R-:W-:-:S05]  /*af80*/  MOV R2, R7 ;  /* 0x0000000700027202 */ /* 0x000fca0000000f00 */
[----:B------:R-:W-:Y:S01]  /*af90*/  IMAD.WIDE.U32 R2, R19, UR4, R2 ;  /* 0x0000000413027c25 */ /* 0x000fe2000f8e0002 */
[----:B------:R-:W-:-:S03]  /*afa0*/  ULDC.64 UR4, c[0x0][0x418] ;  /* 0x0001060000047ab9 */ /* 0x000fc60000000a00 */
[----:B------:R-:W-:Y:S01]  /*afb0*/  IMAD.IADD R3, R5, 0x1, R3 ;  /* 0x0000000105037824 */ /* 0x000fe200078e0203 */
[----:B------:R-:W-:-:S04]  /*afc0*/  LEA R4, P0, R2, UR4, 0x2 ;  /* 0x0000000402047c11 */ /* 0x000fc8000f8010ff */
[----:B------:R-:W-:-:S05]  /*afd0*/  LEA.HI.X R5, R2, UR5, R3, 0x2, P0 ;  /* 0x0000000502057c11 */ /* 0x000fca00080f1403 */
[----:B------:R0:W5:Y:S01]  /*afe0*/  LDG.E R4, desc[UR42][R4.64] ;  /* 0x0000002a04047981 */ /* 0x000162000c1e1900 */
[----:B------:R-:W-:-:S04]  /*aff0*/  IMAD.MOV R3, RZ, RZ, -R7 ;  /* 0x000000ffff037224 */ /* 0x000fc800078e0a07 */
[----:B------:R-:W-:-:S07]  /*b000*/  IMAD R6, R8, R3, R6 ;  /* 0x0000000308067224 */ /* 0x000fce00078e0206 */
.L_x_90:
[----:B------:R-:W1:Y:S01]  /*b010*/  S2R R2, SR_TID.X ;  /* 0x0000000000027919 */ /* 0x000e620000002100 */
[----:B------:R-:W-:Y:S01]  /*b020*/  BSSY B1, `(.L_x_91) ;  /* 0x0000006000017945 */ /* 0x000fe20003800000 */
[----:B-1----:R-:W-:Y:S02]  /*b030*/  LOP3.LUT R3, R2, 0x7f, RZ, 0xc0, !PT ;  /* 0x0000007f02037812 */ /* 0x002fe400078ec0ff */
[----:B------:R-:W-:Y:S02]  /*b040*/  SHF.L.U32 R2, R10, 0x1f, RZ ;  /* 0x0000001f0a027819 */ /* 0x000fe400000006ff */
[----:B------:R-:W-:Y:S02]  /*b050*/  ISETP.NE.AND P1, PT, R3, RZ, PT ;  /* 0x000000ff0300720c */ /* 0x000fe40003f25270 */
[----:B------:R-:W1:Y:S02]  /*b060*/  SYNCS.PHASECHK.TRANS64.TRYWAIT P0, [UR38+0x34848], R2 ;  /* 0x03484802ff0075a7 */ /* 0x000e640008000166 */
[----:B-1----:R-:W-:Y:S09]  /*b070*/  @!P0 BRA `(.L_x_92) ;  /* 0x0000001c00448947 */ /* 0x002ff20003800000 */
.L_x_150:
[----:B------:R-:W-:Y:S05]  /*b080*/  BSYNC B1 ;  /* 0x0000000000017941 */ /* 0x000fea0003800000 */
.L_x_91:
[----:B------:R-:W-:Y:S04]  /*b090*/  BSSY B1, `(.L_x_93) ;  /* 0x0000007000017945 */ /* 0x000fe80003800000 */
[----:B------:R-:W-:Y:S05]  /*b0a0*/  @P1 BRA `(.L_x_94) ;  /* 0x0000000000141947 */ /* 0x000fea0003800000 */
[----:B------:R-:W-:Y:S01]  /*b0b0*/  ISETP.NE.AND P0, PT, R9, RZ, PT ;  /* 0x000000ff0900720c */ /* 0x000fe20003f05270 */
[----:B-1----:R-:W-:-:S04]  /*b0c0*/  IMAD.MOV.U32 R3, RZ, RZ, 0xc000 ;  /* 0x0000c000ff037424 */ /* 0x002fc800078e00ff */
[----:B------:R2:W-:Y:S08]  /*b0d0*/  SYNCS.ARRIVE.TRANS64 RZ, [UR38+0x34838], R3 ;  /* 0x03483803ffff79a7 */ /* 0x0005f00008000026 */
[----:B--2---:R-:W-:Y:S05]  /*b0e0*/  @!P0 BRA `(.L_x_94) ;  /* 0x0000000000048947 */ /* 0x004fea0003800000 */
[----:B------:R-:W-:Y:S01]  /*b0f0*/  BPT.TRAP 0x1 ;  /* 0x000000040000795c */ /* 0x000fe20000300000 */
.L_x_94:
[----:B------:R-:W-:Y:S05]  /*b100*/  BSYNC B1 ;  /* 0x0000000000017941 */ /* 0x000fea0003800000 */
.L_x_93:
        /* <DEDUP_REMOVED lines=11> */
.L_x_95:
        /* <DEDUP_REMOVED lines=8> */
[----:B------:R-:W-:Y:S01]  /*b240*/  MOV R7, 0x40 ;  /* 0x0000004000077802 */ /* 0x000fe20000000f00 */
[----:B------:R-:W-:Y:S01]  /*b250*/  UIADD3 UR8, UR38, 0x2c400, URZ ;  /* 0x0002c40026087890 */ /* 0x000fe2000fffe03f */
[----:B------:R-:W-:Y:S01]  /*b260*/  PLOP3.LUT P0, PT, PT, PT, PT, 0x80, 0x0 ;  /* 0x000000000000781c */ /* 0x000fe20003f0f070 */
[----:B------:R-:W-:Y:S01]  /*b270*/  UMOV UR6, 0x0 ;  /* 0x0000000000067882 */ /* 0x000fe20000000000 */
[----:B------:R-:W-:Y:S01]  /*b280*/  R2UR UR10, R7 ;  /* 0x00000000070a72ca */ /* 0x000fe200000e0000 */
[----:B------:R-:W-:-:S14]  /*b290*/  UMOV UR7, 0x14f00000 ;  /* 0x14f0000000077882 */ /* 0x000fdc0000000000 */
.L_x_96:
        /* <DEDUP_REMOVED lines=13> */
.L_x_97:
        /* <DEDUP_REMOVED lines=8> */
[----:B------:R-:W0:Y:S01]  /*b3f0*/  SYNCS.PHASECHK.TRANS64.TRYWAIT P0, [UR38+0x34860], R2 ;  /* 0x03486002ff0075a7 */ /* 0x000e220008000166 */
[----:B------:R-:W-:Y:S04]  /*b400*/  BSSY B1, `(.L_x_98) ;  /* 0x0000002000017945 */ /* 0x000fe80003800000 */
[----:B0-----:R-:W-:Y:S05]  /*b410*/  @!P0 BRA `(.L_x_99) ;  /* 0x0000001800748947 */ /* 0x001fea0003800000 */
.L_x_151:
[----:B------:R-:W-:Y:S05]  /*b420*/  BSYNC B1 ;  /* 0x0000000000017941 */ /* 0x000fea0003800000 */
.L_x_98:
        /* <DEDUP_REMOVED lines=9> */
.L_x_101:
[----:B------:R-:W-:Y:S05]  /*b4c0*/  BSYNC B1 ;  /* 0x0000000000017941 */ /* 0x000fea0003800000 */
.L_x_100:
        /* <DEDUP_REMOVED lines=10> */
.L_x_102:
        /* <DEDUP_REMOVED lines=13> */
.L_x_103:
        /* <DEDUP_REMOVED lines=8> */
[----:B------:R-:W-:Y:S01]  /*b6c0*/  IMAD.MOV.U32 R18, RZ, RZ, R6 ;  /* 0x000000ffff127224 */ /* 0x000fe200078e0006 */
[----:B------:R-:W-:-:S07]  /*b6d0*/  MOV R16, R4 ;  /* 0x0000000400107202 */ /* 0x000fce0000000f00 */
.L_x_89:
[----:B------:R-:W-:Y:S05]  /*b6e0*/  BSYNC B0 ;  /* 0x0000000000007941 */ /* 0x000fea0003800000 */
.L_x_54:
[----:B------:R-:W-:Y:S01]  /*b6f0*/  LOP3.LUT P0, RZ, R17, 0x2, RZ, 0xc0, !PT ;  /* 0x0000000211ff7812 */ /* 0x000fe2000780c0ff */
[----:B------:R-:W-:-:S12]  /*b700*/  BSSY B0, `(.L_x_104) ;  /* 0x0000036000007945 */ /* 0x000fd80003800000 */
[----:B------:R-:W-:Y:S05]  /*b710*/  @!P0 BRA `(.L_x_105) ;  /* 0x0000000000d08947 */ /* 0x000fea0003800000 */
[----:B------:R-:W0:Y:S01]  /*b720*/  S2R R2, SR_TID.X ;  /* 0x0000000000027919 */ /* 0x000e220000002100 */
[----:B------:R-:W-:Y:S01]  /*b730*/  LEA R3, R0, UR38, 0x3 ;  /* 0x0000002600037c11 */ /* 0x000fe2000f8e18ff */
[----:B------:R-:W-:Y:S01]  /*b740*/  BSSY B1, `(.L_x_106) ;  /* 0x0000006000017945 */ /* 0x000fe20003800000 */
[----:B0-----:R-:W-:Y:S02]  /*b750*/  LOP3.LUT R4, R2, 0x7f, RZ, 0xc0, !PT ;  /* 0x0000007f02047812 */ /* 0x001fe400078ec0ff */
[----:B------:R-:W-:Y:S02]  /*b760*/  SHF.L.U32 R2, R10, 0x1f, RZ ;  /* 0x0000001f0a027819 */ /* 0x000fe400000006ff */
[----:B------:R-:W-:Y:S02]  /*b770*/  ISETP.NE.AND P1, PT, R4, RZ, PT ;  /* 0x000000ff0400720c */ /* 0x000fe40003f25270 */
[----:B------:R-:W0:Y:S02]  /*b780*/  SYNCS.PHASECHK.TRANS64.TRYWAIT P0, [R3+URZ+0x34860], R2 ;  /* 0x03486002030075a7 */ /* 0x000e24000800017f */
[----:B0-----:R-:W-:Y:S09]  /*b790*/  @!P0 BRA `(.L_x_107) ;  /* 0x0000001400ac8947 */ /* 0x001ff20003800000 */
.L_x_152:
[----:B------:R-:W-:Y:S05]  /*b7a0*/  BSYNC B1 ;  /* 0x0000000000017941 */ /* 0x000fea0003800000 */
.L_x_106:
[----:B------:R-:W-:Y:S04]  /*b7b0*/  BSSY B1, `(.L_x_108) ;  /* 0x0000008000017945 */ /* 0x000fe80003800000 */
[----:B------:R-:W-:Y:S05]  /*b7c0*/  @P1 BRA `(.L_x_109) ;  /* 0x0000000000181947 */ /* 0x000fea0003800000 */
[----:B------:R-:W1:Y:S01]  /*b7d0*/  S2R R4, SR_TID.X ;  /* 0x0000000000047919 */ /* 0x000e620000002100 */
[----:B0-----:R-:W-:-:S04]  /*b7e0*/  IMAD.MOV.U32 R2, RZ, RZ, 0x8000 ;  /* 0x00008000ff027424 */ /* 0x001fc800078e00ff */
[----:B------:R2:W-:Y:S01]  /*b7f0*/  SYNCS.ARRIVE.TRANS64 RZ, [R3+URZ+0x34850], R2 ;  /* 0x0348500203ff79a7 */ /* 0x0005e2000800003f */
[----:B-1----:R-:W-:-:S13]  /*b800*/  LOP3.LUT P0, RZ, R4, 0x1f, RZ, 0xc0, !PT ;  /* 0x0000001f04ff7812 */ /* 0x002fda000780c0ff */
[----:B--2---:R-:W-:Y:S05]  /*b810*/  @!P0 BRA `(.L_x_109) ;  /* 0x0000000000048947 */ /* 0x004fea0003800000 */
[----:B------:R-:W-:Y:S01]  /*b820*/  BPT.TRAP 0x1 ;  /* 0x000000040000795c */ /* 0x000fe20000300000 */
.L_x_109:
[----:B------:R-:W-:Y:S05]  /*b830*/  BSYNC B1 ;  /* 0x0000000000017941 */ /* 0x000fea0003800000 */
.L_x_108:
[----:B------:R-:W-:Y:S01]  /*b840*/  R2UR UR4, R0 ;  /* 0x00000000000472ca */ /* 0x000fe200000e0000 */
[----:B------:R-:W-:Y:S01]  /*b850*/  ULDC.64 UR6, c[0x0][0x198] ;  /* 0x0000660000067ab9 */ /* 0x000fe20000000a00 */
[----:B------:R-:W-:Y:S01]  /*b860*/  R2UR UR9, R3 ;  /* 0x00000000030972ca */ /* 0x000fe200000e0000 */
[----:B------:R-:W-:Y:S01]  /*b870*/  UIADD3 UR6, UP0, UR6, 0x470, URZ ;  /* 0x0000047006067890 */ /* 0x000fe2000ff1e03f */
[----:B------:R-:W-:Y:S01]  /*b880*/  PLOP3.LUT P0, PT, PT, PT, PT, 0x80, 0x0 ;  /* 0x000000000000781c */ /* 0x000fe20003f0f070 */
[----:B------:R-:W-:Y:S01]  /*b890*/  IMAD.SHL.U32 R18, R18, 0x80, RZ ;  /* 0x0000008012127824 */ /* 0x000fe200078e00ff */
[----:B------:R-:W-:Y:S01]  /*b8a0*/  UMOV UR14, 0x0 ;  /* 0x00000000000e7882 */ /* 0x000fe20000000000 */
[----:B------:R-:W-:Y:S01]  /*b8b0*/  UIADD3.X UR7, URZ, UR7, URZ, UP0, !UPT ;  /* 0x000000073f077290 */ /* 0x000fe200087fe43f */
[----:B------:R-:W-:Y:S01]  /*b8c0*/  UMOV UR15, 0x14f00000 ;  /* 0x14f00000000f7882 */ /* 0x000fe20000000000 */
[----:B------:R-:W-:-:S04]  /*b8d0*/  UMOV UR10, URZ ;  /* 0x0000003f000a7c82 */ /* 0x000fc80008000000 */
[----:B------:R-:W-:Y:S02]  /*b8e0*/  ULEA UR4, UR4, UR38, 0xf ;  /* 0x0000002604047291 */ /* 0x000fe4000f8e783f */
[----:B------:R-:W-:Y:S02]  /*b8f0*/  UIADD3 UR9, UR9, 0x34850, URZ ;  /* 0x0003485009097890 */ /* 0x000fe4000fffe03f */
[----:B------:R-:W-:-:S12]  /*b900*/  UIADD3 UR8, UR4, 0x400, URZ ;  /* 0x0000040004087890 */ /* 0x000fd8000fffe03f */
.L_x_110:
[----:B------:R-:W-:-:S13]  /*b910*/  @P0 ELECT P1, URZ, PT ;  /* 0x00000000003f082f */ /* 0x000fda0003820000 */
[----:B------:R-:W-:Y:S01]  /*b920*/  @P1 R2UR UR13, R16 ;  /* 0x00000000100d12ca */ /* 0x000fe200000e0000 */
[----:B------:R-:W-:Y:S01]  /*b930*/  UMOV UR12, UR36 ;  /* 0x00000024000c7c82 */ /* 0x000fe20008000000 */
[----:B------:R-:W-:Y:S02]  /*b940*/  @P1 R2UR UR11, R18 ;  /* 0x00000000120b12ca */ /* 0x000fe400000e0000 */
[----:B------:R-:W-:Y:S02]  /*b950*/  @P1 PLOP3.LUT P0, PT, P1, PT, PT, 0x8, 0x0 ;  /* 0x000000000000181c */ /* 0x000fe40000f0e170 */
[----:B------:R-:W-:-:S09]  /*b960*/  PLOP3.LUT P1, PT, PT, PT, PT, 0x8, 0x0 ;  /* 0x000000000000781c */ /* 0x000fd20003f2e170 */
[----:B------:R1:W-:Y:S02]  /*b970*/  UTMALDG.4D [UR8], [UR6], desc[UR14] ;  /* 0x00000e08060075b4 */ /* 0x0003e40008019000 */
[----:B-1----:R-:W-:Y:S05]  /*b980*/  @P0 BRA.U.ANY `(.L_x_110) ;  /* 0xfffffffd00e00947 */ /* 0x002fea000393ffff */
[----:B------:R-:W-:Y:S01]  /*b990*/  PLOP3.LUT P0, PT, PT, PT, PT, 0x80, 0x0 ;  /* 0x000000000000781c */ /* 0x000fe20003f0f070 */
[----:B------:R-:W-:Y:S01]  /*b9a0*/  UIADD3 UR8, UR4, 0x4400, URZ ;  /* 0x0000440004087890 */ /* 0x000fe2000fffe03f */
[----:B------:R-:W-:Y:S02]  /*b9b0*/  UMOV UR5, 0x14f00000 ;  /* 0x14f0000000057882 */ /* 0x000fe40000000000 */
[----:B------:R-:W-:Y:S01]  /*b9c0*/  UMOV UR4, 0x0 ;  /* 0x0000000000047882 */ /* 0x000fe20000000000 */
[----:B------:R-:W-:-:S08]  /*b9d0*/  UMOV UR10, 0x40 ;  /* 0x00000040000a7882 */ /* 0x000fd00000000000 */
.L_x_111:
        /* <DEDUP_REMOVED lines=8> */
.L_x_105:
[----:B------:R-:W-:Y:S05]  /*ba60*/  BSYNC B0 ;  /* 0x0000000000007941 */ /* 0x000fea0003800000 */
.L_x_104:
[----:B------:R-:W-:-:S05]  /*ba70*/  VIADD R0, R0, 0x1 ;  /* 0x0000000100007836 */ /* 0x000fca0000000000 */
[----:B------:R-:W-:-:S04]  /*ba80*/  ISETP.NE.AND P0, PT, R0, 0x2, PT ;  /* 0x000000020000780c */ /* 0x000fc80003f05270 */
[----:B0-----:R-:W-:Y:S02]  /*ba90*/  SEL R3, RZ, 0x1, P0 ;  /* 0x00000001ff037807 */ /* 0x001fe40000000000 */
[----:B------:R-:W-:Y:S02]  /*baa0*/  SEL R0, R0, RZ, P0 ;  /* 0x000000ff00007207 */ /* 0x000fe40000000000 */
[----:B------:R-:W-:Y:S01]  /*bab0*/  LOP3.LUT R10, R10, R3, RZ, 0x3c, !PT ;  /* 0x000000030a0a7212 */ /* 0x000fe200078e3cff */
[----:B------:R-:W-:-:S07]  /*bac0*/  IMAD.MOV.U32 R3, RZ, RZ, RZ ;  /* 0x000000ffff037224 */ /* 0x000fce00078e00ff */
.L_x_38:
[----:B------:R-:W0:Y:S01]  /*bad0*/  S2R R5, SR_CgaCtaId ;  /* 0x0000000000057919 */ /* 0x000e220000008800 */
[----:B------:R-:W-:Y:S02]  /*bae0*/  MOV R2, 0x400 ;  /* 0x0000040000027802 */ /* 0x000fe40000000f00 */
[----:B------:R-:W-:Y:S02]  /*baf0*/  SHF.L.U32 R3, R3, 0x1f, RZ ;  /* 0x0000001f03037819 */ /* 0x000fe400000006ff */
[----:B0-----:R-:W-:-:S04]  /*bb00*/  LEA R2, R5, R2, 0x18 ;  /* 0x0000000205027211 */ /* 0x001fc800078ec0ff */
[----:B------:R-:W0:Y:S02]  /*bb10*/  SYNCS.PHASECHK.TRANS64.TRYWAIT P0, [R2+URZ+0x34820], R3 ;  /* 0x03482003020075a7 */ /* 0x000e24000800017f */
[----:B0-----:R-:W-:Y:S05]  /*bb20*/  @!P0 BRA `(.L_x_112) ;  /* 0x0000001000dc8947 */ /* 0x001fea0003800000 */
.L_x_153:
[----:B------:R-:W-:-:S03]  /*bb30*/  UMOV UR4, 0xffffffff ;  /* 0xffffffff00047882 */ /* 0x000fc60000000000 */
[----:B------:R-:W-:Y:S05]  /*bb40*/  BRA.DIV UR4, `(.L_x_113) ;  /* 0x0000001204e87947 */ /* 0x000fea000b800000 */
[----:B0-----:R-:W0:Y:S02]  /*bb50*/  S2R R3, SR_TID.X ;  /* 0x0000000000037919 */ /* 0x001e240000002100 */
[----:B0-----:R-:W-:-:S04]  /*bb60*/  SHF.R.U32.HI R3, RZ, 0x5, R3 ;  /* 0x00000005ff037819 */ /* 0x001fc80000011603 */
[----:B------:R-:W-:-:S05]  /*bb70*/  LOP3.LUT R3, R3, 0x3, RZ, 0xc0, !PT ;  /* 0x0000000303037812 */ /* 0x000fca00078ec0ff */
[----:B------:R0:W1:Y:S02]  /*bb80*/  SHFL.IDX PT, R14, R3, RZ, 0x1f ;  /* 0x00001fff030e7589 */ /* 0x00006400000e0000 */
.L_x_156:
[----:B-1----:R-:W-:-:S13]  /*bb90*/  ISETP.NE.AND P0, PT, R14, RZ, PT ;  /* 0x000000ff0e00720c */ /* 0x002fda0003f05270 */
[----:B------:R-:W-:Y:S05]  /*bba0*/  @P0 BRA `(.L_x_10) ;  /* 0x0000000000880947 */ /* 0x000fea0003800000 */
[----:B------:R-:W-:-:S03]  /*bbb0*/  UMOV UR4, 0xffffffff ;  /* 0xffffffff00047882 */ /* 0x000fc60000000000 */
[----:B------:R-:W-:Y:S05]  /*bbc0*/  BRA.DIV UR4, `(.L_x_114) ;  /* 0x0000001204fc7947 */ /* 0x000fea000b800000 */
[----:B------:R-:W-:-:S13]  /*bbd0*/  ELECT P6, URZ, PT ;  /* 0x00000000003f782f */ /* 0x000fda00038c0000 */
.L_x_159:
[----:B------:R-:W-:Y:S05]  /*bbe0*/  @!P6 BRA `(.L_x_10) ;  /* 0x000000000078e947 */ /* 0x000fea0003800000 */
[----:B0-----:R-:W2:Y:S02]  /*bbf0*/  LDL.LU R3, [R1+0x10] ;  /* 0x0000100001037983 */ /* 0x001ea40000300800 */
[----:B--2---:R-:W-:-:S04]  /*bc00*/  LOP3.LUT R3, R3, 0x2, RZ, 0xfc, !PT ;  /* 0x0000000203037812 */ /* 0x004fc800078efcff */
[----:B------:R-:W-:-:S13]  /*bc10*/  ISETP.NE.AND P2, PT, R3, 0x3, PT ;  /* 0x000000030300780c */ /* 0x000fda0003f45270 */
[----:B------:R-:W-:Y:S05]  /*bc20*/  @!P2 BRA `(.L_x_115) ;  /* 0x000000000004a947 */ /* 0x000fea0003800000 */
[----:B------:R-:W-:Y:S01]  /*bc30*/  BPT.TRAP 0x1 ;  /* 0x000000040000795c */ /* 0x000fe20000300000 */
.L_x_115:
[----:B------:R-:W-:Y:S01]  /*bc40*/  VIADD R9, R2, 0x34840 ;  /* 0x0003484002097836 */ /* 0x000fe20000000000 */
[----:B------:R-:W-:Y:S01]  /*bc50*/  SHF.L.U32 R4, R10, 0x1f, RZ ;  /* 0x0000001f0a047819 */ /* 0x000fe200000006ff */
[----:B------:R-:W-:-:S03]  /*bc60*/  VIADD R3, R0, 0x1 ;  /* 0x0000000100037836 */ /* 0x000fc60000000000 */
[----:B------:R-:W-:Y:S02]  /*bc70*/  LEA R7, R0, R9, 0x3 ;  /* 0x0000000900077211 */ /* 0x000fe400078e18ff */
[C---:B------:R-:W-:Y:S02]  /*bc80*/  ISETP.NE.AND P1, PT, R3.reuse, 0x2, PT ;  /* 0x000000020300780c */ /* 0x040fe40003f25270 */
[----:B------:R-:W0:Y:S02]  /*bc90*/  SYNCS.PHASECHK.TRANS64.TRYWAIT P0, [R7+URZ], R4 ;  /* 0x00000004070075a7 */ /* 0x000e24000800017f */
[----:B------:R-:W-:Y:S02]  /*bca0*/  SEL R5, RZ, 0x1, P1 ;  /* 0x00000001ff057807 */ /* 0x000fe40000800000 */
[----:B------:R-:W-:Y:S02]  /*bcb0*/  SEL R6, R3, RZ, P1 ;  /* 0x000000ff03067207 */ /* 0x000fe40000800000 */
[----:B------:R-:W-:-:S03]  /*bcc0*/  LOP3.LUT R5, R10, R5, RZ, 0x3c, !PT ;  /* 0x000000050a057212 */ /* 0x000fc600078e3cff */
[----:B------:R-:W-:Y:S01]  /*bcd0*/  IMAD R8, R6, 0x8, R9 ;  /* 0x0000000806087824 */ /* 0x000fe200078e0209 */
[----:B------:R-:W-:Y:S01]  /*bce0*/  SHF.L.U32 R5, R5, 0x1f, RZ ;  /* 0x0000001f05057819 */ /* 0x000fe200000006ff */
[----:B0-----:R-:W-:Y:S06]  /*bcf0*/  @!P0 BRA `(.L_x_116) ;  /* 0x0000001000d08947 */ /* 0x001fec0003800000 */
.L_x_160:
[----:B------:R-:W1:Y:S02]  /*bd00*/  SYNCS.PHASECHK.TRANS64.TRYWAIT P0, [R8+URZ], R5 ;  /* 0x00000005080075a7 */ /* 0x000e64000800017f */
[----:B-1----:R-:W-:Y:S05]  /*bd10*/  @!P0 BRA `(.L_x_117) ;  /* 0x0000001000dc8947 */ /* 0x002fea0003800000 */
.L_x_161:
[----:B------:R-:W-:Y:S05]  /*bd20*/  @!P2 BRA `(.L_x_118) ;  /* 0x000000000004a947 */ /* 0x000fea0003800000 */
[----:B------:R-:W-:Y:S01]  /*bd30*/  BPT.TRAP 0x1 ;  /* 0x000000040000795c */ /* 0x000fe20000300000 */
.L_x_118:
[----:B------:R-:W-:-:S04]  /*bd40*/  VIADD R3, R2, 0x34860 ;  /* 0x0003486002037836 */ /* 0x000fc80000000000 */
[----:B0-----:R-:W-:-:S04]  /*bd50*/  IMAD R7, R0, 0x8, R3 ;  /* 0x0000000800077824 */ /* 0x001fc800078e0203 */
[----:B------:R-:W0:Y:S02]  /*bd60*/  SYNCS.PHASECHK.TRANS64.TRYWAIT P0, [R7+URZ], R4 ;  /* 0x00000004070075a7 */ /* 0x000e24000800017f */
[----:B0-----:R-:W-:Y:S05]  /*bd70*/  @!P0 BRA `(.L_x_119) ;  /* 0x0000001000d88947 */ /* 0x001fea0003800000 */
.L_x_162:
[----:B------:R-:W-:-:S07]  /*bd80*/  IMAD R6, R6, 0x8, R3 ;  /* 0x0000000806067824 */ /* 0x000fce00078e0203 */
.L_x_120:
[----:B--2---:R2:W3:Y:S02]  /*bd90*/  SYNCS.PHASECHK.TRANS64.TRYWAIT P0, [R6+URZ], R5 ;  /* 0x00000005060075a7 */ /* 0x0044e4000800017f */
[----:B---3--:R-:W-:Y:S05]  /*bda0*/  @!P0 NANOSLEEP.SYNCS 0x989680 ;  /* 0x009896800000895d */ /* 0x008fea0003900000 */
[----:B------:R-:W3:Y:S02]  /*bdb0*/  @!P0 SYNCS.PHASECHK.TRANS64 P0, [R6+URZ], R5 ;  /* 0x00000005060085a7 */ /* 0x000ee4000800007f */
[----:B---3--:R-:W-:Y:S05]  /*bdc0*/  @!P0 BRA `(.L_x_120) ;  /* 0xfffffffc00f08947 */ /* 0x008fea000383ffff */
.L_x_10:
[----:B------:R-:W-:Y:S05]  /*bdd0*/  BSYNC B6 ;  /* 0x0000000000067941 */ /* 0x000fea0003800000 */
.L_x_7:
[----:B------:R-:W-:Y:S05]  /*bde0*/  EXIT ;  /* 0x000000000000794d */ /* 0x000fea0003800000 */
.L_x_14:
[----:B0-----:R-:W-:-:S04]  /*bdf0*/  MOV R0, UR36 ;  /* 0x0000002400007c02 */ /* 0x001fc80008000f00 */
[----:B------:R0:W1:Y:S03]  /*be00*/  SYNCS.PHASECHK.TRANS64.TRYWAIT P1, [R0+URZ+0x34800], R3 ;  /* 0x03480003000075a7 */ /* 0x000066000802017f */
[----:B-1----:R-:W-:Y:S05]  /*be10*/  @!P1 NANOSLEEP.SYNCS 0x989680 ;  /* 0x009896800000995d */ /* 0x002fea0003900000 */
[----:B------:R-:W1:Y:S02]  /*be20*/  @!P1 SYNCS.PHASECHK.TRANS64 P1, [R0+URZ+0x34800], R3 ;  /* 0x03480003000095a7 */ /* 0x000e64000802007f */
[----:B-1----:R-:W-:Y:S05]  /*be30*/  @!P1 BRA `(.L_x_14) ;  /* 0xfffffffc00ec9947 */ /* 0x002fea000383ffff */
[----:B------:R-:W-:Y:S05]  /*be40*/  BRA `(.L_x_121) ;  /* 0xffffff5400087947 */ /* 0x000fea000383ffff */
.L_x_18:
[----:B0-----:R-:W-:-:S04]  /*be50*/  IMAD.U32 R0, RZ, RZ, UR36 ;  /* 0x00000024ff007e24 */ /* 0x001fc8000f8e00ff */
[----:B------:R0:W2:Y:S03]  /*be60*/  SYNCS.PHASECHK.TRANS64.TRYWAIT P2, [R0+URZ+0x34830], R3 ;  /* 0x03483003000075a7 */ /* 0x0000a6000804017f */
[----:B--2---:R-:W-:Y:S05]  /*be70*/  @!P2 NANOSLEEP.SYNCS 0x989680 ;  /* 0x009896800000a95d */ /* 0x004fea0003900000 */
[----:B------:R-:W2:Y:S02]  /*be80*/  @!P2 SYNCS.PHASECHK.TRANS64 P2, [R0+URZ+0x34830], R3 ;  /* 0x034830030000a5a7 */ /* 0x000ea4000804007f */
[----:B--2---:R-:W-:Y:S05]  /*be90*/  @!P2 BRA `(.L_x_18) ;  /* 0xfffffffc00eca947 */ /* 0x004fea000383ffff */
[----:B------:R-:W-:Y:S05]  /*bea0*/  BRA `(.L_x_17) ;  /* 0xffffff5400207947 */ /* 0x000fea000383ffff */
.L_x_23:
[----:B-1----:R-:W-:-:S04]  /*beb0*/  IMAD.U32 R6, RZ, RZ, UR39 ;  /* 0x00000027ff067e24 */ /* 0x002fc8000f8e00ff */
[----:B------:R1:W2:Y:S03]  /*bec0*/  SYNCS.PHASECHK.TRANS64.TRYWAIT P2, [R6+URZ+0x34830], R3 ;  /* 0x03483003060075a7 */ /* 0x0002a6000804017f */
[----:B--2---:R-:W-:Y:S05]  /*bed0*/  @!P2 NANOSLEEP.SYNCS 0x989680 ;  /* 0x009896800000a95d */ /* 0x004fea0003900000 */
[----:B------:R-:W2:Y:S02]  /*bee0*/  @!P2 SYNCS.PHASECHK.TRANS64 P2, [R6+URZ+0x34830], R3 ;  /* 0x034830030600a5a7 */ /* 0x000ea4000804007f */
[----:B--2---:R-:W-:Y:S05]  /*bef0*/  @!P2 BRA `(.L_x_23) ;  /* 0xfffffffc00eca947 */ /* 0x004fea000383ffff */
[----:B------:R-:W-:Y:S05]  /*bf00*/  BRA `(.L_x_22) ;  /* 0xffffff7c00087947 */ /* 0x000fea000383ffff */
.L_x_27:
[----:B-1----:R-:W-:-:S04]  /*bf10*/  IMAD.U32 R6, RZ, RZ, UR7 ;  /* 0x00000007ff067e24 */ /* 0x002fc8000f8e00ff */
[----:B------:R1:W2:Y:S03]  /*bf20*/  SYNCS.PHASECHK.TRANS64.TRYWAIT P2, [R6+URZ+0x34850], R3 ;  /* 0x03485003060075a7 */ /* 0x0002a6000804017f */
[----:B--2---:R-:W-:Y:S05]  /*bf30*/  @!P2 NANOSLEEP.SYNCS 0x989680 ;  /* 0x009896800000a95d */ /* 0x004fea0003900000 */
[----:B------:R-:W2:Y:S02]  /*bf40*/  @!P2 SYNCS.PHASECHK.TRANS64 P2, [R6+URZ+0x34850], R3 ;  /* 0x034850030600a5a7 */ /* 0x000ea4000804007f */
[----:B--2---:R-:W-:Y:S05]  /*bf50*/  @!P2 BRA `(.L_x_27) ;  /* 0xfffffffc00eca947 */ /* 0x004fea000383ffff */
[----:B------:R-:W-:Y:S05]  /*bf60*/  BRA `(.L_x_26) ;  /* 0xffffff8400147947 */ /* 0x000fea000383ffff */
.L_x_32:
[----:B-1----:R1:W2:Y:S02]  /*bf70*/  SYNCS.PHASECHK.TRANS64.TRYWAIT P0, [R12+URZ+0x34850], R9 ;  /* 0x034850090c0075a7 */ /* 0x0022a4000800017f */
[----:B--2---:R-:W-:Y:S05]  /*bf80*/  @!P0 NANOSLEEP.SYNCS 0x989680 ;  /* 0x009896800000895d */ /* 0x004fea0003900000 */
[----:B------:R-:W2:Y:S02]  /*bf90*/  @!P0 SYNCS.PHASECHK.TRANS64 P0, [R12+URZ+0x34850], R9 ;  /* 0x034850090c0085a7 */ /* 0x000ea4000800007f */
[----:B--2---:R-:W-:Y:S05]  /*bfa0*/  @!P0 BRA `(.L_x_32) ;  /* 0xfffffffc00f08947 */ /* 0x004fea000383ffff */
[----:B------:R-:W-:Y:S05]  /*bfb0*/  BRA `(.L_x_31) ;  /* 0xffffff9c00e47947 */ /* 0x000fea000383ffff */
.L_x_43:
[----:B------:R-:W-:Y:S01]  /*bfc0*/  IMAD.MOV.U32 R13, RZ, RZ, R0 ;  /* 0x000000ffff0d7224 */ /* 0x000fe200078e0000 */
[----:B------:R-:W-:Y:S01]  /*bfd0*/  MOV R11, 0x1f ;  /* 0x0000001f000b7802 */ /* 0x000fe20000000f00 */
[----:B------:R-:W-:Y:S02]  /*bfe0*/  IMAD.MOV.U32 R12, RZ, RZ, RZ ;  /* 0x000000ffff0c7224 */ /* 0x000fe400078e00ff */
[----:B------:R-:W-:-:S07]  /*bff0*/  IMAD.MOV.U32 R15, RZ, RZ, -0x1 ;  /* 0xffffffffff0f7424 */ /* 0x000fce00078e00ff */
[----:B0-----:R-:W-:Y:S05]  /*c000*/  WARPSYNC.COLLECTIVE R15, `(.L_x_122) ;  /* 0x000000000f087348 */ /* 0x001fea0003c00000 */
[----:B------:R1:W2:Y:S02]  /*c010*/  SHFL.IDX P6, R14, R13, R12, R11 ;  /* 0x0000000c0d0e7389 */ /* 0x0002a400000c000b */
[----:B012---:R-:W-:Y:S01]  /*c020*/  ENDCOLLECTIVE ;  /* 0x000000000000791b */ /* 0x007fe20003800000 */
.L_x_122:
[----:B------:R-:W-:Y:S05]  /*c030*/  BRA `(.L_x_123) ;  /* 0xffffffc800a87947 */ /* 0x000fea000383ffff */
.L_x_45:
[----:B------:R-:W-:Y:S01]  /*c040*/  BSSY B0, `(.L_x_124) ;  /* 0x0000006000007945 */ /* 0x000fe20003800000 */
[----:B------:R-:W-:-:S07]  /*c050*/  IMAD.MOV.U32 R15, RZ, RZ, -0x1 ;  /* 0xffffffffff0f7424 */ /* 0x000fce00078e00ff */
[----:B01----:R-:W-:Y:S05]  /*c060*/  WARPSYNC.COLLECTIVE R15, `(.L_x_125) ;  /* 0x000000000f0c7348 */ /* 0x003fea0003c00000 */
[----:B------:R-:W-:Y:S02]  /*c070*/  ELECT P6, UR62, PT ;  /* 0x00000000003e782f */ /* 0x000fe400038c0000 */
[----:B------:R-:W-:Y:S01]  /*c080*/  MOV R14, UR62 ;  /* 0x0000003e000e7c02 */ /* 0x000fe20008000f00 */
[----:B01----:R-:W-:Y:S10]  /*c090*/  ENDCOLLECTIVE ;  /* 0x000000000000791b */ /* 0x003ff40003800000 */
.L_x_125:
[----:B------:R-:W-:Y:S05]  /*c0a0*/  BSYNC B0 ;  /* 0x0000000000007941 */ /* 0x000fea0003800000 */
.L_x_124:
[----:B------:R-:W-:Y:S05]  /*c0b0*/  BRA `(.L_x_126) ;  /* 0xffffffc800a87947 */ /* 0x000fea000383ffff */
.L_x_47:
[----:B0-----:R-:W-:-:S04]  /*c0c0*/  IMAD.U32 R3, RZ, RZ, UR38 ;  /* 0x00000026ff037e24 */ /* 0x001fc8000f8e00ff */
[----:B------:R0:W1:Y:S03]  /*c0d0*/  SYNCS.PHASECHK.TRANS64.TRYWAIT P0, [R3+URZ+0x34840], R0 ;  /* 0x03484000030075a7 */ /* 0x000066000800017f */
[----:B-1----:R-:W-:Y:S05]  /*c0e0*/  @!P0 NANOSLEEP.SYNCS 0x989680 ;  /* 0x009896800000895d */ /* 0x002fea0003900000 */
[----:B------:R-:W1:Y:S02]  /*c0f0*/  @!P0 SYNCS.PHASECHK.TRANS64 P0, [R3+URZ+0x34840], R0 ;  /* 0x03484000030085a7 */ /* 0x000e64000800007f */
[----:B-1----:R-:W-:Y:S05]  /*c100*/  @!P0 BRA `(.L_x_47) ;  /* 0xfffffffc00ec8947 */ /* 0x002fea000383ffff */
[----:B------:R-:W-:Y:S05]  /*c110*/  BRA `(.L_x_127) ;  /* 0xffffffc800fc7947 */ /* 0x000fea000383ffff */
.L_x_50:
[----:B------:R-:W-:Y:S01]  /*c120*/  IMAD R8, R11, 0x80, R8 ;  /* 0x000000800b087824 */ /* 0x000fe200078e0208 */
[----:B------:R-:W-:Y:S01]  /*c130*/  MOV R12, RZ ;  /* 0x000000ff000c7202 */ /* 0x000fe20000000f00 */
[----:B------:R-:W-:Y:S02]  /*c140*/  IMAD.MOV.U32 R13, RZ, RZ, R7 ;  /* 0x000000ffff0d7224 */ /* 0x000fe400078e0007 */
[----:B------:R-:W-:Y:S02]  /*c150*/  IMAD.MOV.U32 R11, RZ, RZ, 0x181f ;  /* 0x0000181fff0b7424 */ /* 0x000fe400078e00ff */
[----:B------:R-:W-:Y:S02]  /*c160*/  IMAD.MOV.U32 R15, RZ, RZ, -0x1 ;  /* 0xffffffffff0f7424 */ /* 0x000fe400078e00ff */
[----:B------:R-:W-:-:S07]  /*c170*/  VIADD R5, R8, 0x10 ;  /* 0x0000001008057836 */ /* 0x000fce0000000000 */
[----:B------:R-:W-:Y:S05]  /*c180*/  WARPSYNC.COLLECTIVE R15, `(.L_x_128) ;  /* 0x000000000f087348 */ /* 0x000fea0003c00000 */
[----:B------:R0:W1:Y:S02]  /*c190*/  SHFL.IDX P6, R14, R13, R12, R11 ;  /* 0x0000000c0d0e7389 */ /* 0x00006400000c000b */
[----:B01----:R-:W-:Y:S01]  /*c1a0*/  ENDCOLLECTIVE ;  /* 0x000000000000791b */ /* 0x003fe20003800000 */
.L_x_128:
[----:B------:R-:W-:Y:S02]  /*c1b0*/  IMAD.MOV.U32 R13, RZ, RZ, R0 ;  /* 0x000000ffff0d7224 */ /* 0x000fe400078e0000 */
[----:B------:R-:W-:-:S07]  /*c1c0*/  IMAD.MOV.U32 R2, RZ, RZ, R14 ;  /* 0x000000ffff027224 */ /* 0x000fce00078e000e */
[----:B------:R-:W-:Y:S05]  /*c1d0*/  WARPSYNC.COLLECTIVE R15, `(.L_x_129) ;  /* 0x000000000f087348 */ /* 0x000fea0003c00000 */
[----:B------:R0:W1:Y:S02]  /*c1e0*/  SHFL.IDX P6, R14, R13, R12, R11 ;  /* 0x0000000c0d0e7389 */ /* 0x00006400000c000b */
[----:B01----:R-:W-:Y:S01]  /*c1f0*/  ENDCOLLECTIVE ;  /* 0x000000000000791b */ /* 0x003fe20003800000 */
.L_x_129:
[----:B------:R-:W-:Y:S01]  /*c200*/  ULDC UR4, c[0x0][0x288] ;  /* 0x0000a20000047ab9 */ /* 0x000fe20000000800 */
[----:B------:R-:W-:Y:S02]  /*c210*/  IMAD.MOV.U32 R3, RZ, RZ, R2 ;  /* 0x000000ffff037224 */ /* 0x000fe400078e0002 */
[----:B------:R-:W-:-:S05]  /*c220*/  IMAD R6, R6, UR4, RZ ;  /* 0x0000000406067c24 */ /* 0x000fca000f8e02ff */
[----:B------:R-:W-:Y:S01]  /*c230*/  ISETP.GE.AND P3, PT, R8, R6, PT ;  /* 0x000000060800720c */ /* 0x000fe20003f66270 */
[----:B------:R-:W-:Y:S02]  /*c240*/  IMAD.MOV.U32 R13, RZ, RZ, R7 ;  /* 0x000000ffff0d7224 */ /* 0x000fe400078e0007 */
[----:B------:R-:W-:-:S10]  /*c250*/  IMAD.MOV.U32 R12, RZ, RZ, 0x1 ;  /* 0x00000001ff0c7424 */ /* 0x000fd400078e00ff */
[----:B------:R-:W-:Y:S02]  /*c260*/  @!P3 LEA R21, R9, UR38, 0x1 ;  /* 0x000000260915bc11 */ /* 0x000fe4000f8e08ff */
[----:B------:R-:W-:-:S07]  /*c270*/  MOV R2, R14 ;  /* 0x0000000e00027202 */ /* 0x000fce0000000f00 */
[----:B------:R-:W-:Y:S05]  /*c280*/  WARPSYNC.COLLECTIVE R15, `(.L_x_130) ;  /* 0x000000000f087348 */ /* 0x000fea0003c00000 */
[----:B------:R0:W1:Y:S02]  /*c290*/  SHFL.IDX P6, R14, R13, R12, R11 ;  /* 0x0000000c0d0e7389 */ /* 0x00006400000c000b */
[----:B01----:R-:W-:Y:S01]  /*c2a0*/  ENDCOLLECTIVE ;  /* 0x000000000000791b */ /* 0x003fe20003800000 */
.L_x_130:
[----:B------:R-:W-:-:S05]  /*c2b0*/  @!P3 IMAD.WIDE.U32 R2, R10, 0x2, R2 ;  /* 0x000000020a02b825 */ /* 0x000fca00078e0002 */
[----:B------:R-:W-:Y:S01]  /*c2c0*/  @!PT LDS RZ, [RZ] ;  /* 0x00000000fffff984 */ /* 0x000fe20000000800 */
[----:B------:R-:W-:Y:S01]  /*c2d0*/  @!PT LDS RZ, [RZ] ;  /* 0x00000000fffff984 */ /* 0x000fe20000000800 */
[----:B------:R-:W-:Y:S01]  /*c2e0*/  @!PT LDS RZ, [RZ] ;  /* 0x00000000fffff984 */ /* 0x000fe20000000800 */
[----:B------:R0:W-:Y:S04]  /*c2f0*/  @!P3 LDGSTS.E.BYPASS.LTC128B.128 [R21+0x10400], desc[UR42][R2.64], !P2 ;  /* 0x104000000215bfae */ /* 0x0001e8000d101d6a */
[----:B------:R0:W-:Y:S01]  /*c300*/  @!P3 LDGSTS.E.BYPASS.LTC128B.128 [R21+0x14400], desc[UR42][R2.64+0x80], !P0 ;  /* 0x144000800215bfae */ /* 0x0001e2000c101d6a */
[----:B------:R-:W-:-:S03]  /*c310*/  IMAD.MOV.U32 R13, RZ, RZ, R0 ;  /* 0x000000ffff0d7224 */ /* 0x000fc600078e0000 */
[----:B------:R0:W-:Y:S01]  /*c320*/  @!P3 LDGSTS.E.BYPASS.LTC128B.128 [R21+0x18400], desc[UR42][R2.64+0x100], !P1 ;  /* 0x184001000215bfae */ /* 0x0001e2000c901d6a */
[----:B------:R-:W-:Y:S01]  /*c330*/  ISETP.GE.AND P3, PT, R5, R6, PT ;  /* 0x000000060500720c */ /* 0x000fe20003f66270 */
[----:B------:R-:W-:-:S12]  /*c340*/  IMAD.MOV.U32 R4, RZ, RZ, R14 ;  /* 0x000000ffff047224 */ /* 0x000fd800078e000e */
[----:B0-----:R-:W-:Y:S05]  /*c350*/  WARPSYNC.COLLECTIVE R15, `(.L_x_131) ;  /* 0x000000000f087348 */ /* 0x001fea0003c00000 */
[----:B------:R1:W2:Y:S02]  /*c360*/  SHFL.IDX P6, R14, R13, R12, R11 ;  /* 0x0000000c0d0e7389 */ /* 0x0002a400000c000b */
[----:B012---:R-:W-:Y:S01]  /*c370*/  ENDCOLLECTIVE ;  /* 0x000000000000791b */ /* 0x007fe20003800000 */
.L_x_131:
[----:B------:R-:W-:Y:S01]  /*c380*/  VIADD R3, R8, 0x20 ;  /* 0x0000002008037836 */ /* 0x000fe20000000000 */
[----:B------:R-:W-:Y:S02]  /*c390*/  MOV R5, R4 ;  /* 0x0000000400057202 */ /* 0x000fe40000000f00 */
[----:B------:R-:W-:Y:S01]  /*c3a0*/  @!P3 LEA R20, R9, UR38, 0x1 ;  /* 0x000000260914bc11 */ /* 0x000fe2000f8e08ff */
[----:B------:R-:W-:Y:S02]  /*c3b0*/  IMAD.MOV.U32 R13, RZ, RZ, R7 ;  /* 0x000000ffff0d7224 */ /* 0x000fe400078e0007 */
[----:B------:R-:W-:Y:S02]  /*c3c0*/  IMAD.MOV.U32 R12, RZ, RZ, 0x2 ;  /* 0x00000002ff0c7424 */ /* 0x000fe400078e00ff */
[----:B------:R-:W-:-:S07]  /*c3d0*/  IMAD.MOV.U32 R4, RZ, RZ, R14 ;  /* 0x000000ffff047224 */ /* 0x000fce00078e000e */
[----:B------:R-:W-:Y:S05]  /*c3e0*/  WARPSYNC.COLLECTIVE R15, `(.L_x_132) ;  /* 0x000000000f087348 */ /* 0x000fea0003c00000 */
[----:B------:R0:W1:Y:S02]  /*c3f0*/  SHFL.IDX P6, R14, R13, R12, R11 ;  /* 0x0000000c0d0e7389 */ /* 0x00006400000c000b */
[----:B01----:R-:W-:Y:S01]  /*c400*/  ENDCOLLECTIVE ;  /* 0x000000000000791b */ /* 0x003fe20003800000 */
.L_x_132:
[----:B------:R-:W-:-:S05]  /*c410*/  @!P3 IMAD.WIDE.U32 R4, R10, 0x2, R4 ;  /* 0x000000020a04b825 */ /* 0x000fca00078e0004 */
[----:B------:R-:W-:Y:S01]  /*c420*/  @!PT LDS RZ, [RZ] ;  /* 0x00000000fffff984 */ /* 0x000fe20000000800 */
[----:B------:R-:W-:Y:S01]  /*c430*/  @!PT LDS RZ, [RZ] ;  /* 0x00000000fffff984 */ /* 0x000fe20000000800 */
[----:B------:R-:W-:Y:S01]  /*c440*/  @!PT LDS RZ, [RZ] ;  /* 0x00000000fffff984 */ /* 0x000fe20000000800 */
[----:B------:R0:W-:Y:S04]  /*c450*/  @!P3 LDGSTS.E.BYPASS.LTC128B.128 [R20+0x10c00], desc[UR42][R4.64], !P2 ;  /* 0x10c000000414bfae */ /* 0x0001e8000d101d6a */
[----:B------:R0:W-:Y:S01]  /*c460*/  @!P3 LDGSTS.E.BYPASS.LTC128B.128 [R20+0x14c00], desc[UR42][R4.64+0x80], !P0 ;  /* 0x14c000800414bfae */ /* 0x0001e2000c101d6a */
[----:B------:R-:W-:-:S03]  /*c470*/  MOV R13, R0 ;  /* 0x00000000000d7202 */ /* 0x000fc60000000f00 */
[----:B------:R0:W-:Y:S01]  /*c480*/  @!P3 LDGSTS.E.BYPASS.LTC128B.128 [R20+0x18c00], desc[UR42][R4.64+0x100], !P1 ;  /* 0x18c001000414bfae */ /* 0x0001e2000c901d6a */
[----:B------:R-:W-:Y:S01]  /*c490*/  ISETP.GE.AND P3, PT, R3, R6, PT ;  /* 0x000000060300720c */ /* 0x000fe20003f66270 */
[----:B------:R-:W-:-:S12]  /*c4a0*/  IMAD.MOV.U32 R2, RZ, RZ, R14 ;  /* 0x000000ffff027224 */ /* 0x000fd800078e000e */
[----:B0-----:R-:W-:Y:S05]  /*c4b0*/  WARPSYNC.COLLECTIVE R15, `(.L_x_133) ;  /* 0x000000000f087348 */ /* 0x001fea0003c00000 */
[----:B------:R1:W2:Y:S02]  /*c4c0*/  SHFL.IDX P6, R14, R13, R12, R11 ;  /* 0x0000000c0d0e7389 */ /* 0x0002a400000c000b */
[----:B012---:R-:W-:Y:S01]  /*c4d0*/  ENDCOLLECTIVE ;  /* 0x000000000000791b */ /* 0x007fe20003800000 */
.L_x_133:
[----:B------:R-:W-:Y:S02]  /*c4e0*/  VIADD R5, R8, 0x30 ;  /* 0x0000003008057836 */ /* 0x000fe40000000000 */
[----:B------:R-:W-:Y:S01]  /*c4f0*/  IMAD.MOV.U32 R3, RZ, RZ, R2 ;  /* 0x000000ffff037224 */ /* 0x000fe200078e0002 */
[----:B------:R-:W-:Y:S01]  /*c500*/  @!P3 LEA R21, R9, UR38, 0x1 ;  /* 0x000000260915bc11 */ /* 0x000fe2000f8e08ff */
[----:B------:R-:W-:Y:S02]  /*c510*/  IMAD.MOV.U32 R13, RZ, RZ, R7 ;  /* 0x000000ffff0d7224 */ /* 0x000fe400078e0007 */
[----:B------:R-:W-:Y:S02]  /*c520*/  IMAD.MOV.U32 R12, RZ, RZ, 0x3 ;  /* 0x00000003ff0c7424 */ /* 0x000fe400078e00ff */
[----:B------:R-:W-:-:S07]  /*c530*/  IMAD.MOV.U32 R2, RZ, RZ, R14 ;  /* 0x000000ffff027224 */ /* 0x000fce00078e000e */
[----:B------:R-:W-:Y:S05]  /*c540*/  WARPSYNC.COLLECTIVE R15, `(.L_x_134) ;  /* 0x000000000f087348 */ /* 0x000fea0003c00000 */
[----:B------:R0:W1:Y:S02]  /*c550*/  SHFL.IDX P6, R14, R13, R12, R11 ;  /* 0x0000000c0d0e7389 */ /* 0x00006400000c000b */
[----:B01----:R-:W-:Y:S01]  /*c560*/  ENDCOLLECTIVE ;  /* 0x000000000000791b */ /* 0x003fe20003800000 */
.L_x_134:
        /* <DEDUP_REMOVED lines=8> */
[----:B------:R-:W-:Y:S02]  /*c5f0*/  ISETP.GE.AND P3, PT, R5, R6, PT ;  /* 0x000000060500720c */ /* 0x000fe40003f66270 */
[----:B------:R-:W-:-:S11]  /*c600*/  MOV R4, R14 ;  /* 0x0000000e00047202 */ /* 0x000fd60000000f00 */
[----:B0-----:R-:W-:Y:S05]  /*c610*/  WARPSYNC.COLLECTIVE R15, `(.L_x_135) ;  /* 0x000000000f087348 */ /* 0x001fea0003c00000 */
[----:B------:R1:W2:Y:S02]  /*c620*/  SHFL.IDX P6, R14, R13, R12, R11 ;  /* 0x0000000c0d0e7389 */ /* 0x0002a400000c000b */
[----:B012---:R-:W-:Y:S01]  /*c630*/  ENDCOLLECTIVE ;  /* 0x000000000000791b */ /* 0x007fe20003800000 */
.L_x_135:
[----:B------:R-:W-:Y:S02]  /*c640*/  VIADD R3, R8, 0x40 ;  /* 0x0000004008037836 */ /* 0x000fe40000000000 */
[----:B------:R-:W-:Y:S01]  /*c650*/  IMAD.MOV.U32 R5, RZ, RZ, R4 ;  /* 0x000000ffff057224 */ /* 0x000fe200078e0004 */
[----:B------:R-:W-:Y:S01]  /*c660*/  @!P3 LEA R20, R9, UR38, 0x1 ;  /* 0x000000260914bc11 */ /* 0x000fe2000f8e08ff */
[----:B------:R-:W-:Y:S01]  /*c670*/  IMAD.MOV.U32 R13, RZ, RZ, R7 ;  /* 0x000000ffff0d7224 */ /* 0x000fe200078e0007 */
[----:B------:R-:W-:Y:S01]  /*c680*/  MOV R12, 0x4 ;  /* 0x00000004000c7802 */ /* 0x000fe20000000f00 */
[----:B------:R-:W-:-:S07]  /*c690*/  IMAD.MOV.U32 R4, RZ, RZ, R14 ;  /* 0x000000ffff047224 */ /* 0x000fce00078e000e */
[----:B------:R-:W-:Y:S05]  /*c6a0*/  WARPSYNC.COLLECTIVE R15, `(.L_x_136) ;  /* 0x000000000f087348 */ /* 0x000fea0003c00000 */
[----:B------:R0:W1:Y:S02]  /*c6b0*/  SHFL.IDX P6, R14, R13, R12, R11 ;  /* 0x0000000c0d0e7389 */ /* 0x00006400000c000b */
[----:B01----:R-:W-:Y:S01]  /*c6c0*/  ENDCOLLECTIVE ;  /* 0x000000000000791b */ /* 0x003fe20003800000 */
.L_x_136:
        /* <DEDUP_REMOVED lines=13> */
.L_x_137:
[----:B------:R-:W-:Y:S02]  /*c7a0*/  VIADD R5, R8, 0x50 ;  /* 0x0000005008057836 */ /* 0x000fe40000000000 */
[----:B------:R-:W-:Y:S01]  /*c7b0*/  IMAD.MOV.U32 R3, RZ, RZ, R2 ;  /* 0x000000ffff037224 */ /* 0x000fe200078e0002 */
[----:B------:R-:W-:Y:S02]  /*c7c0*/  @!P3 LEA R21, R9, UR38, 0x1 ;  /* 0x000000260915bc11 */ /* 0x000fe4000f8e08ff */
[----:B------:R-:W-:Y:S01]  /*c7d0*/  MOV R13, R7 ;  /* 0x00000007000d7202 */ /* 0x000fe20000000f00 */
[----:B------:R-:W-:Y:S02]  /*c7e0*/  IMAD.MOV.U32 R12, RZ, RZ, 0x5 ;  /* 0x00000005ff0c7424 */ /* 0x000fe400078e00ff */
[----:B------:R-:W-:-:S07]  /*c7f0*/  IMAD.MOV.U32 R2, RZ, RZ, R14 ;  /* 0x000000ffff027224 */ /* 0x000fce00078e000e */
[----:B------:R-:W-:Y:S05]  /*c800*/  WARPSYNC.COLLECTIVE R15, `(.L_x_138) ;  /* 0x000000000f087348 */ /* 0x000fea0003c00000 */
[----:B------:R0:W1:Y:S02]  /*c810*/  SHFL.IDX P6, R14, R13, R12, R11 ;  /* 0x0000000c0d0e7389 */ /* 0x00006400000c000b */
[----:B01----:R-:W-:Y:S01]  /*c820*/  ENDCOLLECTIVE ;  /* 0x000000000000791b */ /* 0x003fe20003800000 */
.L_x_138:
        /* <DEDUP_REMOVED lines=13> */
.L_x_139:
[----:B------:R-:W-:Y:S01]  /*c900*/  IADD3 R3, R8, 0x60, RZ ;  /* 0x0000006008037810 */ /* 0x000fe20007ffe0ff */
        /* <DEDUP_REMOVED lines=8> */
.L_x_140:
        /* <DEDUP_REMOVED lines=13> */
.L_x_141:
[----:B------:R-:W-:Y:S01]  /*ca60*/  IMAD.MOV.U32 R3, RZ, RZ, R2 ;  /* 0x000000ffff037224 */ /* 0x000fe200078e0002 */
[----:B------:R-:W-:Y:S01]  /*ca70*/  @!P3 LEA R21, R9, UR38, 0x1 ;  /* 0x000000260915bc11 */ /* 0x000fe2000f8e08ff */
[----:B------:R-:W-:Y:S02]  /*ca80*/  IMAD.MOV.U32 R13, RZ, RZ, R7 ;  /* 0x000000ffff0d7224 */ /* 0x000fe400078e0007 */
[----:B------:R-:W-:Y:S01]  /*ca90*/  IMAD.MOV.U32 R12, RZ, RZ, 0x7 ;  /* 0x00000007ff0c7424 */ /* 0x000fe200078e00ff */
[----:B------:R-:W-:-:S07]  /*caa0*/  MOV R2, R14 ;  /* 0x0000000e00027202 */ /* 0x000fce0000000f00 */
[----:B------:R-:W-:Y:S05]  /*cab0*/  WARPSYNC.COLLECTIVE R15, `(.L_x_142) ;  /* 0x000000000f087348 */ /* 0x000fea0003c00000 */
[----:B------:R0:W1:Y:S02]  /*cac0*/  SHFL.IDX P6, R14, R13, R12, R11 ;  /* 0x0000000c0d0e7389 */ /* 0x00006400000c000b */
[----:B01----:R-:W-:Y:S01]  /*cad0*/  ENDCOLLECTIVE ;  /* 0x000000000000791b */ /* 0x003fe20003800000 */
.L_x_142:
        /* <DEDUP_REMOVED lines=8> */
[----:B------:R-:W-:-:S07]  /*cb60*/  IMAD.MOV.U32 R4, RZ, RZ, R14 ;  /* 0x000000ffff047224 */ /* 0x000fce00078e000e */
[----:B0-----:R-:W-:Y:S05]  /*cb70*/  WARPSYNC.COLLECTIVE R15, `(.L_x_143) ;  /* 0x000000000f087348 */ /* 0x001fea0003c00000 */
[----:B------:R1:W2:Y:S02]  /*cb80*/  SHFL.IDX P6, R14, R13, R12, R11 ;  /* 0x0000000c0d0e7389 */ /* 0x0002a400000c000b */
[----:B012---:R-:W-:Y:S01]  /*cb90*/  ENDCOLLECTIVE ;  /* 0x000000000000791b */ /* 0x007fe20003800000 */
.L_x_143:
[----:B------:R-:W-:Y:S05]  /*cba0*/  BRA `(.L_x_144) ;  /* 0xffffffcc00787947 */ /* 0x000fea000383ffff */
.L_x_53:
[----:B-1----:R-:W-:-:S04]  /*cbb0*/  IMAD.U32 R3, RZ, RZ, UR38 ;  /* 0x00000026ff037e24 */ /* 0x002fc8000f8e00ff */
[----:B------:R1:W2:Y:S03]  /*cbc0*/  SYNCS.PHASECHK.TRANS64.TRYWAIT P0, [R3+URZ+0x34820], R0 ;  /* 0x03482000030075a7 */ /* 0x0002a6000800017f */
[----:B--2---:R-:W-:Y:S05]  /*cbd0*/  @!P0 NANOSLEEP.SYNCS 0x989680 ;  /* 0x009896800000895d */ /* 0x004fea0003900000 */
[----:B------:R-:W2:Y:S02]  /*cbe0*/  @!P0 SYNCS.PHASECHK.TRANS64 P0, [R3+URZ+0x34820], R0 ;  /* 0x03482000030085a7 */ /* 0x000ea4000800007f */
[----:B--2---:R-:W-:Y:S05]  /*cbf0*/  @!P0 BRA `(.L_x_53) ;  /* 0xfffffffc00ec8947 */ /* 0x004fea000383ffff */
[----:B------:R-:W-:Y:S05]  /*cc00*/  BRA `(.L_x_145) ;  /* 0xffffffcc00d07947 */ /* 0x000fea000383ffff */
.L_x_60:
[----:B-1----:R-:W-:-:S04]  /*cc10*/  MOV R3, UR38 ;  /* 0x0000002600037c02 */ /* 0x002fc80008000f00 */
[----:B------:R1:W2:Y:S03]  /*cc20*/  SYNCS.PHASECHK.TRANS64.TRYWAIT P0, [R3+URZ+0x34848], R2 ;  /* 0x03484802030075a7 */ /* 0x0002a6000800017f */
[----:B--2---:R-:W-:Y:S05]  /*cc30*/  @!P0 NANOSLEEP.SYNCS 0x989680 ;  /* 0x009896800000895d */ /* 0x004fea0003900000 */
[----:B------:R-:W2:Y:S02]  /*cc40*/  @!P0 SYNCS.PHASECHK.TRANS64 P0, [R3+URZ+0x34848], R2 ;  /* 0x03484802030085a7 */ /* 0x000ea4000800007f */
[----:B--2---:R-:W-:Y:S05]  /*cc50*/  @!P0 BRA `(.L_x_60) ;  /* 0xfffffffc00ec8947 */ /* 0x004fea000383ffff */
[----:B------:R-:W-:Y:S05]  /*cc60*/  BRA `(.L_x_146) ;  /* 0xffffffd000a47947 */ /* 0x000fea000383ffff */
.L_x_67:
[----:B0-----:R-:W-:-:S04]  /*cc70*/  IMAD.U32 R3, RZ, RZ, UR38 ;  /* 0x00000026ff037e24 */ /* 0x001fc8000f8e00ff */
[----:B------:R0:W1:Y:S03]  /*cc80*/  SYNCS.PHASECHK.TRANS64.TRYWAIT P0, [R3+URZ+0x34860], R2 ;  /* 0x03486002030075a7 */ /* 0x000066000800017f */
[----:B-1----:R-:W-:Y:S05]  /*cc90*/  @!P0 NANOSLEEP.SYNCS 0x989680 ;  /* 0x009896800000895d */ /* 0x002fea0003900000 */
[----:B------:R-:W1:Y:S02]  /*cca0*/  @!P0 SYNCS.PHASECHK.TRANS64 P0, [R3+URZ+0x34860], R2 ;  /* 0x03486002030085a7 */ /* 0x000e64000800007f */
[----:B-1----:R-:W-:Y:S05]  /*ccb0*/  @!P0 BRA `(.L_x_67) ;  /* 0xfffffffc00ec8947 */ /* 0x002fea000383ffff */
[----:B------:R-:W-:Y:S05]  /*ccc0*/  BRA `(.L_x_147) ;  /* 0xffffffd400787947 */ /* 0x000fea000383ffff */
.L_x_76:
[----:B-1----:R-:W-:-:S04]  /*ccd0*/  IMAD.U32 R3, RZ, RZ, UR38 ;  /* 0x00000026ff037e24 */ /* 0x002fc8000f8e00ff */
[----:B------:R1:W2:Y:S03]  /*cce0*/  SYNCS.PHASECHK.TRANS64.TRYWAIT P0, [R3+URZ+0x34840], R2 ;  /* 0x03484002030075a7 */ /* 0x0002a6000800017f */
[----:B--2---:R-:W-:Y:S05]  /*ccf0*/  @!P0 NANOSLEEP.SYNCS 0x989680 ;  /* 0x009896800000895d */ /* 0x004fea0003900000 */
[----:B------:R-:W2:Y:S02]  /*cd00*/  @!P0 SYNCS.PHASECHK.TRANS64 P0, [R3+URZ+0x34840], R2 ;  /* 0x03484002030085a7 */ /* 0x000ea4000800007f */
[----:B--2---:R-:W-:Y:S05]  /*cd10*/  @!P0 BRA `(.L_x_76) ;  /* 0xfffffffc00ec8947 */ /* 0x004fea000383ffff */
[----:B------:R-:W-:Y:S05]  /*cd20*/  BRA `(.L_x_148) ;  /* 0xffffffd800987947 */ /* 0x000fea000383ffff */
.L_x_83:
[----:B0-----:R-:W-:-:S04]  /*cd30*/  IMAD.U32 R3, RZ, RZ, UR38 ;  /* 0x00000026ff037e24 */ /* 0x001fc8000f8e00ff */
[----:B------:R0:W1:Y:S03]  /*cd40*/  SYNCS.PHASECHK.TRANS64.TRYWAIT P0, [R3+URZ+0x34868], R2 ;  /* 0x03486802030075a7 */ /* 0x000066000800017f */
[----:B-1----:R-:W-:Y:S05]  /*cd50*/  @!P0 NANOSLEEP.SYNCS 0x989680 ;  /* 0x009896800000895d */ /* 0x002fea0003900000 */
[----:B------:R-:W1:Y:S02]  /*cd60*/  @!P0 SYNCS.PHASECHK.TRANS64 P0, [R3+URZ+0x34868], R2 ;  /* 0x03486802030085a7 */ /* 0x000e64000800007f */
[----:B-1----:R-:W-:Y:S05]  /*cd70*/  @!P0 BRA `(.L_x_83) ;  /* 0xfffffffc00ec8947 */ /* 0x002fea000383ffff */
[----:B------:R-:W-:Y:S05]  /*cd80*/  BRA `(.L_x_149) ;  /* 0xffffffdc006c7947 */ /* 0x000fea000383ffff */
.L_x_92:
[----:B-1----:R-:W-:-:S04]  /*cd90*/  IMAD.U32 R3, RZ, RZ, UR38 ;  /* 0x00000026ff037e24 */ /* 0x002fc8000f8e00ff */
[----:B------:R1:W2:Y:S03]  /*cda0*/  SYNCS.PHASECHK.TRANS64.TRYWAIT P0, [R3+URZ+0x34848], R2 ;  /* 0x03484802030075a7 */ /* 0x0002a6000800017f */
[----:B--2---:R-:W-:Y:S05]  /*cdb0*/  @!P0 NANOSLEEP.SYNCS 0x989680 ;  /* 0x009896800000895d */ /* 0x004fea0003900000 */
[----:B------:R-:W2:Y:S02]  /*cdc0*/  @!P0 SYNCS.PHASECHK.TRANS64 P0, [R3+URZ+0x34848], R2 ;  /* 0x03484802030085a7 */ /* 0x000ea4000800007f */
[----:B--2---:R-:W-:Y:S05]  /*cdd0*/  @!P0 BRA `(.L_x_92) ;  /* 0xfffffffc00ec8947 */ /* 0x004fea000383ffff */
[----:B------:R-:W-:Y:S05]  /*cde0*/  BRA `(.L_x_150) ;  /* 0xffffffe000a47947 */ /* 0x000fea000383ffff */
.L_x_99:
[----:B0-----:R-:W-:-:S04]  /*cdf0*/  IMAD.U32 R3, RZ, RZ, UR38 ;  /* 0x00000026ff037e24 */ /* 0x001fc8000f8e00ff */
[----:B------:R0:W1:Y:S03]  /*ce00*/  SYNCS.PHASECHK.TRANS64.TRYWAIT P0, [R3+URZ+0x34860], R2 ;  /* 0x03486002030075a7 */ /* 0x000066000800017f */
[----:B-1----:R-:W-:Y:S05]  /*ce10*/  @!P0 NANOSLEEP.SYNCS 0x989680 ;  /* 0x009896800000895d */ /* 0x002fea0003900000 */
[----:B------:R-:W1:Y:S02]  /*ce20*/  @!P0 SYNCS.PHASECHK.TRANS64 P0, [R3+URZ+0x34860], R2 ;  /* 0x03486002030085a7 */ /* 0x000e64000800007f */
[----:B-1----:R-:W-:Y:S05]  /*ce30*/  @!P0 BRA `(.L_x_99) ;  /* 0xfffffffc00ec8947 */ /* 0x002fea000383ffff */
[----:B------:R-:W-:Y:S05]  /*ce40*/  BRA `(.L_x_151) ;  /* 0xffffffe400747947 */ /* 0x000fea000383ffff */
.L_x_107:
[----:B0-----:R0:W1:Y:S02]  /*ce50*/  SYNCS.PHASECHK.TRANS64.TRYWAIT P0, [R3+URZ+0x34860], R2 ;  /* 0x03486002030075a7 */ /* 0x001064000800017f */
[----:B-1----:R-:W-:Y:S05]  /*ce60*/  @!P0 NANOSLEEP.SYNCS 0x989680 ;  /* 0x009896800000895d */ /* 0x002fea0003900000 */
[----:B------:R-:W1:Y:S02]  /*ce70*/  @!P0 SYNCS.PHASECHK.TRANS64 P0, [R3+URZ+0x34860], R2 ;  /* 0x03486002030085a7 */ /* 0x000e64000800007f */
[----:B-1----:R-:W-:Y:S05]  /*ce80*/  @!P0 BRA `(.L_x_107) ;  /* 0xfffffffc00f08947 */ /* 0x002fea000383ffff */
[----:B------:R-:W-:Y:S05]  /*ce90*/  BRA `(.L_x_152) ;  /* 0xffffffe800407947 */ /* 0x000fea000383ffff */
.L_x_112:
[----:B0-----:R0:W1:Y:S02]  /*cea0*/  SYNCS.PHASECHK.TRANS64.TRYWAIT P0, [R2+URZ+0x34820], R3 ;  /* 0x03482003020075a7 */ /* 0x001064000800017f */
[----:B-1----:R-:W-:Y:S05]  /*ceb0*/  @!P0 NANOSLEEP.SYNCS 0x989680 ;  /* 0x009896800000895d */ /* 0x002fea0003900000 */
[----:B------:R-:W1:Y:S02]  /*cec0*/  @!P0 SYNCS.PHASECHK.TRANS64 P0, [R2+URZ+0x34820], R3 ;  /* 0x03482003020085a7 */ /* 0x000e64000800007f */
[----:B-1----:R-:W-:Y:S05]  /*ced0*/  @!P0 BRA `(.L_x_112) ;  /* 0xfffffffc00f08947 */ /* 0x002fea000383ffff */
[----:B------:R-:W-:Y:S05]  /*cee0*/  BRA `(.L_x_153) ;  /* 0xffffffec00107947 */ /* 0x000fea000383ffff */
.L_x_113:
[----:B------:R-:W1:Y:S01]  /*cef0*/  S2R R4, SR_TID.X ;  /* 0x0000000000047919 */ /* 0x000e620000002100 */
[----:B------:R-:W-:Y:S01]  /*cf00*/  BSSY B0, `(.L_x_154) ;  /* 0x000000a000007945 */ /* 0x000fe20003800000 */
[----:B------:R-:W-:Y:S02]  /*cf10*/  IMAD.MOV.U32 R12, RZ, RZ, RZ ;  /* 0x000000ffff0c7224 */ /* 0x000fe400078e00ff */
[----:B------:R-:W-:Y:S02]  /*cf20*/  IMAD.MOV.U32 R11, RZ, RZ, 0x1f ;  /* 0x0000001fff0b7424 */ /* 0x000fe400078e00ff */
[----:B------:R-:W-:Y:S01]  /*cf30*/  IMAD.MOV.U32 R15, RZ, RZ, -0x1 ;  /* 0xffffffffff0f7424 */ /* 0x000fe200078e00ff */
[----:B-1----:R-:W-:-:S04]  /*cf40*/  SHF.R.U32.HI R4, RZ, 0x5, R4 ;  /* 0x00000005ff047819 */ /* 0x002fc80000011604 */
[----:B------:R-:W-:-:S04]  /*cf50*/  LOP3.LUT R4, R4, 0x3, RZ, 0xc0, !PT ;  /* 0x0000000304047812 */ /* 0x000fc800078ec0ff */
[----:B------:R-:W-:-:S07]  /*cf60*/  MOV R13, R4 ;  /* 0x00000004000d7202 */ /* 0x000fce0000000f00 */
[----:B0-----:R-:W-:Y:S05]  /*cf70*/  WARPSYNC.COLLECTIVE R15, `(.L_x_155) ;  /* 0x000000000f087348 */ /* 0x001fea0003c00000 */
[----:B------:R1:W2:Y:S02]  /*cf80*/  SHFL.IDX P6, R14, R13, R12, R11 ;  /* 0x0000000c0d0e7389 */ /* 0x0002a400000c000b */
[----:B012---:R-:W-:Y:S01]  /*cf90*/  ENDCOLLECTIVE ;  /* 0x000000000000791b */ /* 0x007fe20003800000 */
.L_x_155:
[----:B------:R-:W-:Y:S05]  /*cfa0*/  BSYNC B0 ;  /* 0x0000000000007941 */ /* 0x000fea0003800000 */
.L_x_154:
[----:B------:R-:W-:Y:S05]  /*cfb0*/  BRA `(.L_x_156) ;  /* 0xffffffe800f47947 */ /* 0x000fea000383ffff */
.L_x_114:
[----:B------:R-:W-:Y:S01]  /*cfc0*/  BSSY B0, `(.L_x_157) ;  /* 0x0000006000007945 */ /* 0x000fe20003800000 */
[----:B------:R-:W-:-:S07]  /*cfd0*/  IMAD.MOV.U32 R15, RZ, RZ, -0x1 ;  /* 0xffffffffff0f7424 */ /* 0x000fce00078e00ff */
[----:B0-----:R-:W-:Y:S05]  /*cfe0*/  WARPSYNC.COLLECTIVE R15, `(.L_x_158) ;  /* 0x000000000f0c7348 */ /* 0x001fea0003c00000 */
[----:B------:R-:W-:Y:S02]  /*cff0*/  ELECT P6, UR62, PT ;  /* 0x00000000003e782f */ /* 0x000fe400038c0000 */
[----:B------:R-:W-:Y:S01]  /*d000*/  MOV R14, UR62 ;  /* 0x0000003e000e7c02 */ /* 0x000fe20008000f00 */
[----:B0-----:R-:W-:Y:S10]  /*d010*/  ENDCOLLECTIVE ;  /* 0x000000000000791b */ /* 0x001ff40003800000 */
.L_x_158:
[----:B------:R-:W-:Y:S05]  /*d020*/  BSYNC B0 ;  /* 0x0000000000007941 */ /* 0x000fea0003800000 */
.L_x_157:
[----:B------:R-:W-:Y:S05]  /*d030*/  BRA `(.L_x_159) ;  /* 0xffffffe800e87947 */ /* 0x000fea000383ffff */
.L_x_116:
[----:B0-----:R0:W1:Y:S02]  /*d040*/  SYNCS.PHASECHK.TRANS64.TRYWAIT P0, [R7+URZ], R4 ;  /* 0x00000004070075a7 */ /* 0x001064000800017f */
[----:B-1----:R-:W-:Y:S05]  /*d050*/  @!P0 NANOSLEEP.SYNCS 0x989680 ;  /* 0x009896800000895d */ /* 0x002fea0003900000 */
[----:B------:R-:W1:Y:S02]  /*d060*/  @!P0 SYNCS.PHASECHK.TRANS64 P0, [R7+URZ], R4 ;  /* 0x00000004070085a7 */ /* 0x000e64000800007f */
[----:B-1----:R-:W-:Y:S05]  /*d070*/  @!P0 BRA `(.L_x_116) ;  /* 0xfffffffc00f08947 */ /* 0x002fea000383ffff */
[----:B------:R-:W-:Y:S05]  /*d080*/  BRA `(.L_x_160) ;  /* 0xffffffec001c7947 */ /* 0x000fea000383ffff */
.L_x_117:
[----:B-1----:R1:W2:Y:S02]  /*d090*/  SYNCS.PHASECHK.TRANS64.TRYWAIT P0, [R8+URZ], R5 ;  /* 0x00000005080075a7 */ /* 0x0022a4000800017f */
[----:B--2---:R-:W-:Y:S05]  /*d0a0*/  @!P0 NANOSLEEP.SYNCS 0x989680 ;  /* 0x009896800000895d */ /* 0x004fea0003900000 */
[----:B------:R-:W2:Y:S02]  /*d0b0*/  @!P0 SYNCS.PHASECHK.TRANS64 P0, [R8+URZ], R5 ;  /* 0x00000005080085a7 */ /* 0x000ea4000800007f */
[----:B--2---:R-:W-:Y:S05]  /*d0c0*/  @!P0 BRA `(.L_x_117) ;  /* 0xfffffffc00f08947 */ /* 0x004fea000383ffff */
[----:B------:R-:W-:Y:S05]  /*d0d0*/  BRA `(.L_x_161) ;  /* 0xffffffec00107947 */ /* 0x000fea000383ffff */
.L_x_119:
[----:B0-----:R0:W2:Y:S02]  /*d0e0*/  SYNCS.PHASECHK.TRANS64.TRYWAIT P0, [R7+URZ], R4 ;  /* 0x00000004070075a7 */ /* 0x0010a4000800017f */
[----:B--2---:R-:W-:Y:S05]  /*d0f0*/  @!P0 NANOSLEEP.SYNCS 0x989680 ;  /* 0x009896800000895d */ /* 0x004fea0003900000 */
[----:B------:R-:W2:Y:S02]  /*d100*/  @!P0 SYNCS.PHASECHK.TRANS64 P0, [R7+URZ], R4 ;  /* 0x00000004070085a7 */ /* 0x000ea4000800007f */
[----:B--2---:R-:W-:Y:S05]  /*d110*/  @!P0 BRA `(.L_x_119) ;  /* 0xfffffffc00f08947 */ /* 0x004fea000383ffff */
[----:B------:R-:W-:Y:S05]  /*d120*/  BRA `(.L_x_162) ;  /* 0xffffffec00147947 */ /* 0x000fea000383ffff */
.L_x_163:
[----:B------:R-:W-:-:S00]  /*d130*/  BRA `(.L_x_163) ;  /* 0xfffffffc00fc7947 */ /* 0x000fc0000383ffff */
[----:B------:R-:W-:-:S00]  /*d140*/  NOP ;  /* 0x0000000000007918 */ /* 0x000fc00000000000 */
        /* <DEDUP_REMOVED lines=11> */
.L_x_2981:


//--------------------- .text._ZN7cutlass13device_kernelIN5flash11enable_sm90INS1_16FlashAttnFwdSm90INS1_25CollectiveMainloopFwdSm90ILi2EN4cute5tupleIJNS5_1CILi1EEES8_S8_EEENS6_IJNS7_ILi128EEESA_NS7_ILi192EEEEEELi128ENS_10bfloat16_tEfNS_4arch4Sm90ELb0ELb0ELb0ELb1ELb0ELb0ELb0ELb1ELb1ELb1ELb1ELb0EEENS1_21CollectiveEpilogueFwdINS6_IJSA_SA_SA_EEES9_SD_SF_Li256ELb1ELb1ELb1ELb0EEENS1_36VarlenDynamicPersistentTileSchedulerILi128ELi128ELi256ELi128ELb1ELb1ELb1ELb0ELb1ELb1EEEEEEEEEvNT_6ParamsE --------------------------
	.section	.text._ZN7cutlass13device_kernelIN5flash11enable_sm90INS1_16FlashAttnFwdSm90INS1_25CollectiveMainloopFwdSm90ILi2EN4cute5tupleIJNS5_1CILi1EEES8_S8_EEENS6_IJNS7_ILi128EEESA_NS7_ILi192EEEEEELi128ENS_10bfloat16_tEfNS_4arch4Sm90ELb0ELb0ELb0ELb1ELb0ELb0ELb0ELb1ELb1ELb1ELb1ELb0EEENS1_21CollectiveEpilogueFwdINS6_IJSA_SA_SA_EEES9_SD_SF_Li256ELb1ELb1ELb1ELb0EEENS1_36VarlenDynamicPersistentTileSchedulerILi128ELi128ELi256ELi128ELb1ELb1ELb1ELb0ELb1ELb1EEEEEEEEEvNT_6ParamsE,"ax",@progbits
	.align	128
.text._ZN7cutlass13device_kernelIN5flash11enable_sm90INS1_16FlashAttnFwdSm90INS1_25CollectiveMainloopFwdSm90ILi2EN4cute5tupleIJNS5_1CILi1EEES8_S8_EEENS6_IJNS7_ILi128EEESA_NS7_ILi192EEEEEELi128ENS_10bfloat16_tEfNS_4arch4Sm90ELb0ELb0ELb0ELb1ELb0ELb0ELb0ELb1ELb1ELb1ELb1ELb0EEENS1_21CollectiveEpilogueFwdINS6_IJSA_SA_SA_EEES9_SD_SF_Li256ELb1ELb1ELb1ELb0EEENS1_36VarlenDynamicPersistentTileSchedulerILi128ELi128ELi256ELi128ELb1ELb1ELb1ELb0ELb1ELb1EEEEEEEEEvNT_6ParamsE:
        .type           _ZN7cutlass13device_kernelIN5flash11enable_sm90INS1_16FlashAttnFwdSm90INS1_25CollectiveMainloopFwdSm90ILi2EN4cute5tupleIJNS5_1CILi1EEES8_S8_EEENS6_IJNS7_ILi128EEESA_NS7_ILi192EEEEEELi128ENS_10bfloat16_tEfNS_4arch4Sm90ELb0ELb0ELb0ELb1ELb0ELb0ELb0ELb1ELb1ELb1ELb1ELb0EEENS1_21CollectiveEpilogueFwdINS6_IJSA_SA_SA_EEES9_SD_SF_Li256ELb1ELb1ELb1ELb0EEENS1_36VarlenDynamicPersistentTileSchedulerILi128ELi128ELi256ELi128ELb1ELb1ELb1ELb0ELb1ELb1EEEEEEEEEvNT_6ParamsE,@function
        .size           _ZN7cutlass13device_kernelIN5flash11enable_sm90INS1_16FlashAttnFwdSm90INS1_25CollectiveMainloopFwdSm90ILi2EN4cute5tupleIJNS5_1CILi1EEES8_S8_EEENS6_IJNS7_ILi128EEESA_NS7_ILi192EEEEEELi128ENS_10bfloat16_tEfNS_4arch4Sm90ELb0ELb0ELb0ELb1ELb0ELb0ELb0ELb1ELb1ELb1ELb1ELb0EEENS1_21CollectiveEpilogueFwdINS6_IJSA_SA_SA_EEES9_SD_SF_Li256ELb1ELb1ELb1ELb0EEENS1_36VarlenDynamicPersistentTileSchedulerILi128ELi128ELi256ELi128ELb1ELb1ELb1ELb0ELb1ELb1EEEEEEEEEvNT_6ParamsE,(.L_x_2982 - _ZN7cutlass13device_kernelIN5flash11enable_sm90INS1_16FlashAttnFwdSm90INS1_25CollectiveMainloopFwdSm90ILi2EN4cute5tupleIJNS5_1CILi1EEES8_S8_EEENS6_IJNS7_ILi128EEESA_NS7_ILi192EEEEEELi128ENS_10bfloat16_tEfNS_4arch4Sm90ELb0ELb0ELb0ELb1ELb0ELb0ELb0ELb1ELb1ELb1ELb1ELb0EEENS1_21CollectiveEpilogueFwdINS6_IJSA_SA_SA_EEES9_SD_SF_Li256ELb1ELb1ELb1ELb0EEENS1_36VarlenDynamicPersistentTileSchedulerILi128ELi128ELi256ELi128ELb1ELb1ELb1ELb0ELb1ELb1EEEEEEEEEvNT_6ParamsE)
        .other          _ZN7cutlass13device_kernelIN5flash11enable_sm90INS1_16FlashAttnFwdSm90INS1_25CollectiveMainloopFwdSm90ILi2EN4cute5tupleIJNS5_1CILi1EEES8_S8_EEENS6_IJNS7_ILi128EEESA_NS7_ILi192EEEEEELi128ENS_10bfloat16_tEfNS_4arch4Sm90ELb0ELb0ELb0ELb1ELb0ELb0ELb0ELb1ELb1ELb1ELb1ELb0EEENS1_21CollectiveEpilogueFwdINS6_IJSA_SA_SA_EEES9_SD_SF_Li256ELb1ELb1ELb1ELb0EEENS1_36VarlenDynamicPersistentTileSchedulerILi128ELi128ELi256ELi128ELb1ELb1ELb1ELb0ELb1ELb1EEEEEEEEEvNT_6ParamsE,@"STO_CUDA_ENTRY STV_DEFAULT"
_ZN7cutlass13device_kernelIN5flash11enable_sm90INS1_16FlashAttnFwdSm90INS1_25CollectiveMainloopFwdSm90ILi2EN4cute5tupleIJNS5_1CILi1EEES8_S8_EEENS6_IJNS7_ILi128EEESA_NS7_ILi192EEEEEELi128ENS_10bfloat16_tEfNS_4arch4Sm90ELb0ELb0ELb0ELb1ELb0ELb0ELb0ELb1ELb1ELb1ELb1ELb0EEENS1_21CollectiveEpilogueFwdINS6_IJSA_SA_SA_EEES9_SD_SF_Li256ELb1ELb1ELb1ELb0EEENS1_36VarlenDynamicPersistentTileSchedulerILi128ELi128ELi256ELi128ELb1ELb1ELb1ELb0ELb1ELb1EEEEEEEEEvNT_6ParamsE:
        /* <DEDUP_REMOVED lines=17> */
.L_x_165:
[----:B------:R-:W-:Y:S05]  /*0110*/  BSYNC B0 ;  /* 0x0000000000007941 */ /* 0x000fea0003800000 */
.L_x_164:
        /* <DEDUP_REMOVED lines=40> */
.L_x_166:
        /* <DEDUP_REMOVED lines=22> */
.L_x_167:
        /* <DEDUP_REMOVED lines=18> */
.L_x_168:
        /* <DEDUP_REMOVED lines=22> */
.L_x_169:
        /* <DEDUP_REMOVED lines=22> */
.L_x_170:
[----:B0-----:R-:W-:Y:S01]  /*08e0*/  ISETP.NE.AND P0, PT, R2, RZ, PT ;  /* 0x000000ff0200720c */ /* 0x001fe20003f05270 */
[----:B------:R-:W-:Y:S01]  /*08f0*/  IMAD.MOV.U32 R2, RZ, RZ, 0x1 ;  /* 0x00000001ff027424 */ /* 0x000fe200078e00ff */
[----:B------:R-:W-:Y:S01]  /*0900*/  NOP ;  /* 0x0000000000007918 */ /* 0x000fe20000000000 */
[----:B------:R-:W-:-:S03]  /*0910*/  ULDC.64 UR40, c[0x0][0x208] ;  /* 0x0000820000287ab9 */ /* 0x000fc60000000a00 */
[----:B------:R-:W-:-:S05]  /*0920*/  SEL R2, R2, 0x2, !P0 ;  /* 0x0000000202027807 */ /* 0x000fca0004000000 */
[----:B------:R0:W-:Y:S01]  /*0930*/  STL [R1+0x5c], R2 ;  /* 0x00005c0201007387 */ /* 0x0001e20000100800 */
[----:B-123--:R-:W-:Y:S06]  /*0940*/  BAR.SYNC.DEFER_BLOCKING 0x0 ;  /* 0x0000000000007b1d */ /* 0x00efec0000010000 */
[----:B------:R-:W-:Y:S05]  /*0950*/  @!P0 BRA `(.L_x_171) ;  /* 0x0000009000f08947 */ /* 0x000fea0003800000 */
.L_x_172:
[----:B------:R-:W-:-:S08]  /*0960*/  NOP ;  /* 0x0000000000007918 */ /* 0x000fd00000000000 */
[----:B------:R-:W1:Y:S02]  /*0970*/  USETMAXREG.TRY_ALLOC.CTAPOOL UP0, 0xf0 ;  /* 0x000000f0000079c8 */ /* 0x000e640008000600 */
[----:B-1----:R-:W-:-:S13]  /*0980*/  PLOP3.LUT P0, PT, PT, PT, UP0, 0x80, 0x0 ;  /* 0x000000000000781c */ /* 0x002fda0003f0f008 */
[----:B------:R-:W-:Y:S05]  /*0990*/  @!P0 BRA `(.L_x_172) ;  /* 0xfffffffc00f08947 */ /* 0x000fea000383ffff */
[----:B------:R-:W1:Y:S08]  /*09a0*/  S2UR UR5, SR_CgaCtaId ;  /* 0x00000000000579c3 */ /* 0x000e700000008800 */
[----:B------:R-:W-:Y:S06]  /*09b0*/  BAR.ARV 0x8, 0x180 ;  /* 0x0206000000007b1d */ /* 0x000fec0000002000 */
[----:B------:R-:W-:-:S02]  /*09c0*/  UMOV UR4, 0x400 ;  /* 0x0000040000047882 */ /* 0x000fc40000000000 */
[----:B------:R-:W-:Y:S01]  /*09d0*/  BAR.SYNC.DEFER_BLOCKING 0x5, 0x180 ;  /* 0x0146000000007b1d */ /* 0x000fe20000010000 */
[----:B-1----:R-:W-:-:S09]  /*09e0*/  ULEA UR4, UR5, UR4, 0x18 ;  /* 0x0000000405047291 */ /* 0x002fd2000f8ec03f */
[----:B------:R-:W1:Y:S01]  /*09f0*/  LDS.128 R12, [UR4+0x348d0] ;  /* 0x0348d004ff0c7984 */ /* 0x000e620008000c00 */
[----:B------:R-:W-:Y:S01]  /*0a00*/  ULDC UR4, c[0x0][0xc3c] ;  /* 0x00030f0000047ab9 */ /* 0x000fe20000000800 */
[----:B------:R-:W-:Y:S06]  /*0a10*/  BAR.ARV 0x4, 0x180 ;  /* 0x0106000000007b1d */ /* 0x000fec0000002000 */
[----:B-1----:R-:W-:-:S13]  /*0a20*/  ISETP.GE.AND P0, PT, R15, UR4, PT ;  /* 0x000000040f007c0c */ /* 0x002fda000bf06270 */
[----:B------:R-:W-:Y:S05]  /*0a30*/  @P0 EXIT ;  /* 0x000000000000094d */ /* 0x000fea0003800000 */
[----:B------:R-:W2:Y:S01]  /*0a40*/  LDL.LU R10, [R1+0x5c] ;  /* 0x00005c00010a7983 */ /* 0x000ea20000300800 */
[----:B------:R-:W1:Y:S02]  /*0a50*/  S2R R0, SR_TID.X ;  /* 0x0000000000007919 */ /* 0x000e640000002100 */
[----:B-1----:R-:W-:-:S05]  /*0a60*/  VIADD R230, R0, 0xffffff80 ;  /* 0xffffff8000e67836 */ /* 0x002fca0000000000 */
[----:B------:R-:W-:-:S04]  /*0a70*/  SHF.R.S32.HI R3, RZ, 0x1f, R230 ;  /* 0x0000001fff037819 */ /* 0x000fc800000114e6 */
[----:B------:R-:W-:-:S04]  /*0a80*/  LEA.HI R5, R3, R230, RZ, 0x7 ;  /* 0x000000e603057211 */ /* 0x000fc800078f38ff */
[----:B------:R-:W-:-:S05]  /*0a90*/  LOP3.LUT R7, R5, 0xffffff80, RZ, 0xc0, !PT ;  /* 0xffffff8005077812 */ /* 0x000fca00078ec0ff */
[----:B------:R-:W-:-:S05]  /*0aa0*/  IMAD.IADD R208, R230, 0x1, -R7 ;  /* 0x00000001e6d07824 */ /* 0x000fca00078e0a07 */
[----:B------:R-:W-:-:S04]  /*0ab0*/  SHF.R.S32.HI R9, RZ, 0x1f, R208 ;  /* 0x0000001fff097819 */ /* 0x000fc800000114d0 */
[----:B------:R-:W-:-:S04]  /*0ac0*/  LEA.HI R4, R9, R208, RZ, 0x2 ;  /* 0x000000d009047211 */ /* 0x000fc800078f10ff */
[--C-:B------:R-:W-:Y:S02]  /*0ad0*/  SHF.R.S32.HI R6, RZ, 0x2, R4.reuse ;  /* 0x00000002ff067819 */ /* 0x100fe40000011404 */
[----:B------:R-:W-:-:S04]  /*0ae0*/  SHF.R.S32.HI R11, RZ, 0x1f, R4 ;  /* 0x0000001fff0b7819 */ /* 0x000fc80000011404 */
[----:B------:R-:W-:Y:S02]  /*0af0*/  LEA.HI R11, R11, R6, RZ, 0x3 ;  /* 0x000000060b0b7211 */ /* 0x000fe400078f18ff */
[----:B------:R-:W-:Y:S02]  /*0b00*/  LEA.HI R9, R9, R208, RZ, 0x5 ;  /* 0x000000d009097211 */ /* 0x000fe400078f28ff */
[----:B------:R-:W-:Y:S02]  /*0b10*/  LOP3.LUT R11, R11, 0xfffffff8, RZ, 0xc0, !PT ;  /* 0xfffffff80b0b7812 */ /* 0x000fe400078ec0ff */
[CC--:B0-----:R-:W-:Y:S02]  /*0b20*/  LEA.HI R2, R3.reuse, R230.reuse, RZ, 0x5 ;  /* 0x000000e603027211 */ /* 0x0c1fe400078f28ff */
[CC--:B------:R-:W-:Y:S01]  /*0b30*/  LEA.HI R0, R3.reuse, R230.reuse, RZ, 0x4 ;  /* 0x000000e603007211 */ /* 0x0c0fe200078f20ff */
[----:B------:R-:W-:Y:S01]  /*0b40*/  IMAD.IADD R6, R6, 0x1, -R11 ;  /* 0x0000000106067824 */ /* 0x000fe200078e0a0b */
[----:B------:R-:W-:Y:S01]  /*0b50*/  SHF.R.S32.HI R9, RZ, 0x5, R9 ;  /* 0x00000005ff097819 */ /* 0x000fe20000011409 */
[----:B------:R-:W-:Y:S01]  /*0b60*/  IMAD.SHL.U32 R2, R2, 0x20, RZ ;  /* 0x0000002002027824 */ /* 0x000fe200078e00ff */
[----:B------:R-:W-:-:S02]  /*0b70*/  LEA.HI R8, R3, R230, RZ, 0x2 ;  /* 0x000000e603087211 */ /* 0x000fc400078f10ff */
[----:B------:R-:W-:Y:S02]  /*0b80*/  LEA.HI R3, R3, R230, RZ, 0x3 ;  /* 0x000000e603037211 */ /* 0x000fe400078f18ff */
[----:B------:R-:W-:Y:S01]  /*0b90*/  LOP3.LUT R7, R0, 0x3fffff0, RZ, 0xc0, !PT ;  /* 0x03fffff000077812 */ /* 0x000fe200078ec0ff */
[----:B------:R-:W-:Y:S01]  /*0ba0*/  IMAD R6, R9, 0x10, R6 ;  /* 0x0000001009067824 */ /* 0x000fe200078e0206 */
[----:B------:R-:W-:Y:S02]  /*0bb0*/  LOP3.LUT R9, R3, 0xfffffff8, RZ, 0xc0, !PT ;  /* 0xfffffff803097812 */ /* 0x000fe400078ec0ff */
[----:B------:R-:W-:Y:S01]  /*0bc0*/  LOP3.LUT R2, R2, 0xfffffc00, RZ, 0xc0, !PT ;  /* 0xfffffc0002027812 */ /* 0x000fe200078ec0ff */
[----:B------:R-:W-:Y:S01]  /*0bd0*/  IMAD.IADD R7, R230, 0x1, -R7 ;  /* 0x00000001e6077824 */ /* 0x000fe200078e0a07 */
[----:B------:R-:W-:Y:S02]  /*0be0*/  LOP3.LUT R11, R8, 0xfffffffc, RZ, 0xc0, !PT ;  /* 0xfffffffc080b7812 */ /* 0x000fe400078ec0ff */
[----:B------:R-:W-:Y:S01]  /*0bf0*/  SHF.R.S32.HI R224, RZ, 0x7, R5 ;  /* 0x00000007ffe07819 */ /* 0x000fe20000011405 */
[----:B------:R-:W-:Y:S01]  /*0c00*/  IMAD.IADD R184, R230, 0x1, -R9 ;  /* 0x00000001e6b87824 */ /* 0x000fe200078e0a09 */
[----:B------:R-:W-:Y:S01]  /*0c10*/  LOP3.LUT R9, R4, 0x7ffffffc, RZ, 0xc0, !PT ;  /* 0x7ffffffc04097812 */ /* 0x000fe200078ec0ff */
[----:B------:R-:W-:Y:S01]  /*0c20*/  IMAD R227, R7, 0x40, R2 ;  /* 0x0000004007e37824 */ /* 0x000fe200078e0202 */
[----:B------:R-:W-:Y:S01]  /*0c30*/  SHF.R.S32.HI R7, RZ, 0x4, R0 ;  /* 0x00000004ff077819 */ /* 0x000fe20000011400 */
[----:B------:R-:W-:Y:S01]  /*0c40*/  IMAD.IADD R11, R230, 0x1, -R11 ;  /* 0x00000001e60b7824 */ /* 0x000fe200078e0a0b */
[----:B------:R-:W-:Y:S01]  /*0c50*/  LEA.HI R5, R5, R224, RZ, 0x1 ;  /* 0x000000e005057211 */ /* 0x000fe200078f08ff */
[----:B------:R-:W-:Y:S01]  /*0c60*/  IMAD.IADD R9, R208, 0x1, -R9 ;  /* 0x00000001d0097824 */ /* 0x000fe200078e0a09 */
[----:B------:R-:W-:-:S02]  /*0c70*/  LEA.HI R0, R0, R7, RZ, 0x1 ;  /* 0x0000000700007211 */ /* 0x000fc400078f08ff */
[----:B------:R-:W-:Y:S02]  /*0c80*/  LEA.HI R2, R11, R11, RZ, 0x1 ;  /* 0x0000000b0b027211 */ /* 0x000fe400078f08ff */
[----:B------:R-:W-:Y:S01]  /*0c90*/  LOP3.LUT R5, R5, 0x3fffffe, RZ, 0xc0, !PT ;  /* 0x03fffffe05057812 */ /* 0x000fe200078ec0ff */
[----:B------:R-:W-:Y:S01]  /*0ca0*/  IMAD.SHL.U32 R18, R184, 0x8, RZ ;  /* 0x00000008b8127824 */ /* 0x000fe200078e00ff */
[----:B------:R-:W-:Y:S01]  /*0cb0*/  LOP3.LUT R0, R0, 0x1ffffffe, RZ, 0xc0, !PT ;  /* 0x1ffffffe00007812 */ /* 0x000fe200078ec0ff */
[----:B------:R-:W-:Y:S01]  /*0cc0*/  IMAD.SHL.U32 R205, R9, 0x2, RZ ;  /* 0x0000000209cd7824 */ /* 0x000fe200078e00ff */
[----:B------:R-:W-:Y:S01]  /*0cd0*/  LOP3.LUT R2, R2, 0x1ffffffe, RZ, 0xc0, !PT ;  /* 0x1ffffffe02027812 */ /* 0x000fe200078ec0ff */
[----:B------:R-:W-:Y:S02]  /*0ce0*/  IMAD.IADD R5, R224, 0x1, -R5 ;  /* 0x00000001e0057824 */ /* 0x000fe400078e0a05 */
[----:B------:R-:W-:Y:S02]  /*0cf0*/  VIADD R22, R18, 0x40 ;  /* 0x0000004012167836 */ /* 0x000fe40000000000 */
[----:B------:R-:W-:-:S02]  /*0d00*/  VIADD R202, R205, 0x8 ;  /* 0x00000008cdca7836 */ /* 0x000fc40000000000 */
[C---:B------:R-:W-:Y:S02]  /*0d10*/  VIADD R201, R205.reuse, 0x10 ;  /* 0x00000010cdc97836 */ /* 0x040fe40000000000 */
[C---:B------:R-:W-:Y:S02]  /*0d20*/  VIADD R200, R205.reuse, 0x18 ;  /* 0x00000018cdc87836 */ /* 0x040fe40000000000 */
[C---:B------:R-:W-:Y:S02]  /*0d30*/  VIADD R199, R205.reuse, 0x20 ;  /* 0x00000020cdc77836 */ /* 0x040fe40000000000 */
[C---:B------:R-:W-:Y:S02]  /*0d40*/  VIADD R198, R205.reuse, 0x28 ;  /* 0x00000028cdc67836 */ /* 0x040fe40000000000 */
[C---:B------:R-:W-:Y:S02]  /*0d50*/  VIADD R197, R205.reuse, 0x30 ;  /* 0x00000030cdc57836 */ /* 0x040fe40000000000 */
        /* <DEDUP_REMOVED lines=8> */
[----:B------:R-:W-:Y:S02]  /*0de0*/  VIADD R188, R205, 0x78 ;  /* 0x00000078cdbc7836 */ /* 0x000fe40000000000 */
[----:B------:R-:W-:Y:S02]  /*0df0*/  IMAD.IADD R0, R7, 0x1, -R0 ;  /* 0x0000000107007824 */ /* 0x000fe400078e0a00 */
[----:B------:R-:W-:Y:S02]  /*0e00*/  IMAD.IADD R226, R11, 0x1, -R2 ;  /* 0x000000010be27824 */ /* 0x000fe400078e0a02 */
[----:B------:R-:W-:Y:S01]  /*0e10*/  IMAD R225, R5, 0x40, R6 ;  /* 0x0000004005e17824 */ /* 0x000fe200078e0206 */
[----:B------:R-:W-:Y:S01]  /*0e20*/  SHF.R.S32.HI R206, RZ, 0x3, R3 ;  /* 0x00000003ffce7819 */ /* 0x000fe20000011403 */
[----:B------:R-:W-:Y:S01]  /*0e30*/  IMAD R227, R0, 0x8, R227 ;  /* 0x0000000800e37824 */ /* 0x000fe200078e02e3 */
[----:B------:R-:W-:Y:S01]  /*0e40*/  SHF.R.S32.HI R229, RZ, 0x1f, R18 ;  /* 0x0000001fffe57819 */ /* 0x000fe20000011412 */
[----:B------:R-:W-:Y:S01]  /*0e50*/  IMAD.MOV.U32 R5, RZ, RZ, R13 ;  /* 0x000000ffff057224 */ /* 0x000fe200078e000d */
[----:B------:R-:W-:Y:S01]  /*0e60*/  SHF.R.S32.HI R228, RZ, 0x1f, R22 ;  /* 0x0000001fffe47819 */ /* 0x000fe20000011416 */
[----:B------:R-:W-:Y:S01]  /*0e70*/  IMAD.MOV.U32 R6, RZ, RZ, R14 ;  /* 0x000000ffff067224 */ /* 0x000fe200078e000e */
[----:B------:R-:W-:Y:S01]  /*0e80*/  SHF.R.S32.HI R223, RZ, 0x1f, R202 ;  /* 0x0000001fffdf7819 */ /* 0x000fe200000114ca */
[----:B------:R-:W-:Y:S01]  /*0e90*/  IMAD.MOV.U32 R7, RZ, RZ, R15 ;  /* 0x000000ffff077224 */ /* 0x000fe200078e000f */
[----:B------:R-:W-:Y:S01]  /*0ea0*/  SHF.R.S32.HI R222, RZ, 0x1f, R201 ;  /* 0x0000001fffde7819 */ /* 0x000fe200000114c9 */
[----:B------:R-:W-:Y:S01]  /*0eb0*/  IMAD.MOV.U32 R207, RZ, RZ, RZ ;  /* 0x000000ffffcf7224 */ /* 0x000fe200078e00ff */
[----:B------:R-:W-:Y:S01]  /*0ec0*/  SHF.R.S32.HI R221, RZ, 0x1f, R200 ;  /* 0x0000001fffdd7819 */ /* 0x000fe200000114c8 */
[----:B------:R-:W-:Y:S01]  /*0ed0*/  IMAD.MOV.U32 R16, RZ, RZ, RZ ;  /* 0x000000ffff107224 */ /* 0x000fe200078e00ff */
[----:B------:R-:W-:Y:S01]  /*0ee0*/  SHF.R.S32.HI R220, RZ, 0x1f, R199 ;  /* 0x0000001fffdc7819 */ /* 0x000fe200000114c7 */
[----:B------:R-:W-:Y:S01]  /*0ef0*/  IMAD.MOV.U32 R2, RZ, RZ, RZ ;  /* 0x000000ffff027224 */ /* 0x000fe200078e00ff */
[----:B------:R-:W-:Y:S01]  /*0f00*/  SHF.R.S32.HI R219, RZ, 0x1f, R198 ;  /* 0x0000001fffdb7819 */ /* 0x000fe200000114c6 */
[----:B------:R-:W-:Y:S01]  /*0f10*/  IMAD R226, R226, 0x8, R225 ;  /* 0x00000008e2e27824 */ /* 0x000fe200078e02e1 */
[----:B------:R-:W-:-:S02]  /*0f20*/  SHF.R.S32.HI R218, RZ, 0x1f, R197 ;  /* 0x0000001fffda7819 */ /* 0x000fc400000114c5 */
[----:B------:R-:W-:Y:S02]  /*0f30*/  SHF.R.S32.HI R217, RZ, 0x1f, R196 ;  /* 0x0000001fffd97819 */ /* 0x000fe400000114c4 */
[----:B------:R-:W-:Y:S02]  /*0f40*/  SHF.R.S32.HI R216, RZ, 0x1f, R195 ;  /* 0x0000001fffd87819 */ /* 0x000fe400000114c3 */
[----:B------:R-:W-:Y:S02]  /*0f50*/  SHF.R.S32.HI R215, RZ, 0x1f, R194 ;  /* 0x0000001fffd77819 */ /* 0x000fe400000114c2 */
[----:B------:R-:W-:Y:S02]  /*0f60*/  SHF.R.S32.HI R214, RZ, 0x1f, R193 ;  /* 0x0000001fffd67819 */ /* 0x000fe400000114c1 */
[----:B------:R-:W-:Y:S02]  /*0f70*/  SHF.R.S32.HI R213, RZ, 0x1f, R192 ;  /* 0x0000001fffd57819 */ /* 0x000fe400000114c0 */
[----:B------:R-:W-:-:S02]  /*0f80*/  SHF.R.S32.HI R212, RZ, 0x1f, R191 ;  /* 0x0000001fffd47819 */ /* 0x000fc400000114bf */
[----:B------:R-:W-:Y:S02]  /*0f90*/  SHF.R.S32.HI R211, RZ, 0x1f, R190 ;  /* 0x0000001fffd37819 */ /* 0x000fe400000114be */
[----:B------:R-:W-:Y:S02]  /*0fa0*/  SHF.R.S32.HI R210, RZ, 0x1f, R189 ;  /* 0x0000001fffd27819 */ /* 0x000fe400000114bd */
[----:B------:R-:W-:Y:S02]  /*0fb0*/  SHF.R.S32.HI R209, RZ, 0x1f, R188 ;  /* 0x0000001fffd17819 */ /* 0x000fe400000114bc */
[----:B--2---:R-:W-:-:S07]  /*0fc0*/  LOP3.LUT R19, R10, 0x1, RZ, 0xfc, !PT ;  /* 0x000000010a137812 */ /* 0x004fce00078efcff */
.L_x_219:
[----:B0-2-4-:R-:W0:Y:S01]  /*0fd0*/  LDC.64 R8, c[0x0][0xc88] ;  /* 0x00032200ff087b82 */ /* 0x015e220000000a00 */
[----:B------:R-:W-:-:S07]  /*0fe0*/  ULDC.64 UR4, c[0x0][0xa28] ;  /* 0x00028a0000047ab9 */ /* 0x000fce0000000a00 */
[----:B------:R-:W1:Y:S08]  /*0ff0*/  LDC.64 R12, c[0x0][0x418] ;  /* 0x00010600ff0c7b82 */ /* 0x000e700000000a00 */
[----:B------:R-:W2:Y:S01]  /*1000*/  LDC R0, c[0x0][0x424] ;  /* 0x00010900ff007b82 */ /* 0x000ea20000000800 */
[----:B0-----:R-:W-:Y:S01]  /*1010*/  IMAD.WIDE R8, R7, 0x4, R8 ;  /* 0x0000000407087825 */ /* 0x001fe200078e0208 */
[----:B------:R-:W-:-:S06]  /*1020*/  ISETP.NE.U32.AND P0, PT, RZ, UR4, PT ;  /* 0x00000004ff007c0c */ /* 0x000fcc000bf05070 */
[----:B------:R-:W0:Y:S01]  /*1030*/  LDC R7, c[0x0][0x2f0] ;  /* 0x0000bc00ff077b82 */ /* 0x000e220000000800 */
[----:B---3--:R-:W3:Y:S01]  /*1040*/  LDG.E R23, desc[UR40][R8.64] ;  /* 0x0000002808177981 */ /* 0x008ee2000c1e1900 */
[----:B------:R-:W-:Y:S01]  /*1050*/  ISETP.NE.AND.EX P0, PT, RZ, UR5, PT, P0 ;  /* 0x00000005ff007c0c */ /* 0x000fe2000bf05300 */
[----:B------:R-:W-:Y:S01]  /*1060*/  IMAD.MOV.U32 R3, RZ, RZ, RZ ;  /* 0x000000ffff037224 */ /* 0x000fe200078e00ff */
[----:B---3--:R-:W-:-:S11]  /*1070*/  SHF.R.S32.HI R204, RZ, 0x1f, R23 ;  /* 0x0000001fffcc7819 */ /* 0x008fd60000011417 */
[----:B------:R-:W-:-:S04]  /*1080*/  @P0 LEA R10, P1, R23, UR4, 0x2 ;  /* 0x00000004170a0c11 */ /* 0x000fc8000f8210ff */
[----:B------:R-:W-:Y:S01]  /*1090*/  @P0 LEA.HI.X R11, R23, UR5, R204, 0x2, P1 ;  /* 0x00000005170b0c11 */ /* 0x000fe200088f14cc */
[----:B------:R-:W-:Y:S02]  /*10a0*/  ULDC.64 UR4, c[0x0][0xa20] ;  /* 0x0002880000047ab9 */ /* 0x000fe40000000a00 */
[----:B------:R-:W-:Y:S02]  /*10b0*/  ISETP.NE.U32.AND P1, PT, RZ, UR4, PT ;  /* 0x00000004ff007c0c */ /* 0x000fe4000bf25070 */
[----:B------:R3:W5:Y:S01]  /*10c0*/  @P0 LDG.E R3, desc[UR40][R10.64] ;  /* 0x000000280a030981 */ /* 0x000762000c1e1900 */
[----:B-1----:R-:W-:Y:S02]  /*10d0*/  ISETP.NE.U32.AND P0, PT, R12, RZ, PT ;  /* 0x000000ff0c00720c */ /* 0x002fe40003f05070 */
[----:B------:R-:W-:Y:S02]  /*10e0*/  ISETP.NE.AND.EX P1, PT, RZ, UR5, PT, P1 ;  /* 0x00000005ff007c0c */ /* 0x000fe4000bf25310 */
[----:B------:R-:W-:-:S04]  /*10f0*/  ISETP.NE.AND.EX P0, PT, R13, RZ, PT, P0 ;  /* 0x000000ff0d00720c */ /* 0x000fc80003f05300 */
[----:B--2---:R-:W-:-:S05]  /*1100*/  SEL R0, R0, 0x1, P0 ;  /* 0x0000000100007807 */ /* 0x004fca0000000000 */
[----:B0-----:R-:W-:Y:S02]  /*1110*/  IMAD R104, R0, R7, RZ ;  /* 0x0000000700687224 */ /* 0x001fe400078e02ff */
[----:B------:R-:W-:-:S04]  /*1120*/  @P1 LEA R8, P2, R23, UR4, 0x2 ;  /* 0x0000000417081c11 */ /* 0x000fc8000f8410ff */
[----:B------:R-:W-:-:S05]  /*1130*/  @P1 LEA.HI.X R9, R23, UR5, R204, 0x2, P2 ;  /* 0x0000000517091c11 */ /* 0x000fca00090f14cc */
[----:B------:R3:W5:Y:S01]  /*1140*/  @P1 LDG.E R104, desc[UR40][R8.64] ;  /* 0x0000002808681981 */ /* 0x000762000c1e1900 */
[----:B------:R-:W-:Y:S05]  /*1150*/  @P1 BRA `(.L_x_173) ;  /* 0x0000000000241947 */ /* 0x000fea0003800000 */
[----:B------:R-:W-:Y:S02]  /*1160*/  ULDC.64 UR4, c[0x0][0xa08] ;  /* 0x0002820000047ab9 */ /* 0x000fe40000000a00 */
[----:B------:R-:W-:-:S04]  /*1170*/  ISETP.NE.U32.AND P0, PT, RZ, UR4, PT ;  /* 0x00000004ff007c0c */ /* 0x000fc8000bf05070 */
[----:B------:R-:W-:-:S13]  /*1180*/  ISETP.NE.AND.EX P0, PT, RZ, UR5, PT, P0 ;  /* 0x00000005ff007c0c */ /* 0x000fda000bf05300 */
[----:B------:R-:W-:Y:S05]  /*1190*/  @!P0 BRA `(.L_x_173) ;  /* 0x0000000000148947 */ /* 0x000fea0003800000 */
[----:B---3--:R-:W0:Y:S02]  /*11a0*/  LDC.64 R8, c[0x0][0xa08] ;  /* 0x00028200ff087b82 */ /* 0x008e240000000a00 */
[----:B0-----:R-:W-:-:S05]  /*11b0*/  IMAD.WIDE R8, R23, 0x4, R8 ;  /* 0x0000000417087825 */ /* 0x001fca00078e0208 */
[----:B-----5:R-:W2:Y:S04]  /*11c0*/  LDG.E R104, desc[UR40][R8.64] ;  /* 0x0000002808687981 */ /* 0x020ea8000c1e1900 */
[----:B------:R-:W2:Y:S02]  /*11d0*/  LDG.E R7, desc[UR40][R8.64+0x4] ;  /* 0x0000042808077981 */ /* 0x000ea4000c1e1900 */
[----:B--2---:R-:W-:-:S07]  /*11e0*/  IMAD.IADD R104, R7, 0x1, -R104 ;  /* 0x0000000107687824 */ /* 0x004fce00078e0a68 */
.L_x_173:
[----:B-----5:R-:W-:Y:S01]  /*11f0*/  IMAD.IADD R104, R104, 0x1, -R3 ;  /* 0x0000000168687824 */ /* 0x020fe200078e0a03 */
[C---:B------:R-:W-:Y:S01]  /*1200*/  LOP3.LUT R3, R6.reuse, 0xff000000, RZ, 0xc0, !PT ;  /* 0xff00000006037812 */ /* 0x040fe200078ec0ff */
[----:B------:R-:W-:Y:S01]  /*1210*/  IMAD.MOV.U32 R94, RZ, RZ, RZ ;  /* 0x000000ffff5e7224 */ /* 0x000fe200078e00ff */
[----:B------:R-:W-:Y:S01]  /*1220*/  LOP3.LUT R0, R6, 0xff0000, RZ, 0xc0, !PT ;  /* 0x00ff000006007812 */ /* 0x000fe200078ec0ff */
[C---:B------:R-:W-:Y:S01]  /*1230*/  VIADD R4, R104.reuse, 0x7f ;  /* 0x0000007f68047836 */ /* 0x040fe20000000000 */
[----:B------:R-:W-:Y:S02]  /*1240*/  ISETP.GE.AND P0, PT, R104, 0x1, PT ;  /* 0x000000016800780c */ /* 0x000fe40003f06270 */
[----:B------:R-:W-:Y:S02]  /*1250*/  SHF.R.U32.HI R3, RZ, 0x8, R3 ;  /* 0x00000008ff037819 */ /* 0x000fe40000011603 */
[----:B------:R-:W-:Y:S02]  /*1260*/  SHF.R.S32.HI R7, RZ, 0x1f, R4 ;  /* 0x0000001fff077819 */ /* 0x000fe40000011404 */
[----:B------:R-:W-:-:S02]  /*1270*/  LEA.HI R0, R0, R3, RZ, 0x10 ;  /* 0x0000000300007211 */ /* 0x000fc400078f80ff */
[----:B------:R-:W-:Y:S02]  /*1280*/  LEA.HI R7, R7, R4, RZ, 0x7 ;  /* 0x0000000407077211 */ /* 0x000fe400078f38ff */
[----:B------:R-:W-:Y:S02]  /*1290*/  LOP3.LUT R203, R0, 0xff, RZ, 0xc0, !PT ;  /* 0x000000ff00cb7812 */ /* 0x000fe400078ec0ff */
[----:B------:R-:W-:Y:S02]  /*12a0*/  SHF.R.U32.HI R186, RZ, 0x10, R0 ;  /* 0x00000010ffba7819 */ /* 0x000fe40000011600 */
[----:B---3--:R-:W-:Y:S01]  /*12b0*/  SHF.R.S32.HI R11, RZ, 0x7, R7 ;  /* 0x00000007ff0b7819 */ /* 0x008fe20000011407 */
[----:B------:R-:W-:Y:S06]  /*12c0*/  @!P0 BRA `(.L_x_174) ;  /* 0x0000000000748947 */ /* 0x000fec0003800000 */
[----:B------:R-:W0:Y:S01]  /*12d0*/  LDC R3, c[0x0][0x9f0] ;  /* 0x00027c00ff037b82 */ /* 0x000e220000000800 */
[----:B------:R-:W-:-:S04]  /*12e0*/  ISETP.NE.AND P0, PT, R186, RZ, PT ;  /* 0x000000ffba00720c */ /* 0x000fc80003f05270 */
[----:B0-----:R-:W-:-:S04]  /*12f0*/  SEL R12, R186, R3, P0 ;  /* 0x00000003ba0c7207 */ /* 0x001fc80000000000 */
[-C--:B------:R-:W-:Y:S02]  /*1300*/  IABS R4, R12.reuse ;  /* 0x0000000c00047213 */ /* 0x080fe40000000000 */
[----:B------:R-:W-:Y:S02]  /*1310*/  IADD3 R0, R11, -0x1, R12 ;  /* 0xffffffff0b007810 */ /* 0x000fe40007ffe00c */
[----:B------:R-:W0:Y:S01]  /*1320*/  I2F.RP R3, R4 ;  /* 0x0000000400037306 */ /* 0x000e220000209400 */
[----:B------:R-:W-:Y:S02]  /*1330*/  IABS R13, R12 ;  /* 0x0000000c000d7213 */ /* 0x000fe40000000000 */
[----:B------:R-:W-:Y:S02]  /*1340*/  IABS R10, R0 ;  /* 0x00000000000a7213 */ /* 0x000fe40000000000 */
[----:B------:R-:W-:-:S04]  /*1350*/  LOP3.LUT R0, R0, R12, RZ, 0x3c, !PT ;  /* 0x0000000c00007212 */ /* 0x000fc800078e3cff */
[----:B------:R-:W-:Y:S01]  /*1360*/  ISETP.GE.AND P2, PT, R0, RZ, PT ;  /* 0x000000ff0000720c */ /* 0x000fe20003f46270 */
[----:B0-----:R-:W0:Y:S02]  /*1370*/  MUFU.RCP R3, R3 ;  /* 0x0000000300037308 */ /* 0x001e240000001000 */
[----:B0-----:R-:W-:Y:S02]  /*1380*/  VIADD R8, R3, 0xffffffe ;  /* 0x0ffffffe03087836 */ /* 0x001fe40000000000 */
[----:B------:R-:W-:-:S04]  /*1390*/  IMAD.MOV R3, RZ, RZ, -R13 ;  /* 0x000000ffff037224 */ /* 0x000fc800078e0a0d */
[----:B------:R0:W1:Y:S02]  /*13a0*/  F2I.FTZ.U32.TRUNC.NTZ R9, R8 ;  /* 0x0000000800097305 */ /* 0x000064000021f000 */
[----:B0-----:R-:W-:Y:S02]  /*13b0*/  IMAD.MOV.U32 R8, RZ, RZ, RZ ;  /* 0x000000ffff087224 */ /* 0x001fe400078e00ff */
[----:B-1----:R-:W-:-:S04]  /*13c0*/  IMAD.MOV R7, RZ, RZ, -R9 ;  /* 0x000000ffff077224 */ /* 0x002fc800078e0a09 */
[----:B------:R-:W-:-:S04]  /*13d0*/  IMAD R7, R7, R4, RZ ;  /* 0x0000000407077224 */ /* 0x000fc800078e02ff */
[----:B------:R-:W-:-:S06]  /*13e0*/  IMAD.HI.U32 R9, R9, R7, R8 ;  /* 0x0000000709097227 */ /* 0x000fcc00078e0008 */
[----:B------:R-:W-:-:S04]  /*13f0*/  IMAD.HI.U32 R9, R9, R10, RZ ;  /* 0x0000000a09097227 */ /* 0x000fc800078e00ff */
[----:B------:R-:W-:-:S05]  /*1400*/  IMAD R3, R9, R3, R10 ;  /* 0x0000000309037224 */ /* 0x000fca00078e020a */
[----:B------:R-:W-:-:S13]  /*1410*/  ISETP.GT.U32.AND P1, PT, R4, R3, PT ;  /* 0x000000030400720c */ /* 0x000fda0003f24070 */
[----:B------:R-:W-:Y:S02]  /*1420*/  @!P1 IMAD.IADD R3, R3, 0x1, -R4 ;  /* 0x0000000103039824 */ /* 0x000fe400078e0a04 */
[----:B------:R-:W-:Y:S01]  /*1430*/  @!P1 VIADD R9, R9, 0x1 ;  /* 0x0000000109099836 */ /* 0x000fe20000000000 */
[----:B------:R-:W-:Y:S02]  /*1440*/  ISETP.NE.AND P1, PT, R12, RZ, PT ;  /* 0x000000ff0c00720c */ /* 0x000fe40003f25270 */
[----:B------:R-:W-:-:S13]  /*1450*/  ISETP.GE.U32.AND P0, PT, R3, R4, PT ;  /* 0x000000040300720c */ /* 0x000fda0003f06070 */
[----:B------:R-:W-:-:S04]  /*1460*/  @P0 VIADD R9, R9, 0x1 ;  /* 0x0000000109090836 */ /* 0x000fc80000000000 */
[----:B------:R-:W-:Y:S01]  /*1470*/  @!P2 IMAD.MOV R9, RZ, RZ, -R9 ;  /* 0x000000ffff09a224 */ /* 0x000fe200078e0a09 */
[----:B------:R-:W-:-:S05]  /*1480*/  @!P1 LOP3.LUT R9, RZ, R12, RZ, 0x33, !PT ;  /* 0x0000000cff099212 */ /* 0x000fca00078e33ff */
[----:B------:R-:W-:-:S07]  /*1490*/  IMAD.MOV.U32 R94, RZ, RZ, R9 ;  /* 0x000000ffff5e7224 */ /* 0x000fce00078e0009 */
.L_x_174:
[-C--:B------:R-:W-:Y:S01]  /*14a0*/  IMAD R17, R203, R94.reuse, RZ ;  /* 0x0000005ecb117224 */ /* 0x080fe200078e02ff */
[----:B------:R-:W-:Y:S01]  /*14b0*/  LOP3.LUT R185, R6, 0xffff, RZ, 0xc0, !PT ;  /* 0x0000ffff06b97812 */ /* 0x000fe200078ec0ff */
[----:B------:R-:W-:Y:S01]  /*14c0*/  IMAD.MOV.U32 R187, RZ, RZ, R5 ;  /* 0x000000ffffbb7224 */ /* 0x000fe200078e0005 */
[----:B------:R-:W-:Y:S01]  /*14d0*/  PLOP3.LUT P0, PT, PT, PT, PT, 0x80, 0x0 ;  /* 0x000000000000781c */ /* 0x000fe20003f0f070 */
[----:B------:R-:W-:Y:S01]  /*14e0*/  IMAD.MOV.U32 R95, RZ, RZ, RZ ;  /* 0x000000ffff5f7224 */ /* 0x000fe200078e00ff */
[----:B------:R-:W-:Y:S01]  /*14f0*/  VIADDMNMX R94, R17, R94, R11, PT ;  /* 0x0000005e115e7246 */ /* 0x000fe2000380010b */
[----:B------:R-:W-:Y:S01]  /*1500*/  IMAD.MOV.U32 R0, RZ, RZ, RZ ;  /* 0x000000ffff007224 */ /* 0x000fe200078e00ff */
[----:B------:R-:W-:Y:S02]  /*1510*/  CS2R R86, SRZ ;  /* 0x0000000000567805 */ /* 0x000fe4000001ff00 */
[----:B------:R-:W-:Y:S02]  /*1520*/  CS2R R84, SRZ ;  /* 0x0000000000547805 */ /* 0x000fe4000001ff00 */
[----:B------:R-:W-:-:S02]  /*1530*/  ISETP.GT.AND P1, PT, R94, R17, PT ;  /* 0x000000115e00720c */ /* 0x000fc40003f24270 */
        /* <DEDUP_REMOVED lines=31> */
[----:B------:R-:W0:Y:S01]  /*1730*/  SHFL.IDX PT, R0, R224, RZ, 0x1f ;  /* 0x00001fffe0007589 */ /* 0x000e2200000e0000 */
[----:B------:R-:W1:Y:S01]  /*1740*/  S2UR UR7, SR_CgaCtaId ;  /* 0x00000000000779c3 */ /* 0x000e620000008800 */
[----:B------:R-:W-:Y:S01]  /*1750*/  UMOV UR6, 0x400 ;  /* 0x0000040000067882 */ /* 0x000fe20000000000 */
[----:B0-----:R-:W-:Y:S01]  /*1760*/  R2UR UR4, R0 ;  /* 0x00000000000472ca */ /* 0x001fe200000e0000 */
[----:B-1----:R-:W-:-:S04]  /*1770*/  ULEA UR6, UR7, UR6, 0x18 ;  /* 0x0000000607067291 */ /* 0x002fc8000f8ec03f */
[----:B------:R-:W-:-:S04]  /*1780*/  UIADD3 UR6, UR6, 0x10400, URZ ;  /* 0x0001040006067890 */ /* 0x000fc8000fffe03f */
[----:B------:R-:W-:-:S04]  /*1790*/  ULOP3.LUT UP0, URZ, UR6, 0x3ff, URZ, 0xc0, !UPT ;  /* 0x000003ff063f7892 */ /* 0x000fc8000f80c03f */
[----:B------:R-:W-:Y:S02]  /*17a0*/  ULEA.HI UR5, UR4, UR4, URZ, 0x1 ;  /* 0x0000000404057291 */ /* 0x000fe4000f8f083f */
[----:B------:R-:W-:Y:S02]  /*17b0*/  PLOP3.LUT P0, PT, PT, PT, UP0, 0x80, 0x0 ;  /* 0x000000000000781c */ /* 0x000fe40003f0f008 */
        /* <DEDUP_REMOVED lines=11> */
[----:B------:R-:W-:Y:S01]  /*1870*/  IMAD.U32 R5, RZ, RZ, UR5 ;  /* 0x00000005ff057e24 */ /* 0x000fe2000f8e00ff */
[----:B------:R-:W-:Y:S01]  /*1880*/  ULDC.64 UR4, c[0x4][0xc0] ;  /* 0x0100300000047ab9 */ /* 0x000fe20000000a00 */
        /* <DEDUP_REMOVED lines=9> */
.L_x_176:
[----:B------:R-:W0:Y:S01]  /*1920*/  S2UR UR5, SR_CgaCtaId ;  /* 0x00000000000579c3 */ /* 0x000e220000008800 */
[----:B------:R-:W-:Y:S01]  /*1930*/  LEA.HI R0, R207, R207, RZ, 0x1 ;  /* 0x000000cfcf007211 */ /* 0x000fe200078f08ff */
[----:B------:R-:W-:Y:S01]  /*1940*/  UMOV UR4, 0x400 ;  /* 0x0000040000047882 */ /* 0x000fe20000000000 */
[----:B------:R-:W-:Y:S01]  /*1950*/  BSSY B0, `(.L_x_177) ;  /* 0x0000009000007945 */ /* 0x000fe20003800000 */
[----:B------:R-:W-:Y:S02]  /*1960*/  ISETP.NE.AND P0, PT, R19, 0x3, PT ;  /* 0x000000031300780c */ /* 0x000fe40003f05270 */
[----:B------:R-:W-:-:S05]  /*1970*/  LOP3.LUT R0, R0, 0xfffffffe, RZ, 0xc0, !PT ;  /* 0xfffffffe00007812 */ /* 0x000fca00078ec0ff */
[----:B------:R-:W-:-:S05]  /*1980*/  IMAD.IADD R3, R207, 0x1, -R0 ;  /* 0x00000001cf037824 */ /* 0x000fca00078e0a00 */
[----:B------:R-:W-:Y:S01]  /*1990*/  SHF.L.U32 R3, R3, 0x1f, RZ ;  /* 0x0000001f03037819 */ /* 0x000fe200000006ff */
[----:B0-----:R-:W-:-:S06]  /*19a0*/  ULEA UR4, UR5, UR4, 0x18 ;  /* 0x0000000405047291 */ /* 0x001fcc000f8ec03f */
[----:B------:R-:W-:-:S04]  /*19b0*/  IMAD.U32 R0, RZ, RZ, UR4 ;  /* 0x00000004ff007e24 */ /* 0x000fc8000f8e00ff */
[----:B------:R-:W0:Y:S02]  /*19c0*/  SYNCS.PHASECHK.TRANS64.TRYWAIT P1, [R0+URZ+0x34800], R3 ;  /* 0x03480003000075a7 */ /* 0x000e24000802017f */
[----:B0-----:R-:W-:Y:S05]  /*19d0*/  @!P1 BRA `(.L_x_178) ;  /* 0x000000e800d09947 */ /* 0x001fea0003800000 */
.L_x_342:
[----:B------:R-:W-:Y:S05]  /*19e0*/  BSYNC B0 ;  /* 0x0000000000007941 */ /* 0x000fea0003800000 */
.L_x_177:
[----:B------:R-:W-:Y:S05]  /*19f0*/  @!P0 BRA `(.L_x_179) ;  /* 0x0000000000048947 */ /* 0x000fea0003800000 */
[----:B------:R-:W-:Y:S01]  /*1a00*/  BPT.TRAP 0x1 ;  /* 0x000000040000795c */ /* 0x000fe20000300000 */
.L_x_179:
[----:B------:R-:W-:Y:S01]  /*1a10*/  IMAD R5, R2, 0x8, R0 ;  /* 0x0000000802057824 */ /* 0x000fe200078e0200 */
[----:B------:R-:W-:-:S04]  /*1a20*/  SHF.L.U32 R4, R16, 0x1f, RZ ;  /* 0x0000001f10047819 */ /* 0x000fc800000006ff */
[----:B------:R1:W2:Y:S01]  /*1a30*/  SYNCS.PHASECHK.TRANS64.TRYWAIT P2, [R5+URZ+0x34830], R4 ;  /* 0x03483004050075a7 */ /* 0x0002a2000804017f */
[----:B------:R-:W-:Y:S05]  /*1a40*/  @!P0 BRA `(.L_x_180) ;  /* 0x0000000000048947 */ /* 0x000fea0003800000 */
[----:B------:R-:W-:Y:S01]  /*1a50*/  BPT.TRAP 0x1 ;  /* 0x000000040000795c */ /* 0x000fe20000300000 */
.L_x_180:
[----:B0-----:R-:W0:Y:S01]  /*1a60*/  S2R R3, SR_TID.X ;  /* 0x0000000000037919 */ /* 0x001e220000002100 */
[----:B------:R-:W-:Y:S01]  /*1a70*/  IMAD.MOV.U32 R151, RZ, RZ, RZ ;  /* 0x000000ffff977224 */ /* 0x000fe200078e00ff */
[----:B0-----:R-:W-:Y:S01]  /*1a80*/  LOP3.LUT P1, RZ, R3, 0x7f, RZ, 0xc0, !PT ;  /* 0x0000007f03ff7812 */ /* 0x001fe2000782c0ff */
[----:B--2---:R-:W-:-:S12]  /*1a90*/  @P2 BRA `(.L_x_181) ;  /* 0x0000000000082947 */ /* 0x004fd80003800000 */
[----:B------:R-:W0:Y:S02]  /*1aa0*/  SYNCS.PHASECHK.TRANS64.TRYWAIT P2, [R5+URZ+0x34830], R4 ;  /* 0x03483004050075a7 */ /* 0x000e24000804017f */
[----:B0-----:R-:W-:Y:S05]  /*1ab0*/  @!P2 BRA `(.L_x_182) ;  /* 0x000000e800aca947 */ /* 0x001fea0003800000 */
.L_x_181:
[----:B------:R-:W-:Y:S05]  /*1ac0*/  WARPSYNC.ALL ;  /* 0x0000000000007948 */ /* 0x000fea0003800000 */
[----:B------:R-:W-:Y:S01]  /*1ad0*/  VIADD R3, R0, 0x1c400 ;  /* 0x0001c40000037836 */ /* 0x000fe20000000000 */
[----:B------:R-:W-:Y:S01]  /*1ae0*/  ULOP3.LUT UR52, UR52, 0x10000, URZ, 0xfc, !UPT ;  /* 0x0001000034347892 */ /* 0x000fe2000f8efc3f */
[----:B------:R-:W-:Y:S01]  /*1af0*/  WARPGROUP.ARRIVE ;  /* 0x00000000000079c5 */ /* 0x000fe20000000000 */
[----:B------:R-:W-:Y:S01]  /*1b00*/  UMOV UR53, 0x40000040 ;  /* 0x4000004000357882 */ /* 0x000fe20000000000 */
[----:B------:R-:W-:Y:S01]  /*1b10*/  UMOV UR55, 0x40000040 ;  /* 0x4000004000377882 */ /* 0x000fe20000000000 */
[----:B------:R-:W-:Y:S01]  /*1b20*/  SHF.R.U32.HI R3, RZ, 0x4, R3 ;  /* 0x00000004ff037819 */ /* 0x000fe20000011603 */
[----:B------:R-:W-:Y:S01]  /*1b30*/  UIADD3 UR56, UR52, 0x2, URZ ;  /* 0x0000000234387890 */ /* 0x000fe2000fffe03f */
[----:B------:R-:W-:Y:S01]  /*1b40*/  P2R R88, PR, RZ, 0x2 ;  /* 0x00000002ff587803 */ /* 0x000fe20000000000 */
[----:B------:R-:W-:Y:S01]  /*1b50*/  UMOV UR57, 0x40000040 ;  /* 0x4000004000397882 */ /* 0x000fe20000000000 */
[----:B------:R-:W-:Y:S01]  /*1b60*/  LOP3.LUT R3, R3, 0x3fff, RZ, 0xc0, !PT ;  /* 0x00003fff03037812 */ /* 0x000fe200078ec0ff */
[----:B------:R-:W-:Y:S01]  /*1b70*/  UMOV UR59, 0x40000040 ;  /* 0x40000040003b7882 */ /* 0x000fe20000000000 */
[----:B------:R-:W-:Y:S01]  /*1b80*/  UIADD3 UR8, UR52, 0x4, URZ ;  /* 0x0000000434087890 */ /* 0x000fe2000fffe03f */
[----:B------:R-:W-:Y:S01]  /*1b90*/  P2R R90, PR, RZ, 0x1 ;  /* 0x00000001ff5a7803 */ /* 0x000fe20000000000 */
[----:B------:R-:W-:Y:S01]  /*1ba0*/  UMOV UR9, 0x40000040 ;  /* 0x4000004000097882 */ /* 0x000fe20000000000 */
[----:B------:R-:W-:Y:S01]  /*1bb0*/  LOP3.LUT R7, R3, 0x10000, RZ, 0xfc, !PT ;  /* 0x0001000003077812 */ /* 0x000fe200078efcff */
[----:B------:R-:W-:Y:S01]  /*1bc0*/  UMOV UR11, 0x40000040 ;  /* 0x40000040000b7882 */ /* 0x000fe20000000000 */
[----:B------:R-:W-:Y:S01]  /*1bd0*/  UIADD3 UR12, UR52, 0x6, URZ ;  /* 0x00000006340c7890 */ /* 0x000fe2000fffe03f */
[----:B------:R-:W-:Y:S01]  /*1be0*/  IMAD.MOV.U32 R150, RZ, RZ, R151 ;  /* 0x000000ffff967224 */ /* 0x000fe200078e0097 */
[----:B------:R-:W-:Y:S01]  /*1bf0*/  UMOV UR13, 0x40000040 ;  /* 0x40000040000d7882 */ /* 0x000fe20000000000 */
[----:B------:R-:W-:Y:S01]  /*1c00*/  IMAD R3, R2, 0xc00, R7 ;  /* 0x00000c0002037824 */ /* 0x000fe200078e0207 */
[----:B------:R-:W-:Y:S01]  /*1c10*/  UMOV UR15, 0x40000040 ;  /* 0x40000040000f7882 */ /* 0x000fe20000000000 */
[----:B------:R-:W-:Y:S01]  /*1c20*/  UIADD3 UR16, UR52, 0x400, URZ ;  /* 0x0000040034107890 */ /* 0x000fe2000fffe03f */
[----:B------:R-:W-:Y:S01]  /*1c30*/  IMAD.MOV.U32 R149, RZ, RZ, R151 ;  /* 0x000000ffff957224 */ /* 0x000fe200078e0097 */
[----:B------:R-:W-:Y:S01]  /*1c40*/  UMOV UR17, 0x40000040 ;  /* 0x4000004000117882 */ /* 0x000fe20000000000 */
[----:B------:R-:W-:Y:S01]  /*1c50*/  R2UR UR54, R3 ;  /* 0x00000000033672ca */ /* 0x000fe200000e0000 */
[----:B------:R-:W-:Y:S01]  /*1c60*/  UMOV UR19, 0x40000040 ;  /* 0x4000004000137882 */ /* 0x000fe20000000000 */
[----:B------:R-:W-:Y:S01]  /*1c70*/  UIADD3 UR20, UR52, 0x402, URZ ;  /* 0x0000040234147890 */ /* 0x000fe2000fffe03f */
[----:B------:R-:W-:Y:S01]  /*1c80*/  IADD3 R3, R104, 0x80, -R205 ;  /* 0x0000008068037810 */ /* 0x000fe20007ffe8cd */
[----:B------:R-:W-:Y:S01]  /*1c90*/  UMOV UR21, 0x40000040 ;  /* 0x4000004000157882 */ /* 0x000fe20000000000 */
[----:B------:R-:W-:Y:S01]  /*1ca0*/  UMOV UR23, 0x40000040 ;  /* 0x4000004000177882 */ /* 0x000fe20000000000 */
[----:B------:R-:W-:Y:S01]  /*1cb0*/  UIADD3 UR24, UR52, 0x404, URZ ;  /* 0x0000040434187890 */ /* 0x000fe2000fffe03f */
[----:B------:R-:W-:Y:S01]  /*1cc0*/  IMAD.MOV.U32 R148, RZ, RZ, R151 ;  /* 0x000000ffff947224 */ /* 0x000fe200078e0097 */
[----:B------:R-:W-:Y:S01]  /*1cd0*/  UMOV UR25, 0x40000040 ;  /* 0x4000004000197882 */ /* 0x000fe20000000000 */
[----:B------:R-:W-:Y:S01]  /*1ce0*/  UMOV UR27, 0x40000040 ;  /* 0x40000040001b7882 */ /* 0x000fe20000000000 */
[----:B------:R-:W-:Y:S01]  /*1cf0*/  UIADD3 UR28, UR52, 0x406, URZ ;  /* 0x00000406341c7890 */ /* 0x000fe2000fffe03f */
[----:B------:R-:W-:Y:S01]  /*1d00*/  IMAD R6, R94, -0x80, R3 ;  /* 0xffffff805e067824 */ /* 0x000fe200078e0203 */
[----:B------:R-:W-:Y:S01]  /*1d10*/  UMOV UR29, 0x40000040 ;  /* 0x40000040001d7882 */ /* 0x000fe20000000000 */
[----:B------:R-:W-:Y:S01]  /*1d20*/  HGMMA.64x128x16.F32.BF16 R24, gdesc[UR52], RZ, !UPT, gsb0 ;  /* 0x01e00000341879f0 */ /* 0x000fe2000c0018ff */
[----:B------:R-:W-:Y:S01]  /*1d30*/  UIADD3 UR58, UR54, 0x2, URZ ;  /* 0x00000002363a7890 */ /* 0x000fe2000fffe03f */
[--C-:B------:R-:W-:Y:S01]  /*1d40*/  IMAD.MOV.U32 R147, RZ, RZ, R151.reuse ;  /* 0x000000ffff937224 */ /* 0x100fe200078e0097 */
[----:B------:R-:W-:Y:S01]  /*1d50*/  UIADD3 UR10, UR54, 0x4, URZ ;  /* 0x00000004360a7890 */ /* 0x000fe2000fffe03f */
[C---:B------:R-:W-:Y:S01]  /*1d60*/  ISETP.GT.AND P4, PT, R6.reuse, RZ, PT ;  /* 0x000000ff0600720c */ /* 0x040fe20003f84270 */
[----:B------:R-:W-:Y:S01]  /*1d70*/  UIADD3 UR14, UR54, 0x6, URZ ;  /* 0x00000006360e7890 */ /* 0x000fe2000fffe03f */
[C---:B------:R-:W-:Y:S01]  /*1d80*/  ISETP.GT.AND P3, PT, R6.reuse, 0x1, PT ;  /* 0x000000010600780c */ /* 0x040fe20003f64270 */
        /* <DEDUP_REMOVED lines=8> */
[----:B------:R-:W-:Y:S01]  /*1e10*/  UMOV UR31, 0x40000040 ;  /* 0x40000040001f7882 */ /* 0x000fe20000000000 */
[----:B------:R-:W-:Y:S01]  /*1e20*/  UIADD3 UR32, UR52, 0x800, URZ ;  /* 0x0000080034207890 */ /* 0x000fe2000fffe03f */
[----:B------:R-:W-:Y:S01]  /*1e30*/  ISETP.GT.AND P0, PT, R6, 0x60, PT ;  /* 0x000000600600780c */ /* 0x000fe20003f04270 */
[----:B------:R-:W-:Y:S01]  /*1e40*/  UIADD3 UR34, UR54, 0x800, URZ ;  /* 0x0000080036227890 */ /* 0x000fe2000fffe03f */
[--C-:B------:R-:W-:Y:S01]  /*1e50*/  IMAD.MOV.U32 R146, RZ, RZ, R151.reuse ;  /* 0x000000ffff927224 */ /* 0x100fe200078e0097 */
[----:B------:R-:W-:Y:S01]  /*1e60*/  UMOV UR33, 0x40000040 ;  /* 0x4000004000217882 */ /* 0x000fe20000000000 */
[----:B------:R-:W-:Y:S01]  /*1e70*/  UMOV UR35, 0x40000040 ;  /* 0x4000004000237882 */ /* 0x000fe20000000000 */
[----:B------:R-:W-:Y:S01]  /*1e80*/  UIADD3 UR36, UR52, 0x802, URZ ;  /* 0x0000080234247890 */ /* 0x000fe2000fffe03f */
[--C-:B------:R-:W-:Y:S01]  /*1e90*/  IMAD.MOV.U32 R145, RZ, RZ, R151.reuse ;  /* 0x000000ffff917224 */ /* 0x100fe200078e0097 */
        /* <DEDUP_REMOVED lines=16> */
[----:B------:R-:W-:Y:S01]  /*1fa0*/  ULDC UR4, c[0x0][0x988] ;  /* 0x0002620000047ab9 */ /* 0x000fe20000000800 */
        /* <DEDUP_REMOVED lines=21> */
[----:B------:R-:W-:Y:S01]  /*2100*/  IMAD.MOV.U32 R92, RZ, RZ, R151 ;  /* 0x000000ffff5c7224 */ /* 0x000fe200078e0097 */
        /* <DEDUP_REMOVED lines=37> */
[----:B01----:R-:W-:-:S02]  /*2360*/  FMNMX.FTZ R4, R111, R113, !PT ;  /* 0x000000716f047209 */ /* 0x003fc40007810000 */
        /* <DEDUP_REMOVED lines=103> */
[C---:B------:R-:W-:Y:S02]  /*29e0*/  ISETP.GT.AND P6, PT, R6.reuse, 0x79, PT ;  /* 0x000000790600780c */ /* 0x040fe40003fc4270 */
        /* <DEDUP_REMOVED lines=17> */
[----:B------:R-:W-:Y:S01]  /*2b00*/  ISETP.NE.AND P1, PT, R88, RZ, PT ;  /* 0x000000ff5800720c */ /* 0x000fe20003f25270 */
[--C-:B------:R-:W-:Y:S01]  /*2b10*/  IMAD.MOV.U32 R88, RZ, RZ, R151.reuse ;  /* 0x000000ffff587224 */ /* 0x100fe200078e0097 */
[----:B------:R-:W-:Y:S01]  /*2b20*/  ISETP.NE.AND P0, PT, R90, RZ, PT ;  /* 0x000000ff5a00720c */ /* 0x000fe20003f05270 */
[----:B------:R-:W-:Y:S01]  /*2b30*/  IMAD.MOV.U32 R90, RZ, RZ, R151 ;  /* 0x000000ffff5a7224 */ /* 0x000fe200078e0097 */
[----:B0-----:R-:W-:-:S02]  /*2b40*/  FMNMX.FTZ R10, R8, R3, !PT ;  /* 0x00000003080a7209 */ /* 0x001fc40007810000 */
[----:B------:R-:W-:-:S03]  /*2b50*/  FMNMX.FTZ R8, R11, R27, !PT ;  /* 0x0000001b0b087209 */ /* 0x000fc60007810000 */
[----:B------:R-:W0:Y:S01]  /*2b60*/  SHFL.BFLY PT, R3, R10, 0x1, 0x1f ;  /* 0x0c201f000a037f89 */ /* 0x000e2200000e0000 */
[----:B------:R-:W-:-:S03]  /*2b70*/  FMNMX.FTZ R8, R13, R8, !PT ;  /* 0x000000080d087209 */ /* 0x000fc60007810000 */
[----:B------:R-:W-:Y:S01]  /*2b80*/  @!P1 VIADD R5, R5, 0x34840 ;  /* 0x0003484005059836 */ /* 0x000fe20000000000 */
[----:B------:R-:W-:-:S04]  /*2b90*/  FMNMX.FTZ R8, R31, R8, !PT ;  /* 0x000000081f087209 */ /* 0x000fc80007810000 */
[----:B------:R-:W-:Y:S02]  /*2ba0*/  @!P1 PRMT R5, RZ, 0x654, R5 ;  /* 0x00000654ff059816 */ /* 0x000fe40000000005 */
[----:B------:R-:W-:Y:S02]  /*2bb0*/  FMNMX.FTZ R8, R15, R8, !PT ;  /* 0x000000080f087209 */ /* 0x000fe40007810000 */
[----:B------:R1:W-:Y:S02]  /*2bc0*/  @!P1 SYNCS.ARRIVE.TRANS64.RED.A1T0 RZ, [R5+URZ], RZ ;  /* 0x000000ff05ff99a7 */ /* 0x0003e4000810043f */
        /* <DEDUP_REMOVED lines=18> */
[-CC-:B------:R-:W-:Y:S01]  /*2cf0*/  FFMA.FTZ R168, R125, R4.reuse, -R6.reuse ;  /* 0x000000047da87223 */ /* 0x180fe20000010806 */
[----:B------:R-:W-:Y:S01]  /*2d00*/  FSEL R123, R82, -INF , P3 ;  /* 0xff800000527b7808 */ /* 0x000fe20001800000 */
[--C-:B------:R-:W-:Y:S01]  /*2d10*/  FFMA.FTZ R154, R9, R4, -R6.reuse ;  /* 0x00000004099a7223 */ /* 0x100fe20000010806 */
[----:B------:R-:W-:Y:S01]  /*2d20*/  FMNMX.FTZ R8, R37, R8, !PT ;  /* 0x0000000825087209 */ /* 0x000fe20007810000 */
[----:B------:R0:W-:Y:S01]  /*2d30*/  MUFU.EX2 R79, R10 ;  /* 0x0000000a004f7308 */ /* 0x0001e20000000800 */
[----:B------:R-:W-:Y:S01]  /*2d40*/  FSEL R91, R86, -INF , P5 ;  /* 0xff800000565b7808 */ /* 0x000fe20002800000 */
[--C-:B------:R-:W-:Y:S01]  /*2d50*/  FFMA.FTZ R180, R111, R4, -R6.reuse ;  /* 0x000000046fb47223 */ /* 0x100fe20000010806 */
[----:B------:R-:W-:Y:S01]  /*2d60*/  FMNMX.FTZ R8, R55, R8, !PT ;  /* 0x0000000837087209 */ /* 0x000fe20007810000 */
[-CC-:B------:R-:W-:Y:S01]  /*2d70*/  FFMA.FTZ R77, R113, R4.reuse, -R6.reuse ;  /* 0x00000004714d7223 */ /* 0x180fe20000010806 */
[----:B------:R-:W-:Y:S01]  /*2d80*/  FSEL R125, R87, -INF , P6 ;  /* 0xff800000577d7808 */ /* 0x000fe20003000000 */
[--C-:B------:R-:W-:Y:S01]  /*2d90*/  FFMA.FTZ R182, R115, R4, -R6.reuse ;  /* 0x0000000473b67223 */ /* 0x100fe20000010806 */
[----:B------:R-:W-:Y:S01]  /*2da0*/  FMNMX.FTZ R8, R41, R8, !PT ;  /* 0x0000000829087209 */ /* 0x000fe20007810000 */
[----:B------:R-:W-:Y:S01]  /*2db0*/  MUFU.EX2 R180, R180 ;  /* 0x000000b400b47308 */ /* 0x000fe20000000800 */
        /* <DEDUP_REMOVED lines=33> */
[----:B------:R-:W-:Y:S01]  /*2fd0*/  FFMA.FTZ R85, R85, R4, -R6 ;  /* 0x0000000455557223 */ /* 0x000fe20000010806 */
[----:B------:R-:W-:Y:S01]  /*2fe0*/  FMNMX.FTZ R8, R75, R8, !PT ;  /* 0x000000084b087209 */ /* 0x000fe20007810000 */
[----:B------:R-:W4:Y:S01]  /*2ff0*/  MUFU.EX2 R81, R81 ;  /* 0x0000005100517308 */ /* 0x000f220000000800 */
[----:B------:R-:W-:-:S02]  /*3000*/  IMAD.MOV.U32 R141, RZ, RZ, R151 ;  /* 0x000000ffff8d7224 */ /* 0x000fc400078e0097 */
[----:B------:R-:W-:Y:S01]  /*3010*/  FMNMX.FTZ R8, R73, R8, !PT ;  /* 0x0000000849087209 */ /* 0x000fe20007810000 */
[--C-:B------:R-:W-:Y:S02]  /*3020*/  IMAD.MOV.U32 R139, RZ, RZ, R151.reuse ;  /* 0x000000ffff8b7224 */ /* 0x100fe400078e0097 */
[--C-:B------:R-:W-:Y:S01]  /*3030*/  IMAD.MOV.U32 R137, RZ, RZ, R151.reuse ;  /* 0x000000ffff897224 */ /* 0x100fe200078e0097 */
[----:B------:R-:W-:Y:S01]  /*3040*/  FMNMX.FTZ R8, R121, R8, !PT ;  /* 0x0000000879087209 */ /* 0x000fe20007810000 */
[----:B------:R-:W5:Y:S01]  /*3050*/  MUFU.EX2 R176, R176 ;  /* 0x000000b000b07308 */ /* 0x000f620000000800 */
[--C-:B------:R-:W-:Y:S02]  /*3060*/  IMAD.MOV.U32 R135, RZ, RZ, R151.reuse ;  /* 0x000000ffff877224 */ /* 0x100fe400078e0097 */
[----:B------:R-:W-:Y:S01]  /*3070*/  FMNMX.FTZ R8, R123, R8, !PT ;  /* 0x000000087b087209 */ /* 0x000fe20007810000 */
[--C-:B------:R-:W-:Y:S02]  /*3080*/  IMAD.MOV.U32 R133, RZ, RZ, R151.reuse ;  /* 0x000000ffff857224 */ /* 0x100fe400078e0097 */
[--C-:B------:R-:W-:Y:S01]  /*3090*/  IMAD.MOV.U32 R131, RZ, RZ, R151.reuse ;  /* 0x000000ffff837224 */ /* 0x100fe200078e0097 */
[----:B------:R-:W-:Y:S01]  /*30a0*/  FMNMX.FTZ R8, R83, R8, !PT ;  /* 0x0000000853087209 */ /* 0x000fe20007810000 */
[----:B------:R-:W1:Y:S01]  /*30b0*/  MUFU.EX2 R111, R111 ;  /* 0x0000006f006f7308 */ /* 0x000e620000000800 */
[----:B------:R-:W-:-:S02]  /*30c0*/  IMAD.MOV.U32 R129, RZ, RZ, R151 ;  /* 0x000000ffff817224 */ /* 0x000fc400078e0097 */
[----:B------:R-:W-:Y:S01]  /*30d0*/  FMNMX.FTZ R8, R91, R8, !PT ;  /* 0x000000085b087209 */ /* 0x000fe20007810000 */
[--C-:B------:R-:W-:Y:S02]  /*30e0*/  IMAD.MOV.U32 R127, RZ, RZ, R151.reuse ;  /* 0x000000ffff7f7224 */ /* 0x100fe400078e0097 */
[--C-:B------:R-:W-:Y:S01]  /*30f0*/  IMAD.MOV.U32 R109, RZ, RZ, R151.reuse ;  /* 0x000000ffff6d7224 */ /* 0x100fe200078e0097 */
[----:B------:R-:W-:Y:S01]  /*3100*/  FMNMX.FTZ R8, R125, R8, !PT ;  /* 0x000000087d087209 */ /* 0x000fe20007810000 */
[----:B------:R-:W1:Y:S01]  /*3110*/  MUFU.EX2 R178, R178 ;  /* 0x000000b200b27308 */ /* 0x000e620000000800 */
[--C-:B------:R-:W-:Y:S02]  /*3120*/  IMAD.MOV.U32 R107, RZ, RZ, R151.reuse ;  /* 0x000000ffff6b7224 */ /* 0x100fe400078e0097 */
[--C-:B------:R-:W-:Y:S01]  /*3130*/  IMAD.MOV.U32 R105, RZ, RZ, R151.reuse ;  /* 0x000000ffff697224 */ /* 0x100fe200078e0097 */
[----:B------:R-:W0:Y:S01]  /*3140*/  SHFL.BFLY PT, R9, R8, 0x2, 0x1f ;  /* 0x0c401f0008097f89 */ /* 0x000e2200000e0000 */
[----:B------:R-:W-:-:S02]  /*3150*/  IMAD.MOV.U32 R103, RZ, RZ, R151 ;  /* 0x000000ffff677224 */ /* 0x000fc400078e0097 */
[--C-:B------:R-:W-:Y:S01]  /*3160*/  IMAD.MOV.U32 R101, RZ, RZ, R151.reuse ;  /* 0x000000ffff657224 */ /* 0x100fe200078e0097 */
[----:B------:R-:W1:Y:S01]  /*3170*/  MUFU.EX2 R113, R113 ;  /* 0x0000007100717308 */ /* 0x000e620000000800 */
[--C-:B------:R-:W-:Y:S02]  /*3180*/  IMAD.MOV.U32 R99, RZ, RZ, R151.reuse ;  /* 0x000000ffff637224 */ /* 0x100fe400078e0097 */
[----:B------:R-:W-:-:S05]  /*3190*/  IMAD.MOV.U32 R97, RZ, RZ, R151 ;  /* 0x000000ffff617224 */ /* 0x000fca00078e0097 */
        /* <DEDUP_REMOVED lines=13> */
[-CC-:B------:R-:W-:Y:S01]  /*3270*/  FFMA.FTZ R181, R11, R4.reuse, -R6.reuse ;  /* 0x000000040bb57223 */ /* 0x180fe20000010806 */
[-CC-:B------:R-:W-:Y:S01]  /*3280*/  FFMA.FTZ R8, R27, R4.reuse, -R6.reuse ;  /* 0x000000041b087223 */ /* 0x180fe20000010806 */
[-CC-:B------:R-:W-:Y:S01]  /*3290*/  FFMA.FTZ R183, R13, R4.reuse, -R6.reuse ;  /* 0x000000040db77223 */ /* 0x180fe20000010806 */
[----:B--2---:R-:W-:Y:S01]  /*32a0*/  FADD.FTZ R11, R180, R77 ;  /* 0x0000004db40b7221 */ /* 0x004fe20000010000 */
[-CC-:B------:R-:W-:Y:S01]  /*32b0*/  FFMA.FTZ R10, R31, R4.reuse, -R6.reuse ;  /* 0x000000041f0a7223 */ /* 0x180fe20000010806 */
[-CC-:B------:R-:W-:Y:S01]  /*32c0*/  FFMA.FTZ R177, R15, R4.reuse, -R6.reuse ;  /* 0x000000040fb17223 */ /* 0x180fe20000010806 */
[----:B------:R-:W-:Y:S01]  /*32d0*/  MUFU.EX2 R181, R181 ;  /* 0x000000b500b57308 */ /* 0x000fe20000000800 */
[----:B---3--:R-:W-:Y:S01]  /*32e0*/  FADD.FTZ R30, R182, R11 ;  /* 0x0000000bb61e7221 */ /* 0x008fe20000010000 */
[-CC-:B------:R-:W-:Y:S01]  /*32f0*/  FFMA.FTZ R12, R35, R4.reuse, -R6.reuse ;  /* 0x00000004230c7223 */ /* 0x180fe20000010806 */
[-CC-:B------:R-:W-:Y:S01]  /*3300*/  FFMA.FTZ R179, R21, R4.reuse, -R6.reuse ;  /* 0x0000000415b37223 */ /* 0x180fe20000010806 */
[-C--:B------:R-:W-:Y:S01]  /*3310*/  FFMA.FTZ R14, R39, R4.reuse, -R6 ;  /* 0x00000004270e7223 */ /* 0x080fe20000010806 */
[----:B----4-:R-:W-:Y:S01]  /*3320*/  FADD.FTZ R11, R81, R30 ;  /* 0x0000001e510b7221 */ /* 0x010fe20000010000 */
[-CC-:B------:R-:W-:Y:S01]  /*3330*/  FFMA.FTZ R173, R25, R4.reuse, -R6.reuse ;  /* 0x0000000419ad7223 */ /* 0x180fe20000010806 */
[-CC-:B------:R-:W-:Y:S01]  /*3340*/  FFMA.FTZ R20, R43, R4.reuse, -R6.reuse ;  /* 0x000000042b147223 */ /* 0x180fe20000010806 */
[----:B------:R-:W0:Y:S01]  /*3350*/  MUFU.EX2 R8, R8 ;  /* 0x0000000800087308 */ /* 0x000e220000000800 */
[----:B-----5:R-:W-:Y:S01]  /*3360*/  FADD.FTZ R32, R176, R11 ;  /* 0x0000000bb0207221 */ /* 0x020fe20000010000 */
[-CC-:B------:R-:W-:Y:S01]  /*3370*/  FFMA.FTZ R175, R29, R4.reuse, -R6.reuse ;  /* 0x000000041daf7223 */ /* 0x180fe20000010806 */
[-CC-:B------:R-:W-:Y:S01]  /*3380*/  FFMA.FTZ R24, R47, R4.reuse, -R6.reuse ;  /* 0x000000042f187223 */ /* 0x180fe20000010806 */
[-C--:B------:R-:W-:Y:S01]  /*3390*/  FFMA.FTZ R169, R33, R4.reuse, -R6 ;  /* 0x0000000421a97223 */ /* 0x080fe20000010806 */
[----:B-1----:R-:W-:Y:S01]  /*33a0*/  FADD.FTZ R11, R111, R32 ;  /* 0x000000206f0b7221 */ /* 0x002fe20000010000 */
[-CC-:B------:R-:W-:Y:S01]  /*33b0*/  FFMA.FTZ R26, R51, R4.reuse, -R6.reuse ;  /* 0x00000004331a7223 */ /* 0x180fe20000010806 */
[-CC-:B------:R-:W-:Y:S01]  /*33c0*/  FFMA.FTZ R171, R37, R4.reuse, -R6.reuse ;  /* 0x0000000425ab7223 */ /* 0x180fe20000010806 */
[----:B------:R-:W1:Y:S01]  /*33d0*/  MUFU.EX2 R183, R183 ;  /* 0x000000b700b77308 */ /* 0x000e620000000800 */
[----:B------:R-:W-:Y:S01]  /*33e0*/  FADD.FTZ R34, R178, R11 ;  /* 0x0000000bb2227221 */ /* 0x000fe20000010000 */
[-CC-:B------:R-:W-:Y:S01]  /*33f0*/  FFMA.FTZ R28, R55, R4.reuse, -R6.reuse ;  /* 0x00000004371c7223 */ /* 0x180fe20000010806 */
[-CC-:B------:R-:W-:Y:S01]  /*3400*/  FFMA.FTZ R153, R41, R4.reuse, -R6.reuse ;  /* 0x0000000429997223 */ /* 0x180fe20000010806 */
[-C--:B------:R-:W-:Y:S01]  /*3410*/  FFMA.FTZ R30, R59, R4.reuse, -R6 ;  /* 0x000000043b1e7223 */ /* 0x080fe20000010806 */
[----:B------:R-:W-:Y:S01]  /*3420*/  FADD.FTZ R13, R113, R34 ;  /* 0x00000022710d7221 */ /* 0x000fe20000010000 */
[-CC-:B------:R-:W-:Y:S01]  /*3430*/  FFMA.FTZ R45, R45, R4.reuse, -R6.reuse ;  /* 0x000000042d2d7223 */ /* 0x180fe20000010806 */
[-C--:B------:R-:W-:Y:S01]  /*3440*/  FFMA.FTZ R63, R63, R4.reuse, -R6 ;  /* 0x000000043f3f7223 */ /* 0x080fe20000010806 */
[----:B------:R-:W2:Y:S01]  /*3450*/  MUFU.EX2 R10, R10 ;  /* 0x0000000a000a7308 */ /* 0x000ea20000000800 */
[----:B0-----:R-:W-:Y:S01]  /*3460*/  FADD.FTZ R32, R181, R8 ;  /* 0x00000008b5207221 */ /* 0x001fe20000010000 */
[----:B------:R-:W-:Y:S01]  /*3470*/  FADD.FTZ R36, R172, R13 ;  /* 0x0000000dac247221 */ /* 0x000fe20000010000 */
[-CC-:B------:R-:W-:Y:S01]  /*3480*/  FFMA.FTZ R49, R49, R4.reuse, -R6.reuse ;  /* 0x0000000431317223 */ /* 0x180fe20000010806 */
[-CC-:B------:R-:W-:Y:S01]  /*3490*/  FFMA.FTZ R67, R67, R4.reuse, -R6.reuse ;  /* 0x0000000443437223 */ /* 0x180fe20000010806 */
[-C--:B------:R-:W-:Y:S01]  /*34a0*/  FFMA.FTZ R53, R53, R4.reuse, -R6 ;  /* 0x0000000435357223 */ /* 0x080fe20000010806 */
[----:B------:R-:W-:Y:S01]  /*34b0*/  FADD.FTZ R13, R115, R36 ;  /* 0x00000024730d7221 */ /* 0x000fe20000010000 */
[-C--:B------:R-:W-:Y:S01]  /*34c0*/  FFMA.FTZ R71, R71, R4.reuse, -R6 ;  /* 0x0000000447477223 */ /* 0x080fe20000010806 */
[----:B------:R-:W0:Y:S01]  /*34d0*/  MUFU.EX2 R177, R177 ;  /* 0x000000b100b17308 */ /* 0x000e220000000800 */
[----:B-1----:R-:W-:Y:S01]  /*34e0*/  FADD.FTZ R11, R183, R32 ;  /* 0x00000020b70b7221 */ /* 0x002fe20000010000 */
[----:B------:R-:W-:Y:S01]  /*34f0*/  FADD.FTZ R36, R174, R13 ;  /* 0x0000000dae247221 */ /* 0x000fe20000010000 */
[-CC-:B------:R-:W-:Y:S01]  /*3500*/  FFMA.FTZ R69, R69, R4.reuse, -R6.reuse ;  /* 0x0000000445457223 */ /* 0x180fe20000010806 */
[-CC-:B------:R-:W-:Y:S01]  /*3510*/  FFMA.FTZ R75, R75, R4.reuse, -R6.reuse ;  /* 0x000000044b4b7223 */ /* 0x180fe20000010806 */
[-C--:B------:R-:W-:Y:S01]  /*3520*/  FFMA.FTZ R73, R73, R4.reuse, -R6 ;  /* 0x0000000449497223 */ /* 0x080fe20000010806 */
[----:B------:R-:W-:Y:S01]  /*3530*/  FADD.FTZ R13, R117, R36 ;  /* 0x00000024750d7221 */ /* 0x000fe20000010000 */
[-CC-:B------:R-:W-:Y:S01]  /*3540*/  FFMA.FTZ R121, R121, R4.reuse, -R6.reuse ;  /* 0x0000000479797223 */ /* 0x180fe20000010806 */
[----:B------:R-:W1:Y:S01]  /*3550*/  MUFU.EX2 R12, R12 ;  /* 0x0000000c000c7308 */ /* 0x000e620000000800 */
[----:B--2---:R-:W-:Y:S01]  /*3560*/  FADD.FTZ R34, R10, R11 ;  /* 0x0000000b0a227221 */ /* 0x004fe20000010000 */
[----:B------:R-:W-:Y:S01]  /*3570*/  FADD.FTZ R38, R168, R13 ;  /* 0x0000000da8267221 */ /* 0x000fe20000010000 */
[-CC-:B------:R-:W-:Y:S01]  /*3580*/  FFMA.FTZ R123, R123, R4.reuse, -R6.reuse ;  /* 0x000000047b7b7223 */ /* 0x180fe20000010806 */
[-CC-:B------:R-:W-:Y:S01]  /*3590*/  FFMA.FTZ R83, R83, R4.reuse, -R6.reuse ;  /* 0x0000000453537223 */ /* 0x180fe20000010806 */
[-C--:B------:R-:W-:Y:S01]  /*35a0*/  FFMA.FTZ R91, R91, R4.reuse, -R6 ;  /* 0x000000045b5b7223 */ /* 0x080fe20000010806 */
[----:B------:R-:W-:Y:S01]  /*35b0*/  FADD.FTZ R13, R119, R38 ;  /* 0x00000026770d7221 */ /* 0x000fe20000010000 */
[----:B------:R-:W-:Y:S01]  /*35c0*/  FFMA.FTZ R125, R125, R4, -R6 ;  /* 0x000000047d7d7223 */ /* 0x000fe20000010806 */
[----:B------:R-:W2:Y:S01]  /*35d0*/  MUFU.EX2 R179, R179 ;  /* 0x000000b300b37308 */ /* 0x000ea20000000800 */
[----:B0-----:R-:W-:Y:S01]  /*35e0*/  FADD.FTZ R11, R177, R34 ;  /* 0x00000022b10b7221 */ /* 0x001fe20000010000 */
[----:B------:R-:W-:Y:S01]  /*35f0*/  FADD.FTZ R38, R170, R13 ;  /* 0x0000000daa267221 */ /* 0x000fe20000010000 */
[----:B------:R-:W-:-:S02]  /*3600*/  F2FP.BF16.F32.PACK_AB R181, R8, R181 ;  /* 0x000000b508b5723e */ /* 0x000fc400000010ff */
[----:B------:R-:W-:Y:S02]  /*3610*/  F2FP.BF16.F32.PACK_AB R183, R10, R183 ;  /* 0x000000b70ab7723e */ /* 0x000fe400000010ff */
[----:B------:R-:W-:Y:S01]  /*3620*/  F2FP.BF16.F32.PACK_AB R176, R111, R176 ;  /* 0x000000b06fb0723e */ /* 0x000fe200000010ff */
[----:B------:R-:W0:Y:S01]  /*3630*/  MUFU.EX2 R14, R14 ;  /* 0x0000000e000e7308 */ /* 0x000e220000000800 */
[C---:B-1----:R-:W-:Y:S01]  /*3640*/  FADD.FTZ R34, R12.reuse, R11 ;  /* 0x0000000b0c227221 */ /* 0x042fe20000010000 */
[----:B------:R-:W-:Y:S01]  /*3650*/  F2FP.BF16.F32.PACK_AB R177, R12, R177 ;  /* 0x000000b10cb1723e */ /* 0x000fe200000010ff */
[----:B------:R-:W-:Y:S01]  /*3660*/  VIADD R12, R94, 0xfffffffe ;  /* 0xfffffffe5e0c7836 */ /* 0x000fe20000000000 */
[----:B------:R-:W-:Y:S01]  /*3670*/  F2FP.BF16.F32.PACK_AB R178, R113, R178 ;  /* 0x000000b271b2723e */ /* 0x000fe200000010ff */
[--C-:B------:R-:W-:Y:S01]  /*3680*/  IMAD.MOV.U32 R113, RZ, RZ, R151.reuse ;  /* 0x000000ffff717224 */ /* 0x100fe200078e0097 */
[----:B------:R-:W-:Y:S01]  /*3690*/  F2FP.BF16.F32.PACK_AB R172, R115, R172 ;  /* 0x000000ac73ac723e */ /* 0x000fe200000010ff */
[--C-:B------:R-:W-:Y:S01]  /*36a0*/  IMAD.MOV.U32 R115, RZ, RZ, R151.reuse ;  /* 0x000000ffff737224 */ /* 0x100fe200078e0097 */
[----:B------:R-:W1:Y:S01]  /*36b0*/  MUFU.EX2 R173, R173 ;  /* 0x000000ad00ad7308 */ /* 0x000e620000000800 */
[----:B--2---:R-:W-:Y:S01]  /*36c0*/  FADD.FTZ R11, R179, R34 ;  /* 0x00000022b30b7221 */ /* 0x004fe20000010000 */
[----:B------:R-:W-:Y:S01]  /*36d0*/  ISETP.GE.AND P2, PT, R12, R17, PT ;  /* 0x000000110c00720c */ /* 0x000fe20003f46270 */
[--C-:B------:R-:W-:Y:S01]  /*36e0*/  IMAD.MOV.U32 R111, RZ, RZ, R151.reuse ;  /* 0x000000ffff6f7224 */ /* 0x100fe200078e0097 */
[----:B------:R-:W-:Y:S01]  /*36f0*/  F2FP.BF16.F32.PACK_AB R174, R117, R174 ;  /* 0x000000ae75ae723e */ /* 0x000fe200000010ff */
[--C-:B------:R-:W-:Y:S01]  /*3700*/  IMAD.MOV.U32 R117, RZ, RZ, R151.reuse ;  /* 0x000000ffff757224 */ /* 0x100fe200078e0097 */
[----:B------:R-:W-:Y:S01]  /*3710*/  F2FP.BF16.F32.PACK_AB R168, R119, R168 ;  /* 0x000000a877a8723e */ /* 0x000fe200000010ff */
[----:B------:R-:W-:Y:S01]  /*3720*/  IMAD.MOV.U32 R119, RZ, RZ, R151 ;  /* 0x000000ffff777224 */ /* 0x000fe200078e0097 */
[----:B------:R-:W2:Y:S01]  /*3730*/  MUFU.EX2 R20, R20 ;  /* 0x0000001400147308 */ /* 0x000ea20000000800 */
[----:B0-----:R-:W-:Y:S01]  /*3740*/  FADD.FTZ R36, R14, R11 ;  /* 0x0000000b0e247221 */ /* 0x001fe20000010000 */
[----:B------:R-:W-:Y:S01]  /*3750*/  F2FP.BF16.F32.PACK_AB R180, R77, R180 ;  /* 0x000000b44db4723e */ /* 0x000fe200000010ff */
[----:B------:R-:W-:Y:S01]  /*3760*/  IMAD.MOV.U32 R94, RZ, RZ, R151 ;  /* 0x000000ffff5e7224 */ /* 0x000fe200078e0097 */
[----:B------:R-:W-:-:S02]  /*3770*/  F2FP.BF16.F32.PACK_AB R182, R81, R182 ;  /* 0x000000b651b6723e */ /* 0x000fc400000010ff */
[----:B------:R-:W-:Y:S02]  /*3780*/  F2FP.BF16.F32.PACK_AB R170, R79, R170 ;  /* 0x000000aa4faa723e */ /* 0x000fe400000010ff */
[----:B------:R-:W0:Y:S01]  /*3790*/  MUFU.EX2 R175, R175 ;  /* 0x000000af00af7308 */ /* 0x000e220000000800 */
[----:B-1----:R-:W-:Y:S01]  /*37a0*/  FADD.FTZ R11, R173, R36 ;  /* 0x00000024ad0b7221 */ /* 0x002fe20000010000 */
[----:B------:R-:W-:-:S06]  /*37b0*/  F2FP.BF16.F32.PACK_AB R179, R14, R179 ;  /* 0x000000b30eb3723e */ /* 0x000fcc00000010ff */
[----:B------:R-:W1:Y:S01]  /*37c0*/  MUFU.EX2 R24, R24 ;  /* 0x0000001800187308 */ /* 0x000e620000000800 */
[C---:B--2---:R-:W-:Y:S01]  /*37d0*/  FADD.FTZ R36, R20.reuse, R11 ;  /* 0x0000000b14247221 */ /* 0x044fe20000010000 */
[----:B------:R-:W-:Y:S01]  /*37e0*/  FADD.FTZ R11, R79, R38 ;  /* 0x000000264f0b7221 */ /* 0x000fe20000010000 */
[----:B------:R-:W-:-:S05]  /*37f0*/  F2FP.BF16.F32.PACK_AB R173, R20, R173 ;  /* 0x000000ad14ad723e */ /* 0x000fca00000010ff */
[----:B------:R-:W2:Y:S01]  /*3800*/  MUFU.EX2 R152, R152 ;  /* 0x0000009800987308 */ /* 0x000ea20000000800 */
[----:B0-----:R-:W-:-:S07]  /*3810*/  FADD.FTZ R5, R175, R36 ;  /* 0x00000024af057221 */ /* 0x001fce0000010000 */
[----:B------:R-:W0:Y:S01]  /*3820*/  MUFU.EX2 R169, R169 ;  /* 0x000000a900a97308 */ /* 0x000e220000000800 */
[C---:B-1----:R-:W-:Y:S01]  /*3830*/  FADD.FTZ R38, R24.reuse, R5 ;  /* 0x0000000518267221 */ /* 0x042fe20000010000 */
[----:B------:R-:W-:-:S06]  /*3840*/  F2FP.BF16.F32.PACK_AB R175, R24, R175 ;  /* 0x000000af18af723e */ /* 0x000fcc00000010ff */
[----:B------:R-:W1:Y:S01]  /*3850*/  MUFU.EX2 R57, R57 ;  /* 0x0000003900397308 */ /* 0x000e620000000800 */
[----:B--2---:R-:W-:-:S07]  /*3860*/  FADD.FTZ R40, R152, R11 ;  /* 0x0000000b98287221 */ /* 0x004fce0000010000 */
[----:B------:R-:W2:Y:S01]  /*3870*/  MUFU.EX2 R26, R26 ;  /* 0x0000001a001a7308 */ /* 0x000ea20000000800 */
[----:B0-----:R-:W-:-:S07]  /*3880*/  FADD.FTZ R5, R169, R38 ;  /* 0x00000026a9057221 */ /* 0x001fce0000010000 */
[----:B------:R-:W0:Y:S01]  /*3890*/  MUFU.EX2 R154, R154 ;  /* 0x0000009a009a7308 */ /* 0x000e220000000800 */
[C---:B-1----:R-:W-:Y:S01]  /*38a0*/  FADD.FTZ R11, R57.reuse, R40 ;  /* 0x00000028390b7221 */ /* 0x042fe20000010000 */
[----:B------:R-:W-:-:S06]  /*38b0*/  F2FP.BF16.F32.PACK_AB R152, R57, R152 ;  /* 0x000000983998723e */ /* 0x000fcc00000010ff */
[----:B------:R-:W1:Y:S01]  /*38c0*/  MUFU.EX2 R171, R171 ;  /* 0x000000ab00ab7308 */ /* 0x000e620000000800 */
[C---:B--2---:R-:W-:Y:S01]  /*38d0*/  FADD.FTZ R38, R26.reuse, R5 ;  /* 0x000000051a267221 */ /* 0x044fe20000010000 */
[----:B------:R-:W-:-:S06]  /*38e0*/  F2FP.BF16.F32.PACK_AB R169, R26, R169 ;  /* 0x000000a91aa9723e */ /* 0x000fcc00000010ff */
[----:B------:R-:W2:Y:S01]  /*38f0*/  MUFU.EX2 R61, R61 ;  /* 0x0000003d003d7308 */ /* 0x000ea20000000800 */
[----:B0-----:R-:W-:-:S07]  /*3900*/  FADD.FTZ R40, R154, R11 ;  /* 0x0000000b9a287221 */ /* 0x001fce0000010000 */
[----:B------:R-:W0:Y:S01]  /*3910*/  MUFU.EX2 R28, R28 ;  /* 0x0000001c001c7308 */ /* 0x000e220000000800 */
[----:B-1----:R-:W-:-:S07]  /*3920*/  FADD.FTZ R5, R171, R38 ;  /* 0x00000026ab057221 */ /* 0x002fce0000010000 */
[----:B------:R-:W1:Y:S01]  /*3930*/  MUFU.EX2 R156, R156 ;  /* 0x0000009c009c7308 */ /* 0x000e620000000800 */
[C---:B--2---:R-:W-:Y:S01]  /*3940*/  FADD.FTZ R11, R61.reuse, R40 ;  /* 0x000000283d0b7221 */ /* 0x044fe20000010000 */
[----:B------:R-:W-:-:S06]  /*3950*/  F2FP.BF16.F32.PACK_AB R154, R61, R154 ;  /* 0x0000009a3d9a723e */ /* 0x000fcc00000010ff */
[----:B------:R-:W2:Y:S01]  /*3960*/  MUFU.EX2 R153, R153 ;  /* 0x0000009900997308 */ /* 0x000ea20000000800 */
[C---:B0-----:R-:W-:Y:S01]  /*3970*/  FADD.FTZ R6, R28.reuse, R5 ;  /* 0x000000051c067221 */ /* 0x041fe20000010000 */
[----:B------:R-:W-:-:S06]  /*3980*/  F2FP.BF16.F32.PACK_AB R171, R28, R171 ;  /* 0x000000ab1cab723e */ /* 0x000fcc00000010ff */
[----:B------:R-:W0:Y:S01]  /*3990*/  MUFU.EX2 R65, R65 ;  /* 0x0000004100417308 */ /* 0x000e220000000800 */
[----:B-1----:R-:W-:-:S07]  /*39a0*/  FADD.FTZ R40, R156, R11 ;  /* 0x0000000b9c287221 */ /* 0x002fce0000010000 */
[----:B------:R-:W1:Y:S01]  /*39b0*/  MUFU.EX2 R30, R30 ;  /* 0x0000001e001e7308 */ /* 0x000e620000000800 */
[----:B--2---:R-:W-:-:S07]  /*39c0*/  FADD.FTZ R5, R153, R6 ;  /* 0x0000000699057221 */ /* 0x004fce0000010000 */
[----:B------:R-:W2:Y:S01]  /*39d0*/  MUFU.EX2 R158, R158 ;  /* 0x0000009e009e7308 */ /* 0x000ea20000000800 */
[C---:B0-----:R-:W-:Y:S01]  /*39e0*/  FADD.FTZ R11, R65.reuse, R40 ;  /* 0x00000028410b7221 */ /* 0x041fe20000010000 */
[----:B------:R-:W-:-:S06]  /*39f0*/  F2FP.BF16.F32.PACK_AB R156, R65, R156 ;  /* 0x0000009c419c723e */ /* 0x000fcc00000010ff */
        /* <DEDUP_REMOVED lines=19> */
[----:B------:R-:W-:Y:S01]  /*3b30*/  F2FP.BF16.F32.PACK_AB R160, R89, R160 ;  /* 0x000000a059a0723e */ /* 0x000fe200000010ff */
[----:B------:R-:W-:-:S05]  /*3b40*/  IMAD.MOV.U32 R89, RZ, RZ, R151 ;  /* 0x000000ffff597224 */ /* 0x000fca00078e0097 */
        /* <DEDUP_REMOVED lines=9> */
[----:B------:R-:W-:Y:S01]  /*3be0*/  F2FP.BF16.F32.PACK_AB R162, R93, R162 ;  /* 0x000000a25da2723e */ /* 0x000fe200000010ff */
[----:B------:R-:W-:-:S05]  /*3bf0*/  IMAD.MOV.U32 R93, RZ, RZ, R151 ;  /* 0x000000ffff5d7224 */ /* 0x000fca00078e0097 */
        /* <DEDUP_REMOVED lines=9> */
[----:B------:R-:W-:Y:S01]  /*3c90*/  F2FP.BF16.F32.PACK_AB R164, R95, R164 ;  /* 0x000000a45fa4723e */ /* 0x000fe200000010ff */
[----:B------:R-:W-:-:S05]  /*3ca0*/  IMAD.MOV.U32 R95, RZ, RZ, R151 ;  /* 0x000000ffff5f7224 */ /* 0x000fca00078e0097 */
[----:B------:R1:W3:Y:S01]  /*3cb0*/  MUFU.EX2 R40, R121 ;  /* 0x0000007900287308 */ /* 0x0002e20000000800 */
[C---:B--2---:R-:W-:Y:S01]  /*3cc0*/  FADD.FTZ R44, R38.reuse, R5 ;  /* 0x00000005262c7221 */ /* 0x044fe20000010000 */
[----:B------:R-:W-:-:S06]  /*3cd0*/  F2FP.BF16.F32.PACK_AB R161, R38, R69 ;  /* 0x0000004526a1723e */ /* 0x000fcc00000010ff */
[----:B------:R-:W2:Y:S01]  /*3ce0*/  MUFU.EX2 R123, R123 ;  /* 0x0000007b007b7308 */ /* 0x000ea20000000800 */
[----:B0-----:R-:W-:Y:S01]  /*3cf0*/  FADD.FTZ R5, R73, R44 ;  /* 0x0000002c49057221 */ /* 0x001fe20000010000 */
[----:B-1----:R-:W-:-:S06]  /*3d00*/  IMAD.MOV.U32 R121, RZ, RZ, R151 ;  /* 0x000000ffff797224 */ /* 0x002fcc00078e0097 */
[----:B------:R-:W0:Y:S01]  /*3d10*/  MUFU.EX2 R42, R83 ;  /* 0x00000053002a7308 */ /* 0x000e220000000800 */
[C---:B---3--:R-:W-:Y:S01]  /*3d20*/  FADD.FTZ R10, R40.reuse, R5 ;  /* 0x00000005280a7221 */ /* 0x048fe20000010000 */
[----:B------:R-:W-:-:S06]  /*3d30*/  F2FP.BF16.F32.PACK_AB R163, R40, R73 ;  /* 0x0000004928a3723e */ /* 0x000fcc00000010ff */
[----:B------:R-:W1:Y:S01]  /*3d40*/  MUFU.EX2 R91, R91 ;  /* 0x0000005b005b7308 */ /* 0x000e620000000800 */
[----:B--2---:R-:W-:-:S07]  /*3d50*/  FADD.FTZ R5, R123, R10 ;  /* 0x0000000a7b057221 */ /* 0x004fce0000010000 */
[----:B------:R-:W2:Y:S01]  /*3d60*/  MUFU.EX2 R166, R166 ;  /* 0x000000a600a67308 */ /* 0x000ea20000000800 */
[C---:B0-----:R-:W-:Y:S01]  /*3d70*/  FADD.FTZ R10, R42.reuse, R5 ;  /* 0x000000052a0a7221 */ /* 0x041fe20000010000 */
[----:B------:R-:W-:Y:S01]  /*3d80*/  F2FP.BF16.F32.PACK_AB R165, R42, R123 ;  /* 0x0000007b2aa5723e */ /* 0x000fe200000010ff */
[----:B------:R-:W-:-:S05]  /*3d90*/  IMAD.MOV.U32 R123, RZ, RZ, R151 ;  /* 0x000000ffff7b7224 */ /* 0x000fca00078e0097 */
[----:B------:R0:W3:Y:S01]  /*3da0*/  MUFU.EX2 R8, R125 ;  /* 0x0000007d00087308 */ /* 0x0000e20000000800 */
[----:B-1----:R-:W-:Y:S01]  /*3db0*/  FADD.FTZ R5, R91, R10 ;  /* 0x0000000a5b057221 */ /* 0x002fe20000010000 */
[----:B------:R-:W-:-:S06]  /*3dc0*/  IMAD.MOV.U32 R10, RZ, RZ, 0x3f800000 ;  /* 0x3f800000ff0a7424 */ /* 0x000fcc00078e00ff */
[----:B------:R-:W1:Y:S01]  /*3dd0*/  MUFU.EX2 R85, R85 ;  /* 0x0000005500557308 */ /* 0x000e620000000800 */
[----:B--2---:R-:W-:Y:S01]  /*3de0*/  FADD.FTZ R6, R166, R11 ;  /* 0x0000000ba6067221 */ /* 0x004fe20000010000 */
[----:B0-----:R-:W-:Y:S02]  /*3df0*/  IMAD.MOV.U32 R125, RZ, RZ, R151 ;  /* 0x000000ffff7d7224 */ /* 0x001fe400078e0097 */
[C---:B---3--:R-:W-:Y:S01]  /*3e00*/  FADD.FTZ R5, R8.reuse, R5 ;  /* 0x0000000508057221 */ /* 0x048fe20000010000 */
[----:B------:R-:W-:Y:S01]  /*3e10*/  F2FP.BF16.F32.PACK_AB R167, R8, R91 ;  /* 0x0000005b08a7723e */ /* 0x000fe200000010ff */
[----:B------:R-:W-:Y:S02]  /*3e20*/  IMAD.MOV.U32 R8, RZ, RZ, 0x3f800000 ;  /* 0x3f800000ff087424 */ /* 0x000fe400078e00ff */
[----:B------:R-:W-:Y:S02]  /*3e30*/  IMAD.MOV.U32 R91, RZ, RZ, R151 ;  /* 0x000000ffff5b7224 */ /* 0x000fe400078e0097 */
[C---:B-1----:R-:W-:Y:S01]  /*3e40*/  FADD.FTZ R6, R85.reuse, R6 ;  /* 0x0000000655067221 */ /* 0x042fe20000010000 */
[----:B------:R-:W-:Y:S01]  /*3e50*/  F2FP.BF16.F32.PACK_AB R166, R85, R166 ;  /* 0x000000a655a6723e */ /* 0x000fe200000010ff */
[----:B------:R-:W-:Y:S06]  /*3e60*/  @!P2 BRA `(.L_x_183) ;  /* 0x0000002000d8a947 */ /* 0x000fec0003800000 */
[----:B------:R-:W-:Y:S01]  /*3e70*/  R2UR UR31, R2 ;  /* 0x00000000021f72ca */ /* 0x000fe200000e0000 */
[----:B------:R-:W-:Y:S01]  /*3e80*/  IMAD.MOV.U32 R11, RZ, RZ, R9 ;  /* 0x000000ffff0b7224 */ /* 0x000fe200078e0009 */
[----:B------:R-:W-:Y:S01]  /*3e90*/  CS2R R150, SRZ ;  /* 0x0000000000967805 */ /* 0x000fe2000001ff00 */
[----:B------:R-:W-:Y:S01]  /*3ea0*/  IMAD.MOV.U32 R15, RZ, RZ, R3 ;  /* 0x000000ffff0f7224 */ /* 0x000fe200078e0003 */
[----:B------:R-:W-:Y:S01]  /*3eb0*/  CS2R R146, SRZ ;  /* 0x0000000000927805 */ /* 0x000fe2000001ff00 */
[----:B------:R-:W-:Y:S01]  /*3ec0*/  IMAD.MOV.U32 R13, RZ, RZ, R16 ;  /* 0x000000ffff0d7224 */ /* 0x000fe200078e0010 */
[----:B------:R-:W-:Y:S01]  /*3ed0*/  CS2R R142, SRZ ;  /* 0x00000000008e7805 */ /* 0x000fe2000001ff00 */
[----:B------:R-:W-:Y:S01]  /*3ee0*/  IMAD.MOV.U32 R8, RZ, RZ, 0x3f800000 ;  /* 0x3f800000ff087424 */ /* 0x000fe200078e00ff */
        /* <DEDUP_REMOVED lines=28> */
[----:B------:R-:W-:-:S07]  /*40b0*/  CS2R R88, SRZ ;  /* 0x0000000000587805 */ /* 0x000fce000001ff00 */
.L_x_192:
        /* <DEDUP_REMOVED lines=8> */
.L_x_184:
[----:B------:R-:W0:Y:S01]  /*4140*/  S2UR UR6, SR_CgaCtaId ;  /* 0x00000000000679c3 */ /* 0x000e220000008800 */
[----:B------:R-:W-:Y:S01]  /*4150*/  UMOV UR5, 0x400 ;  /* 0x0000040000057882 */ /* 0x000fe20000000000 */
[----:B------:R-:W-:Y:S01]  /*4160*/  IMAD.U32 R9, RZ, RZ, UR4 ;  /* 0x00000004ff097e24 */ /* 0x000fe2000f8e00ff */
[----:B------:R-:W-:Y:S01]  /*4170*/  SHF.L.U32 R3, R16, 0x1f, RZ ;  /* 0x0000001f10037819 */ /* 0x000fe200000006ff */
[----:B0-----:R-:W-:-:S06]  /*4180*/  ULEA UR5, UR6, UR5, 0x18 ;  /* 0x0000000506057291 */ /* 0x001fcc000f8ec03f */
[----:B------:R-:W-:-:S04]  /*4190*/  IMAD.U32 R0, RZ, RZ, UR5 ;  /* 0x00000005ff007e24 */ /* 0x000fc8000f8e00ff */
[----:B------:R-:W-:-:S04]  /*41a0*/  IMAD R14, R9, 0x8, R0 ;  /* 0x00000008090e7824 */ /* 0x000fc800078e0200 */
[----:B------:R0:W1:Y:S01]  /*41b0*/  SYNCS.PHASECHK.TRANS64.TRYWAIT P2, [R14+URZ+0x34830], R3 ;  /* 0x034830030e0075a7 */ /* 0x000062000804017f */
[----:B------:R-:W-:Y:S05]  /*41c0*/  @!P0 BRA `(.L_x_185) ;  /* 0x0000000000048947 */ /* 0x000fea0003800000 */
[----:B------:R-:W-:Y:S01]  /*41d0*/  BPT.TRAP 0x1 ;  /* 0x000000040000795c */ /* 0x000fe20000300000 */
.L_x_185:
[----:B------:R-:W-:Y:S01]  /*41e0*/  IMAD R4, R2, 0xc00, R7 ;  /* 0x00000c0002047824 */ /* 0x000fe200078e0207 */
[----:B-1----:R-:W-:Y:S06]  /*41f0*/  @P2 BRA `(.L_x_186) ;  /* 0x0000000000082947 */ /* 0x002fec0003800000 */
[----:B------:R-:W1:Y:S02]  /*4200*/  SYNCS.PHASECHK.TRANS64.TRYWAIT P2, [R14+URZ+0x34830], R3 ;  /* 0x034830030e0075a7 */ /* 0x000e64000804017f */
[----:B-1----:R-:W-:Y:S05]  /*4210*/  @!P2 BRA `(.L_x_187) ;  /* 0x000000c000e8a947 */ /* 0x002fea0003800000 */
.L_x_186:
[----:B------:R-:W-:Y:S01]  /*4220*/  R2UR UR30, R4 ;  /* 0x00000000041e72ca */ /* 0x000fe200000e0000 */
[----:B------:R-:W-:Y:S01]  /*4230*/  WARPGROUP.ARRIVE ;  /* 0x00000000000079c5 */ /* 0x000fe20000000000 */
[----:B------:R-:W-:Y:S01]  /*4240*/  UMOV UR4, UR52 ;  /* 0x0000003400047c82 */ /* 0x000fe20008000000 */
[----:B------:R-:W-:Y:S01]  /*4250*/  UMOV UR5, UR53 ;  /* 0x0000003500057c82 */ /* 0x000fe20008000000 */
        /* <DEDUP_REMOVED lines=9> */
[----:B------:R-:W-:Y:S01]  /*42f0*/  UMOV UR6, UR30 ;  /* 0x0000001e00067c82 */ /* 0x000fe20008000000 */
[----:B------:R-:W-:Y:S01]  /*4300*/  UIADD3 UR10, UR30, 0x4, URZ ;  /* 0x000000041e0a7890 */ /* 0x000fe2000fffe03f */
[----:B------:R-:W-:Y:S01]  /*4310*/  HGMMA.64x128x16.F32.BF16 R24, gdesc[UR4], RZ, !UPT, gsb0 ;  /* 0x01e00000041879f0 */ /* 0x000fe2000c0018ff */
[----:B------:R-:W-:Y:S01]  /*4320*/  UIADD3 UR6, UR30, 0x2, URZ ;  /* 0x000000021e067890 */ /* 0x000fe2000fffe03f */
[-C--:B------:R-:W-:Y:S01]  /*4330*/  FMUL.FTZ R88, R88, R10.reuse ;  /* 0x0000000a58587220 */ /* 0x080fe20000410000 */
[----:B------:R-:W-:Y:S01]  /*4340*/  UMOV UR4, UR56 ;  /* 0x0000003800047c82 */ /* 0x000fe20008000000 */
[----:B------:R-:W-:Y:S01]  /*4350*/  UMOV UR5, UR57 ;  /* 0x0000003900057c82 */ /* 0x000fe20008000000 */
[----:B------:R-:W-:Y:S01]  /*4360*/  UMOV UR7, 0x40000040 ;  /* 0x4000004000077882 */ /* 0x000fe20000000000 */
        /* <DEDUP_REMOVED lines=74> */
[----:B------:R-:W-:Y:S01]  /*4810*/  HGMMA.64x128x16.F32.BF16 R24, gdesc[UR4], R24, gsb0 ;  /* 0x01e00000041879f0 */ /* 0x000fe20008001818 */
[----:B------:R-:W-:Y:S01]  /*4820*/  UIADD3 UR6, UR30, 0x406, URZ ;  /* 0x000004061e067890 */ /* 0x000fe2000fffe03f */
[----:B------:R-:W-:Y:S01]  /*4830*/  UMOV UR4, UR28 ;  /* 0x0000001c00047c82 */ /* 0x000fe20008000000 */
[----:B------:R-:W-:Y:S01]  /*4840*/  UMOV UR5, UR29 ;  /* 0x0000001d00057c82 */ /* 0x000fe20008000000 */
[----:B------:R-:W-:Y:S01]  /*4850*/  UMOV UR7, 0x40000040 ;  /* 0x4000004000077882 */ /* 0x000fe20000000000 */
        /* <DEDUP_REMOVED lines=33> */
.L_x_188:
[----:B01----:R-:W-:Y:S01]  /*4a70*/  IMAD.U32 R3, RZ, RZ, UR31 ;  /* 0x0000001fff037e24 */ /* 0x003fe2000f8e00ff */
[----:B------:R-:W-:-:S03]  /*4a80*/  SHF.L.U32 R4, R13, 0x1f, RZ ;  /* 0x0000001f0d047819 */ /* 0x000fc600000006ff */
[----:B------:R-:W-:-:S04]  /*4a90*/  IMAD R13, R3, 0x8, R0 ;  /* 0x00000008030d7824 */ /* 0x000fc800078e0200 */
[----:B------:R0:W1:Y:S01]  /*4aa0*/  SYNCS.PHASECHK.TRANS64.TRYWAIT P2, [R13+URZ+0x34850], R4 ;  /* 0x034850040d0075a7 */ /* 0x000062000804017f */
[----:B------:R-:W-:Y:S05]  /*4ab0*/  @!P0 BRA `(.L_x_189) ;  /* 0x0000000000048947 */ /* 0x000fea0003800000 */
[----:B------:R-:W-:Y:S01]  /*4ac0*/  BPT.TRAP 0x1 ;  /* 0x000000040000795c */ /* 0x000fe20000300000 */
.L_x_189:
[----:B-1----:R-:W-:Y:S05]  /*4ad0*/  @P2 BRA `(.L_x_190) ;  /* 0x0000000000082947 */ /* 0x002fea0003800000 */
[----:B------:R-:W1:Y:S02]  /*4ae0*/  SYNCS.PHASECHK.TRANS64.TRYWAIT P2, [R13+URZ+0x34850], R4 ;  /* 0x034850040d0075a7 */ /* 0x000e64000804017f */
[----:B-1----:R-:W-:Y:S05]  /*4af0*/  @!P2 BRA `(.L_x_191) ;  /* 0x000000b800c4a947 */ /* 0x002fea0003800000 */
.L_x_190:
[----:B------:R-:W-:Y:S01]  /*4b00*/  R2UR UR4, R0 ;  /* 0x00000000000472ca */ /* 0x000fe200000e0000 */
[----:B------:R-:W-:Y:S01]  /*4b10*/  WARPGROUP.ARRIVE ;  /* 0x00000000000079c5 */ /* 0x000fe20000000000 */
[----:B------:R-:W-:Y:S01]  /*4b20*/  UMOV UR7, 0x40000040 ;  /* 0x4000004000077882 */ /* 0x000fe20000000000 */
[----:B01----:R-:W-:Y:S02]  /*4b30*/  FMNMX.FTZ R4, R24, R15, !PT ;  /* 0x0000000f18047209 */ /* 0x003fe40007810000 */
[C---:B------:R-:W-:Y:S01]  /*4b40*/  ISETP.GT.AND P2, PT, R12.reuse, R17, PT ;  /* 0x000000110c00720c */ /* 0x040fe20003f44270 */
[----:B------:R-:W-:Y:S01]  /*4b50*/  VIADD R12, R12, 0xffffffff ;  /* 0xffffffff0c0c7836 */ /* 0x000fe20000000000 */
[----:B------:R-:W-:-:S04]  /*4b60*/  FMNMX.FTZ R3, R25, R4, !PT ;  /* 0x0000000419037209 */ /* 0x000fc80007810000 */
[----:B------:R-:W-:Y:S02]  /*4b70*/  FMNMX.FTZ R4, R28, R3, !PT ;  /* 0x000000031c047209 */ /* 0x000fe40007810000 */
[----:B------:R-:W-:Y:S02]  /*4b80*/  UIADD3 UR4, UR4, 0x400, URZ ;  /* 0x0000040004047890 */ /* 0x000fe4000fffe03f */
[----:B------:R-:W-:Y:S02]  /*4b90*/  FMNMX.FTZ R3, R29, R4, !PT ;  /* 0x000000041d037209 */ /* 0x000fe40007810000 */
[----:B------:R-:W-:Y:S02]  /*4ba0*/  USHF.R.U32.HI UR4, URZ, 0x4, UR4 ;  /* 0x000000043f047899 */ /* 0x000fe40008011604 */
[----:B------:R-:W-:Y:S02]  /*4bb0*/  FMNMX.FTZ R4, R32, R3, !PT ;  /* 0x0000000320047209 */ /* 0x000fe40007810000 */
[----:B------:R-:W-:-:S02]  /*4bc0*/  ULOP3.LUT UR4, UR4, 0x3fff, URZ, 0xc0, !UPT ;  /* 0x00003fff04047892 */ /* 0x000fc4000f8ec03f */
[----:B------:R-:W-:Y:S02]  /*4bd0*/  FMNMX.FTZ R3, R33, R4, !PT ;  /* 0x0000000421037209 */ /* 0x000fe40007810000 */
[----:B------:R-:W-:Y:S02]  /*4be0*/  ULOP3.LUT UR4, UR4, 0x4000000, URZ, 0xfc, !UPT ;  /* 0x0400000004047892 */ /* 0x000fe4000f8efc3f */
[----:B------:R-:W-:Y:S02]  /*4bf0*/  FMNMX.FTZ R4, R36, R3, !PT ;  /* 0x0000000324047209 */ /* 0x000fe40007810000 */
        /* <DEDUP_REMOVED lines=30> */
[----:B------:R-:W-:Y:S02]  /*4de0*/  FMNMX.FTZ R8, R85, R4, !PT ;  /* 0x0000000455087209 */ /* 0x000fe40007810000 */
[----:B------:R-:W0:Y:S03]  /*4df0*/  LDC R4, c[0x0][0x988] ;  /* 0x00026200ff047b82 */ /* 0x000e260000000800 */
[----:B------:R-:W1:Y:S02]  /*4e00*/  SHFL.BFLY PT, R3, R8, 0x2, 0x1f ;  /* 0x0c401f0008037f89 */ /* 0x000e6400000e0000 */
[----:B-1----:R-:W-:Y:S02]  /*4e10*/  FMNMX.FTZ R9, R8, R3, !PT ;  /* 0x0000000308097209 */ /* 0x002fe40007810000 */
[----:B------:R-:W-:-:S03]  /*4e20*/  FMNMX.FTZ R8, R26, R11, !PT ;  /* 0x0000000b1a087209 */ /* 0x000fc60007810000 */
[----:B------:R-:W1:Y:S01]  /*4e30*/  SHFL.BFLY PT, R10, R9, 0x1, 0x1f ;  /* 0x0c201f00090a7f89 */ /* 0x000e6200000e0000 */
[----:B------:R-:W-:Y:S02]  /*4e40*/  WARPGROUP.DEPBAR.LE gsb0, 0x0 ;  /* 0x00008000000079c5 */ /* 0x000fe40000010000 */
[----:B------:R-:W-:-:S06]  /*4e50*/  WARPGROUP.ARRIVE ;  /* 0x00000000000079c5 */ /* 0x000fcc0000000000 */
[----:B------:R-:W-:Y:S01]  /*4e60*/  HGMMA.64x128x16.F32.BF16 R88, R176, gdesc[UR4].tnspB, R88, gsb0 ;  /* 0x41e00004b0587df0 */ /* 0x000fe20008001858 */
[----:B------:R-:W-:Y:S01]  /*4e70*/  UIADD3 UR6, UR4, 0x100, URZ ;  /* 0x0000010004067890 */ /* 0x000fe2000fffe03f */
[----:B-1----:R-:W-:Y:S01]  /*4e80*/  FMNMX.FTZ R3, R9, R10, !PT ;  /* 0x0000000a09037209 */ /* 0x002fe20007810000 */
[----:B------:R-:W-:Y:S01]  /*4e90*/  UMOV UR7, 0x40000040 ;  /* 0x4000004000077882 */ /* 0x000fe20000000000 */
[----:B------:R-:W-:-:S03]  /*4ea0*/  FMNMX.FTZ R9, R27, R8, !PT ;  /* 0x000000081b097209 */ /* 0x000fc60007810000 */
[----:B------:R-:W-:Y:S01]  /*4eb0*/  FADD.FTZ R15, -R3, R15 ;  /* 0x0000000f030f7221 */ /* 0x000fe20000010100 */
[----:B------:R-:W-:-:S03]  /*4ec0*/  FMNMX.FTZ R8, R30, R9, !PT ;  /* 0x000000091e087209 */ /* 0x000fc60007810000 */
[----:B0-----:R-:W-:Y:S01]  /*4ed0*/  FMUL.FTZ R10, R15, R4 ;  /* 0x000000040f0a7220 */ /* 0x001fe20000410000 */
[----:B------:R-:W-:Y:S01]  /*4ee0*/  FMNMX.FTZ R9, R31, R8, !PT ;  /* 0x000000081f097209 */ /* 0x000fe20007810000 */
[----:B------:R-:W-:-:S03]  /*4ef0*/  FMUL.FTZ R15, R3, R4 ;  /* 0x00000004030f7220 */ /* 0x000fc60000410000 */
        /* <DEDUP_REMOVED lines=17> */
[----:B------:R-:W-:Y:S03]  /*5010*/  MUFU.EX2 R10, R10 ;  /* 0x0000000a000a7308 */ /* 0x000fe60000000800 */
[----:B------:R-:W-:-:S04]  /*5020*/  FMNMX.FTZ R9, R43, R8, !PT ;  /* 0x000000082b097209 */ /* 0x000fc80007810000 */
[----:B------:R-:W-:Y:S01]  /*5030*/  FMNMX.FTZ R8, R46, R9, !PT ;  /* 0x000000092e087209 */ /* 0x000fe20007810000 */
[----:B------:R-:W0:Y:S03]  /*5040*/  MUFU.EX2 R21, R21 ;  /* 0x0000001500157308 */ /* 0x000e260000000800 */
[----:B------:R-:W-:-:S04]  /*5050*/  FMNMX.FTZ R9, R47, R8, !PT ;  /* 0x000000082f097209 */ /* 0x000fc80007810000 */
[----:B------:R-:W-:Y:S01]  /*5060*/  FMNMX.FTZ R8, R50, R9, !PT ;  /* 0x0000000932087209 */ /* 0x000fe20007810000 */
[----:B------:R-:W1:Y:S03]  /*5070*/  MUFU.EX2 R180, R180 ;  /* 0x000000b400b47308 */ /* 0x000e660000000800 */
[----:B------:R-:W-:-:S04]  /*5080*/  FMNMX.FTZ R9, R51, R8, !PT ;  /* 0x0000000833097209 */ /* 0x000fc80007810000 */
[----:B------:R-:W-:Y:S01]  /*5090*/  FMNMX.FTZ R8, R54, R9, !PT ;  /* 0x0000000936087209 */ /* 0x000fe20007810000 */
[----:B------:R-:W-:Y:S03]  /*50a0*/  MUFU.EX2 R182, R182 ;  /* 0x000000b600b67308 */ /* 0x000fe60000000800 */
        /* <DEDUP_REMOVED lines=24> */
[----:B------:R-:W-:-:S05]  /*5230*/  FMNMX.FTZ R8, R87, R8, !PT ;  /* 0x0000000857087209 */ /* 0x000fca0007810000 */
[----:B------:R-:W2:Y:S01]  /*5240*/  SHFL.BFLY PT, R9, R8, 0x2, 0x1f ;  /* 0x0c401f0008097f89 */ /* 0x000ea200000e0000 */
[----:B------:R-:W-:Y:S02]  /*5250*/  WARPGROUP.DEPBAR.LE gsb0, 0x0 ;  /* 0x00008000000079c5 */ /* 0x000fe40000010000 */
[----:B------:R-:W-:Y:S01]  /*5260*/  WARPGROUP.ARRIVE ;  /* 0x00000000000079c5 */ /* 0x000fe20000000000 */
[-CC-:B------:R-:W-:Y:S01]  /*5270*/  FFMA.FTZ R176, R32, R4.reuse, -R15.reuse ;  /* 0x0000000420b07223 */ /* 0x180fe2000001080f */
[-CC-:B------:R-:W-:Y:S01]  /*5280*/  FFMA.FTZ R178, R36, R4.reuse, -R15.reuse ;  /* 0x0000000424b27223 */ /* 0x180fe2000001080f */
[----:B------:R-:W-:-:S03]  /*5290*/  FFMA.FTZ R32, R84, R4, -R15 ;  /* 0x0000000454207223 */ /* 0x000fc6000001080f */
[----:B------:R-:W-:Y:S01]  /*52a0*/  HGMMA.64x128x16.F32.BF16 R88, R172, gdesc[UR4].tnspB, R88, gsb0 ;  /* 0x41e00004ac587df0 */ /* 0x000fe20008001858 */
[----:B------:R-:W-:Y:S01]  /*52b0*/  UIADD3 UR6, UR4, 0x180, URZ ;  /* 0x0000018004067890 */ /* 0x000fe2000fffe03f */
[----:B------:R-:W-:Y:S01]  /*52c0*/  MUFU.EX2 R176, R176 ;  /* 0x000000b000b07308 */ /* 0x000fe20000000800 */
[----:B------:R-:W-:Y:S01]  /*52d0*/  UMOV UR7, 0x40000040 ;  /* 0x4000004000077882 */ /* 0x000fe20000000000 */
[----:B--2---:R-:W-:-:S05]  /*52e0*/  FMNMX.FTZ R9, R8, R9, !PT ;  /* 0x0000000908097209 */ /* 0x004fca0007810000 */
[----:B------:R-:W2:Y:S01]  /*52f0*/  SHFL.BFLY PT, R8, R9, 0x1, 0x1f ;  /* 0x0c201f0009087f89 */ /* 0x000ea200000e0000 */
[----:B------:R-:W-:Y:S08]  /*5300*/  MUFU.EX2 R178, R178 ;  /* 0x000000b200b27308 */ /* 0x000ff00000000800 */
[----:B------:R-:W-:Y:S01]  /*5310*/  MUFU.EX2 R32, R32 ;  /* 0x0000002000207308 */ /* 0x000fe20000000800 */
[----:B--2---:R-:W-:Y:S01]  /*5320*/  FMNMX.FTZ R9, R9, R8, !PT ;  /* 0x0000000809097209 */ /* 0x004fe20007810000 */
[----:B------:R-:W-:-:S02]  /*5330*/  WARPGROUP.DEPBAR.LE gsb0, 0x0 ;  /* 0x00008000000079c5 */ /* 0x000fc40000010000 */
[----:B------:R-:W-:Y:S01]  /*5340*/  WARPGROUP.ARRIVE ;  /* 0x00000000000079c5 */ /* 0x000fe20000000000 */
[-CC-:B------:R-:W-:Y:S01]  /*5350*/  FFMA.FTZ R172, R40, R4.reuse, -R15.reuse ;  /* 0x0000000428ac7223 */ /* 0x180fe2000001080f */
[----:B------:R-:W-:-:S04]  /*5360*/  FFMA.FTZ R174, R44, R4, -R15 ;  /* 0x000000042cae7223 */ /* 0x000fc8000001080f */
[----:B------:R-:W-:Y:S01]  /*5370*/  HGMMA.64x128x16.F32.BF16 R88, R168, gdesc[UR4].tnspB, R88, gsb0 ;  /* 0x41e00004a8587df0 */ /* 0x000fe20008001858 */
[----:B------:R-:W-:Y:S01]  /*5380*/  UIADD3 UR6, UR4, 0x200, URZ ;  /* 0x0000020004067890 */ /* 0x000fe2000fffe03f */
[----:B------:R-:W-:Y:S01]  /*5390*/  MUFU.EX2 R172, R172 ;  /* 0x000000ac00ac7308 */ /* 0x000fe20000000800 */
[----:B------:R-:W-:-:S07]  /*53a0*/  UMOV UR7, 0x40000040 ;  /* 0x4000004000077882 */ /* 0x000fce0000000000 */
[----:B------:R-:W-:Y:S01]  /*53b0*/  MUFU.EX2 R174, R174 ;  /* 0x000000ae00ae7308 */ /* 0x000fe20000000800 */
[----:B------:R-:W-:Y:S02]  /*53c0*/  WARPGROUP.DEPBAR.LE gsb0, 0x0 ;  /* 0x00008000000079c5 */ /* 0x000fe40000010000 */
        /* <DEDUP_REMOVED lines=11> */
[-CC-:B------:R-:W-:Y:S01]  /*5480*/  FFMA.FTZ R155, R33, R4.reuse, -R15.reuse ;  /* 0x00000004219b7223 */ /* 0x180fe2000001080f */
[-CC-:B------:R-:W-:Y:S01]  /*5490*/  FFMA.FTZ R29, R49, R4.reuse, -R15.reuse ;  /* 0x00000004311d7223 */ /* 0x180fe2000001080f */
[-CC-:B------:R-:W-:Y:S01]  /*54a0*/  FFMA.FTZ R33, R41, R4.reuse, -R15.reuse ;  /* 0x0000000429217223 */ /* 0x180fe2000001080f */
[-CC-:B------:R-:W-:Y:S01]  /*54b0*/  FFMA.FTZ R49, R57, R4.reuse, -R15.reuse ;  /* 0x0000000439317223 */ /* 0x180fe2000001080f */
[----:B------:R-:W-:Y:S01]  /*54c0*/  HGMMA.64x128x16.F32.BF16 R88, R156, gdesc[UR4].tnspB, R88, gsb0 ;  /* 0x41e000049c587df0 */ /* 0x000fe20008001858 */
[----:B------:R-:W-:Y:S01]  /*54d0*/  UIADD3 UR6, UR4, 0x300, URZ ;  /* 0x0000030004067890 */ /* 0x000fe2000fffe03f */
[-CC-:B------:R-:W-:Y:S01]  /*54e0*/  FFMA.FTZ R41, R61, R4.reuse, -R15.reuse ;  /* 0x000000043d297223 */ /* 0x180fe2000001080f */
[----:B------:R-:W-:Y:S01]  /*54f0*/  UMOV UR7, 0x40000040 ;  /* 0x4000004000077882 */ /* 0x000fe20000000000 */
[----:B------:R-:W-:Y:S01]  /*5500*/  UIADD3 UR4, UR4, 0x380, URZ ;  /* 0x0000038004047890 */ /* 0x000fe2000fffe03f */
[-CC-:B------:R-:W-:Y:S01]  /*5510*/  FFMA.FTZ R57, R69, R4.reuse, -R15.reuse ;  /* 0x0000000445397223 */ /* 0x180fe2000001080f */
[-CC-:B------:R-:W-:Y:S01]  /*5520*/  FFMA.FTZ R152, R56, R4.reuse, -R15.reuse ;  /* 0x0000000438987223 */ /* 0x180fe2000001080f */
[-CC-:B------:R-:W-:Y:S01]  /*5530*/  FFMA.FTZ R154, R60, R4.reuse, -R15.reuse ;  /* 0x000000043c9a7223 */ /* 0x180fe2000001080f */
[-CC-:B------:R-:W-:Y:S01]  /*5540*/  FFMA.FTZ R61, R73, R4.reuse, -R15.reuse ;  /* 0x00000004493d7223 */ /* 0x180fe2000001080f */
[----:B------:R-:W-:Y:S01]  /*5550*/  FFMA.FTZ R69, R81, R4, -R15 ;  /* 0x0000000451457223 */ /* 0x000fe2000001080f */
        /* <DEDUP_REMOVED lines=20> */
[-C--:B------:R-:W-:Y:S01]  /*56a0*/  FMUL.FTZ R8, R15, R4.reuse ;  /* 0x000000040f087220 */ /* 0x080fe20000410000 */
[----:B------:R-:W-:-:S03]  /*56b0*/  FMUL.FTZ R15, R9, R4 ;  /* 0x00000004090f7220 */ /* 0x000fc60000410000 */
[----:B------:R-:W-:Y:S01]  /*56c0*/  MUFU.EX2 R156, R156 ;  /* 0x0000009c009c7308 */ /* 0x000fe20000000800 */
[-CC-:B------:R-:W-:Y:S01]  /*56d0*/  FFMA.FTZ R181, R26, R4.reuse, -R15.reuse ;  /* 0x000000041ab57223 */ /* 0x180fe2000001080f */
[-CC-:B------:R-:W-:Y:S01]  /*56e0*/  FFMA.FTZ R26, R27, R4.reuse, -R15.reuse ;  /* 0x000000041b1a7223 */ /* 0x180fe2000001080f */
[-CC-:B------:R-:W-:Y:S01]  /*56f0*/  FFMA.FTZ R183, R30, R4.reuse, -R15.reuse ;  /* 0x000000041eb77223 */ /* 0x180fe2000001080f */
[-CC-:B------:R-:W-:Y:S01]  /*5700*/  FFMA.FTZ R30, R31, R4.reuse, -R15.reuse ;  /* 0x000000041f1e7223 */ /* 0x180fe2000001080f */
[----:B------:R-:W-:Y:S02]  /*5710*/  @!P1 VIADD R27, R14, 0x34840 ;  /* 0x000348400e1b9836 */ /* 0x000fe40000000000 */
[-CC-:B------:R-:W-:Y:S01]  /*5720*/  FFMA.FTZ R177, R34, R4.reuse, -R15.reuse ;  /* 0x0000000422b17223 */ /* 0x180fe2000001080f */
[----:B------:R-:W-:Y:S01]  /*5730*/  FFMA.FTZ R34, R35, R4, -R15 ;  /* 0x0000000423227223 */ /* 0x000fe2000001080f */
[----:B------:R-:W-:Y:S01]  /*5740*/  MUFU.EX2 R8, R8 ;  /* 0x0000000800087308 */ /* 0x000fe20000000800 */
[----:B0-----:R-:W-:Y:S01]  /*5750*/  FFMA.FTZ R35, R10, R6, R21 ;  /* 0x000000060a237223 */ /* 0x001fe20000010015 */
[----:B------:R-:W-:Y:S01]  /*5760*/  @!P1 PRMT R31, RZ, 0x654, R27 ;  /* 0x00000654ff1f9816 */ /* 0x000fe2000000001b */
[----:B------:R-:W-:-:S02]  /*5770*/  @!P1 VIADD R6, R13, 0x34860 ;  /* 0x000348600d069836 */ /* 0x000fc40000000000 */
[-C--:B------:R-:W-:Y:S01]  /*5780*/  FFMA.FTZ R179, R38, R4.reuse, -R15 ;  /* 0x0000000426b37223 */ /* 0x080fe2000001080f */
[----:B-1----:R-:W-:Y:S01]  /*5790*/  FADD.FTZ R35, R180, R35 ;  /* 0x00000023b4237221 */ /* 0x002fe20000010000 */
[-CC-:B------:R-:W-:Y:S01]  /*57a0*/  FFMA.FTZ R175, R46, R4.reuse, -R15.reuse ;  /* 0x000000042eaf7223 */ /* 0x180fe2000001080f */
[-CC-:B------:R-:W-:Y:S01]  /*57b0*/  FFMA.FTZ R36, R39, R4.reuse, -R15.reuse ;  /* 0x0000000427247223 */ /* 0x180fe2000001080f */
[----:B------:R-:W0:Y:S01]  /*57c0*/  MUFU.EX2 R181, R181 ;  /* 0x000000b500b57308 */ /* 0x000e220000000800 */
[-CC-:B------:R-:W-:Y:S01]  /*57d0*/  FFMA.FTZ R173, R42, R4.reuse, -R15.reuse ;  /* 0x000000042aad7223 */ /* 0x180fe2000001080f */
[-CC-:B------:R-:W-:Y:S01]  /*57e0*/  FFMA.FTZ R169, R50, R4.reuse, -R15.reuse ;  /* 0x0000000432a97223 */ /* 0x180fe2000001080f */
[-CC-:B------:R-:W-:Y:S01]  /*57f0*/  FFMA.FTZ R38, R43, R4.reuse, -R15.reuse ;  /* 0x000000042b267223 */ /* 0x180fe2000001080f */
[-CC-:B------:R-:W-:Y:S01]  /*5800*/  FFMA.FTZ R40, R47, R4.reuse, -R15.reuse ;  /* 0x000000042f287223 */ /* 0x180fe2000001080f */
[-CC-:B------:R-:W-:Y:S01]  /*5810*/  FFMA.FTZ R42, R51, R4.reuse, -R15.reuse ;  /* 0x00000004332a7223 */ /* 0x180fe2000001080f */
[-CC-:B------:R-:W-:Y:S01]  /*5820*/  FFMA.FTZ R171, R54, R4.reuse, -R15.reuse ;  /* 0x0000000436ab7223 */ /* 0x180fe2000001080f */
[-CC-:B------:R-:W-:Y:S01]  /*5830*/  FFMA.FTZ R44, R55, R4.reuse, -R15.reuse ;  /* 0x00000004372c7223 */ /* 0x180fe2000001080f */
[----:B------:R-:W1:Y:S01]  /*5840*/  MUFU.EX2 R26, R26 ;  /* 0x0000001a001a7308 */ /* 0x000e620000000800 */
[-CC-:B------:R-:W-:Y:S01]  /*5850*/  FFMA.FTZ R14, R58, R4.reuse, -R15.reuse ;  /* 0x000000043a0e7223 */ /* 0x180fe2000001080f */
[-CC-:B------:R-:W-:Y:S01]  /*5860*/  FFMA.FTZ R27, R59, R4.reuse, -R15.reuse ;  /* 0x000000043b1b7223 */ /* 0x180fe2000001080f */
[----:B------:R-:W-:Y:S01]  /*5870*/  F2FP.BF16.F32.PACK_AB R180, R180, R21 ;  /* 0x00000015b4b4723e */ /* 0x000fe200000010ff */
[-CC-:B------:R-:W-:Y:S01]  /*5880*/  FFMA.FTZ R62, R62, R4.reuse, -R15.reuse ;  /* 0x000000043e3e7223 */ /* 0x180fe2000001080f */
[-CC-:B------:R-:W-:Y:S01]  /*5890*/  FFMA.FTZ R157, R66, R4.reuse, -R15.reuse ;  /* 0x00000004429d7223 */ /* 0x180fe2000001080f */
[-CC-:B------:R-:W-:Y:S01]  /*58a0*/  FFMA.FTZ R159, R70, R4.reuse, -R15.reuse ;  /* 0x00000004469f7223 */ /* 0x180fe2000001080f */
[-C--:B------:R-:W-:Y:S01]  /*58b0*/  FFMA.FTZ R75, R75, R4.reuse, -R15 ;  /* 0x000000044b4b7223 */ /* 0x080fe2000001080f */
[----:B------:R-:W2:Y:S01]  /*58c0*/  MUFU.EX2 R183, R183 ;  /* 0x000000b700b77308 */ /* 0x000ea20000000800 */
[----:B0-----:R-:W-:Y:S01]  /*58d0*/  FFMA.FTZ R13, R8, R5, R181 ;  /* 0x00000005080d7223 */ /* 0x001fe200000100b5 */
[-CC-:B------:R-:W-:Y:S01]  /*58e0*/  FFMA.FTZ R78, R78, R4.reuse, -R15.reuse ;  /* 0x000000044e4e7223 */ /* 0x180fe2000001080f */
[-CC-:B------:R-:W-:Y:S01]  /*58f0*/  FFMA.FTZ R79, R79, R4.reuse, -R15.reuse ;  /* 0x000000044f4f7223 */ /* 0x180fe2000001080f */
[-CC-:B------:R-:W-:Y:S01]  /*5900*/  FFMA.FTZ R82, R82, R4.reuse, -R15.reuse ;  /* 0x0000000452527223 */ /* 0x180fe2000001080f */
[-CC-:B------:R-:W-:Y:S01]  /*5910*/  FFMA.FTZ R83, R83, R4.reuse, -R15.reuse ;  /* 0x0000000453537223 */ /* 0x180fe2000001080f */
[----:B------:R-:W-:-:S02]  /*5920*/  FFMA.FTZ R86, R86, R4, -R15 ;  /* 0x0000000456567223 */ /* 0x000fc4000001080f */
[----:B------:R-:W0:Y:S01]  /*5930*/  MUFU.EX2 R30, R30 ;  /* 0x0000001e001e7308 */ /* 0x000e220000000800 */
[C---:B-1----:R-:W-:Y:S01]  /*5940*/  FADD.FTZ R46, R26.reuse, R13 ;  /* 0x0000000d1a2e7221 */ /* 0x042fe20000010000 */
[----:B------:R-:W-:-:S06]  /*5950*/  F2FP.BF16.F32.PACK_AB R181, R26, R181 ;  /* 0x000000b51ab5723e */ /* 0x000fcc00000010ff */
[----:B------:R-:W1:Y:S01]  /*5960*/  MUFU.EX2 R177, R177 ;  /* 0x000000b100b17308 */ /* 0x000e620000000800 */
[----:B--2---:R-:W-:Y:S01]  /*5970*/  FADD.FTZ R13, R183, R46 ;  /* 0x0000002eb70d7221 */ /* 0x004fe20000010000 */
[----:B------:R-:W-:-:S06]  /*5980*/  FFMA.FTZ R46, R67, R4, -R15 ;  /* 0x00000004432e7223 */ /* 0x000fcc000001080f */
[----:B------:R-:W2:Y:S01]  /*5990*/  MUFU.EX2 R34, R34 ;  /* 0x0000002200227308 */ /* 0x000ea20000000800 */
[C---:B0-----:R-:W-:Y:S01]  /*59a0*/  FADD.FTZ R48, R30.reuse, R13 ;  /* 0x0000000d1e307221 */ /* 0x041fe20000010000 */
[----:B------:R-:W-:-:S06]  /*59b0*/  F2FP.BF16.F32.PACK_AB R183, R30, R183 ;  /* 0x000000b71eb7723e */ /* 0x000fcc00000010ff */
[----:B------:R-:W-:Y:S01]  /*59c0*/  MUFU.EX2 R179, R179 ;  /* 0x000000b300b37308 */ /* 0x000fe20000000800 */
[----:B-1----:R-:W-:Y:S01]  /*59d0*/  FADD.FTZ R13, R177, R48 ;  /* 0x00000030b10d7221 */ /* 0x002fe20000010000 */
[----:B------:R-:W-:-:S06]  /*59e0*/  FFMA.FTZ R48, R71, R4, -R15 ;  /* 0x0000000447307223 */ /* 0x000fcc000001080f */
[----:B------:R-:W-:Y:S01]  /*59f0*/  MUFU.EX2 R36, R36 ;  /* 0x0000002400247308 */ /* 0x000fe20000000800 */
[----:B--2---:R-:W-:-:S07]  /*5a00*/  F2FP.BF16.F32.PACK_AB R177, R34, R177 ;  /* 0x000000b122b1723e */ /* 0x004fce00000010ff */
        /* <DEDUP_REMOVED lines=8> */
[----:B------:R-:W-:-:S05]  /*5a90*/  WARPGROUP.ARRIVE ;  /* 0x00000000000079c5 */ /* 0x000fca0000000000 */
[----:B------:R-:W-:Y:S01]  /*5aa0*/  MUFU.EX2 R44, R44 ;  /* 0x0000002c002c7308 */ /* 0x000fe20000000800 */
[----:B------:R-:W-:Y:S01]  /*5ab0*/  FFMA.FTZ R161, R74, R4, -R15 ;  /* 0x000000044aa17223 */ /* 0x000fe2000001080f */
[----:B------:R-:W-:Y:S02]  /*5ac0*/  F2FP.BF16.F32.PACK_AB R160, R61, R20 ;  /* 0x000000143da0723e */ /* 0x000fe400000010ff */
[----:B------:R-:W-:Y:S01]  /*5ad0*/  F2FP.BF16.F32.PACK_AB R162, R65, R24 ;  /* 0x0000001841a2723e */ /* 0x000fe200000010ff */
[----:B------:R-:W-:Y:S03]  /*5ae0*/  HGMMA.64x128x16.F32.BF16 R88, R164, gdesc[UR4].tnspB, R88, gsb0 ;  /* 0x41e00004a4587df0 */ /* 0x000fe60008001858 */
[----:B------:R-:W-:Y:S08]  /*5af0*/  MUFU.EX2 R14, R14 ;  /* 0x0000000e000e7308 */ /* 0x000ff00000000800 */
[----:B------:R-:W0:Y:S08]  /*5b00*/  MUFU.EX2 R27, R27 ;  /* 0x0000001b001b7308 */ /* 0x000e300000000800 */
        /* <DEDUP_REMOVED lines=12> */
[----:B------:R1:W-:Y:S05]  /*5bd0*/  @!P1 SYNCS.ARRIVE.TRANS64.RED.A1T0 RZ, [R31+URZ], RZ ;  /* 0x000000ff1fff99a7 */ /* 0x0003ea000810043f */
[----:B------:R-:W-:Y:S01]  /*5be0*/  MUFU.EX2 R165, R82 ;  /* 0x0000005200a57308 */ /* 0x000fe20000000800 */
[----:B------:R-:W-:Y:S02]  /*5bf0*/  F2FP.BF16.F32.PACK_AB R166, R11, R32 ;  /* 0x000000200ba6723e */ /* 0x000fe400000010ff */
[----:B------:R-:W-:Y:S02]  /*5c00*/  F2FP.BF16.F32.PACK_AB R164, R69, R28 ;  /* 0x0000001c45a4723e */ /* 0x000fe400000010ff */
[----:B-1----:R-:W-:Y:S01]  /*5c10*/  @!P1 PRMT R31, RZ, 0x654, R6 ;  /* 0x00000654ff1f9816 */ /* 0x002fe20000000006 */
[----:B------:R-:W-:Y:S01]  /*5c20*/  FADD.FTZ R6, R182, R35 ;  /* 0x00000023b6067221 */ /* 0x000fe20000010000 */
[C---:B------:R-:W-:Y:S01]  /*5c30*/  F2FP.BF16.F32.PACK_AB R182, R153.reuse, R182 ;  /* 0x000000b699b6723e */ /* 0x040fe200000010ff */
[----:B------:R-:W-:Y:S01]  /*5c40*/  MUFU.EX2 R167, R86 ;  /* 0x0000005600a77308 */ /* 0x000fe20000000800 */
[----:B------:R1:W-:Y:S02]  /*5c50*/  @!P1 SYNCS.ARRIVE.TRANS64.RED.A1T0 RZ, [R31+URZ], RZ ;  /* 0x000000ff1fff99a7 */ /* 0x0003e4000810043f */
[----:B-1----:R-:W-:Y:S01]  /*5c60*/  FADD.FTZ R31, R153, R6 ;  /* 0x00000006991f7221 */ /* 0x002fe20000010000 */
[--C-:B------:R-:W-:Y:S01]  /*5c70*/  FFMA.FTZ R6, R63, R4, -R15.reuse ;  /* 0x000000043f067223 */ /* 0x100fe2000001080f */
[----:B0-----:R-:W-:Y:S01]  /*5c80*/  F2FP.BF16.F32.PACK_AB R153, R27, R14 ;  /* 0x0000000e1b99723e */ /* 0x001fe200000010ff */
[----:B------:R-:W-:Y:S01]  /*5c90*/  FFMA.FTZ R15, R87, R4, -R15 ;  /* 0x00000004570f7223 */ /* 0x000fe2000001080f */
[----:B------:R-:W-:Y:S01]  /*5ca0*/  FADD.FTZ R50, R176, R31 ;  /* 0x0000001fb0327221 */ /* 0x000fe20000010000 */
[----:B------:R-:W-:-:S02]  /*5cb0*/  F2FP.BF16.F32.PACK_AB R176, R155, R176 ;  /* 0x000000b09bb0723e */ /* 0x000fc400000010ff */
[----:B------:R-:W0:Y:S01]  /*5cc0*/  MUFU.EX2 R6, R6 ;  /* 0x0000000600067308 */ /* 0x000e220000000800 */
[----:B------:R-:W-:Y:S01]  /*5cd0*/  FADD.FTZ R31, R155, R50 ;  /* 0x000000329b1f7221 */ /* 0x000fe20000010000 */
[----:B------:R-:W-:-:S03]  /*5ce0*/  FADD.FTZ R50, R34, R13 ;  /* 0x0000000d22327221 */ /* 0x000fc60000010000 */
[----:B------:R-:W-:Y:S01]  /*5cf0*/  FADD.FTZ R52, R178, R31 ;  /* 0x0000001fb2347221 */ /* 0x000fe20000010000 */
[----:B------:R-:W-:Y:S01]  /*5d00*/  FADD.FTZ R13, R179, R50 ;  /* 0x00000032b30d7221 */ /* 0x000fe20000010000 */
[C---:B------:R-:W-:Y:S01]  /*5d10*/  F2FP.BF16.F32.PACK_AB R178, R25.reuse, R178 ;  /* 0x000000b219b2723e */ /* 0x040fe200000010ff */
[----:B------:R-:W1:Y:S01]  /*5d20*/  MUFU.EX2 R15, R15 ;  /* 0x0000000f000f7308 */ /* 0x000e620000000800 */
[----:B------:R-:W-:Y:S01]  /*5d30*/  FADD.FTZ R31, R25, R52 ;  /* 0x00000034191f7221 */ /* 0x000fe20000010000 */
[C---:B------:R-:W-:Y:S01]  /*5d40*/  FADD.FTZ R50, R36.reuse, R13 ;  /* 0x0000000d24327221 */ /* 0x040fe20000010000 */
[----:B------:R-:W-:Y:S02]  /*5d50*/  F2FP.BF16.F32.PACK_AB R179, R36, R179 ;  /* 0x000000b324b3723e */ /* 0x000fe400000010ff */
[----:B------:R-:W-:Y:S01]  /*5d60*/  FADD.FTZ R52, R172, R31 ;  /* 0x0000001fac347221 */ /* 0x000fe20000010000 */
[----:B------:R-:W-:Y:S01]  /*5d70*/  FADD.FTZ R13, R173, R50 ;  /* 0x00000032ad0d7221 */ /* 0x000fe20000010000 */
[----:B------:R-:W-:-:S02]  /*5d80*/  F2FP.BF16.F32.PACK_AB R172, R33, R172 ;  /* 0x000000ac21ac723e */ /* 0x000fc400000010ff */
[----:B------:R-:W-:Y:S01]  /*5d90*/  FADD.FTZ R31, R33, R52 ;  /* 0x00000034211f7221 */ /* 0x000fe20000010000 */
[----:B------:R-:W-:Y:S01]  /*5da0*/  FADD.FTZ R50, R38, R13 ;  /* 0x0000000d26327221 */ /* 0x000fe20000010000 */
[----:B0-----:R-:W-:Y:S02]  /*5db0*/  F2FP.BF16.F32.PACK_AB R155, R6, R5 ;  /* 0x00000005069b723e */ /* 0x001fe400000010ff */
[----:B------:R-:W-:Y:S01]  /*5dc0*/  FADD.FTZ R52, R174, R31 ;  /* 0x0000001fae347221 */ /* 0x000fe20000010000 */
[----:B------:R-:W-:Y:S01]  /*5dd0*/  FADD.FTZ R13, R175, R50 ;  /* 0x00000032af0d7221 */ /* 0x000fe20000010000 */
[----:B------:R-:W-:Y:S02]  /*5de0*/  F2FP.BF16.F32.PACK_AB R173, R38, R173 ;  /* 0x000000ad26ad723e */ /* 0x000fe400000010ff */
[C---:B------:R-:W-:Y:S01]  /*5df0*/  FADD.FTZ R31, R37.reuse, R52 ;  /* 0x00000034251f7221 */ /* 0x040fe20000010000 */
[----:B------:R-:W-:Y:S01]  /*5e00*/  FADD.FTZ R50, R40, R13 ;  /* 0x0000000d28327221 */ /* 0x000fe20000010000 */
[----:B------:R-:W-:-:S02]  /*5e10*/  F2FP.BF16.F32.PACK_AB R174, R37, R174 ;  /* 0x000000ae25ae723e */ /* 0x000fc400000010ff */
[----:B------:R-:W-:Y:S01]  /*5e20*/  FADD.FTZ R52, R168, R31 ;  /* 0x0000001fa8347221 */ /* 0x000fe20000010000 */
[----:B------:R-:W-:Y:S01]  /*5e30*/  FADD.FTZ R13, R169, R50 ;  /* 0x00000032a90d7221 */ /* 0x000fe20000010000 */
[----:B------:R-:W-:Y:S02]  /*5e40*/  F2FP.BF16.F32.PACK_AB R175, R40, R175 ;  /* 0x000000af28af723e */ /* 0x000fe400000010ff */
[C---:B------:R-:W-:Y:S01]  /*5e50*/  FADD.FTZ R21, R29.reuse, R52 ;  /* 0x000000341d157221 */ /* 0x040fe20000010000 */
[----:B------:R-:W-:Y:S01]  /*5e60*/  FADD.FTZ R26, R42, R13 ;  /* 0x0000000d2a1a7221 */ /* 0x000fe20000010000 */
        /* <DEDUP_REMOVED lines=8> */
[----:B------:R-:W-:Y:S02]  /*5ef0*/  F2FP.BF16.F32.PACK_AB R171, R44, R171 ;  /* 0x000000ab2cab723e */ /* 0x000fe400000010ff */
[C---:B------:R-:W-:Y:S01]  /*5f00*/  F2FP.BF16.F32.PACK_AB R152, R49.reuse, R152 ;  /* 0x000000983198723e */ /* 0x040fe200000010ff */
[----:B------:R-:W-:Y:S01]  /*5f10*/  FADD.FTZ R21, R49, R26 ;  /* 0x0000001a31157221 */ /* 0x000fe20000010000 */
[----:B------:R-:W-:-:S03]  /*5f20*/  FADD.FTZ R26, R14, R13 ;  /* 0x0000000d0e1a7221 */ /* 0x000fc60000010000 */
[----:B------:R-:W-:Y:S01]  /*5f30*/  FADD.FTZ R30, R154, R21 ;  /* 0x000000159a1e7221 */ /* 0x000fe20000010000 */
[----:B------:R-:W-:Y:S01]  /*5f40*/  FADD.FTZ R26, R27, R26 ;  /* 0x0000001a1b1a7221 */ /* 0x000fe20000010000 */
[C---:B------:R-:W-:Y:S02]  /*5f50*/  F2FP.BF16.F32.PACK_AB R154, R41.reuse, R154 ;  /* 0x0000009a299a723e */ /* 0x040fe400000010ff */
[----:B------:R-:W-:Y:S01]  /*5f60*/  FADD.FTZ R21, R41, R30 ;  /* 0x0000001e29157221 */ /* 0x000fe20000010000 */
[----:B------:R-:W-:-:S03]  /*5f70*/  FADD.FTZ R13, R5, R26 ;  /* 0x0000001a050d7221 */ /* 0x000fc60000010000 */
[----:B------:R-:W-:Y:S01]  /*5f80*/  FADD.FTZ R30, R156, R21 ;  /* 0x000000159c1e7221 */ /* 0x000fe20000010000 */
[----:B------:R-:W-:Y:S01]  /*5f90*/  FADD.FTZ R26, R6, R13 ;  /* 0x0000000d061a7221 */ /* 0x000fe20000010000 */
[C---:B------:R-:W-:Y:S02]  /*5fa0*/  F2FP.BF16.F32.PACK_AB R156, R53.reuse, R156 ;  /* 0x0000009c359c723e */ /* 0x040fe400000010ff */
[----:B------:R-:W-:Y:S01]  /*5fb0*/  FADD.FTZ R21, R53, R30 ;  /* 0x0000001e35157221 */ /* 0x000fe20000010000 */
[----:B------:R-:W-:Y:S01]  /*5fc0*/  FADD.FTZ R13, R157, R26 ;  /* 0x0000001a9d0d7221 */ /* 0x000fe20000010000 */
[----:B------:R-:W-:Y:S02]  /*5fd0*/  F2FP.BF16.F32.PACK_AB R157, R46, R157 ;  /* 0x0000009d2e9d723e */ /* 0x000fe400000010ff */
[----:B------:R-:W-:Y:S01]  /*5fe0*/  FADD.FTZ R30, R158, R21 ;  /* 0x000000159e1e7221 */ /* 0x000fe20000010000 */
[----:B------:R-:W-:Y:S01]  /*5ff0*/  FADD.FTZ R26, R46, R13 ;  /* 0x0000000d2e1a7221 */ /* 0x000fe20000010000 */
[----:B------:R-:W-:-:S02]  /*6000*/  F2FP.BF16.F32.PACK_AB R158, R57, R158 ;  /* 0x0000009e399e723e */ /* 0x000fc400000010ff */
[----:B------:R-:W-:Y:S01]  /*6010*/  FADD.FTZ R21, R57, R30 ;  /* 0x0000001e39157221 */ /* 0x000fe20000010000 */
[----:B------:R-:W-:Y:S01]  /*6020*/  FADD.FTZ R13, R159, R26 ;  /* 0x0000001a9f0d7221 */ /* 0x000fe20000010000 */
[----:B------:R-:W-:Y:S02]  /*6030*/  F2FP.BF16.F32.PACK_AB R159, R48, R159 ;  /* 0x0000009f309f723e */ /* 0x000fe400000010ff */
[----:B------:R-:W-:Y:S01]  /*6040*/  FADD.FTZ R26, R20, R21 ;  /* 0x00000015141a7221 */ /* 0x000fe20000010000 */
[----:B------:R-:W-:Y:S01]  /*6050*/  FADD.FTZ R14, R48, R13 ;  /* 0x0000000d300e7221 */ /* 0x000fe20000010000 */
[----:B------:R-:W-:Y:S02]  /*6060*/  IMAD.MOV.U32 R13, RZ, RZ, R16 ;  /* 0x000000ffff0d7224 */ /* 0x000fe400078e0010 */
[----:B------:R-:W-:Y:S01]  /*6070*/  FADD.FTZ R5, R61, R26 ;  /* 0x0000001a3d057221 */ /* 0x000fe20000010000 */
[----:B------:R-:W-:Y:S01]  /*6080*/  FADD.FTZ R14, R161, R14 ;  /* 0x0000000ea10e7221 */ /* 0x000fe20000010000 */
[----:B------:R-:W-:-:S02]  /*6090*/  F2FP.BF16.F32.PACK_AB R161, R75, R161 ;  /* 0x000000a14ba1723e */ /* 0x000fc400000010ff */
        /* <DEDUP_REMOVED lines=14> */
[C---:B-1----:R-:W-:Y:S01]  /*6180*/  F2FP.BF16.F32.PACK_AB R167, R15.reuse, R167 ;  /* 0x000000a70fa7723e */ /* 0x042fe200000010ff */
[----:B------:R-:W-:Y:S02]  /*6190*/  IMAD.MOV.U32 R11, RZ, RZ, R9 ;  /* 0x000000ffff0b7224 */ /* 0x000fe400078e0009 */
[----:B------:R-:W-:Y:S01]  /*61a0*/  FADD.FTZ R5, R15, R14 ;  /* 0x0000000e0f057221 */ /* 0x000fe20000010000 */
[----:B------:R-:W-:Y:S01]  /*61b0*/  IMAD.MOV.U32 R15, RZ, RZ, R3 ;  /* 0x000000ffff0f7224 */ /* 0x000fe200078e0003 */
[----:B------:R-:W-:Y:S06]  /*61c0*/  @P2 BRA `(.L_x_192) ;  /* 0xffffffdc00bc2947 */ /* 0x000fec000383ffff */
.L_x_183:
        /* <DEDUP_REMOVED lines=67> */
.L_x_193:
[----:B------:R-:W-:Y:S01]  /*6600*/  IMAD R14, R2, 0x8, R0 ;  /* 0x00000008020e7824 */ /* 0x000fe200078e0200 */
[----:B------:R-:W-:-:S04]  /*6610*/  SHF.L.U32 R7, R16, 0x1f, RZ ;  /* 0x0000001f10077819 */ /* 0x000fc800000006ff */
[----:B------:R0:W1:Y:S01]  /*6620*/  SYNCS.PHASECHK.TRANS64.TRYWAIT P2, [R14+URZ+0x34850], R7 ;  /* 0x034850070e0075a7 */ /* 0x000062000804017f */
[----:B------:R-:W-:Y:S05]  /*6630*/  @!P0 BRA `(.L_x_194) ;  /* 0x0000000000048947 */ /* 0x000fea0003800000 */
[----:B------:R-:W-:Y:S01]  /*6640*/  BPT.TRAP 0x1 ;  /* 0x000000040000795c */ /* 0x000fe20000300000 */
.L_x_194:
[----:B-1----:R-:W-:Y:S05]  /*6650*/  @P2 BRA `(.L_x_195) ;  /* 0x0000000000082947 */ /* 0x002fea0003800000 */
[----:B------:R-:W1:Y:S02]  /*6660*/  SYNCS.PHASECHK.TRANS64.TRYWAIT P0, [R14+URZ+0x34850], R7 ;  /* 0x034850070e0075a7 */ /* 0x000e64000800017f */
[----:B-1----:R-:W-:Y:S05]  /*6670*/  @!P0 BRA `(.L_x_196) ;  /* 0x0000009c00f88947 */ /* 0x002fea0003800000 */
.L_x_195:
[----:B------:R-:W-:Y:S05]  /*6680*/  WARPSYNC.ALL ;  /* 0x0000000000007948 */ /* 0x000fea0003800000 */
[----:B------:R-:W-:Y:S01]  /*6690*/  VIADD R0, R0, 0x400 ;  /* 0x0000040000007836 */ /* 0x000fe20000000000 */
[----:B------:R-:W-:Y:S01]  /*66a0*/  WARPGROUP.ARRIVE ;  /* 0x00000000000079c5 */ /* 0x000fe20000000000 */
[----:B------:R-:W-:Y:S01]  /*66b0*/  IMAD.MOV.U32 R13, RZ, RZ, 0x40000040 ;  /* 0x40000040ff0d7424 */ /* 0x000fe200078e00ff */
[----:B01----:R-:W0:Y:S01]  /*66c0*/  SHFL.BFLY PT, R7, R6, 0x2, 0x1f ;  /* 0x0c401f0006077f89 */ /* 0x003e2200000e0000 */
[----:B------:R-:W-:Y:S01]  /*66d0*/  IMAD.MOV.U32 R95, RZ, RZ, -0x800000 ;  /* 0xff800000ff5f7424 */ /* 0x000fe200078e00ff */
[----:B------:R-:W-:Y:S01]  /*66e0*/  SHF.R.U32.HI R0, RZ, 0x4, R0 ;  /* 0x00000004ff007819 */ /* 0x000fe20000011600 */
[----:B------:R-:W-:-:S03]  /*66f0*/  VIADD R207, R207, 0x1 ;  /* 0x00000001cfcf7836 */ /* 0x000fc60000000000 */
[----:B------:R-:W-:-:S04]  /*6700*/  LOP3.LUT R0, R0, 0x3fff, RZ, 0xc0, !PT ;  /* 0x00003fff00007812 */ /* 0x000fc800078ec0ff */
[----:B------:R-:W-:Y:S02]  /*6710*/  LOP3.LUT R11, R0, 0x4000000, RZ, 0xfc, !PT ;  /* 0x04000000000b7812 */ /* 0x000fe400078efcff */
[----:B------:R-:W1:Y:S03]  /*6720*/  SHFL.BFLY PT, R0, R5, 0x2, 0x1f ;  /* 0x0c401f0005007f89 */ /* 0x000e6600000e0000 */
[----:B------:R-:W-:Y:S02]  /*6730*/  IMAD R10, R2, 0x800, R11 ;  /* 0x00000800020a7824 */ /* 0x000fe400078e020b */
[----:B------:R-:W-:Y:S02]  /*6740*/  IMAD.MOV.U32 R11, RZ, RZ, 0x40000040 ;  /* 0x40000040ff0b7424 */ /* 0x000fe400078e00ff */
[C---:B------:R-:W-:Y:S01]  /*6750*/  VIADD R12, R10.reuse, 0x80 ;  /* 0x000000800a0c7836 */ /* 0x040fe20000000000 */
[----:B------:R-:W-:-:S02]  /*6760*/  R2UR UR6, R10 ;  /* 0x000000000a0672ca */ /* 0x000fc400000e0000 */
[----:B------:R-:W-:Y:S01]  /*6770*/  R2UR UR7, R11 ;  /* 0x000000000b0772ca */ /* 0x000fe200000e0000 */
[----:B------:R-:W-:Y:S02]  /*6780*/  IMAD.MOV.U32 R11, RZ, RZ, 0x40000040 ;  /* 0x40000040ff0b7424 */ /* 0x000fe400078e00ff */
[----:B0-----:R-:W-:-:S10]  /*6790*/  FADD.FTZ R7, R7, R6 ;  /* 0x0000000607077221 */ /* 0x001fd40000010000 */
[----:B------:R-:W-:Y:S01]  /*67a0*/  HGMMA.64x128x16.F32.BF16 R24, R180, gdesc[UR4].tnspB, R24, gsb0 ;  /* 0x41e00004b4187df0 */ /* 0x000fe20008001818 */
[----:B------:R-:W-:Y:S01]  /*67b0*/  R2UR UR6, R12 ;  /* 0x000000000c0672ca */ /* 0x000fe200000e0000 */
[----:B------:R-:W-:Y:S01]  /*67c0*/  VIADD R12, R10, 0x100 ;  /* 0x000001000a0c7836 */ /* 0x000fe20000000000 */
[----:B------:R-:W-:Y:S01]  /*67d0*/  R2UR UR7, R13 ;  /* 0x000000000d0772ca */ /* 0x000fe200000e0000 */
[----:B------:R-:W-:Y:S02]  /*67e0*/  IMAD.MOV.U32 R13, RZ, RZ, 0x40000040 ;  /* 0x40000040ff0d7424 */ /* 0x000fe400078e00ff */
[----:B-1----:R-:W-:Y:S02]  /*67f0*/  FADD.FTZ R8, R0, R5 ;  /* 0x0000000500087221 */ /* 0x002fe40000010000 */
[----:B------:R-:W0:Y:S01]  /*6800*/  SHFL.BFLY PT, R0, R7, 0x1, 0x1f ;  /* 0x0c201f0007007f89 */ /* 0x000e2200000e0000 */
[----:B------:R-:W-:Y:S02]  /*6810*/  WARPGROUP.DEPBAR.LE gsb0, 0x0 ;  /* 0x00008000000079c5 */ /* 0x000fe40000010000 */
[----:B------:R-:W-:-:S06]  /*6820*/  WARPGROUP.ARRIVE ;  /* 0x00000000000079c5 */ /* 0x000fcc0000000000 */
[----:B------:R-:W-:Y:S01]  /*6830*/  HGMMA.64x128x16.F32.BF16 R24, R176, gdesc[UR4].tnspB, R24, gsb0 ;  /* 0x41e00004b0187df0 */ /* 0x000fe20008001818 */
[----:B------:R-:W-:Y:S01]  /*6840*/  R2UR UR6, R12 ;  /* 0x000000000c0672ca */ /* 0x000fe200000e0000 */
[----:B------:R-:W-:Y:S01]  /*6850*/  VIADD R12, R10, 0x180 ;  /* 0x000001800a0c7836 */ /* 0x000fe20000000000 */
[----:B------:R-:W-:Y:S01]  /*6860*/  R2UR UR7, R13 ;  /* 0x000000000d0772ca */ /* 0x000fe200000e0000 */
[----:B------:R-:W-:Y:S01]  /*6870*/  IMAD.MOV.U32 R13, RZ, RZ, 0x40000040 ;  /* 0x40000040ff0d7424 */ /* 0x000fe200078e00ff */
[----:B------:R-:W-:Y:S02]  /*6880*/  WARPGROUP.DEPBAR.LE gsb0, 0x0 ;  /* 0x00008000000079c5 */ /* 0x000fe40000010000 */
[----:B------:R-:W-:-:S09]  /*6890*/  WARPGROUP.ARRIVE ;  /* 0x00000000000079c5 */ /* 0x000fd20000000000 */
        /* <DEDUP_REMOVED lines=16> */
[C---:B------:R-:W-:Y:S01]  /*69a0*/  VIADD R12, R10.reuse, 0x300 ;  /* 0x000003000a0c7836 */ /* 0x040fe20000000000 */
[----:B------:R-:W-:Y:S01]  /*69b0*/  R2UR UR7, R13 ;  /* 0x000000000d0772ca */ /* 0x000fe200000e0000 */
[----:B------:R-:W-:Y:S02]  /*69c0*/  IMAD.MOV.U32 R13, RZ, RZ, 0x40000040 ;  /* 0x40000040ff0d7424 */ /* 0x000fe400078e00ff */
[----:B------:R-:W-:Y:S01]  /*69d0*/  VIADD R10, R10, 0x380 ;  /* 0x000003800a0a7836 */ /* 0x000fe20000000000 */
[----:B------:R-:W-:Y:S02]  /*69e0*/  WARPGROUP.DEPBAR.LE gsb0, 0x0 ;  /* 0x00008000000079c5 */ /* 0x000fe40000010000 */
[----:B------:R-:W-:-:S07]  /*69f0*/  WARPGROUP.ARRIVE ;  /* 0x00000000000079c5 */ /* 0x000fce0000000000 */
[----:B------:R-:W-:Y:S01]  /*6a00*/  HGMMA.64x128x16.F32.BF16 R24, R156, gdesc[UR4].tnspB, R24, gsb0 ;  /* 0x41e000049c187df0 */ /* 0x000fe20008001818 */
[----:B------:R-:W-:Y:S01]  /*6a10*/  R2UR UR6, R12 ;  /* 0x000000000c0672ca */ /* 0x000fe200000e0000 */
[----:B------:R-:W-:Y:S01]  /*6a20*/  VIADD R12, R2, 0x1 ;  /* 0x00000001020c7836 */ /* 0x000fe20000000000 */
[----:B------:R-:W-:Y:S01]  /*6a30*/  R2UR UR7, R13 ;  /* 0x000000000d0772ca */ /* 0x000fe200000e0000 */
[----:B0-----:R-:W-:Y:S01]  /*6a40*/  FADD.FTZ R13, R7, R0 ;  /* 0x00000000070d7221 */ /* 0x001fe20000010000 */
[----:B------:R-:W-:Y:S02]  /*6a50*/  IMAD.MOV.U32 R2, RZ, RZ, RZ ;  /* 0x000000ffff027224 */ /* 0x000fe400078e00ff */
[----:B------:R-:W-:Y:S01]  /*6a60*/  IMAD.MOV.U32 R7, RZ, RZ, RZ ;  /* 0x000000ffff077224 */ /* 0x000fe200078e00ff */
[----:B------:R-:W-:Y:S01]  /*6a70*/  ISETP.NE.AND P2, PT, R12, 0x2, PT ;  /* 0x000000020c00780c */ /* 0x000fe20003f45270 */
[----:B------:R-:W-:Y:S01]  /*6a80*/  IMAD.MOV.U32 R0, RZ, RZ, -0x800000 ;  /* 0xff800000ff007424 */ /* 0x000fe200078e00ff */
[----:B------:R-:W-:-:S02]  /*6a90*/  FSETP.NE.FTZ.AND P0, PT, R13, RZ, PT ;  /* 0x000000ff0d00720b */ /* 0x000fc40003f15000 */
[----:B------:R-:W-:-:S04]  /*6aa0*/  SEL R5, RZ, 0x1, P2 ;  /* 0x00000001ff057807 */ /* 0x000fc80001000000 */
[----:B------:R-:W-:-:S07]  /*6ab0*/  LOP3.LUT R16, R16, R5, RZ, 0x3c, !PT ;  /* 0x0000000510107212 */ /* 0x000fce00078e3cff */
[----:B------:R-:W-:Y:S01]  /*6ac0*/  @P0 MUFU.RCP R2, R13 ;  /* 0x0000000d00020308 */ /* 0x000fe20000001000 */
[----:B------:R-:W-:Y:S01]  /*6ad0*/  @P0 FMUL.FTZ R6, R4, 0.69314718246459960938 ;  /* 0x3f31721804060820 */ /* 0x000fe20000410000 */
[----:B------:R-:W-:Y:S02]  /*6ae0*/  WARPGROUP.DEPBAR.LE gsb0, 0x0 ;  /* 0x00008000000079c5 */ /* 0x000fe40000010000 */
[----:B------:R-:W-:-:S06]  /*6af0*/  WARPGROUP.ARRIVE ;  /* 0x00000000000079c5 */ /* 0x000fcc0000000000 */
[----:B------:R-:W-:Y:S01]  /*6b00*/  HGMMA.64x128x16.F32.BF16 R24, R160, gdesc[UR4].tnspB, R24, gsb0 ;  /* 0x41e00004a0187df0 */ /* 0x000fe20008001818 */
[----:B------:R-:W-:Y:S02]  /*6b10*/  R2UR UR6, R10 ;  /* 0x000000000a0672ca */ /* 0x000fe400000e0000 */
[----:B------:R-:W-:Y:S01]  /*6b20*/  R2UR UR7, R11 ;  /* 0x000000000b0772ca */ /* 0x000fe200000e0000 */
[----:B------:R-:W0:Y:S01]  /*6b30*/  @P0 MUFU.LG2 R10, R13 ;  /* 0x0000000d000a0308 */ /* 0x000e220000000c00 */
[----:B------:R-:W1:Y:S01]  /*6b40*/  SHFL.BFLY PT, R11, R8, 0x1, 0x1f ;  /* 0x0c201f00080b7f89 */ /* 0x000e6200000e0000 */
[----:B0-----:R-:W-:-:S04]  /*6b50*/  @P0 FMUL.FTZ R5, R10, 0.69314718246459960938 ;  /* 0x3f3172180a050820 */ /* 0x001fc80000410000 */
[----:B------:R-:W-:Y:S01]  /*6b60*/  @P0 FFMA.FTZ R0, R6, R3, R5 ;  /* 0x0000000306000223 */ /* 0x000fe20000010005 */
[----:B------:R-:W-:Y:S01]  /*6b70*/  PLOP3.LUT P0, PT, PT, PT, PT, 0x8, 0x0 ;  /* 0x000000000000781c */ /* 0x000fe20003f0e170 */
[----:B-1----:R-:W-:Y:S01]  /*6b80*/  FADD.FTZ R15, R8, R11 ;  /* 0x0000000b080f7221 */ /* 0x002fe20000010000 */
[----:B------:R-:W-:-:S04]  /*6b90*/  @!P1 VIADD R8, R14, 0x34860 ;  /* 0x000348600e089836 */ /* 0x000fc80000000000 */
[----:B------:R-:W-:Y:S02]  /*6ba0*/  FSETP.NE.FTZ.AND P3, PT, R15, RZ, PT ;  /* 0x000000ff0f00720b */ /* 0x000fe40003f75000 */
[----:B------:R-:W-:-:S11]  /*6bb0*/  @!P1 PRMT R8, RZ, 0x654, R8 ;  /* 0x00000654ff089816 */ /* 0x000fd60000000008 */
[----:B------:R-:W0:Y:S01]  /*6bc0*/  @P3 MUFU.LG2 R11, R15 ;  /* 0x0000000f000b3308 */ /* 0x000e220000000c00 */
[----:B------:R-:W-:-:S07]  /*6bd0*/  @P3 FMUL.FTZ R17, R4, 0.69314718246459960938 ;  /* 0x3f31721804113820 */ /* 0x000fce0000410000 */
[----:B------:R-:W1:Y:S01]  /*6be0*/  @P3 MUFU.RCP R7, R15 ;  /* 0x0000000f00073308 */ /* 0x000e620000001000 */
[----:B0-----:R-:W-:-:S04]  /*6bf0*/  @P3 FMUL.FTZ R4, R11, 0.69314718246459960938 ;  /* 0x3f3172180b043820 */ /* 0x001fc80000410000 */
[----:B------:R-:W-:Y:S01]  /*6c00*/  @P3 FFMA.FTZ R95, R17, R9, R4 ;  /* 0x00000009115f3223 */ /* 0x000fe20000010004 */
[----:B------:R-:W-:Y:S02]  /*6c10*/  WARPGROUP.DEPBAR.LE gsb0, 0x0 ;  /* 0x00008000000079c5 */ /* 0x000fe40000010000 */
[----:B------:R-:W-:-:S06]  /*6c20*/  WARPGROUP.ARRIVE ;  /* 0x00000000000079c5 */ /* 0x000fcc0000000000 */
[----:B------:R-:W-:Y:S03]  /*6c30*/  HGMMA.64x128x16.F32.BF16 R24, R164, gdesc[UR4].tnspB, R24, gsb0 ;  /* 0x41e00004a4187df0 */ /* 0x000fe60008001818 */
[----:B------:R-:W-:Y:S02]  /*6c40*/  WARPGROUP.DEPBAR.LE gsb0, 0x0 ;  /* 0x00008000000079c5 */ /* 0x000fe40000010000 */
[----:B------:R0:W-:Y:S01]  /*6c50*/  @!P1 SYNCS.ARRIVE.TRANS64.RED.A1T0 RZ, [R8+URZ], RZ ;  /* 0x000000ff08ff99a7 */ /* 0x0001e2000810043f */
        /* <DEDUP_REMOVED lines=32> */
[-C--:B-1----:R-:W-:Y:S01]  /*6e60*/  FMUL.FTZ R96, R26, R7.reuse ;  /* 0x000000071a607220 */ /* 0x082fe20000410000 */
        /* <DEDUP_REMOVED lines=31> */
[----:B0-----:R-:W-:-:S07]  /*7060*/  SEL R2, R12, RZ, P2 ;  /* 0x000000ff0c027207 */ /* 0x001fce0001000000 */
.L_x_175:
[----:B------:R-:W0:Y:S01]  /*7070*/  S2R R4, SR_CgaCtaId ;  /* 0x0000000000047919 */ /* 0x000e220000008800 */
[----:B------:R-:W-:Y:S01]  /*7080*/  MOV R3, 0x400 ;  /* 0x0000040000037802 */ /* 0x000fe20000000f00 */
[----:B------:R-:W-:Y:S01]  /*7090*/  BSSY B0, `(.L_x_197) ;  /* 0x00002c4000007945 */ /* 0x000fe20003800000 */
[----:B------:R-:W-:Y:S02]  /*70a0*/  BAR.SYNC.DEFER_BLOCKING 0x5, 0x180 ;  /* 0x0146000000007b1d */ /* 0x000fe40000010000 */
[----:B0-----:R-:W-:-:S05]  /*70b0*/  LEA R3, R4, R3, 0x18 ;  /* 0x0000000304037211 */ /* 0x001fca00078ec0ff */
[----:B------:R0:W1:Y:S01]  /*70c0*/  LDS.128 R4, [R3+0x348d0] ;  /* 0x0348d00003047984 */ /* 0x0000620000000c00 */
[----:B------:R-:W-:Y:S06]  /*70d0*/  BAR.ARV 0x4, 0x180 ;  /* 0x0106000000007b1d */ /* 0x000fec0000002000 */
[----:B------:R-:W-:Y:S05]  /*70e0*/  @P0 BRA `(.L_x_198) ;  /* 0x00000020001c0947 */ /* 0x000fea0003800000 */
[----:B-1----:R-:W1:Y:S01]  /*70f0*/  S2R R4, SR_SWINHI ;  /* 0x0000000000047919 */ /* 0x002e620000002f00 */
[----:B------:R-:W-:Y:S01]  /*7100*/  F2FP.BF16.F32.PACK_AB R36, R73, R72 ;  /* 0x000000484924723e */ /* 0x000fe200000010ff */
[----:B------:R-:W-:Y:S01]  /*7110*/  ULDC.64 UR4, c[0x0][0xc08] ;  /* 0x0003020000047ab9 */ /* 0x000fe20000000a00 */
[----:B------:R-:W-:Y:S02]  /*7120*/  SHF.L.U64.HI R110, R23, 0x2, R204 ;  /* 0x00000002176e7819 */ /* 0x000fe400000102cc */
[----:B------:R-:W-:Y:S02]  /*7130*/  MOV R104, R3 ;  /* 0x0000000300687202 */ /* 0x000fe40000000f00 */
[----:B-1----:R-:W-:-:S03]  /*7140*/  MOV R105, R4 ;  /* 0x0000000400697202 */ /* 0x002fc60000000f00 */
[----:B------:R-:W-:-:S03]  /*7150*/  IMAD.WIDE R12, R227, 0x2, R104 ;  /* 0x00000002e30c7825 */ /* 0x000fc600078e0268 */
[C---:B------:R-:W-:Y:S02]  /*7160*/  IADD3 R39, P2, R12.reuse, 0x4020, RZ ;  /* 0x000040200c277810 */ /* 0x040fe40007f5e0ff */
[C---:B------:R-:W-:Y:S02]  /*7170*/  IADD3 R107, P1, R12.reuse, 0x4040, RZ ;  /* 0x000040400c6b7810 */ /* 0x040fe40007f3e0ff */
[----:B------:R-:W-:Y:S01]  /*7180*/  LOP3.LUT R8, R39, 0x380, RZ, 0xc0, !PT ;  /* 0x0000038027087812 */ /* 0x000fe200078ec0ff */
[--C-:B------:R-:W-:Y:S01]  /*7190*/  IMAD.X R33, RZ, RZ, R13.reuse, P2 ;  /* 0x000000ffff217224 */ /* 0x100fe200010e060d */
[----:B------:R-:W-:Y:S01]  /*71a0*/  LOP3.LUT R10, R107, 0x380, RZ, 0xc0, !PT ;  /* 0x000003806b0a7812 */ /* 0x000fe200078ec0ff */
[----:B------:R-:W-:Y:S01]  /*71b0*/  IMAD.X R27, RZ, RZ, R13, P1 ;  /* 0x000000ffff1b7224 */ /* 0x000fe200008e060d */
[----:B------:R-:W-:Y:S02]  /*71c0*/  IADD3 R15, P3, R12, 0x4000, RZ ;  /* 0x000040000c0f7810 */ /* 0x000fe40007f7e0ff */
[----:B------:R-:W-:-:S02]  /*71d0*/  SHF.R.U64 R8, R8, 0x3, RZ ;  /* 0x0000000308087819 */ /* 0x000fc400000012ff */
[C---:B------:R-:W-:Y:S01]  /*71e0*/  LOP3.LUT R9, R12.reuse, 0x380, RZ, 0xc0, !PT ;  /* 0x000003800c097812 */ /* 0x040fe200078ec0ff */
[--C-:B------:R-:W-:Y:S01]  /*71f0*/  IMAD.X R29, RZ, RZ, R13.reuse, P3 ;  /* 0x000000ffff1d7224 */ /* 0x100fe200018e060d */
[C---:B------:R-:W-:Y:S02]  /*7200*/  IADD3 R109, P0, R12.reuse, 0x4060, RZ ;  /* 0x000040600c6d7810 */ /* 0x040fe40007f1e0ff */
[----:B------:R-:W-:Y:S02]  /*7210*/  IADD3 R17, P6, R12, 0x20, RZ ;  /* 0x000000200c117810 */ /* 0x000fe40007fde0ff */
[----:B------:R-:W-:Y:S01]  /*7220*/  SHF.R.U64 R10, R10, 0x3, RZ ;  /* 0x000000030a0a7819 */ /* 0x000fe200000012ff */
[--C-:B------:R-:W-:Y:S01]  /*7230*/  IMAD.X R31, RZ, RZ, R13.reuse, P0 ;  /* 0x000000ffff1f7224 */ /* 0x100fe200000e060d */
[C---:B------:R-:W-:Y:S01]  /*7240*/  IADD3 R37, P4, R12.reuse, 0x60, RZ ;  /* 0x000000600c257810 */ /* 0x040fe20007f9e0ff */
[----:B------:R-:W-:Y:S01]  /*7250*/  IMAD.X R25, RZ, RZ, R13, P6 ;  /* 0x000000ffff197224 */ /* 0x000fe200030e060d */
[----:B------:R-:W-:Y:S01]  /*7260*/  BAR.SYNC.DEFER_BLOCKING 0x1, 0x100 ;  /* 0x0044000000007b1d */ /* 0x000fe20000010000 */
[----:B------:R-:W-:-:S02]  /*7270*/  IADD3 R35, P5, R12, 0x40, RZ ;  /* 0x000000400c237810 */ /* 0x000fc40007fbe0ff */
[----:B------:R-:W-:Y:S01]  /*7280*/  LOP3.LUT R4, R15, 0x380, RZ, 0xc0, !PT ;  /* 0x000003800f047812 */ /* 0x000fe200078ec0ff */
[----:B------:R-:W-:Y:S01]  /*7290*/  IMAD.X R11, RZ, RZ, R13, P4 ;  /* 0x000000ffff0b7224 */ /* 0x000fe200020e060d */
[----:B------:R-:W-:Y:S02]  /*72a0*/  LOP3.LUT R32, R8, R39, RZ, 0x3c, !PT ;  /* 0x0000002708207212 */ /* 0x000fe400078e3cff */
[----:B------:R-:W-:Y:S02]  /*72b0*/  SHF.R.U64 R9, R9, 0x3, RZ ;  /* 0x0000000309097819 */ /* 0x000fe400000012ff */
[----:B------:R-:W-:Y:S02]  /*72c0*/  LOP3.LUT R14, R109, 0x380, RZ, 0xc0, !PT ;  /* 0x000003806d0e7812 */ /* 0x000fe400078ec0ff */
[----:B------:R-:W-:Y:S02]  /*72d0*/  LOP3.LUT R26, R10, R107, RZ, 0x3c, !PT ;  /* 0x0000006b0a1a7212 */ /* 0x000fe400078e3cff */
[----:B------:R-:W-:Y:S01]  /*72e0*/  LOP3.LUT R8, R17, 0x380, RZ, 0xc0, !PT ;  /* 0x0000038011087812 */ /* 0x000fe200078ec0ff */
[----:B------:R-:W1:Y:S01]  /*72f0*/  LDC.64 R106, c[0x0][0xc00] ;  /* 0x00030000ff6a7b82 */ /* 0x000e620000000a00 */
[----:B------:R-:W-:-:S02]  /*7300*/  LOP3.LUT R10, R37, 0x380, RZ, 0xc0, !PT ;  /* 0x00000380250a7812 */ /* 0x000fc400078ec0ff */
[----:B------:R-:W-:Y:S02]  /*7310*/  LOP3.LUT R34, R35, 0x380, RZ, 0xc0, !PT ;  /* 0x0000038023227812 */ /* 0x000fe400078ec0ff */
[----:B------:R-:W-:Y:S02]  /*7320*/  SHF.R.U64 R4, R4, 0x3, RZ ;  /* 0x0000000304047819 */ /* 0x000fe400000012ff */
[----:B------:R-:W-:Y:S01]  /*7330*/  LOP3.LUT R12, R9, R12, RZ, 0x3c, !PT ;  /* 0x0000000c090c7212 */ /* 0x000fe200078e3cff */
[----:B------:R-:W-:Y:S01]  /*7340*/  IMAD.X R9, RZ, RZ, R13, P5 ;  /* 0x000000ffff097224 */ /* 0x000fe200028e060d */
[----:B------:R-:W-:Y:S02]  /*7350*/  SHF.R.U64 R14, R14, 0x3, RZ ;  /* 0x000000030e0e7819 */ /* 0x000fe400000012ff */
[----:B------:R-:W-:Y:S02]  /*7360*/  SHF.R.U64 R8, R8, 0x3, RZ ;  /* 0x0000000308087819 */ /* 0x000fe400000012ff */
[----:B------:R-:W-:-:S02]  /*7370*/  SHF.R.U64 R10, R10, 0x3, RZ ;  /* 0x000000030a0a7819 */ /* 0x000fc400000012ff */
[----:B------:R-:W-:Y:S02]  /*7380*/  SHF.R.U64 R34, R34, 0x3, RZ ;  /* 0x0000000322227819 */ /* 0x000fe400000012ff */
[----:B------:R-:W-:Y:S02]  /*7390*/  LOP3.LUT R28, R4, R15, RZ, 0x3c, !PT ;  /* 0x0000000f041c7212 */ /* 0x000fe400078e3cff */
[----:B------:R-:W-:Y:S01]  /*73a0*/  LOP3.LUT R30, R14, R109, RZ, 0x3c, !PT ;  /* 0x0000006d0e1e7212 */ /* 0x000fe200078e3cff */
[----:B------:R-:W-:Y:S01]  /*73b0*/  IMAD.SHL.U32 R109, R23, 0x4, RZ ;  /* 0x00000004176d7824 */ /* 0x000fe200078e00ff */
[----:B------:R-:W-:Y:S02]  /*73c0*/  MOV R4, R12 ;  /* 0x0000000c00047202 */ /* 0x000fe40000000f00 */
[----:B------:R-:W-:Y:S02]  /*73d0*/  LOP3.LUT R24, R8, R17, RZ, 0x3c, !PT ;  /* 0x0000001108187212 */ /* 0x000fe400078e3cff */
[----:B------:R-:W-:-:S02]  /*73e0*/  F2FP.BF16.F32.PACK_AB R12, R21, R20 ;  /* 0x00000014150c723e */ /* 0x000fc400000010ff */
[----:B------:R-:W-:Y:S02]  /*73f0*/  F2FP.BF16.F32.PACK_AB R13, R97, R96 ;  /* 0x00000060610d723e */ /* 0x000fe400000010ff */
[----:B------:R-:W-:Y:S02]  /*7400*/  F2FP.BF16.F32.PACK_AB R14, R89, R88 ;  /* 0x00000058590e723e */ /* 0x000fe400000010ff */
[----:B------:R-:W-:Y:S02]  /*7410*/  F2FP.BF16.F32.PACK_AB R15, R99, R98 ;  /* 0x00000062630f723e */ /* 0x000fe400000010ff */
[----:B------:R-:W-:Y:S02]  /*7420*/  LOP3.LUT R10, R10, R37, RZ, 0x3c, !PT ;  /* 0x000000250a0a7212 */ /* 0x000fe400078e3cff */
[----:B------:R-:W-:Y:S01]  /*7430*/  LOP3.LUT R8, R34, R35, RZ, 0x3c, !PT ;  /* 0x0000002322087212 */ /* 0x000fe200078e3cff */
[----:B------:R2:W-:Y:S01]  /*7440*/  STSM.16.M88.4 [R4], R12 ;  /* 0x0000000c04007844 */ /* 0x0005e20000000200 */
[----:B------:R-:W-:-:S02]  /*7450*/  MOV R38, R10 ;  /* 0x0000000a00267202 */ /* 0x000fc40000000f00 */
[----:B------:R-:W-:Y:S02]  /*7460*/  MOV R37, R8 ;  /* 0x0000000800257202 */ /* 0x000fe40000000f00 */
[----:B------:R-:W-:Y:S02]  /*7470*/  MOV R94, R24 ;  /* 0x00000018005e7202 */ /* 0x000fe40000000f00 */
[----:B------:R-:W-:Y:S02]  /*7480*/  F2FP.BF16.F32.PACK_AB R8, R91, R90 ;  /* 0x0000005a5b08723e */ /* 0x000fe400000010ff */
[----:B------:R-:W-:Y:S02]  /*7490*/  F2FP.BF16.F32.PACK_AB R9, R101, R100 ;  /* 0x000000646509723e */ /* 0x000fe400000010ff */
[----:B------:R-:W-:Y:S02]  /*74a0*/  F2FP.BF16.F32.PACK_AB R10, R93, R92 ;  /* 0x0000005c5d0a723e */ /* 0x000fe400000010ff */
[----:B------:R-:W-:-:S02]  /*74b0*/  F2FP.BF16.F32.PACK_AB R11, R103, R102 ;  /* 0x00000066670b723e */ /* 0x000fc400000010ff */
[----:B------:R-:W-:Y:S02]  /*74c0*/  MOV R108, R26 ;  /* 0x0000001a006c7202 */ /* 0x000fe40000000f00 */
[----:B--2---:R-:W-:Y:S01]  /*74d0*/  F2FP.BF16.F32.PACK_AB R12, R41, R40 ;  /* 0x00000028290c723e */ /* 0x004fe200000010ff */
[----:B------:R2:W-:Y:S01]  /*74e0*/  STSM.16.M88.4 [R94], R8 ;  /* 0x000000085e007844 */ /* 0x0005e20000000200 */
[----:B------:R-:W-:Y:S02]  /*74f0*/  F2FP.BF16.F32.PACK_AB R13, R43, R42 ;  /* 0x0000002a2b0d723e */ /* 0x000fe400000010ff */
[----:B------:R-:W-:Y:S02]  /*7500*/  F2FP.BF16.F32.PACK_AB R14, R45, R44 ;  /* 0x0000002c2d0e723e */ /* 0x000fe400000010ff */
[----:B------:R-:W-:Y:S02]  /*7510*/  F2FP.BF16.F32.PACK_AB R15, R47, R46 ;  /* 0x0000002e2f0f723e */ /* 0x000fe400000010ff */
[----:B------:R-:W-:-:S02]  /*7520*/  MOV R17, R30 ;  /* 0x0000001e00117202 */ /* 0x000fc40000000f00 */
[----:B------:R-:W-:Y:S01]  /*7530*/  MOV R39, R28 ;  /* 0x0000001c00277202 */ /* 0x000fe20000000f00 */
[----:B------:R3:W-:Y:S01]  /*7540*/  STSM.16.M88.4 [R37], R12 ;  /* 0x0000000c25007844 */ /* 0x0007e20000000200 */
[----:B------:R-:W-:Y:S02]  /*7550*/  F2FP.BF16.F32.PACK_AB R24, R49, R48 ;  /* 0x000000303118723e */ /* 0x000fe400000010ff */
[----:B------:R-:W-:Y:S02]  /*7560*/  F2FP.BF16.F32.PACK_AB R25, R51, R50 ;  /* 0x000000323319723e */ /* 0x000fe400000010ff */
[----:B------:R-:W-:Y:S01]  /*7570*/  F2FP.BF16.F32.PACK_AB R26, R53, R52 ;  /* 0x00000034351a723e */ /* 0x000fe200000010ff */
[----:B--2---:R-:W-:Y:S01]  /*7580*/  IMAD.MOV.U32 R94, RZ, RZ, RZ ;  /* 0x000000ffff5e7224 */ /* 0x004fe200078e00ff */
[----:B------:R-:W-:Y:S02]  /*7590*/  F2FP.BF16.F32.PACK_AB R27, R55, R54 ;  /* 0x00000036371b723e */ /* 0x000fe400000010ff */
[----:B------:R-:W-:-:S02]  /*75a0*/  F2FP.BF16.F32.PACK_AB R28, R57, R56 ;  /* 0x00000038391c723e */ /* 0x000fc400000010ff */
[----:B------:R-:W-:Y:S01]  /*75b0*/  F2FP.BF16.F32.PACK_AB R29, R59, R58 ;  /* 0x0000003a3b1d723e */ /* 0x000fe200000010ff */
[----:B------:R2:W-:Y:S01]  /*75c0*/  STSM.16.M88.4 [R38], R24 ;  /* 0x0000001826007844 */ /* 0x0005e20000000200 */
[----:B------:R-:W-:Y:S02]  /*75d0*/  F2FP.BF16.F32.PACK_AB R30, R61, R60 ;  /* 0x0000003c3d1e723e */ /* 0x000fe400000010ff */
[----:B------:R-:W-:Y:S02]  /*75e0*/  F2FP.BF16.F32.PACK_AB R31, R63, R62 ;  /* 0x0000003e3f1f723e */ /* 0x000fe400000010ff */
[----:B------:R-:W-:Y:S02]  /*75f0*/  MOV R4, R32 ;  /* 0x0000002000047202 */ /* 0x000fe40000000f00 */
[----:B------:R-:W-:Y:S01]  /*7600*/  F2FP.BF16.F32.PACK_AB R32, R65, R64 ;  /* 0x000000404120723e */ /* 0x000fe200000010ff */
[----:B------:R4:W-:Y:S01]  /*7610*/  STSM.16.M88.4 [R39], R28 ;  /* 0x0000001c27007844 */ /* 0x0009e20000000200 */
[----:B------:R-:W-:-:S02]  /*7620*/  F2FP.BF16.F32.PACK_AB R33, R67, R66 ;  /* 0x000000424321723e */ /* 0x000fc400000010ff */
[----:B------:R-:W-:Y:S02]  /*7630*/  F2FP.BF16.F32.PACK_AB R34, R69, R68 ;  /* 0x000000444522723e */ /* 0x000fe400000010ff */
[----:B------:R-:W-:Y:S02]  /*7640*/  F2FP.BF16.F32.PACK_AB R35, R71, R70 ;  /* 0x000000464723723e */ /* 0x000fe400000010ff */
[----:B---3--:R-:W-:Y:S02]  /*7650*/  F2FP.BF16.F32.PACK_AB R37, R75, R74 ;  /* 0x0000004a4b25723e */ /* 0x008fe400000010ff */
[----:B--2---:R-:W-:Y:S01]  /*7660*/  F2FP.BF16.F32.PACK_AB R38, R77, R76 ;  /* 0x0000004c4d26723e */ /* 0x004fe200000010ff */
[----:B------:R-:W-:Y:S01]  /*7670*/  STSM.16.M88.4 [R4], R32 ;  /* 0x0000002004007844 */ /* 0x000fe20000000200 */
[----:B------:R-:W-:Y:S02]  /*7680*/  F2FP.BF16.F32.PACK_AB R8, R81, R80 ;  /* 0x000000505108723e */ /* 0x000fe400000010ff */
[----:B------:R-:W-:-:S02]  /*7690*/  F2FP.BF16.F32.PACK_AB R9, R83, R82 ;  /* 0x000000525309723e */ /* 0x000fc400000010ff */
[----:B------:R-:W-:Y:S02]  /*76a0*/  F2FP.BF16.F32.PACK_AB R10, R85, R84 ;  /* 0x00000054550a723e */ /* 0x000fe400000010ff */
[----:B----4-:R-:W-:Y:S02]  /*76b0*/  F2FP.BF16.F32.PACK_AB R39, R79, R78 ;  /* 0x0000004e4f27723e */ /* 0x010fe400000010ff */
[----:B------:R-:W-:Y:S02]  /*76c0*/  F2FP.BF16.F32.PACK_AB R11, R87, R86 ;  /* 0x00000056570b723e */ /* 0x000fe400000010ff */
[----:B-1----:R-:W-:Y:S01]  /*76d0*/  ISETP.NE.U32.AND P0, PT, R106, RZ, PT ;  /* 0x000000ff6a00720c */ /* 0x002fe20003f05070 */
[----:B------:R-:W-:Y:S01]  /*76e0*/  STSM.16.M88.4 [R108], R36 ;  /* 0x000000246c007844 */ /* 0x000fe20000000200 */
[----:B------:R-:W-:Y:S02]  /*76f0*/  IADD3 R12, P1, R109, R106, RZ ;  /* 0x0000006a6d0c7210 */ /* 0x000fe40007f3e0ff */
[----:B------:R-:W-:Y:S01]  /*7700*/  ISETP.NE.AND.EX P0, PT, R107, RZ, PT, P0 ;  /* 0x000000ff6b00720c */ /* 0x000fe20003f05300 */
[----:B------:R1:W-:Y:S02]  /*7710*/  STSM.16.M88.4 [R17], R8 ;  /* 0x0000000811007844 */ /* 0x0003e40000000200 */
[----:B------:R-:W-:Y:S01]  /*7720*/  IMAD.X R13, R110, 0x1, R107, P1 ;  /* 0x000000016e0d7824 */ /* 0x000fe200008e066b */
[----:B------:R-:W-:Y:S08]  /*7730*/  BAR.SYNC.DEFER_BLOCKING 0x1, 0x100 ;  /* 0x0044000000007b1d */ /* 0x000ff00000010000 */
[----:B-1----:R-:W1:Y:S08]  /*7740*/  LDC R9, c[0x0][0xad4] ;  /* 0x0002b500ff097b82 */ /* 0x002e700000000800 */
[----:B------:R-:W2:Y:S01]  /*7750*/  LDC R17, c[0x0][0xbe8] ;  /* 0x0002fa00ff117b82 */ /* 0x000ea20000000800 */
[----:B------:R-:W3:Y:S01]  /*7760*/  @P0 LDG.E R94, desc[UR40][R12.64] ;  /* 0x000000280c5e0981 */ /* 0x000ee2000c1e1900 */
[----:B------:R-:W-:-:S04]  /*7770*/  ISETP.NE.U32.AND P1, PT, RZ, UR4, PT ;  /* 0x00000004ff007c0c */ /* 0x000fc8000bf25070 */
[----:B------:R-:W-:Y:S01]  /*7780*/  ISETP.NE.AND.EX P1, PT, RZ, UR5, PT, P1 ;  /* 0x00000005ff007c0c */ /* 0x000fe2000bf25310 */
[----:B------:R-:W-:-:S12]  /*7790*/  IMAD.MOV.U32 R28, RZ, RZ, 0x9b8 ;  /* 0x000009b8ff1c7424 */ /* 0x000fd800078e00ff */
[----:B------:R-:W-:Y:S01]  /*77a0*/  @P1 IADD3 R14, P2, R109, UR4, RZ ;  /* 0x000000046d0e1c10 */ /* 0x000fe2000ff5e0ff */
[----:B------:R-:W-:Y:S01]  /*77b0*/  ULDC UR4, c[0x0][0xa88] ;  /* 0x0002a20000047ab9 */ /* 0x000fe20000000800 */
[----:B--2---:R-:W-:Y:S01]  /*77c0*/  ISETP.NE.AND P4, PT, R17, 0x1, PT ;  /* 0x000000011100780c */ /* 0x004fe20003f85270 */
[----:B------:R-:W-:Y:S01]  /*77d0*/  IMAD.U32 R4, RZ, RZ, UR4 ;  /* 0x00000004ff047e24 */ /* 0x000fe2000f8e00ff */
[----:B------:R-:W-:Y:S02]  /*77e0*/  @P1 IADD3.X R15, R110, UR5, RZ, P2, !PT ;  /* 0x000000056e0f1c10 */ /* 0x000fe400097fe4ff */
[----:B------:R-:W-:-:S03]  /*77f0*/  ISETP.NE.AND P2, PT, R186, RZ, PT ;  /* 0x000000ffba00720c */ /* 0x000fc60003f45270 */
[----:B------:R2:W5:Y:S01]  /*7800*/  @P1 LDG.E R4, desc[UR40][R14.64] ;  /* 0x000000280e041981 */ /* 0x000562000c1e1900 */
[----:B-1----:R-:W-:Y:S01]  /*7810*/  SEL R9, R186, R9, P2 ;  /* 0x00000009ba097207 */ /* 0x002fe20001000000 */
[----:B------:R-:W-:Y:S01]  /*7820*/  IMAD R37, R187, 0x80, R226 ;  /* 0x00000080bb257824 */ /* 0x000fe200078e02e2 */
[----:B------:R-:W-:Y:S02]  /*7830*/  ISETP.NE.U32.AND P2, PT, R106, RZ, PT ;  /* 0x000000ff6a00720c */ /* 0x000fe40003f45070 */
[----:B------:R-:W-:Y:S01]  /*7840*/  ISETP.GT.AND P3, PT, R9, 0x1, PT ;  /* 0x000000010900780c */ /* 0x000fe20003f64270 */
[----:B------:R-:W1:Y:S01]  /*7850*/  @P4 LDC R30, c[0x0][0xbec] ;  /* 0x0002fb00ff1e4b82 */ /* 0x000e620000000800 */
[----:B------:R-:W-:Y:S02]  /*7860*/  ISETP.NE.AND.EX P2, PT, R107, RZ, PT, P2 ;  /* 0x000000ff6b00720c */ /* 0x000fe40003f45320 */
[----:B------:R-:W-:Y:S02]  /*7870*/  SEL R28, R28, 0x978, P3 ;  /* 0x000009781c1c7807 */ /* 0x000fe40001800000 */
[----:B------:R-:W-:-:S02]  /*7880*/  SEL R23, R23, RZ, !P2 ;  /* 0x000000ff17177207 */ /* 0x000fc40005000000 */
[----:B------:R-:W-:Y:S01]  /*7890*/  SEL R27, R204, RZ, !P2 ;  /* 0x000000ffcc1b7207 */ /* 0x000fe20005000000 */
[----:B------:R-:W4:Y:S01]  /*78a0*/  LDC.64 R24, c[0x0][R28+0x220] ;  /* 0x000088001c187b82 */ /* 0x000f220000000a00 */
[----:B------:R-:W-:-:S07]  /*78b0*/  SEL R29, R203, RZ, P3 ;  /* 0x000000ffcb1d7207 */ /* 0x000fce0001800000 */
[----:B------:R-:W0:Y:S08]  /*78c0*/  LDC.64 R10, c[0x0][R28+0x218] ;  /* 0x000086001c0a7b82 */ /* 0x000e300000000a00 */
[----:B------:R-:W1:Y:S08]  /*78d0*/  @P4 LDC R35, c[0x0][0xbf0] ;  /* 0x0002fc00ff234b82 */ /* 0x000e700000000800 */
[----:B------:R-:W1:Y:S01]  /*78e0*/  LDC.64 R8, c[0x0][0xba8] ;  /* 0x0002ea00ff087b82 */ /* 0x000e620000000a00 */
[----:B----4-:R-:W-:-:S04]  /*78f0*/  IMAD R25, R25, R23, RZ ;  /* 0x0000001719197224 */ /* 0x010fc800078e02ff */
[C---:B------:R-:W-:Y:S02]  /*7900*/  IMAD R33, R24.reuse, R27, R25 ;  /* 0x0000001b18217224 */ /* 0x040fe400078e0219 */
[----:B------:R-:W-:Y:S01]  /*7910*/  IMAD.WIDE.U32 R24, R24, R23, RZ ;  /* 0x0000001718187225 */ /* 0x000fe200078e00ff */
[----:B--2---:R-:W2:Y:S03]  /*7920*/  LDC.64 R14, c[0x0][R28+0x228] ;  /* 0x00008a001c0e7b82 */ /* 0x004ea60000000a00 */
[----:B0-----:R-:W-:-:S04]  /*7930*/  IMAD.WIDE.U32 R26, R10, R185, RZ ;  /* 0x000000b90a1a7225 */ /* 0x001fc800078e00ff */
[----:B------:R-:W-:Y:S02]  /*7940*/  IMAD R31, R11, R185, RZ ;  /* 0x000000b90b1f7224 */ /* 0x000fe400078e02ff */
[----:B------:R0:W4:Y:S01]  /*7950*/  LDC.64 R10, c[0x0][R28+0x210] ;  /* 0x000084001c0a7b82 */ /* 0x0001220000000a00 */
[----:B------:R-:W-:Y:S02]  /*7960*/  IMAD.IADD R33, R25, 0x1, R33 ;  /* 0x0000000119217824 */ /* 0x000fe400078e0221 */
[----:B------:R-:W-:Y:S02]  /*7970*/  IMAD.MOV.U32 R25, RZ, RZ, R37 ;  /* 0x000000ffff197224 */ /* 0x000fe400078e0025 */
[----:B------:R-:W-:-:S03]  /*7980*/  IMAD.IADD R31, R27, 0x1, R31 ;  /* 0x000000011b1f7824 */ /* 0x000fc600078e021f */
[----:B-1----:R-:W1:Y:S01]  /*7990*/  @!P3 LDC R8, c[0x0][0xb50] ;  /* 0x0002d400ff08bb82 */ /* 0x002e620000000800 */
[----:B--2---:R-:W-:-:S07]  /*79a0*/  IMAD R27, R15, R29, RZ ;  /* 0x0000001d0f1b7224 */ /* 0x004fce00078e02ff */
[----:B------:R-:W2:Y:S01]  /*79b0*/  @!P3 LDC R9, c[0x0][0xb54] ;  /* 0x0002d500ff09bb82 */ /* 0x000ea20000000800 */
[----:B------:R-:W-:-:S04]  /*79c0*/  IMAD.WIDE.U32 R14, R14, R29, RZ ;  /* 0x0000001d0e0e7225 */ /* 0x000fc800078e00ff */
[----:B------:R-:W-:Y:S01]  /*79d0*/  IMAD.IADD R27, R15, 0x1, R27 ;  /* 0x000000010f1b7824 */ /* 0x000fe200078e021b */
[--C-:B---3--:R-:W-:Y:S01]  /*79e0*/  IADD3 R26, P2, P5, R24, R26, R94.reuse ;  /* 0x0000001a181a7210 */ /* 0x108fe20007d5e05e */
[----:B------:R-:W-:Y:S01]  /*79f0*/  @P4 IMAD.HI.U32 R24, R37, R30, RZ ;  /* 0x0000001e25184227 */ /* 0x000fe200078e00ff */
[----:B------:R-:W-:-:S04]  /*7a00*/  SHF.R.S32.HI R106, RZ, 0x1f, R94 ;  /* 0x0000001fff6a7819 */ /* 0x000fc8000001145e */
[----:B------:R-:W-:Y:S02]  /*7a10*/  @P4 SHF.R.U32.HI R25, RZ, R35, R24 ;  /* 0x00000023ff194219 */ /* 0x000fe40000011618 */
[----:B------:R-:W-:Y:S02]  /*7a20*/  IADD3.X R24, R33, R31, R106, P2, P5 ;  /* 0x0000001f21187210 */ /* 0x000fe400017ea46a */
[----:B------:R-:W-:Y:S01]  /*7a30*/  IADD3 R14, P2, P5, R25, R26, R14 ;  /* 0x0000001a190e7210 */ /* 0x000fe20007d5e00e */
[--C-:B0-----:R-:W-:Y:S01]  /*7a40*/  IMAD.MOV R28, RZ, RZ, -R25.reuse ;  /* 0x000000ffff1c7224 */ /* 0x101fe200078e0a19 */
[----:B------:R-:W-:-:S03]  /*7a50*/  SHF.R.S32.HI R15, RZ, 0x1f, R25 ;  /* 0x0000001fff0f7819 */ /* 0x000fc60000011419 */
[----:B------:R-:W-:Y:S01]  /*7a60*/  IMAD R25, R17, R28, R37 ;  /* 0x0000001c11197224 */ /* 0x000fe200078e0225 */
[----:B------:R-:W-:-:S03]  /*7a70*/  IADD3.X R15, R15, R24, R27, P2, P5 ;  /* 0x000000180f0f7210 */ /* 0x000fc600017ea41b */
[----:B----4-:R-:W-:Y:S01]  /*7a80*/  IMAD R11, R11, R25, RZ ;  /* 0x000000190b0b7224 */ /* 0x010fe200078e02ff */
[----:B------:R-:W-:-:S05]  /*7a90*/  SHF.R.S32.HI R27, RZ, 0x1f, R25 ;  /* 0x0000001fff1b7819 */ /* 0x000fca0000011419 */
[C---:B------:R-:W-:Y:S02]  /*7aa0*/  IMAD R27, R10.reuse, R27, R11 ;  /* 0x0000001b0a1b7224 */ /* 0x040fe400078e020b */
[----:B------:R-:W-:-:S04]  /*7ab0*/  IMAD.WIDE.U32 R10, R10, R25, R14 ;  /* 0x000000190a0a7225 */ /* 0x000fc800078e000e */
[----:B------:R-:W-:Y:S01]  /*7ac0*/  IMAD.IADD R11, R11, 0x1, R27 ;  /* 0x000000010b0b7824 */ /* 0x000fe200078e021b */
[----:B-1----:R-:W-:-:S04]  /*7ad0*/  LEA R14, P2, R10, R8, 0x2 ;  /* 0x000000080a0e7211 */ /* 0x002fc800078410ff */
[----:B--2---:R-:W-:Y:S01]  /*7ae0*/  LEA.HI.X R15, R10, R9, R11, 0x2, P2 ;  /* 0x000000090a0f7211 */ /* 0x004fe200010f140b */
[----:B------:R-:W-:Y:S08]  /*7af0*/  @P1 BRA `(.L_x_199) ;  /* 0x0000000000101947 */ /* 0x000ff00003800000 */
[----:B------:R-:W-:Y:S05]  /*7b00*/  @!P0 BRA `(.L_x_199) ;  /* 0x00000000000c8947 */ /* 0x000fea0003800000 */
[----:B------:R-:W2:Y:S04]  /*7b10*/  LDG.E R9, desc[UR40][R12.64] ;  /* 0x000000280c097981 */ /* 0x000ea8000c1e1900 */
[----:B-----5:R-:W2:Y:S02]  /*7b20*/  LDG.E R4, desc[UR40][R12.64+0x4] ;  /* 0x000004280c047981 */ /* 0x020ea4000c1e1900 */
[----:B--2---:R-:W-:-:S07]  /*7b30*/  IMAD.IADD R4, R4, 0x1, -R9 ;  /* 0x0000000104047824 */ /* 0x004fce00078e0a09 */
.L_x_199:
[----:B------:R-:W-:Y:S01]  /*7b40*/  SHFL.IDX PT, R8, R14, RZ, 0x1c1f ;  /* 0x001c1fff0e087589 */ /* 0x000fe200000e0000 */
[----:B------:R-:W-:Y:S01]  /*7b50*/  IMAD R25, R187, 0x80, R225 ;  /* 0x00000080bb197824 */ /* 0x000fe200078e02e1 */
[----:B------:R-:W-:Y:S01]  /*7b60*/  LOP3.LUT P0, RZ, R208, 0x3, RZ, 0xc0, !PT ;  /* 0x00000003d0ff7812 */ /* 0x000fe2000780c0ff */
[----:B-----5:R-:W-:Y:S01]  /*7b70*/  IMAD R4, R4, R17, RZ ;  /* 0x0000001104047224 */ /* 0x020fe200078e02ff */
[----:B------:R-:W0:Y:S01]  /*7b80*/  SHFL.IDX PT, R9, R15, RZ, 0x1c1f ;  /* 0x001c1fff0f097589 */ /* 0x000e2200000e0000 */
[----:B------:R-:W-:-:S03]  /*7b90*/  VIADD R29, R25, 0x8 ;  /* 0x00000008191d7836 */ /* 0x000fc60000000000 */
[----:B------:R-:W-:Y:S01]  /*7ba0*/  SHFL.IDX PT, R10, R14, 0x1, 0x1c1f ;  /* 0x003c1f000e0a7f89 */ /* 0x000fe200000e0000 */
[-C--:B------:R-:W-:Y:S02]  /*7bb0*/  ISETP.GE.OR P1, PT, R25, R4.reuse, P0 ;  /* 0x000000041900720c */ /* 0x080fe40000726670 */
[----:B------:R-:W-:Y:S01]  /*7bc0*/  ISETP.GE.OR P0, PT, R29, R4, P0 ;  /* 0x000000041d00720c */ /* 0x000fe20000706670 */
[----:B------:R-:W1:Y:S10]  /*7bd0*/  SHFL.IDX PT, R11, R15, 0x1, 0x1c1f ;  /* 0x003c1f000f0b7f89 */ /* 0x000e7400000e0000 */
[----:B0-----:R0:W-:Y:S04]  /*7be0*/  @!P1 ST.E desc[UR40][R8.64], R0 ;  /* 0x0000000008009985 */ /* 0x0011e8000c101928 */
[----:B-1----:R0:W-:Y:S01]  /*7bf0*/  @!P0 ST.E desc[UR40][R10.64], R95 ;  /* 0x0000005f0a008985 */ /* 0x0021e2000c101928 */
[----:B------:R-:W-:Y:S05]  /*7c00*/  @P3 BRA `(.L_x_200) ;  /* 0x00000008007c3947 */ /* 0x000fea0003800000 */
[----:B0-----:R-:W-:Y:S01]  /*7c10*/  IMAD R9, R206, 0x40, R18 ;  /* 0x00000040ce097824 */ /* 0x001fe200078e0212 */
[----:B------:R-:W0:Y:S01]  /*7c20*/  @P4 LDC R51, c[0x0][0xbec] ;  /* 0x0002fb00ff334b82 */ /* 0x000e220000000800 */
[----:B------:R-:W-:Y:S02]  /*7c30*/  ULDC.64 UR4, c[0x0][0xaa0] ;  /* 0x0002a80000047ab9 */ /* 0x000fe40000000a00 */
[----:B------:R-:W-:-:S03]  /*7c40*/  IMAD.WIDE R104, R9, 0x2, R104 ;  /* 0x0000000209687825 */ /* 0x000fc600078e0268 */
[----:B------:R-:W-:Y:S02]  /*7c50*/  IADD3 R13, P6, R104, 0x1000, RZ ;  /* 0x00001000680d7810 */ /* 0x000fe40007fde0ff */
[----:B------:R-:W1:Y:S01]  /*7c60*/  @P4 LDC R53, c[0x0][0xbf0] ;  /* 0x0002fc00ff354b82 */ /* 0x000e620000000800 */
[----:B------:R-:W-:Y:S01]  /*7c70*/  IMAD R21, R106, UR4, RZ ;  /* 0x000000046a157c24 */ /* 0x000fe2000f8e02ff */
[----:B------:R-:W-:Y:S02]  /*7c80*/  IADD3 R25, P5, R104, 0x2000, RZ ;  /* 0x0000200068197810 */ /* 0x000fe40007fbe0ff */
[----:B------:R-:W-:Y:S01]  /*7c90*/  LOP3.LUT R12, R13, 0x380, RZ, 0xc0, !PT ;  /* 0x000003800d0c7812 */ /* 0x000fe200078ec0ff */
[----:B------:R-:W-:Y:S01]  /*7ca0*/  IMAD R49, R94, UR5, R21 ;  /* 0x000000055e317c24 */ /* 0x000fe2000f8e0215 */
[----:B------:R-:W-:Y:S02]  /*7cb0*/  IADD3 R29, P3, R104, 0x3000, RZ ;  /* 0x00003000681d7810 */ /* 0x000fe40007f7e0ff */
[----:B------:R-:W-:Y:S01]  /*7cc0*/  SHF.R.U64 R12, R12, 0x3, RZ ;  /* 0x000000030c0c7819 */ /* 0x000fe200000012ff */
[----:B------:R-:W-:Y:S01]  /*7cd0*/  IMAD.WIDE.U32 R20, R94, UR4, RZ ;  /* 0x000000045e147c25 */ /* 0x000fe2000f8e00ff */
[----:B------:R-:W-:Y:S01]  /*7ce0*/  ULDC.64 UR4, c[0x0][0xae8] ;  /* 0x0002ba0000047ab9 */ /* 0x000fe20000000a00 */
[----:B------:R-:W-:-:S02]  /*7cf0*/  IADD3 R33, P2, R104, 0x4000, RZ ;  /* 0x0000400068217810 */ /* 0x000fc40007f5e0ff */
[----:B------:R-:W-:Y:S01]  /*7d00*/  LOP3.LUT R12, R12, R13, RZ, 0x3c, !PT ;  /* 0x0000000d0c0c7212 */ /* 0x000fe200078e3cff */
[----:B------:R-:W-:Y:S01]  /*7d10*/  IMAD.X R13, RZ, RZ, R105, P6 ;  /* 0x000000ffff0d7224 */ /* 0x000fe200030e0669 */
[C---:B------:R-:W-:Y:S01]  /*7d20*/  IADD3 R9, P6, R104.reuse, 0x7000, RZ ;  /* 0x0000700068097810 */ /* 0x040fe20007fde0ff */
[----:B------:R-:W-:Y:S01]  /*7d30*/  IMAD.IADD R21, R21, 0x1, R49 ;  /* 0x0000000115157824 */ /* 0x000fe200078e0231 */
[C---:B------:R-:W-:Y:S02]  /*7d40*/  IADD3 R37, P1, R104.reuse, 0x5000, RZ ;  /* 0x0000500068257810 */ /* 0x040fe40007f3e0ff */
[----:B------:R-:W-:Y:S01]  /*7d50*/  LOP3.LUT R0, R9, 0x380, RZ, 0xc0, !PT ;  /* 0x0000038009007812 */ /* 0x000fe200078ec0ff */
[----:B------:R-:W-:Y:S01]  /*7d60*/  IMAD.WIDE.U32 R20, R185, UR4, R20 ;  /* 0x00000004b9147c25 */ /* 0x000fe2000f8e0014 */
[----:B------:R-:W-:Y:S01]  /*7d70*/  IADD3 R41, P0, R104, 0x6000, RZ ;  /* 0x0000600068297810 */ /* 0x000fe20007f1e0ff */
[----:B------:R-:W5:Y:S01]  /*7d80*/  LD.E.128 R12, desc[UR40][R12.64] ;  /* 0x000000280c0c7980 */ /* 0x000f62000c101d00 */
[----:B------:R-:W-:-:S02]  /*7d90*/  SHF.R.U64 R0, R0, 0x3, RZ ;  /* 0x0000000300007819 */ /* 0x000fc400000012ff */
[----:B------:R-:W-:Y:S01]  /*7da0*/  SHF.R.S32.HI R48, RZ, 0x1f, R23 ;  /* 0x0000001fff307819 */ /* 0x000fe20000011417 */
[----:B------:R-:W-:Y:S01]  /*7db0*/  IMAD.X R45, RZ, RZ, R105, P6 ;  /* 0x000000ffff2d7224 */ /* 0x000fe200030e0669 */
[----:B------:R-:W-:Y:S01]  /*7dc0*/  LOP3.LUT R44, R0, R9, RZ, 0x3c, !PT ;  /* 0x00000009002c7212 */ /* 0x000fe200078e3cff */
[----:B------:R-:W-:Y:S01]  /*7dd0*/  IMAD R0, R184, 0x20, R206 ;  /* 0x00000020b8007824 */ /* 0x000fe200078e02ce */
[----:B------:R-:W-:Y:S01]  /*7de0*/  LOP3.LUT R24, R25, 0x380, RZ, 0xc0, !PT ;  /* 0x0000038019187812 */ /* 0x000fe200078ec0ff */
[----:B------:R-:W-:Y:S01]  /*7df0*/  IMAD R21, R185, UR5, R21 ;  /* 0x00000005b9157c24 */ /* 0x000fe2000f8e0215 */
[----:B------:R-:W-:Y:S01]  /*7e00*/  LOP3.LUT R28, R29, 0x380, RZ, 0xc0, !PT ;  /* 0x000003801d1c7812 */ /* 0x000fe200078ec0ff */
[----:B------:R-:W-:Y:S01]  /*7e10*/  IMAD R50, R187, 0x80, R0 ;  /* 0x00000080bb327824 */ /* 0x000fe200078e0200 */
[----:B------:R-:W-:Y:S01]  /*7e20*/  LOP3.LUT R32, R33, 0x380, RZ, 0xc0, !PT ;  /* 0x0000038021207812 */ /* 0x000fe200078ec0ff */
[----:B------:R-:W-:Y:S01]  /*7e30*/  ULDC.64 UR4, c[0x0][0xaf0] ;  /* 0x0002bc0000047ab9 */ /* 0x000fe20000000a00 */
[----:B------:R-:W-:Y:S01]  /*7e40*/  LOP3.LUT R36, R37, 0x380, RZ, 0xc0, !PT ;  /* 0x0000038025247812 */ /* 0x000fe200078ec0ff */
[----:B0-----:R-:W-:Y:S01]  /*7e50*/  @P4 IMAD.HI.U32 R0, R50, R51, RZ ;  /* 0x0000003332004227 */ /* 0x001fe200078e00ff */
[----:B------:R-:W-:Y:S01]  /*7e60*/  LOP3.LUT R40, R41, 0x380, RZ, 0xc0, !PT ;  /* 0x0000038029287812 */ /* 0x000fe200078ec0ff */
[----:B------:R-:W5:Y:S01]  /*7e70*/  LD.E.128 R44, desc[UR40][R44.64] ;  /* 0x000000282c2c7980 */ /* 0x000f62000c101d00 */
[----:B------:R-:W-:Y:S01]  /*7e80*/  LOP3.LUT R11, R104, 0x380, RZ, 0xc0, !PT ;  /* 0x00000380680b7812 */ /* 0x000fe200078ec0ff */
[----:B------:R-:W-:Y:S01]  /*7e90*/  IMAD.MOV.U32 R49, RZ, RZ, R50 ;  /* 0x000000ffff317224 */ /* 0x000fe200078e0032 */
[----:B------:R-:W-:Y:S01]  /*7ea0*/  SHF.R.U64 R24, R24, 0x3, RZ ;  /* 0x0000000318187819 */ /* 0x000fe200000012ff */
[----:B------:R-:W-:Y:S01]  /*7eb0*/  IMAD R48, R48, UR4, RZ ;  /* 0x0000000430307c24 */ /* 0x000fe2000f8e02ff */
[----:B------:R-:W-:-:S02]  /*7ec0*/  SHF.R.U64 R28, R28, 0x3, RZ ;  /* 0x000000031c1c7819 */ /* 0x000fc400000012ff */
[----:B------:R-:W-:Y:S02]  /*7ed0*/  SHF.R.U64 R32, R32, 0x3, RZ ;  /* 0x0000000320207819 */ /* 0x000fe400000012ff */
[----:B------:R-:W-:Y:S02]  /*7ee0*/  SHF.R.U64 R36, R36, 0x3, RZ ;  /* 0x0000000324247819 */ /* 0x000fe400000012ff */
[----:B------:R-:W-:Y:S02]  /*7ef0*/  SHF.R.U64 R40, R40, 0x3, RZ ;  /* 0x0000000328287819 */ /* 0x000fe400000012ff */
[----:B-1----:R-:W-:Y:S02]  /*7f00*/  @P4 SHF.R.U32.HI R49, RZ, R53, R0 ;  /* 0x00000035ff314219 */ /* 0x002fe40000011600 */
[----:B------:R-:W-:Y:S01]  /*7f10*/  SHF.R.U64 R11, R11, 0x3, RZ ;  /* 0x000000030b0b7819 */ /* 0x000fe200000012ff */
[----:B------:R-:W-:Y:S01]  /*7f20*/  IMAD R51, R23, UR5, R48 ;  /* 0x0000000517337c24 */ /* 0x000fe2000f8e0230 */
[----:B------:R-:W-:Y:S01]  /*7f30*/  LOP3.LUT R24, R24, R25, RZ, 0x3c, !PT ;  /* 0x0000001918187212 */ /* 0x000fe200078e3cff */
[--C-:B------:R-:W-:Y:S01]  /*7f40*/  IMAD.X R25, RZ, RZ, R105.reuse, P5 ;  /* 0x000000ffff197224 */ /* 0x100fe200028e0669 */
[----:B------:R-:W-:Y:S01]  /*7f50*/  LOP3.LUT R28, R28, R29, RZ, 0x3c, !PT ;  /* 0x0000001d1c1c7212 */ /* 0x000fe200078e3cff */
[--C-:B------:R-:W-:Y:S01]  /*7f60*/  IMAD.X R29, RZ, RZ, R105.reuse, P3 ;  /* 0x000000ffff1d7224 */ /* 0x100fe200018e0669 */
[----:B------:R-:W-:Y:S01]  /*7f70*/  LOP3.LUT R32, R32, R33, RZ, 0x3c, !PT ;  /* 0x0000002120207212 */ /* 0x000fe200078e3cff */
[--C-:B------:R-:W-:Y:S01]  /*7f80*/  IMAD.X R33, RZ, RZ, R105.reuse, P2 ;  /* 0x000000ffff217224 */ /* 0x100fe200010e0669 */
[----:B------:R-:W-:Y:S01]  /*7f90*/  LOP3.LUT R36, R36, R37, RZ, 0x3c, !PT ;  /* 0x0000002524247212 */ /* 0x000fe200078e3cff */
[--C-:B------:R-:W-:Y:S01]  /*7fa0*/  IMAD.X R37, RZ, RZ, R105.reuse, P1 ;  /* 0x000000ffff257224 */ /* 0x100fe200008e0669 */
[----:B------:R-:W-:Y:S01]  /*7fb0*/  LOP3.LUT R40, R40, R41, RZ, 0x3c, !PT ;  /* 0x0000002928287212 */ /* 0x000fe200078e3cff */
[----:B------:R-:W-:Y:S01]  /*7fc0*/  IMAD.X R41, RZ, RZ, R105, P0 ;  /* 0x000000ffff297224 */ /* 0x000fe200000e0669 */
[--C-:B------:R-:W-:Y:S01]  /*7fd0*/  SHF.R.S32.HI R0, RZ, 0x1f, R49.reuse ;  /* 0x0000001fff007819 */ /* 0x100fe20000011431 */
[----:B------:R-:W-:Y:S01]  /*7fe0*/  IMAD.MOV R48, RZ, RZ, -R49 ;  /* 0x000000ffff307224 */ /* 0x000fe200078e0a31 */
[----:B------:R-:W-:Y:S01]  /*7ff0*/  LOP3.LUT R104, R11, R104, RZ, 0x3c, !PT ;  /* 0x000000680b687212 */ /* 0x000fe200078e3cff */
[----:B------:R-:W-:Y:S01]  /*8000*/  IMAD.WIDE.U32 R20, R23, UR4, R20 ;  /* 0x0000000417147c25 */ /* 0x000fe2000f8e0014 */
[----:B------:R-:W-:Y:S01]  /*8010*/  ULDC.64 UR4, c[0x0][0xae0] ;  /* 0x0002b80000047ab9 */ /* 0x000fe20000000a00 */
[----:B------:R-:W5:Y:S02]  /*8020*/  LD.E.128 R24, desc[UR40][R24.64] ;  /* 0x0000002818187980 */ /* 0x000f64000c101d00 */
[----:B------:R-:W-:-:S02]  /*8030*/  IMAD R0, R0, UR4, RZ ;  /* 0x0000000400007c24 */ /* 0x000fc4000f8e02ff */
[----:B------:R-:W-:Y:S01]  /*8040*/  IMAD R17, R17, R48, R50 ;  /* 0x0000003011117224 */ /* 0x000fe200078e0232 */
[----:B------:R0:W5:Y:S01]  /*8050*/  LD.E.128 R8, desc[UR40][R104.64] ;  /* 0x0000002868087980 */ /* 0x000162000c101d00 */
[----:B------:R-:W-:-:S03]  /*8060*/  IMAD.IADD R21, R21, 0x1, R51 ;  /* 0x0000000115157824 */ /* 0x000fc600078e0233 */
[----:B------:R-:W5:Y:S01]  /*8070*/  LD.E.128 R28, desc[UR40][R28.64] ;  /* 0x000000281c1c7980 */ /* 0x000f62000c101d00 */
[----:B------:R-:W-:-:S03]  /*8080*/  IMAD R23, R49, UR5, R0 ;  /* 0x0000000531177c24 */ /* 0x000fc6000f8e0200 */
[----:B------:R-:W5:Y:S01]  /*8090*/  LD.E.128 R32, desc[UR40][R32.64] ;  /* 0x0000002820207980 */ /* 0x000f62000c101d00 */
[----:B------:R-:W-:-:S03]  /*80a0*/  SHF.R.S32.HI R0, RZ, 0x1f, R17 ;  /* 0x0000001fff007819 */ /* 0x000fc60000011411 */
[----:B------:R-:W5:Y:S04]  /*80b0*/  LD.E.128 R36, desc[UR40][R36.64] ;  /* 0x0000002824247980 */ /* 0x000f68000c101d00 */
[----:B------:R-:W5:Y:S01]  /*80c0*/  LD.E.128 R40, desc[UR40][R40.64] ;  /* 0x0000002828287980 */ /* 0x000f62000c101d00 */
[----:B------:R-:W-:Y:S01]  /*80d0*/  IMAD.WIDE.U32 R20, R49, UR4, R20 ;  /* 0x0000000431147c25 */ /* 0x000fe2000f8e0014 */
[----:B------:R-:W-:Y:S01]  /*80e0*/  ULDC.64 UR4, c[0x0][0xad8] ;  /* 0x0002b60000047ab9 */ /* 0x000fe20000000a00 */
[----:B------:R-:W-:Y:S01]  /*80f0*/  @!PT LDS RZ, [RZ] ;  /* 0x00000000fffff984 */ /* 0x000fe20000000800 */
[----:B------:R-:W-:Y:S01]  /*8100*/  @!PT LDS RZ, [RZ] ;  /* 0x00000000fffff984 */ /* 0x000fe20000000800 */
[----:B------:R-:W-:Y:S01]  /*8110*/  @!PT LDS RZ, [RZ] ;  /* 0x00000000fffff984 */ /* 0x000fe20000000800 */
[----:B------:R-:W-:Y:S01]  /*8120*/  @!PT LDS RZ, [RZ] ;  /* 0x00000000fffff984 */ /* 0x000fe20000000800 */
[----:B------:R1:W-:Y:S06]  /*8130*/  MEMBAR.ALL.CTA ;  /* 0x0000000000007992 */ /* 0x0003ec0000008000 */
[----:B-1----:R-:W1:Y:S01]  /*8140*/  FENCE.VIEW.ASYNC.S ;  /* 0x00000000000073c6 */ /* 0x002e620000000000 */
[----:B------:R-:W-:-:S02]  /*8150*/  IMAD.IADD R21, R21, 0x1, R23 ;  /* 0x0000000115157824 */ /* 0x000fc400078e0217 */
[----:B------:R-:W-:Y:S02]  /*8160*/  IMAD R0, R0, UR4, RZ ;  /* 0x0000000400007c24 */ /* 0x000fe4000f8e02ff */
[----:B------:R-:W-:Y:S02]  /*8170*/  IMAD R51, R187, 0x80, R206 ;  /* 0x00000080bb337824 */ /* 0x000fe400078e02ce */
[C---:B------:R-:W-:Y:S02]  /*8180*/  IMAD R49, R17.reuse, UR5, R0 ;  /* 0x0000000511317c24 */ /* 0x040fe4000f8e0200 */
[----:B------:R-:W-:Y:S01]  /*8190*/  IMAD.WIDE.U32 R20, R17, UR4, R20 ;  /* 0x0000000411147c25 */ /* 0x000fe2000f8e0014 */
[----:B------:R-:W-:Y:S01]  /*81a0*/  ISETP.GE.AND P2, PT, R51, R4, PT ;  /* 0x000000043300720c */ /* 0x000fe20003f46270 */
[----:B------:R-:W-:Y:S02]  /*81b0*/  ULDC.64 UR4, c[0x0][0xa80] ;  /* 0x0002a00000047ab9 */ /* 0x000fe40000000a00 */
[----:B------:R-:W-:-:S02]  /*81c0*/  VIADD R3, R3, 0x34820 ;  /* 0x0003482003037836 */ /* 0x000fc40000000000 */
[----:B------:R-:W-:Y:S01]  /*81d0*/  VIADD R17, R51, 0x40 ;  /* 0x0000004033117836 */ /* 0x000fe20000000000 */
[C---:B------:R-:W-:Y:S01]  /*81e0*/  LEA R0, P3, R20.reuse, UR4, 0x1 ;  /* 0x0000000414007c11 */ /* 0x040fe2000f8608ff */
[----:B------:R-:W-:Y:S01]  /*81f0*/  IMAD.IADD R21, R21, 0x1, R49 ;  /* 0x0000000115157824 */ /* 0x000fe200078e0231 */
[----:B------:R-:W-:Y:S02]  /*8200*/  PRMT R3, RZ, 0x654, R3 ;  /* 0x00000654ff037816 */ /* 0x000fe40000000003 */
[-C--:B------:R-:W-:Y:S02]  /*8210*/  ISETP.GE.AND P1, PT, R17, R4.reuse, PT ;  /* 0x000000041100720c */ /* 0x080fe40003f26270 */
[----:B------:R-:W-:Y:S01]  /*8220*/  LEA.HI.X R17, R20, UR5, R21, 0x1, P3 ;  /* 0x0000000514117c11 */ /* 0x000fe200098f0c15 */
[----:B------:R-:W-:Y:S01]  /*8230*/  VIADD R23, R51, 0x20 ;  /* 0x0000002033177836 */ /* 0x000fe20000000000 */
[----:B-1----:R1:W-:Y:S01]  /*8240*/  SYNCS.ARRIVE.TRANS64.RED.A1T0 RZ, [R3+URZ], RZ ;  /* 0x000000ff03ff79a7 */ /* 0x0023e2000810043f */
[----:B------:R0:W2:Y:S01]  /*8250*/  SHFL.IDX PT, R49, R0, RZ, 0x181f ;  /* 0x00181fff00317589 */ /* 0x0000a200000e0000 */
[----:B------:R-:W-:Y:S02]  /*8260*/  BSSY B1, `(.L_x_201) ;  /* 0x000000d000017945 */ /* 0x000fe40003800000 */
[----:B------:R-:W-:Y:S01]  /*8270*/  ISETP.GE.AND P0, PT, R23, R4, PT ;  /* 0x000000041700720c */ /* 0x000fe20003f06270 */
[----:B-1----:R0:W1:Y:S01]  /*8280*/  SHFL.IDX PT, R3, R17, RZ, 0x181f ;  /* 0x00181fff11037589 */ /* 0x00206200000e0000 */
[----:B------:R-:W-:Y:S11]  /*8290*/  @P2 BRA `(.L_x_202) ;  /* 0x0000000000242947 */ /* 0x000ff60003800000 */
[----:B------:R-:W-:Y:S02]  /*82a0*/  ULDC UR4, c[0x0][0xac8] ;  /* 0x0002b20000047ab9 */ /* 0x000fe40000000800 */
[----:B------:R-:W-:Y:S02]  /*82b0*/  ISETP.GE.AND P2, PT, R18, UR4, PT ;  /* 0x0000000412007c0c */ /* 0x000fe4000bf46270 */
[----:B------:R-:W-:-:S11]  /*82c0*/  ISETP.GE.AND P3, PT, R22, UR4, PT ;  /* 0x0000000416007c0c */ /* 0x000fd6000bf66270 */
[-C--:B--2---:R-:W-:Y:S02]  /*82d0*/  @!P2 LEA R20, P4, R18, R49.reuse, 0x1 ;  /* 0x000000311214a211 */ /* 0x084fe400078808ff */
[----:B------:R-:W-:Y:S02]  /*82e0*/  @!P3 LEA R48, P5, R22, R49, 0x1 ;  /* 0x000000311630b211 */ /* 0x000fe400078a08ff */
[-C--:B-1----:R-:W-:Y:S02]  /*82f0*/  @!P2 LEA.HI.X R21, R18, R3.reuse, R229, 0x1, P4 ;  /* 0x000000031215a211 */ /* 0x082fe400020f0ce5 */
[----:B------:R-:W-:-:S03]  /*8300*/  @!P3 LEA.HI.X R49, R22, R3, R228, 0x1, P5 ;  /* 0x000000031631b211 */ /* 0x000fc600028f0ce4 */
[----:B-----5:R3:W-:Y:S04]  /*8310*/  @!P2 ST.E.128 desc[UR40][R20.64], R8 ;  /* 0x000000081400a985 */ /* 0x0207e8000c101d28 */
[----:B------:R3:W-:Y:S02]  /*8320*/  @!P3 ST.E.128 desc[UR40][R48.64], R32 ;  /* 0x000000203000b985 */ /* 0x0007e4000c101d28 */
.L_x_202:
[----:B------:R-:W-:Y:S05]  /*8330*/  BSYNC B1 ;  /* 0x0000000000017941 */ /* 0x000fea0003800000 */
.L_x_201:
[----:B-1----:R1:W4:Y:S01]  /*8340*/  SHFL.IDX PT, R3, R17, 0x1, 0x181f ;  /* 0x00381f0011037f89 */ /* 0x00232200000e0000 */
[----:B------:R-:W-:Y:S03]  /*8350*/  BSSY B1, `(.L_x_203) ;  /* 0x000000c000017945 */ /* 0x000fe60003800000 */
[----:B---3-5:R1:W3:Y:S01]  /*8360*/  SHFL.IDX PT, R11, R0, 0x1, 0x181f ;  /* 0x00381f00000b7f89 */ /* 0x0282e200000e0000 */
[----:B------:R-:W-:Y:S05]  /*8370*/  @P0 BRA `(.L_x_204) ;  /* 0x0000000000240947 */ /* 0x000fea0003800000 */
[----:B------:R-:W-:Y:S02]  /*8380*/  ULDC UR4, c[0x0][0xac8] ;  /* 0x0002b20000047ab9 */ /* 0x000fe40000000800 */
[----:B------:R-:W-:Y:S02]  /*8390*/  ISETP.GE.AND P3, PT, R18, UR4, PT ;  /* 0x0000000412007c0c */ /* 0x000fe4000bf66270 */
[----:B------:R-:W-:-:S11]  /*83a0*/  ISETP.GE.AND P4, PT, R22, UR4, PT ;  /* 0x0000000416007c0c */ /* 0x000fd6000bf86270 */
[-C--:B---3--:R-:W-:Y:S02]  /*83b0*/  @!P3 LEA R8, P0, R18, R11.reuse, 0x1 ;  /* 0x0000000b1208b211 */ /* 0x088fe400078008ff */
[----:B------:R-:W-:Y:S02]  /*83c0*/  @!P4 LEA R10, P2, R22, R11, 0x1 ;  /* 0x0000000b160ac211 */ /* 0x000fe400078408ff */
[-C--:B----4-:R-:W-:Y:S02]  /*83d0*/  @!P3 LEA.HI.X R9, R18, R3.reuse, R229, 0x1, P0 ;  /* 0x000000031209b211 */ /* 0x090fe400000f0ce5 */
[----:B------:R-:W-:-:S03]  /*83e0*/  @!P4 LEA.HI.X R11, R22, R3, R228, 0x1, P2 ;  /* 0x00000003160bc211 */ /* 0x000fc600010f0ce4 */
[----:B------:R3:W-:Y:S04]  /*83f0*/  @!P3 ST.E.128 desc[UR40][R8.64], R12 ;  /* 0x0000000c0800b985 */ /* 0x0007e8000c101d28 */
[----:B------:R3:W-:Y:S02]  /*8400*/  @!P4 ST.E.128 desc[UR40][R10.64], R36 ;  /* 0x000000240a00c985 */ /* 0x0007e4000c101d28 */
.L_x_204:
[----:B------:R-:W-:Y:S05]  /*8410*/  BSYNC B1 ;  /* 0x0000000000017941 */ /* 0x000fea0003800000 */
.L_x_203:
[----:B----4-:R4:W0:Y:S01]  /*8420*/  SHFL.IDX PT, R3, R17, 0x2, 0x181f ;  /* 0x00581f0011037f89 */ /* 0x01082200000e0000 */
[----:B------:R-:W-:Y:S03]  /*8430*/  BSSY B1, `(.L_x_205) ;  /* 0x000000c000017945 */ /* 0x000fe60003800000 */
[----:B---3--:R4:W3:Y:S01]  /*8440*/  SHFL.IDX PT, R11, R0, 0x2, 0x181f ;  /* 0x00581f00000b7f89 */ /* 0x0088e200000e0000 */
[----:B------:R-:W-:Y:S05]  /*8450*/  @P1 BRA `(.L_x_206) ;  /* 0x0000000000241947 */ /* 0x000fea0003800000 */
[----:B------:R-:W-:Y:S02]  /*8460*/  ULDC UR4, c[0x0][0xac8] ;  /* 0x0002b20000047ab9 */ /* 0x000fe40000000800 */
[----:B------:R-:W-:Y:S02]  /*8470*/  ISETP.GE.AND P2, PT, R18, UR4, PT ;  /* 0x0000000412007c0c */ /* 0x000fe4000bf46270 */
[----:B------:R-:W-:-:S11]  /*8480*/  ISETP.GE.AND P3, PT, R22, UR4, PT ;  /* 0x0000000416007c0c */ /* 0x000fd6000bf66270 */
[-C--:B---3--:R-:W-:Y:S02]  /*8490*/  @!P2 LEA R8, P0, R18, R11.reuse, 0x1 ;  /* 0x0000000b1208a211 */ /* 0x088fe400078008ff */
[----:B------:R-:W-:Y:S02]  /*84a0*/  @!P3 LEA R10, P1, R22, R11, 0x1 ;  /* 0x0000000b160ab211 */ /* 0x000fe400078208ff */
[-C--:B0-----:R-:W-:Y:S02]  /*84b0*/  @!P2 LEA.HI.X R9, R18, R3.reuse, R229, 0x1, P0 ;  /* 0x000000031209a211 */ /* 0x081fe400000f0ce5 */
[----:B------:R-:W-:-:S03]  /*84c0*/  @!P3 LEA.HI.X R11, R22, R3, R228, 0x1, P1 ;  /* 0x00000003160bb211 */ /* 0x000fc600008f0ce4 */
[----:B------:R0:W-:Y:S04]  /*84d0*/  @!P2 ST.E.128 desc[UR40][R8.64], R24 ;  /* 0x000000180800a985 */ /* 0x0001e8000c101d28 */
[----:B------:R0:W-:Y:S02]  /*84e0*/  @!P3 ST.E.128 desc[UR40][R10.64], R40 ;  /* 0x000000280a00b985 */ /* 0x0001e4000c101d28 */
.L_x_206:
[----:B------:R-:W-:Y:S05]  /*84f0*/  BSYNC B1 ;  /* 0x0000000000017941 */ /* 0x000fea0003800000 */
.L_x_205:
[----:B0-----:R-:W-:Y:S01]  /*8500*/  VIADD R3, R51, 0x60 ;  /* 0x0000006033037836 */ /* 0x001fe20000000000 */
[----:B-1--4-:R-:W0:Y:S04]  /*8510*/  SHFL.IDX PT, R17, R17, 0x3, 0x181f ;  /* 0x00781f0011117f89 */ /* 0x012e2800000e0000 */
[----:B------:R-:W-:Y:S01]  /*8520*/  ISETP.GE.AND P0, PT, R3, R4, PT ;  /* 0x000000040300720c */ /* 0x000fe20003f06270 */
[----:B---3--:R1:W3:-:S12]  /*8530*/  SHFL.IDX PT, R11, R0, 0x3, 0x181f ;  /* 0x00781f00000b7f89 */ /* 0x0082d800000e0000 */
[----:B-1----:R-:W-:Y:S05]  /*8540*/  @P0 BRA `(.L_x_207) ;  /* 0x0000001400e00947 */ /* 0x002fea0003800000 */
[----:B------:R-:W-:Y:S02]  /*8550*/  ULDC UR4, c[0x0][0xac8] ;  /* 0x0002b20000047ab9 */ /* 0x000fe40000000800 */
[----:B------:R-:W-:-:S13]  /*8560*/  ISETP.GE.AND P1, PT, R18, UR4, PT ;  /* 0x0000000412007c0c */ /* 0x000fda000bf26270 */
[----:B---3--:R-:W-:-:S04]  /*8570*/  @!P1 LEA R8, P0, R18, R11, 0x1 ;  /* 0x0000000b12089211 */ /* 0x008fc800078008ff */
[----:B0-----:R-:W-:Y:S02]  /*8580*/  @!P1 LEA.HI.X R9, R18, R17, R229, 0x1, P0 ;  /* 0x0000001112099211 */ /* 0x001fe400000f0ce5 */
[----:B------:R-:W-:-:S03]  /*8590*/  ISETP.GE.AND P0, PT, R22, UR4, PT ;  /* 0x0000000416007c0c */ /* 0x000fc6000bf06270 */
[----:B------:R0:W-:Y:S10]  /*85a0*/  @!P1 ST.E.128 desc[UR40][R8.64], R28 ;  /* 0x0000001c08009985 */ /* 0x0001f4000c101d28 */
[----:B------:R-:W-:Y:S05]  /*85b0*/  @P0 BRA `(.L_x_207) ;  /* 0x0000001400c40947 */ /* 0x000fea0003800000 */
[----:B0-----:R-:W-:-:S04]  /*85c0*/  LEA R8, P0, R22, R11, 0x1 ;  /* 0x0000000b16087211 */ /* 0x001fc800078008ff */
[----:B------:R-:W-:-:S05]  /*85d0*/  LEA.HI.X R9, R22, R17, R228, 0x1, P0 ;  /* 0x0000001116097211 */ /* 0x000fca00000f0ce4 */
[----:B------:R0:W-:Y:S01]  /*85e0*/  ST.E.128 desc[UR40][R8.64], R44 ;  /* 0x0000002c08007985 */ /* 0x0001e2000c101d28 */
[----:B------:R-:W-:Y:S05]  /*85f0*/  BRA `(.L_x_207) ;  /* 0x0000001400b47947 */ /* 0x000fea0003800000 */
.L_x_200:
[----:B0-----:R-:W0:Y:S01]  /*8600*/  @P4 LDC R10, c[0x0][0xbec] ;  /* 0x0002fb00ff0a4b82 */ /* 0x001e220000000800 */
[----:B------:R-:W-:Y:S01]  /*8610*/  ULDC.64 UR4, c[0x0][0xb08] ;  /* 0x0002c20000047ab9 */ /* 0x000fe20000000a00 */
[----:B------:R-:W-:Y:S01]  /*8620*/  SHF.R.S32.HI R0, RZ, 0x1f, R23 ;  /* 0x0000001fff007819 */ /* 0x000fe20000011417 */
[----:B------:R-:W-:Y:S01]  /*8630*/  IMAD R11, R106, UR4, RZ ;  /* 0x000000046a0b7c24 */ /* 0x000fe2000f8e02ff */
[----:B------:R-:W-:Y:S01]  /*8640*/  ULDC.64 UR6, c[0x0][0xb30] ;  /* 0x0002cc0000067ab9 */ /* 0x000fe20000000a00 */
[C---:B------:R-:W-:Y:S01]  /*8650*/  IMAD.WIDE.U32 R8, R94.reuse, UR4, RZ ;  /* 0x000000045e087c25 */ /* 0x040fe2000f8e00ff */
[----:B------:R-:W-:Y:S01]  /*8660*/  ISETP.GE.AND P0, PT, R25, R4, PT ;  /* 0x000000041900720c */ /* 0x000fe20003f06270 */
[----:B------:R-:W-:Y:S01]  /*8670*/  BSSY B1, `(.L_x_208) ;  /* 0x0000068000017945 */ /* 0x000fe20003800000 */
[----:B------:R-:W1:Y:S01]  /*8680*/  @P4 LDC R15, c[0x0][0xbf0] ;  /* 0x0002fc00ff0f4b82 */ /* 0x000e620000000800 */
[----:B------:R-:W-:Y:S01]  /*8690*/  IMAD R11, R94, UR5, R11 ;  /* 0x000000055e0b7c24 */ /* 0x000fe2000f8e020b */
[----:B------:R-:W-:-:S03]  /*86a0*/  ULDC.64 UR4, c[0x0][0xb38] ;  /* 0x0002ce0000047ab9 */ /* 0x000fc60000000a00 */
[----:B------:R-:W-:Y:S02]  /*86b0*/  IMAD.IADD R9, R9, 0x1, R11 ;  /* 0x0000000109097824 */ /* 0x000fe400078e020b */
[----:B------:R-:W-:Y:S02]  /*86c0*/  IMAD.MOV.U32 R11, RZ, RZ, R37 ;  /* 0x000000ffff0b7224 */ /* 0x000fe400078e0025 */
[----:B------:R-:W-:-:S04]  /*86d0*/  IMAD.WIDE.U32 R8, R185, UR4, R8 ;  /* 0x00000004b9087c25 */ /* 0x000fc8000f8e0008 */
[----:B------:R-:W-:Y:S01]  /*86e0*/  IMAD R9, R185, UR5, R9 ;  /* 0x00000005b9097c24 */ /* 0x000fe2000f8e0209 */
[----:B------:R-:W-:Y:S02]  /*86f0*/  ULDC.64 UR4, c[0x0][0xb40] ;  /* 0x0002d00000047ab9 */ /* 0x000fe40000000a00 */
[----:B------:R-:W-:Y:S02]  /*8700*/  IMAD R0, R0, UR4, RZ ;  /* 0x0000000400007c24 */ /* 0x000fe4000f8e02ff */
[----:B0-----:R-:W-:-:S04]  /*8710*/  @P4 IMAD.HI.U32 R10, R37, R10, RZ ;  /* 0x0000000a250a4227 */ /* 0x001fc800078e00ff */
[C---:B------:R-:W-:Y:S02]  /*8720*/  IMAD R13, R23.reuse, UR5, R0 ;  /* 0x00000005170d7c24 */ /* 0x040fe4000f8e0200 */
[----:B------:R-:W-:Y:S01]  /*8730*/  IMAD.WIDE.U32 R8, R23, UR4, R8 ;  /* 0x0000000417087c25 */ /* 0x000fe2000f8e0008 */
[----:B-1----:R-:W-:Y:S01]  /*8740*/  @P4 SHF.R.U32.HI R11, RZ, R15, R10 ;  /* 0x0000000fff0b4219 */ /* 0x002fe2000001160a */
[----:B------:R-:W-:Y:S02]  /*8750*/  ULDC.64 UR4, c[0x0][0xb48] ;  /* 0x0002d20000047ab9 */ /* 0x000fe40000000a00 */
[----:B------:R-:W-:Y:S01]  /*8760*/  IMAD.IADD R9, R9, 0x1, R13 ;  /* 0x0000000109097824 */ /* 0x000fe200078e020d */
[--C-:B------:R-:W-:Y:S01]  /*8770*/  SHF.R.S32.HI R0, RZ, 0x1f, R11.reuse ;  /* 0x0000001fff007819 */ /* 0x100fe2000001140b */
[----:B------:R-:W-:Y:S02]  /*8780*/  IMAD.MOV R10, RZ, RZ, -R11 ;  /* 0x000000ffff0a7224 */ /* 0x000fe400078e0a0b */
[----:B------:R-:W-:-:S04]  /*8790*/  IMAD.WIDE.U32 R8, R203, UR4, R8 ;  /* 0x00000004cb087c25 */ /* 0x000fc8000f8e0008 */
[----:B------:R-:W-:Y:S02]  /*87a0*/  IMAD R17, R17, R10, R37 ;  /* 0x0000000a11117224 */ /* 0x000fe400078e0225 */
[----:B------:R-:W-:Y:S02]  /*87b0*/  IMAD R0, R0, UR6, RZ ;  /* 0x0000000600007c24 */ /* 0x000fe4000f8e02ff */
[----:B------:R-:W-:Y:S01]  /*87c0*/  IMAD R9, R203, UR5, R9 ;  /* 0x00000005cb097c24 */ /* 0x000fe2000f8e0209 */
[----:B------:R-:W-:Y:S01]  /*87d0*/  ULDC.64 UR4, c[0x0][0xb28] ;  /* 0x0002ca0000047ab9 */ /* 0x000fe20000000a00 */
[C---:B------:R-:W-:Y:S01]  /*87e0*/  IMAD R13, R11.reuse, UR7, R0 ;  /* 0x000000070b0d7c24 */ /* 0x040fe2000f8e0200 */
[----:B------:R-:W-:Y:S01]  /*87f0*/  SHF.R.S32.HI R0, RZ, 0x1f, R17 ;  /* 0x0000001fff007819 */ /* 0x000fe20000011411 */
[----:B------:R-:W-:-:S04]  /*8800*/  IMAD.WIDE.U32 R8, R11, UR6, R8 ;  /* 0x000000060b087c25 */ /* 0x000fc8000f8e0008 */
[----:B------:R-:W-:Y:S02]  /*8810*/  IMAD R0, R0, UR4, RZ ;  /* 0x0000000400007c24 */ /* 0x000fe4000f8e02ff */
[----:B------:R-:W-:Y:S02]  /*8820*/  IMAD.IADD R9, R9, 0x1, R13 ;  /* 0x0000000109097824 */ /* 0x000fe400078e020d */
[C---:B------:R-:W-:Y:S02]  /*8830*/  IMAD R11, R17.reuse, UR5, R0 ;  /* 0x00000005110b7c24 */ /* 0x040fe4000f8e0200 */
[----:B------:R-:W-:Y:S01]  /*8840*/  IMAD.WIDE.U32 R8, R17, UR4, R8 ;  /* 0x0000000411087c25 */ /* 0x000fe2000f8e0008 */
[----:B------:R-:W-:-:S03]  /*8850*/  ULDC.64 UR4, c[0x0][0xb00] ;  /* 0x0002c00000047ab9 */ /* 0x000fc60000000a00 */
[----:B------:R-:W-:Y:S01]  /*8860*/  VIADD R10, R3, 0x34820 ;  /* 0x00034820030a7836 */ /* 0x000fe20000000000 */
[----:B------:R-:W-:Y:S01]  /*8870*/  LEA R0, P1, R8, UR4, 0x2 ;  /* 0x0000000408007c11 */ /* 0x000fe2000f8210ff */
[----:B------:R-:W-:-:S03]  /*8880*/  IMAD.IADD R3, R9, 0x1, R11 ;  /* 0x0000000109037824 */ /* 0x000fc600078e020b */
[----:B------:R-:W-:Y:S02]  /*8890*/  PRMT R10, RZ, 0x654, R10 ;  /* 0x00000654ff0a7816 */ /* 0x000fe4000000000a */
[----:B------:R-:W-:Y:S02]  /*88a0*/  LEA.HI.X R3, R8, UR5, R3, 0x2, P1 ;  /* 0x0000000508037c11 */ /* 0x000fe400088f1403 */
[----:B------:R0:W-:Y:S03]  /*88b0*/  SYNCS.ARRIVE.TRANS64.RED.A1T0 RZ, [R10+URZ], RZ ;  /* 0x000000ff0aff79a7 */ /* 0x0001e6000810043f */
[----:B------:R1:W2:Y:S04]  /*88c0*/  SHFL.IDX PT, R11, R3, RZ, 0x1c1f ;  /* 0x001c1fff030b7589 */ /* 0x0002a800000e0000 */
[----:B0-----:R1:W0:Y:S01]  /*88d0*/  SHFL.IDX PT, R10, R0, RZ, 0x1c1f ;  /* 0x001c1fff000a7589 */ /* 0x00122200000e0000 */
[----:B------:R-:W-:Y:S05]  /*88e0*/  @P0 BRA `(.L_x_209) ;  /* 0x0000000400000947 */ /* 0x000fea0003800000 */
[----:B------:R-:W-:Y:S02]  /*88f0*/  ULDC UR4, c[0x0][0xac8] ;  /* 0x0002b20000047ab9 */ /* 0x000fe40000000800 */
[----:B------:R-:W-:Y:S02]  /*8900*/  ISETP.GE.AND P3, PT, R205, UR4, PT ;  /* 0x00000004cd007c0c */ /* 0x000fe4000bf66270 */
[----:B------:R-:W-:Y:S02]  /*8910*/  ISETP.GE.AND P2, PT, R202, UR4, PT ;  /* 0x00000004ca007c0c */ /* 0x000fe4000bf46270 */
[----:B------:R-:W-:Y:S02]  /*8920*/  ISETP.GE.AND P1, PT, R201, UR4, PT ;  /* 0x00000004c9007c0c */ /* 0x000fe4000bf26270 */
[----:B------:R-:W-:Y:S02]  /*8930*/  ISETP.GE.AND P0, PT, R200, UR4, PT ;  /* 0x00000004c8007c0c */ /* 0x000fe4000bf06270 */
[----:B------:R-:W-:-:S05]  /*8940*/  ISETP.GE.AND P4, PT, R198, UR4, PT ;  /* 0x00000004c6007c0c */ /* 0x000fca000bf86270 */
[----:B0-2---:R-:W-:Y:S02]  /*8950*/  @!P3 IMAD.WIDE R8, R205, 0x4, R10 ;  /* 0x00000004cd08b825 */ /* 0x005fe400078e020a */
[CC--:B------:R-:W-:Y:S02]  /*8960*/  @!P2 LEA R12, P6, R202.reuse, R10.reuse, 0x2 ;  /* 0x0000000aca0ca211 */ /* 0x0c0fe400078c10ff */
[-C--:B------:R-:W-:Y:S01]  /*8970*/  @!P1 LEA R14, P5, R201, R10.reuse, 0x2 ;  /* 0x0000000ac90e9211 */ /* 0x080fe200078a10ff */
[----:B------:R0:W-:Y:S01]  /*8980*/  @!P3 ST.E.64 desc[UR40][R8.64], R20 ;  /* 0x000000140800b985 */ /* 0x0001e2000c101b28 */
[----:B------:R-:W-:Y:S02]  /*8990*/  ISETP.GE.AND P3, PT, R199, UR4, PT ;  /* 0x00000004c7007c0c */ /* 0x000fe4000bf66270 */
[----:B------:R-:W-:Y:S02]  /*89a0*/  @!P2 LEA.HI.X R13, R202, R11, R223, 0x2, P6 ;  /* 0x0000000bca0da211 */ /* 0x000fe400030f14df */
[----:B------:R-:W-:-:S02]  /*89b0*/  @!P0 LEA R24, P6, R200, R10, 0x2 ;  /* 0x0000000ac8188211 */ /* 0x000fc400078c10ff */
[-C--:B------:R-:W-:Y:S01]  /*89c0*/  @!P1 LEA.HI.X R15, R201, R11.reuse, R222, 0x2, P5 ;  /* 0x0000000bc90f9211 */ /* 0x080fe200028f14de */
[----:B------:R2:W-:Y:S01]  /*89d0*/  @!P2 ST.E.64 desc[UR40][R12.64], R88 ;  /* 0x000000580c00a985 */ /* 0x0005e2000c101b28 */
[----:B------:R-:W-:Y:S02]  /*89e0*/  ISETP.GE.AND P5, PT, R197, UR4, PT ;  /* 0x00000004c5007c0c */ /* 0x000fe4000bfa6270 */
[----:B------:R-:W-:Y:S01]  /*89f0*/  @!P0 LEA.HI.X R25, R200, R11, R221, 0x2, P6 ;  /* 0x0000000bc8198211 */ /* 0x000fe200030f14dd */
[----:B------:R3:W-:Y:S01]  /*8a00*/  @!P1 ST.E.64 desc[UR40][R14.64], R90 ;  /* 0x0000005a0e009985 */ /* 0x0007e2000c101b28 */
[----:B------:R-:W-:Y:S02]  /*8a10*/  ISETP.GE.AND P2, PT, R196, UR4, PT ;  /* 0x00000004c4007c0c */ /* 0x000fe4000bf46270 */
[-C--:B0-----:R-:W-:Y:S01]  /*8a20*/  @!P3 LEA R8, P6, R199, R10.reuse, 0x2 ;  /* 0x0000000ac708b211 */ /* 0x081fe200078c10ff */
[----:B------:R0:W-:Y:S01]  /*8a30*/  @!P0 ST.E.64 desc[UR40][R24.64], R92 ;  /* 0x0000005c18008985 */ /* 0x0001e2000c101b28 */
[----:B------:R-:W-:-:S02]  /*8a40*/  @!P4 LEA R20, P0, R198, R10, 0x2 ;  /* 0x0000000ac614c211 */ /* 0x000fc400078010ff */
[----:B------:R-:W-:Y:S02]  /*8a50*/  ISETP.GE.AND P1, PT, R195, UR4, PT ;  /* 0x00000004c3007c0c */ /* 0x000fe4000bf26270 */
[-C--:B------:R-:W-:Y:S02]  /*8a60*/  @!P4 LEA.HI.X R21, R198, R11.reuse, R219, 0x2, P0 ;  /* 0x0000000bc615c211 */ /* 0x080fe400000f14db */
[----:B------:R-:W-:Y:S02]  /*8a70*/  @!P3 LEA.HI.X R9, R199, R11, R220, 0x2, P6 ;  /* 0x0000000bc709b211 */ /* 0x000fe400030f14dc */
[----:B------:R-:W-:Y:S02]  /*8a80*/  ISETP.GE.AND P0, PT, R194, UR4, PT ;  /* 0x00000004c2007c0c */ /* 0x000fe4000bf06270 */
[----:B------:R-:W-:Y:S01]  /*8a90*/  @!P5 LEA R26, P6, R197, R10, 0x2 ;  /* 0x0000000ac51ad211 */ /* 0x000fe200078c10ff */
[----:B------:R4:W-:Y:S01]  /*8aa0*/  @!P3 ST.E.64 desc[UR40][R8.64], R40 ;  /* 0x000000280800b985 */ /* 0x0009e2000c101b28 */
[----:B------:R-:W-:-:S02]  /*8ab0*/  ISETP.GE.AND P3, PT, R193, UR4, PT ;  /* 0x00000004c1007c0c */ /* 0x000fc4000bf66270 */
[----:B------:R-:W-:Y:S01]  /*8ac0*/  @!P5 LEA.HI.X R27, R197, R11, R218, 0x2, P6 ;  /* 0x0000000bc51bd211 */ /* 0x000fe200030f14da */
[----:B------:R5:W-:Y:S01]  /*8ad0*/  @!P4 ST.E.64 desc[UR40][R20.64], R44 ;  /* 0x0000002c1400c985 */ /* 0x000be2000c101b28 */
[----:B--2---:R-:W-:-:S03]  /*8ae0*/  @!P2 LEA R12, P4, R196, R10, 0x2 ;  /* 0x0000000ac40ca211 */ /* 0x004fc600078810ff */
[----:B------:R-:W-:Y:S01]  /*8af0*/  @!P5 ST.E.64 desc[UR40][R26.64], R48 ;  /* 0x000000301a00d985 */ /* 0x000fe2000c101b28 */
[CC--:B---3--:R-:W-:Y:S02]  /*8b00*/  @!P1 LEA R14, P5, R195.reuse, R10.reuse, 0x2 ;  /* 0x0000000ac30e9211 */ /* 0x0c8fe400078a10ff */
[-C--:B------:R-:W-:Y:S02]  /*8b10*/  @!P2 LEA.HI.X R13, R196, R11.reuse, R217, 0x2, P4 ;  /* 0x0000000bc40da211 */ /* 0x080fe400020f14d9 */
[----:B0-----:R-:W-:Y:S02]  /*8b20*/  @!P0 LEA R24, P6, R194, R10, 0x2 ;  /* 0x0000000ac2188211 */ /* 0x001fe400078c10ff */
[----:B------:R-:W-:Y:S01]  /*8b30*/  ISETP.GE.AND P4, PT, R192, UR4, PT ;  /* 0x00000004c0007c0c */ /* 0x000fe2000bf86270 */
[----:B------:R0:W-:Y:S01]  /*8b40*/  @!P2 ST.E.64 desc[UR40][R12.64], R52 ;  /* 0x000000340c00a985 */ /* 0x0001e2000c101b28 */
[-C--:B------:R-:W-:Y:S02]  /*8b50*/  @!P1 LEA.HI.X R15, R195, R11.reuse, R216, 0x2, P5 ;  /* 0x0000000bc30f9211 */ /* 0x080fe400028f14d8 */
[----:B------:R-:W-:-:S02]  /*8b60*/  @!P0 LEA.HI.X R25, R194, R11, R215, 0x2, P6 ;  /* 0x0000000bc2198211 */ /* 0x000fc400030f14d7 */
[----:B------:R-:W-:Y:S01]  /*8b70*/  ISETP.GE.AND P2, PT, R191, UR4, PT ;  /* 0x00000004bf007c0c */ /* 0x000fe2000bf46270 */
[----:B------:R2:W-:Y:S01]  /*8b80*/  @!P1 ST.E.64 desc[UR40][R14.64], R56 ;  /* 0x000000380e009985 */ /* 0x0005e2000c101b28 */
[----:B----4-:R-:W-:Y:S02]  /*8b90*/  @!P3 LEA R8, P5, R193, R10, 0x2 ;  /* 0x0000000ac108b211 */ /* 0x010fe400078a10ff */
[----:B------:R-:W-:Y:S01]  /*8ba0*/  ISETP.GE.AND P1, PT, R190, UR4, PT ;  /* 0x00000004be007c0c */ /* 0x000fe2000bf26270 */
[----:B------:R3:W-:Y:S01]  /*8bb0*/  @!P0 ST.E.64 desc[UR40][R24.64], R60 ;  /* 0x0000003c18008985 */ /* 0x0007e2000c101b28 */
[----:B------:R-:W-:Y:S02]  /*8bc0*/  ISETP.GE.AND P0, PT, R189, UR4, PT ;  /* 0x00000004bd007c0c */ /* 0x000fe4000bf06270 */
[----:B------:R-:W-:Y:S02]  /*8bd0*/  @!P3 LEA.HI.X R9, R193, R11, R214, 0x2, P5 ;  /* 0x0000000bc109b211 */ /* 0x000fe400028f14d6 */
[----:B------:R-:W-:-:S02]  /*8be0*/  ISETP.GE.AND P5, PT, R188, UR4, PT ;  /* 0x00000004bc007c0c */ /* 0x000fc4000bfa6270 */
[CC--:B-----5:R-:W-:Y:S01]  /*8bf0*/  @!P4 LEA R20, P6, R192.reuse, R10.reuse, 0x2 ;  /* 0x0000000ac014c211 */ /* 0x0e0fe200078c10ff */
[----:B------:R4:W-:Y:S01]  /*8c00*/  @!P3 ST.E.64 desc[UR40][R8.64], R64 ;  /* 0x000000400800b985 */ /* 0x0009e2000c101b28 */
[CC--:B0-----:R-:W-:Y:S02]  /*8c10*/  @!P2 LEA R12, P3, R191.reuse, R10.reuse, 0x2 ;  /* 0x0000000abf0ca211 */ /* 0x0c1fe400078610ff */
[-C--:B------:R-:W-:Y:S02]  /*8c20*/  @!P4 LEA.HI.X R21, R192, R11.reuse, R213, 0x2, P6 ;  /* 0x0000000bc015c211 */ /* 0x080fe400030f14d5 */
[-C--:B--2---:R-:W-:Y:S02]  /*8c30*/  @!P1 LEA R14, P6, R190, R10.reuse, 0x2 ;  /* 0x0000000abe0e9211 */ /* 0x084fe400078c10ff */
[----:B------:R-:W-:Y:S01]  /*8c40*/  @!P2 LEA.HI.X R13, R191, R11, R212, 0x2, P3 ;  /* 0x0000000bbf0da211 */ /* 0x000fe200018f14d4 */
[----:B------:R4:W-:Y:S01]  /*8c50*/  @!P4 ST.E.64 desc[UR40][R20.64], R68 ;  /* 0x000000441400c985 */ /* 0x0009e2000c101b28 */
[----:B---3--:R-:W-:-:S02]  /*8c60*/  @!P0 LEA R24, P4, R189, R10, 0x2 ;  /* 0x0000000abd188211 */ /* 0x008fc400078810ff */
[----:B------:R-:W-:Y:S01]  /*8c70*/  @!P5 LEA R10, P3, R188, R10, 0x2 ;  /* 0x0000000abc0ad211 */ /* 0x000fe200078610ff */
[----:B------:R4:W-:Y:S01]  /*8c80*/  @!P2 ST.E.64 desc[UR40][R12.64], R72 ;  /* 0x000000480c00a985 */ /* 0x0009e2000c101b28 */
[-C--:B------:R-:W-:Y:S02]  /*8c90*/  @!P1 LEA.HI.X R15, R190, R11.reuse, R211, 0x2, P6 ;  /* 0x0000000bbe0f9211 */ /* 0x080fe400030f14d3 */
[-C--:B------:R-:W-:Y:S02]  /*8ca0*/  @!P0 LEA.HI.X R25, R189, R11.reuse, R210, 0x2, P4 ;  /* 0x0000000bbd198211 */ /* 0x080fe400020f14d2 */
[----:B------:R-:W-:Y:S01]  /*8cb0*/  @!P5 LEA.HI.X R11, R188, R11, R209, 0x2, P3 ;  /* 0x0000000bbc0bd211 */ /* 0x000fe200018f14d1 */
[----:B------:R4:W-:Y:S04]  /*8cc0*/  @!P1 ST.E.64 desc[UR40][R14.64], R76 ;  /* 0x0000004c0e009985 */ /* 0x0009e8000c101b28 */
[----:B------:R4:W-:Y:S04]  /*8cd0*/  @!P0 ST.E.64 desc[UR40][R24.64], R80 ;  /* 0x0000005018008985 */ /* 0x0009e8000c101b28 */
[----:B------:R4:W-:Y:S02]  /*8ce0*/  @!P5 ST.E.64 desc[UR40][R10.64], R84 ;  /* 0x000000540a00d985 */ /* 0x0009e4000c101b28 */
.L_x_209:
[----:B------:R-:W-:Y:S05]  /*8cf0*/  BSYNC B1 ;  /* 0x0000000000017941 */ /* 0x000fea0003800000 */
.L_x_208:
[----:B------:R-:W-:Y:S01]  /*8d00*/  ISETP.GE.AND P0, PT, R29, R4, PT ;  /* 0x000000041d00720c */ /* 0x000fe20003f06270 */
[----:B--2-4-:R2:W3:Y:S04]  /*8d10*/  SHFL.IDX PT, R11, R3, 0x1, 0x1c1f ;  /* 0x003c1f00030b7f89 */ /* 0x0144e800000e0000 */
[----:B0-----:R2:W0:Y:S08]  /*8d20*/  SHFL.IDX PT, R10, R0, 0x1, 0x1c1f ;  /* 0x003c1f00000a7f89 */ /* 0x00143000000e0000 */
[----:B--2---:R-:W-:Y:S05]  /*8d30*/  @P0 BRA `(.L_x_207) ;  /* 0x0000000c00e40947 */ /* 0x004fea0003800000 */
[----:B------:R-:W-:Y:S02]  /*8d40*/  ULDC UR4, c[0x0][0xac8] ;  /* 0x0002b20000047ab9 */ /* 0x000fe40000000800 */
[----:B------:R-:W-:Y:S02]  /*8d50*/  ISETP.GE.AND P1, PT, R202, UR4, PT ;  /* 0x00000004ca007c0c */ /* 0x000fe4000bf26270 */
[----:B------:R-:W-:Y:S02]  /*8d60*/  ISETP.GE.AND P0, PT, R201, UR4, PT ;  /* 0x00000004c9007c0c */ /* 0x000fe4000bf06270 */
[----:B------:R-:W-:Y:S02]  /*8d70*/  ISETP.GE.AND P2, PT, R205, UR4, PT ;  /* 0x00000004cd007c0c */ /* 0x000fe4000bf46270 */
[----:B------:R-:W-:Y:S02]  /*8d80*/  ISETP.GE.AND P4, PT, R199, UR4, PT ;  /* 0x00000004c7007c0c */ /* 0x000fe4000bf86270 */
[----:B------:R-:W-:-:S05]  /*8d90*/  ISETP.GE.AND P3, PT, R200, UR4, PT ;  /* 0x00000004c8007c0c */ /* 0x000fca000bf66270 */
[CC--:B0-----:R-:W-:Y:S02]  /*8da0*/  @!P1 LEA R12, P5, R202.reuse, R10.reuse, 0x2 ;  /* 0x0000000aca0c9211 */ /* 0x0c1fe400078a10ff */
[-C--:B------:R-:W-:Y:S02]  /*8db0*/  @!P0 LEA R14, P6, R201, R10.reuse, 0x2 ;  /* 0x0000000ac90e8211 */ /* 0x080fe400078c10ff */
[-C--:B---3--:R-:W-:Y:S01]  /*8dc0*/  @!P1 LEA.HI.X R13, R202, R11.reuse, R223, 0x2, P5 ;  /* 0x0000000bca0d9211 */ /* 0x088fe200028f14df */
[----:B------:R-:W-:Y:S01]  /*8dd0*/  @!P2 IMAD.WIDE R8, R205, 0x4, R10 ;  /* 0x00000004cd08a825 */ /* 0x000fe200078e020a */
[----:B------:R-:W-:Y:S02]  /*8de0*/  ISETP.GE.AND P5, PT, R198, UR4, PT ;  /* 0x00000004c6007c0c */ /* 0x000fe4000bfa6270 */
[----:B------:R-:W-:Y:S02]  /*8df0*/  @!P0 LEA.HI.X R15, R201, R11, R222, 0x2, P6 ;  /* 0x0000000bc90f8211 */ /* 0x000fe400030f14de */
[----:B------:R0:W-:Y:S01]  /*8e00*/  @!P2 ST.E.64 desc[UR40][R8.64], R96 ;  /* 0x000000600800a985 */ /* 0x0001e2000c101b28 */
[----:B------:R-:W-:-:S02]  /*8e10*/  @!P4 LEA R24, P2, R199, R10, 0x2 ;  /* 0x0000000ac718c211 */ /* 0x000fc400078410ff */
[----:B------:R-:W-:Y:S01]  /*8e20*/  @!P3 LEA R20, P6, R200, R10, 0x2 ;  /* 0x0000000ac814b211 */ /* 0x000fe200078c10ff */
[----:B------:R-:W-:Y:S01]  /*8e30*/  @!P1 ST.E.64 desc[UR40][R12.64], R98 ;  /* 0x000000620c009985 */ /* 0x000fe2000c101b28 */
[----:B------:R-:W-:Y:S02]  /*8e40*/  ISETP.GE.AND P1, PT, R196, UR4, PT ;  /* 0x00000004c4007c0c */ /* 0x000fe4000bf26270 */
[-C--:B------:R-:W-:Y:S01]  /*8e50*/  @!P4 LEA.HI.X R25, R199, R11.reuse, R220, 0x2, P2 ;  /* 0x0000000bc719c211 */ /* 0x080fe200010f14dc */
[----:B------:R2:W-:Y:S01]  /*8e60*/  @!P0 ST.E.64 desc[UR40][R14.64], R100 ;  /* 0x000000640e008985 */ /* 0x0005e2000c101b28 */
[----:B------:R-:W-:Y:S02]  /*8e70*/  ISETP.GE.AND P0, PT, R197, UR4, PT ;  /* 0x00000004c5007c0c */ /* 0x000fe4000bf06270 */
[----:B------:R-:W-:Y:S02]  /*8e80*/  ISETP.GE.AND P2, PT, R195, UR4, PT ;  /* 0x00000004c3007c0c */ /* 0x000fe4000bf46270 */
[----:B------:R-:W-:-:S02]  /*8e90*/  @!P3 LEA.HI.X R21, R200, R11, R221, 0x2, P6 ;  /* 0x0000000bc815b211 */ /* 0x000fc400030f14dd */
[----:B------:R-:W-:-:S03]  /*8ea0*/  @!P5 LEA R26, P6, R198, R10, 0x2 ;  /* 0x0000000ac61ad211 */ /* 0x000fc600078c10ff */
[----:B------:R3:W-:Y:S01]  /*8eb0*/  @!P3 ST.E.64 desc[UR40][R20.64], R102 ;  /* 0x000000661400b985 */ /* 0x0007e2000c101b28 */
[-C--:B------:R-:W-:Y:S02]  /*8ec0*/  @!P5 LEA.HI.X R27, R198, R11.reuse, R219, 0x2, P6 ;  /* 0x0000000bc61bd211 */ /* 0x080fe400030f14db */
[----:B------:R-:W-:Y:S01]  /*8ed0*/  ISETP.GE.AND P3, PT, R194, UR4, PT ;  /* 0x00000004c2007c0c */ /* 0x000fe2000bf66270 */
[----:B------:R4:W-:Y:S01]  /*8ee0*/  @!P4 ST.E.64 desc[UR40][R24.64], R42 ;  /* 0x0000002a1800c985 */ /* 0x0009e2000c101b28 */
[-C--:B0-----:R-:W-:Y:S02]  /*8ef0*/  @!P0 LEA R8, P4, R197, R10.reuse, 0x2 ;  /* 0x0000000ac5088211 */ /* 0x081fe400078810ff */
[-C--:B--2---:R-:W-:Y:S01]  /*8f00*/  @!P2 LEA R14, P6, R195, R10.reuse, 0x2 ;  /* 0x0000000ac30ea211 */ /* 0x084fe200078c10ff */
[----:B------:R-:W-:Y:S01]  /*8f10*/  @!P5 ST.E.64 desc[UR40][R26.64], R46 ;  /* 0x0000002e1a00d985 */ /* 0x000fe2000c101b28 */
[----:B------:R-:W-:Y:S02]  /*8f20*/  @!P1 LEA R12, P5, R196, R10, 0x2 ;  /* 0x0000000ac40c9211 */ /* 0x000fe400078a10ff */
[----:B------:R-:W-:-:S02]  /*8f30*/  @!P0 LEA.HI.X R9, R197, R11, R218, 0x2, P4 ;  /* 0x0000000bc5098211 */ /* 0x000fc400020f14da */
[-C--:B------:R-:W-:Y:S02]  /*8f40*/  @!P1 LEA.HI.X R13, R196, R11.reuse, R217, 0x2, P5 ;  /* 0x0000000bc40d9211 */ /* 0x080fe400028f14d9 */
[----:B------:R-:W-:Y:S01]  /*8f50*/  ISETP.GE.AND P4, PT, R193, UR4, PT ;  /* 0x00000004c1007c0c */ /* 0x000fe2000bf86270 */
[----:B------:R-:W-:Y:S01]  /*8f60*/  @!P0 ST.E.64 desc[UR40][R8.64], R50 ;  /* 0x0000003208008985 */ /* 0x000fe2000c101b28 */
[----:B------:R-:W-:Y:S02]  /*8f70*/  @!P2 LEA.HI.X R15, R195, R11, R216, 0x2, P6 ;  /* 0x0000000bc30fa211 */ /* 0x000fe400030f14d8 */
[----:B---3--:R-:W-:Y:S01]  /*8f80*/  @!P3 LEA R20, P5, R194, R10, 0x2 ;  /* 0x0000000ac214b211 */ /* 0x008fe200078a10ff */
[----:B------:R0:W-:Y:S01]  /*8f90*/  @!P1 ST.E.64 desc[UR40][R12.64], R54 ;  /* 0x000000360c009985 */ /* 0x0001e2000c101b28 */
[----:B------:R-:W-:Y:S02]  /*8fa0*/  ISETP.GE.AND P1, PT, R191, UR4, PT ;  /* 0x00000004bf007c0c */ /* 0x000fe4000bf26270 */
[----:B------:R-:W-:Y:S01]  /*8fb0*/  ISETP.GE.AND P0, PT, R190, UR4, PT ;  /* 0x00000004be007c0c */ /* 0x000fe2000bf06270 */
[----:B------:R2:W-:Y:S01]  /*8fc0*/  @!P2 ST.E.64 desc[UR40][R14.64], R58 ;  /* 0x0000003a0e00a985 */ /* 0x0005e2000c101b28 */
[----:B------:R-:W-:-:S02]  /*8fd0*/  ISETP.GE.AND P2, PT, R192, UR4, PT ;  /* 0x00000004c0007c0c */ /* 0x000fc4000bf46270 */
[-C--:B------:R-:W-:Y:S02]  /*8fe0*/  @!P3 LEA.HI.X R21, R194, R11.reuse, R215, 0x2, P5 ;  /* 0x0000000bc215b211 */ /* 0x080fe400028f14d7 */
[----:B------:R-:W-:Y:S02]  /*8ff0*/  ISETP.GE.AND P5, PT, R189, UR4, PT ;  /* 0x00000004bd007c0c */ /* 0x000fe4000bfa6270 */
[CC--:B----4-:R-:W-:Y:S01]  /*9000*/  @!P4 LEA R24, P6, R193.reuse, R10.reuse, 0x2 ;  /* 0x0000000ac118c211 */ /* 0x0d0fe200078c10ff */
[----:B------:R4:W-:Y:S03]  /*9010*/  @!P3 ST.E.64 desc[UR40][R20.64], R62 ;  /* 0x0000003e1400b985 */ /* 0x0009e6000c101b28 */
[----:B------:R-:W-:Y:S02]  /*9020*/  @!P4 LEA.HI.X R25, R193, R11, R214, 0x2, P6 ;  /* 0x0000000bc119c211 */ /* 0x000fe400030f14d6 */
[----:B0-----:R-:W-:-:S02]  /*9030*/  @!P1 LEA R12, P6, R191, R10, 0x2 ;  /* 0x0000000abf0c9211 */ /* 0x001fc400078c10ff */
[-C--:B------:R-:W-:Y:S01]  /*9040*/  @!P2 LEA R8, P3, R192, R10.reuse, 0x2 ;  /* 0x0000000ac008a211 */ /* 0x080fe200078610ff */
[----:B------:R4:W-:Y:S01]  /*9050*/  @!P4 ST.E.64 desc[UR40][R24.64], R66 ;  /* 0x000000421800c985 */ /* 0x0009e2000c101b28 */
[-C--:B--2---:R-:W-:Y:S02]  /*9060*/  @!P0 LEA R14, P4, R190, R10.reuse, 0x2 ;  /* 0x0000000abe0e8211 */ /* 0x084fe400078810ff */
[-C--:B------:R-:W-:Y:S02]  /*9070*/  @!P2 LEA.HI.X R9, R192, R11.reuse, R213, 0x2, P3 ;  /* 0x0000000bc009a211 */ /* 0x080fe400018f14d5 */
[----:B------:R-:W-:Y:S02]  /*9080*/  @!P5 LEA R26, P3, R189, R10, 0x2 ;  /* 0x0000000abd1ad211 */ /* 0x000fe400078610ff */
[-C--:B------:R-:W-:Y:S01]  /*9090*/  @!P1 LEA.HI.X R13, R191, R11.reuse, R212, 0x2, P6 ;  /* 0x0000000bbf0d9211 */ /* 0x080fe200030f14d4 */
[----:B------:R4:W-:Y:S01]  /*90a0*/  @!P2 ST.E.64 desc[UR40][R8.64], R70 ;  /* 0x000000460800a985 */ /* 0x0009e2000c101b28 */
[----:B------:R-:W-:-:S02]  /*90b0*/  @!P0 LEA.HI.X R15, R190, R11, R211, 0x2, P4 ;  /* 0x0000000bbe0f8211 */ /* 0x000fc400020f14d3 */
[----:B------:R-:W-:Y:S01]  /*90c0*/  @!P5 LEA.HI.X R27, R189, R11, R210, 0x2, P3 ;  /* 0x0000000bbd1bd211 */ /* 0x000fe200018f14d2 */
[----:B------:R4:W-:Y:S04]  /*90d0*/  @!P1 ST.E.64 desc[UR40][R12.64], R74 ;  /* 0x0000004a0c009985 */ /* 0x0009e8000c101b28 */
[----:B------:R4:W-:Y:S01]  /*90e0*/  @!P0 ST.E.64 desc[UR40][R14.64], R78 ;  /* 0x0000004e0e008985 */ /* 0x0009e2000c101b28 */
[----:B------:R-:W-:-:S03]  /*90f0*/  ISETP.GE.AND P0, PT, R188, UR4, PT ;  /* 0x00000004bc007c0c */ /* 0x000fc6000bf06270 */
[----:B------:R4:W-:Y:S10]  /*9100*/  @!P5 ST.E.64 desc[UR40][R26.64], R82 ;  /* 0x000000521a00d985 */ /* 0x0009f4000c101b28 */
[----:B------:R-:W-:Y:S05]  /*9110*/  @P0 BRA `(.L_x_207) ;  /* 0x0000000800ec0947 */ /* 0x000fea0003800000 */
[----:B----4-:R-:W-:-:S04]  /*9120*/  LEA R8, P0, R188, R10, 0x2 ;  /* 0x0000000abc087211 */ /* 0x010fc800078010ff */
[----:B------:R-:W-:-:S05]  /*9130*/  LEA.HI.X R9, R188, R11, R209, 0x2, P0 ;  /* 0x0000000bbc097211 */ /* 0x000fca00000f14d1 */
[----:B------:R2:W-:Y:S01]  /*9140*/  ST.E.64 desc[UR40][R8.64], R86 ;  /* 0x0000005608007985 */ /* 0x0005e2000c101b28 */
[----:B------:R-:W-:Y:S05]  /*9150*/  BRA `(.L_x_207) ;  /* 0x0000000800dc7947 */ /* 0x000fea0003800000 */
.L_x_198:
[----:B------:R-:W2:Y:S01]  /*9160*/  LDC.64 R10, c[0x0][0xc00] ;  /* 0x00030000ff0a7b82 */ /* 0x000ea20000000a00 */
[----:B------:R-:W-:Y:S01]  /*9170*/  ULDC.64 UR4, c[0x0][0xc08] ;  /* 0x0003020000047ab9 */ /* 0x000fe20000000a00 */
[----:B0-----:R-:W-:Y:S01]  /*9180*/  IMAD.MOV.U32 R3, RZ, RZ, RZ ;  /* 0x000000ffff037224 */ /* 0x001fe200078e00ff */
[----:B------:R-:W-:-:S04]  /*9190*/  ISETP.NE.U32.AND P0, PT, RZ, UR4, PT ;  /* 0x00000004ff007c0c */ /* 0x000fc8000bf05070 */
[----:B------:R-:W-:Y:S01]  /*91a0*/  ISETP.NE.AND.EX P1, PT, RZ, UR5, PT, P0 ;  /* 0x00000005ff007c0c */ /* 0x000fe2000bf25300 */
[----:B------:R-:W0:Y:S01]  /*91b0*/  LDC.64 R8, c[0x0][0xc00] ;  /* 0x00030000ff087b82 */ /* 0x000e220000000a00 */
[----:B--2---:R-:W-:-:S04]  /*91c0*/  ISETP.NE.U32.AND P0, PT, R10, RZ, PT ;  /* 0x000000ff0a00720c */ /* 0x004fc80003f05070 */
[----:B------:R-:W-:-:S07]  /*91d0*/  ISETP.NE.AND.EX P0, PT, R11, RZ, PT, P0 ;  /* 0x000000ff0b00720c */ /* 0x000fce0003f05300 */
[----:B------:R-:W2:Y:S01]  /*91e0*/  @P1 LDC.64 R10, c[0x0][0xc08] ;  /* 0x00030200ff0a1b82 */ /* 0x000ea20000000a00 */
[----:B------:R-:W-:Y:S01]  /*91f0*/  ULDC UR4, c[0x0][0xa88] ;  /* 0x0002a20000047ab9 */ /* 0x000fe20000000800 */
[----:B0-----:R-:W-:-:S04]  /*9200*/  IMAD.WIDE R12, R23, 0x4, R8 ;  /* 0x00000004170c7825 */ /* 0x001fc800078e0208 */
[----:B------:R-:W-:Y:S01]  /*9210*/  IMAD.U32 R0, RZ, RZ, UR4 ;  /* 0x00000004ff007e24 */ /* 0x000fe2000f8e00ff */
[----:B------:R0:W5:Y:S01]  /*9220*/  @P0 LDG.E R3, desc[UR40][R12.64] ;  /* 0x000000280c030981 */ /* 0x000162000c1e1900 */
[----:B--2---:R-:W-:-:S05]  /*9230*/  @P1 IMAD.WIDE R8, R23, 0x4, R10 ;  /* 0x0000000417081825 */ /* 0x004fca00078e020a */
[----:B------:R0:W5:Y:S01]  /*9240*/  @P1 LDG.E R0, desc[UR40][R8.64] ;  /* 0x0000002808001981 */ /* 0x000162000c1e1900 */
[----:B------:R-:W-:Y:S02]  /*9250*/  ISETP.NE.AND P2, PT, R186, RZ, PT ;  /* 0x000000ffba00720c */ /* 0x000fe40003f45270 */
[----:B------:R-:W-:-:S11]  /*9260*/  ISETP.GT.AND P3, PT, R230, 0x7f, PT ;  /* 0x0000007fe600780c */ /* 0x000fd60003f64270 */
[----:B------:R-:W2:Y:S02]  /*9270*/  @!P2 LDC R186, c[0x0][0xad4] ;  /* 0x0002b500ffbaab82 */ /* 0x000ea40000000800 */
[----:B--2---:R-:W-:Y:S01]  /*9280*/  ISETP.GT.AND P2, PT, R186, 0x1, PT ;  /* 0x00000001ba00780c */ /* 0x004fe20003f44270 */
[----:B0-----:R-:W-:-:S12]  /*9290*/  @P1 BRA `(.L_x_210) ;  /* 0x0000000000101947 */ /* 0x001fd80003800000 */
[----:B------:R-:W-:Y:S05]  /*92a0*/  @!P0 BRA `(.L_x_210) ;  /* 0x00000000000c8947 */ /* 0x000fea0003800000 */
[----:B------:R-:W2:Y:S04]  /*92b0*/  LDG.E R9, desc[UR40][R12.64] ;  /* 0x000000280c097981 */ /* 0x000ea8000c1e1900 */
[----:B-----5:R-:W2:Y:S02]  /*92c0*/  LDG.E R0, desc[UR40][R12.64+0x4] ;  /* 0x000004280c007981 */ /* 0x020ea4000c1e1900 */
[----:B--2---:R-:W-:-:S07]  /*92d0*/  IMAD.IADD R0, R0, 0x1, -R9 ;  /* 0x0000000100007824 */ /* 0x004fce00078e0a09 */
.L_x_210:
[----:B------:R-:W-:Y:S01]  /*92e0*/  BSSY B1, `(.L_x_211) ;  /* 0x0000037000017945 */ /* 0x000fe20003800000 */
[----:B------:R-:W-:Y:S02]  /*92f0*/  SEL R27, R23, RZ, !P0 ;  /* 0x000000ff171b7207 */ /* 0x000fe40004000000 */
[----:B------:R-:W-:Y:S02]  /*9300*/  SEL R204, R204, RZ, !P0 ;  /* 0x000000ffcccc7207 */ /* 0x000fe40004000000 */
[----:B-----5:R-:W-:Y:S01]  /*9310*/  SHF.R.S32.HI R24, RZ, 0x1f, R3 ;  /* 0x0000001fff187819 */ /* 0x020fe20000011403 */
[----:B------:R-:W-:Y:S06]  /*9320*/  @P3 BRA `(.L_x_212) ;  /* 0x0000000000c83947 */ /* 0x000fec0003800000 */
[----:B-1----:R-:W0:Y:S01]  /*9330*/  S2R R4, SR_TID.X ;  /* 0x0000000000047919 */ /* 0x002e220000002100 */
[----:B------:R-:W1:Y:S02]  /*9340*/  LDC R33, c[0x0][0xbe8] ;  /* 0x0002fa00ff217b82 */ /* 0x000e640000000800 */
[----:B-1----:R-:W-:Y:S02]  /*9350*/  IMAD R8, R0, R33, RZ ;  /* 0x0000002100087224 */ /* 0x002fe400078e02ff */
[----:B0-----:R-:W-:-:S04]  /*9360*/  IMAD R4, R187, 0x80, R4 ;  /* 0x00000080bb047824 */ /* 0x001fc800078e0204 */
[----:B------:R-:W-:-:S05]  /*9370*/  VIADD R29, R4, 0xffffff80 ;  /* 0xffffff80041d7836 */ /* 0x000fca0000000000 */
[----:B------:R-:W-:-:S13]  /*9380*/  ISETP.GE.AND P0, PT, R29, R8, PT ;  /* 0x000000081d00720c */ /* 0x000fda0003f06270 */
[----:B------:R-:W-:Y:S05]  /*9390*/  @P0 BRA `(.L_x_212) ;  /* 0x0000000000ac0947 */ /* 0x000fea0003800000 */
[----:B------:R-:W-:Y:S01]  /*93a0*/  ISETP.NE.AND P1, PT, R33, 0x1, PT ;  /* 0x000000012100780c */ /* 0x000fe20003f25270 */
[----:B------:R-:W-:Y:S01]  /*93b0*/  IMAD.MOV.U32 R23, RZ, RZ, 0x9b8 ;  /* 0x000009b8ff177424 */ /* 0x000fe200078e00ff */
[----:B------:R-:W-:Y:S01]  /*93c0*/  ISETP.GT.AND P0, PT, R186, 0x1, PT ;  /* 0x00000001ba00780c */ /* 0x000fe20003f04270 */
[----:B------:R-:W0:Y:S01]  /*93d0*/  LDC.64 R30, c[0x0][0xba8] ;  /* 0x0002ea00ff1e7b82 */ /* 0x000e220000000a00 */
[----:B------:R-:W-:Y:S02]  /*93e0*/  IMAD.MOV.U32 R17, RZ, RZ, R29 ;  /* 0x000000ffff117224 */ /* 0x000fe400078e001d */
[----:B------:R-:W-:Y:S02]  /*93f0*/  SEL R23, R23, 0x978, P0 ;  /* 0x0000097817177807 */ /* 0x000fe40000000000 */
[----:B------:R-:W-:-:S03]  /*9400*/  SEL R203, R203, RZ, P0 ;  /* 0x000000ffcbcb7207 */ /* 0x000fc60000000000 */
[----:B------:R-:W1:Y:S08]  /*9410*/  LDC.64 R10, c[0x0][R23+0x220] ;  /* 0x00008800170a7b82 */ /* 0x000e700000000a00 */
[----:B------:R-:W2:Y:S08]  /*9420*/  @P1 LDC R4, c[0x0][0xbec] ;  /* 0x0002fb00ff041b82 */ /* 0x000eb00000000800 */
[----:B------:R-:W3:Y:S08]  /*9430*/  LDC.64 R8, c[0x0][R23+0x218] ;  /* 0x0000860017087b82 */ /* 0x000ef00000000a00 */
[----:B------:R-:W4:Y:S01]  /*9440*/  @P1 LDC R35, c[0x0][0xbf0] ;  /* 0x0002fc00ff231b82 */ /* 0x000f220000000800 */
[----:B-1----:R-:W-:-:S02]  /*9450*/  IMAD R11, R11, R27, RZ ;  /* 0x0000001b0b0b7224 */ /* 0x002fc400078e02ff */
[----:B------:R-:W-:-:S04]  /*9460*/  IMAD.WIDE.U32 R20, R10, R27, RZ ;  /* 0x0000001b0a147225 */ /* 0x000fc800078e00ff */
[----:B------:R-:W-:Y:S01]  /*9470*/  IMAD R11, R10, R204, R11 ;  /* 0x000000cc0a0b7224 */ /* 0x000fe200078e020b */
[----:B------:R-:W1:Y:S01]  /*9480*/  LDC.64 R12, c[0x0][R23+0x228] ;  /* 0x00008a00170c7b82 */ /* 0x000e620000000a00 */
[----:B--2---:R-:W-:-:S07]  /*9490*/  @P1 IMAD.HI.U32 R4, R29, R4, RZ ;  /* 0x000000041d041227 */ /* 0x004fce00078e00ff */
[----:B------:R-:W2:Y:S01]  /*94a0*/  LDC.64 R14, c[0x0][R23+0x210] ;  /* 0x00008400170e7b82 */ /* 0x000ea20000000a00 */
[-C--:B---3--:R-:W-:Y:S02]  /*94b0*/  IMAD R25, R9, R185.reuse, RZ ;  /* 0x000000b909197224 */ /* 0x088fe400078e02ff */
[----:B------:R-:W-:-:S04]  /*94c0*/  IMAD.WIDE.U32 R8, R8, R185, RZ ;  /* 0x000000b908087225 */ /* 0x000fc800078e00ff */
[----:B------:R-:W-:Y:S01]  /*94d0*/  IMAD.IADD R25, R9, 0x1, R25 ;  /* 0x0000000109197824 */ /* 0x000fe200078e0219 */
[----:B----4-:R-:W-:Y:S01]  /*94e0*/  @P1 SHF.R.U32.HI R17, RZ, R35, R4 ;  /* 0x00000023ff111219 */ /* 0x010fe20000011604 */
[----:B0-----:R-:W0:Y:S01]  /*94f0*/  @!P0 LDC R30, c[0x0][0xb50] ;  /* 0x0002d400ff1e8b82 */ /* 0x001e220000000800 */
[----:B------:R-:W-:Y:S01]  /*9500*/  IADD3 R4, P1, P3, R20, R8, R3 ;  /* 0x0000000814047210 */ /* 0x000fe20007b3e003 */
[----:B------:R-:W-:Y:S02]  /*9510*/  IMAD.IADD R20, R21, 0x1, R11 ;  /* 0x0000000115147824 */ /* 0x000fe400078e020b */
[----:B------:R-:W-:Y:S02]  /*9520*/  IMAD.MOV R10, RZ, RZ, -R17 ;  /* 0x000000ffff0a7224 */ /* 0x000fe400078e0a11 */
[-C--:B-1----:R-:W-:Y:S02]  /*9530*/  IMAD.WIDE.U32 R8, R12, R203.reuse, RZ ;  /* 0x000000cb0c087225 */ /* 0x082fe400078e00ff */
[----:B------:R-:W1:Y:S02]  /*9540*/  @!P0 LDC R31, c[0x0][0xb54] ;  /* 0x0002d500ff1f8b82 */ /* 0x000e640000000800 */
[----:B------:R-:W-:-:S02]  /*9550*/  IMAD R13, R13, R203, RZ ;  /* 0x000000cb0d0d7224 */ /* 0x000fc400078e02ff */
[----:B------:R-:W-:Y:S01]  /*9560*/  IMAD R11, R33, R10, R29 ;  /* 0x0000000a210b7224 */ /* 0x000fe200078e021d */
[----:B------:R-:W-:Y:S01]  /*9570*/  IADD3.X R10, R20, R25, R24, P1, P3 ;  /* 0x00000019140a7210 */ /* 0x000fe20000fe6418 */
[----:B------:R-:W-:Y:S01]  /*9580*/  IMAD.IADD R13, R9, 0x1, R13 ;  /* 0x00000001090d7824 */ /* 0x000fe200078e020d */
[----:B------:R-:W-:Y:S01]  /*9590*/  IADD3 R8, P0, P1, R17, R4, R8 ;  /* 0x0000000411087210 */ /* 0x000fe2000791e008 */
[----:B--2---:R-:W-:Y:S01]  /*95a0*/  IMAD R4, R15, R11, RZ ;  /* 0x0000000b0f047224 */ /* 0x004fe200078e02ff */
[----:B------:R-:W-:-:S04]  /*95b0*/  SHF.R.S32.HI R17, RZ, 0x1f, R17 ;  /* 0x0000001fff117819 */ /* 0x000fc80000011411 */
[----:B------:R-:W-:Y:S02]  /*95c0*/  IADD3.X R9, R17, R10, R13, P0, P1 ;  /* 0x0000000a11097210 */ /* 0x000fe400007e240d */
[----:B------:R-:W-:Y:S01]  /*95d0*/  SHF.R.S32.HI R13, RZ, 0x1f, R11 ;  /* 0x0000001fff0d7819 */ /* 0x000fe2000001140b */
[----:B------:R-:W-:-:S04]  /*95e0*/  IMAD.WIDE.U32 R8, R14, R11, R8 ;  /* 0x0000000b0e087225 */ /* 0x000fc800078e0008 */
[----:B------:R-:W-:Y:S01]  /*95f0*/  IMAD R13, R14, R13, R4 ;  /* 0x0000000d0e0d7224 */ /* 0x000fe200078e0204 */
[----:B0-----:R-:W-:-:S03]  /*9600*/  LEA R10, P0, R8, R30, 0x2 ;  /* 0x0000001e080a7211 */ /* 0x001fc600078010ff */
[----:B------:R-:W-:Y:S02]  /*9610*/  IMAD.IADD R4, R9, 0x1, R13 ;  /* 0x0000000109047824 */ /* 0x000fe400078e020d */
[----:B------:R-:W-:-:S03]  /*9620*/  IMAD.MOV.U32 R9, RZ, RZ, -0x800000 ;  /* 0xff800000ff097424 */ /* 0x000fc600078e00ff */
[----:B-1----:R-:W-:-:S05]  /*9630*/  LEA.HI.X R11, R8, R31, R4, 0x2, P0 ;  /* 0x0000001f080b7211 */ /* 0x002fca00000f1404 */
[----:B------:R0:W-:Y:S02]  /*9640*/  STG.E desc[UR40][R10.64], R9 ;  /* 0x000000090a007986 */ /* 0x0001e4000c101928 */
.L_x_212:
[----:B------:R-:W-:Y:S05]  /*9650*/  BSYNC B1 ;  /* 0x0000000000017941 */ /* 0x000fea0003800000 */
.L_x_211:
[----:B------:R-:W-:Y:S05]  /*9660*/  @P2 BRA `(.L_x_207) ;  /* 0x0000000400982947 */ /* 0x000fea0003800000 */
[----:B------:R-:W2:Y:S01]  /*9670*/  LDC R15, c[0x0][0xbe8] ;  /* 0x0002fa00ff0f7b82 */ /* 0x000ea20000000800 */
[----:B------:R-:W-:Y:S01]  /*9680*/  ULDC.64 UR4, c[0x0][0xaa0] ;  /* 0x0002a80000047ab9 */ /* 0x000fe20000000a00 */
[----:B------:R-:W-:Y:S01]  /*9690*/  ULDC.64 UR6, c[0x0][0xaf0] ;  /* 0x0002bc0000067ab9 */ /* 0x000fe20000000a00 */
[----:B-1----:R-:W-:Y:S01]  /*96a0*/  IMAD R4, R24, UR4, RZ ;  /* 0x0000000418047c24 */ /* 0x002fe2000f8e02ff */
[----:B------:R-:W-:Y:S01]  /*96b0*/  BSSY B1, `(.L_x_213) ;  /* 0x0000037000017945 */ /* 0x000fe20003800000 */
[----:B0-----:R-:W-:-:S04]  /*96c0*/  IMAD.WIDE.U32 R8, R3, UR4, RZ ;  /* 0x0000000403087c25 */ /* 0x001fc8000f8e00ff */
[----:B------:R-:W-:Y:S01]  /*96d0*/  IMAD R11, R3, UR5, R4 ;  /* 0x00000005030b7c24 */ /* 0x000fe2000f8e0204 */
[----:B------:R-:W-:Y:S01]  /*96e0*/  ULDC.64 UR4, c[0x0][0xae8] ;  /* 0x0002ba0000047ab9 */ /* 0x000fe20000000a00 */
[----:B------:R-:W-:Y:S02]  /*96f0*/  IMAD R4, R184, 0x20, R206 ;  /* 0x00000020b8047824 */ /* 0x000fe400078e02ce */
[----:B------:R-:W-:Y:S02]  /*9700*/  IMAD.IADD R9, R9, 0x1, R11 ;  /* 0x0000000109097824 */ /* 0x000fe400078e020b */
[----:B------:R-:W-:Y:S02]  /*9710*/  IMAD R13, R187, 0x80, R4 ;  /* 0x00000080bb0d7824 */ /* 0x000fe400078e0204 */
[----:B------:R-:W-:-:S04]  /*9720*/  IMAD.WIDE.U32 R8, R185, UR4, R8 ;  /* 0x00000004b9087c25 */ /* 0x000fc8000f8e0008 */
[----:B------:R-:W-:Y:S02]  /*9730*/  IMAD.MOV.U32 R3, RZ, RZ, R13 ;  /* 0x000000ffff037224 */ /* 0x000fe400078e000d */
[----:B------:R-:W-:Y:S01]  /*9740*/  IMAD R9, R185, UR5, R9 ;  /* 0x00000005b9097c24 */ /* 0x000fe2000f8e0209 */
[----:B--2---:R-:W-:Y:S01]  /*9750*/  ISETP.NE.AND P0, PT, R15, 0x1, PT ;  /* 0x000000010f00780c */ /* 0x004fe20003f05270 */
[----:B------:R-:W-:Y:S01]  /*9760*/  ULDC.64 UR4, c[0x0][0xae0] ;  /* 0x0002b80000047ab9 */ /* 0x000fe20000000a00 */
[----:B------:R-:W-:-:S11]  /*9770*/  IMAD.WIDE.U32 R8, R27, UR6, R8 ;  /* 0x000000061b087c25 */ /* 0x000fd6000f8e0008 */
[----:B------:R-:W0:Y:S08]  /*9780*/  @P0 LDC R10, c[0x0][0xbec] ;  /* 0x0002fb00ff0a0b82 */ /* 0x000e300000000800 */
[----:B------:R-:W1:Y:S01]  /*9790*/  @P0 LDC R17, c[0x0][0xbf0] ;  /* 0x0002fc00ff110b82 */ /* 0x000e620000000800 */
[----:B0-----:R-:W-:-:S04]  /*97a0*/  @P0 IMAD.HI.U32 R4, R13, R10, RZ ;  /* 0x0000000a0d040227 */ /* 0x001fc800078e00ff */
[----:B------:R-:W-:Y:S01]  /*97b0*/  IMAD R10, R204, UR6, RZ ;  /* 0x00000006cc0a7c24 */ /* 0x000fe2000f8e02ff */
[----:B-1----:R-:W-:-:S03]  /*97c0*/  @P0 SHF.R.U32.HI R3, RZ, R17, R4 ;  /* 0x00000011ff030219 */ /* 0x002fc60000011604 */
[----:B------:R-:W-:Y:S01]  /*97d0*/  IMAD R11, R27, UR7, R10 ;  /* 0x000000071b0b7c24 */ /* 0x000fe2000f8e020a */
[--C-:B------:R-:W-:Y:S01]  /*97e0*/  SHF.R.S32.HI R4, RZ, 0x1f, R3.reuse ;  /* 0x0000001fff047819 */ /* 0x100fe20000011403 */
[----:B------:R-:W-:Y:S02]  /*97f0*/  IMAD.MOV R10, RZ, RZ, -R3 ;  /* 0x000000ffff0a7224 */ /* 0x000fe400078e0a03 */
[----:B------:R-:W-:Y:S02]  /*9800*/  IMAD.IADD R9, R9, 0x1, R11 ;  /* 0x0000000109097824 */ /* 0x000fe400078e020b */
[----:B------:R-:W-:Y:S02]  /*9810*/  IMAD R4, R4, UR4, RZ ;  /* 0x0000000404047c24 */ /* 0x000fe4000f8e02ff */
[----:B------:R-:W-:Y:S02]  /*9820*/  IMAD R11, R15, R10, R13 ;  /* 0x0000000a0f0b7224 */ /* 0x000fe400078e020d */
[----:B------:R-:W-:-:S02]  /*9830*/  IMAD R13, R3, UR5, R4 ;  /* 0x00000005030d7c24 */ /* 0x000fc4000f8e0204 */
[----:B------:R-:W-:Y:S01]  /*9840*/  IMAD.WIDE.U32 R8, R3, UR4, R8 ;  /* 0x0000000403087c25 */ /* 0x000fe2000f8e0008 */
[----:B------:R-:W-:Y:S01]  /*9850*/  SHF.R.S32.HI R3, RZ, 0x1f, R11 ;  /* 0x0000001fff037819 */ /* 0x000fe2000001140b */
[----:B------:R-:W-:Y:S02]  /*9860*/  ULDC.64 UR4, c[0x0][0xad8] ;  /* 0x0002b60000047ab9 */ /* 0x000fe40000000a00 */
[----:B------:R-:W-:Y:S02]  /*9870*/  IMAD.IADD R9, R9, 0x1, R13 ;  /* 0x0000000109097824 */ /* 0x000fe400078e020d */
[----:B------:R-:W-:Y:S02]  /*9880*/  IMAD R4, R3, UR4, RZ ;  /* 0x0000000403047c24 */ /* 0x000fe4000f8e02ff */
[----:B------:R-:W-:Y:S02]  /*9890*/  IMAD R10, R187, 0x80, R206 ;  /* 0x00000080bb0a7824 */ /* 0x000fe400078e02ce */
[----:B------:R-:W-:-:S02]  /*98a0*/  IMAD R15, R0, R15, RZ ;  /* 0x0000000f000f7224 */ /* 0x000fc400078e02ff */
[C---:B------:R-:W-:Y:S02]  /*98b0*/  IMAD R3, R11.reuse, UR5, R4 ;  /* 0x000000050b037c24 */ /* 0x040fe4000f8e0204 */
[----:B------:R-:W-:Y:S01]  /*98c0*/  IMAD.WIDE.U32 R8, R11, UR4, R8 ;  /* 0x000000040b087c25 */ /* 0x000fe2000f8e0008 */
[----:B------:R-:W-:Y:S01]  /*98d0*/  ISETP.GE.AND P2, PT, R10, R15, PT ;  /* 0x0000000f0a00720c */ /* 0x000fe20003f46270 */
[----:B------:R-:W-:Y:S02]  /*98e0*/  ULDC.64 UR4, c[0x0][0xa80] ;  /* 0x0002a00000047ab9 */ /* 0x000fe40000000a00 */
[----:B------:R-:W-:Y:S01]  /*98f0*/  IMAD.IADD R3, R9, 0x1, R3 ;  /* 0x0000000109037824 */ /* 0x000fe200078e0203 */
[----:B------:R-:W-:Y:S01]  /*9900*/  LEA R4, P3, R8, UR4, 0x1 ;  /* 0x0000000408047c11 */ /* 0x000fe2000f8608ff */
[----:B------:R-:W-:-:S03]  /*9910*/  VIADD R0, R10, 0x20 ;  /* 0x000000200a007836 */ /* 0x000fc60000000000 */
[----:B------:R-:W-:Y:S01]  /*9920*/  LEA.HI.X R3, R8, UR5, R3, 0x1, P3 ;  /* 0x0000000508037c11 */ /* 0x000fe200098f0c03 */
[----:B------:R0:W1:Y:S01]  /*9930*/  SHFL.IDX PT, R11, R4, RZ, 0x181f ;  /* 0x00181fff040b7589 */ /* 0x00006200000e0000 */
[-C--:B------:R-:W-:Y:S01]  /*9940*/  ISETP.GE.AND P1, PT, R0, R15.reuse, PT ;  /* 0x0000000f0000720c */ /* 0x080fe20003f26270 */
[----:B------:R-:W-:Y:S02]  /*9950*/  VIADD R0, R10, 0x40 ;  /* 0x000000400a007836 */ /* 0x000fe40000000000 */
[----:B------:R0:W2:Y:S03]  /*9960*/  SHFL.IDX PT, R9, R3, RZ, 0x181f ;  /* 0x00181fff03097589 */ /* 0x0000a600000e0000 */
[----:B------:R-:W-:Y:S01]  /*9970*/  ISETP.GE.AND P0, PT, R0, R15, PT ;  /* 0x0000000f0000720c */ /* 0x000fe20003f06270 */
[----:B------:R-:W-:-:S12]  /*9980*/  @P2 BRA `(.L_x_214) ;  /* 0x0000000000242947 */ /* 0x000fd80003800000 */
[----:B------:R-:W-:Y:S02]  /*9990*/  ULDC UR4, c[0x0][0xac8] ;  /* 0x0002b20000047ab9 */ /* 0x000fe40000000800 */
[----:B------:R-:W-:Y:S02]  /*99a0*/  ISETP.GE.AND P4, PT, R18, UR4, PT ;  /* 0x0000000412007c0c */ /* 0x000fe4000bf86270 */
[----:B------:R-:W-:-:S11]  /*99b0*/  ISETP.GE.AND P5, PT, R22, UR4, PT ;  /* 0x0000000416007c0c */ /* 0x000fd6000bfa6270 */
[-C--:B-1----:R-:W-:Y:S02]  /*99c0*/  @!P4 LEA R12, P2, R18, R11.reuse, 0x1 ;  /* 0x0000000b120cc211 */ /* 0x082fe400078408ff */
[----:B------:R-:W-:Y:S02]  /*99d0*/  @!P5 LEA R8, P3, R22, R11, 0x1 ;  /* 0x0000000b1608d211 */ /* 0x000fe400078608ff */
[-C--:B--2---:R-:W-:Y:S02]  /*99e0*/  @!P4 LEA.HI.X R13, R18, R9.reuse, R229, 0x1, P2 ;  /* 0x00000009120dc211 */ /* 0x084fe400010f0ce5 */
[----:B------:R-:W-:-:S03]  /*99f0*/  @!P5 LEA.HI.X R9, R22, R9, R228, 0x1, P3 ;  /* 0x000000091609d211 */ /* 0x000fc600018f0ce4 */
[----:B------:R3:W-:Y:S04]  /*9a00*/  @!P4 ST.E.128 desc[UR40][R12.64], RZ ;  /* 0x000000ff0c00c985 */ /* 0x0007e8000c101d28 */
[----:B------:R3:W-:Y:S02]  /*9a10*/  @!P5 ST.E.128 desc[UR40][R8.64], RZ ;  /* 0x000000ff0800d985 */ /* 0x0007e4000c101d28 */
.L_x_214:
[----:B------:R-:W-:Y:S05]  /*9a20*/  BSYNC B1 ;  /* 0x0000000000017941 */ /* 0x000fea0003800000 */
.L_x_213:
[----:B--23--:R2:W3:Y:S01]  /*9a30*/  SHFL.IDX PT, R9, R3, 0x1, 0x181f ;  /* 0x00381f0003097f89 */ /* 0x00c4e200000e0000 */
[----:B------:R-:W-:Y:S03]  /*9a40*/  BSSY B1, `(.L_x_215) ;  /* 0x000000c000017945 */ /* 0x000fe60003800000 */
[----:B-1----:R2:W1:Y:S01]  /*9a50*/  SHFL.IDX PT, R11, R4, 0x1, 0x181f ;  /* 0x00381f00040b7f89 */ /* 0x00246200000e0000 */
[----:B------:R-:W-:Y:S05]  /*9a60*/  @P1 BRA `(.L_x_216) ;  /* 0x0000000000241947 */ /* 0x000fea0003800000 */
[----:B------:R-:W-:Y:S02]  /*9a70*/  ULDC UR4, c[0x0][0xac8] ;  /* 0x0002b20000047ab9 */ /* 0x000fe40000000800 */
[----:B------:R-:W-:Y:S02]  /*9a80*/  ISETP.GE.AND P3, PT, R18, UR4, PT ;  /* 0x0000000412007c0c */ /* 0x000fe4000bf66270 */
[----:B------:R-:W-:-:S11]  /*9a90*/  ISETP.GE.AND P4, PT, R22, UR4, PT ;  /* 0x0000000416007c0c */ /* 0x000fd6000bf86270 */
[-C--:B-1----:R-:W-:Y:S02]  /*9aa0*/  @!P3 LEA R12, P1, R18, R11.reuse, 0x1 ;  /* 0x0000000b120cb211 */ /* 0x082fe400078208ff */
[----:B------:R-:W-:Y:S02]  /*9ab0*/  @!P4 LEA R8, P2, R22, R11, 0x1 ;  /* 0x0000000b1608c211 */ /* 0x000fe400078408ff */
[-C--:B---3--:R-:W-:Y:S02]  /*9ac0*/  @!P3 LEA.HI.X R13, R18, R9.reuse, R229, 0x1, P1 ;  /* 0x00000009120db211 */ /* 0x088fe400008f0ce5 */
[----:B------:R-:W-:-:S03]  /*9ad0*/  @!P4 LEA.HI.X R9, R22, R9, R228, 0x1, P2 ;  /* 0x000000091609c211 */ /* 0x000fc600010f0ce4 */
[----:B------:R4:W-:Y:S04]  /*9ae0*/  @!P3 ST.E.128 desc[UR40][R12.64], RZ ;  /* 0x000000ff0c00b985 */ /* 0x0009e8000c101d28 */
[----:B------:R4:W-:Y:S02]  /*9af0*/  @!P4 ST.E.128 desc[UR40][R8.64], RZ ;  /* 0x000000ff0800c985 */ /* 0x0009e4000c101d28 */
.L_x_216:
[----:B------:R-:W-:Y:S05]  /*9b00*/  BSYNC B1 ;  /* 0x0000000000017941 */ /* 0x000fea0003800000 */
.L_x_215:
[----:B---34-:R3:W4:Y:S01]  /*9b10*/  SHFL.IDX PT, R9, R3, 0x2, 0x181f ;  /* 0x00581f0003097f89 */ /* 0x01872200000e0000 */
        /* <DEDUP_REMOVED lines=8> */
[-C--:B----4-:R-:W-:Y:S02]  /*9ba0*/  @!P2 LEA.HI.X R13, R18, R9.reuse, R229, 0x1, P0 ;  /* 0x00000009120da211 */ /* 0x090fe400000f0ce5 */
[----:B------:R-:W-:-:S03]  /*9bb0*/  @!P3 LEA.HI.X R9, R22, R9, R228, 0x1, P1 ;  /* 0x000000091609b211 */ /* 0x000fc600008f0ce4 */
[----:B------:R1:W-:Y:S04]  /*9bc0*/  @!P2 ST.E.128 desc[UR40][R12.64], RZ ;  /* 0x000000ff0c00a985 */ /* 0x0003e8000c101d28 */
[----:B------:R1:W-:Y:S02]  /*9bd0*/  @!P3 ST.E.128 desc[UR40][R8.64], RZ ;  /* 0x000000ff0800b985 */ /* 0x0003e4000c101d28 */
.L_x_218:
[----:B------:R-:W-:Y:S05]  /*9be0*/  BSYNC B1 ;  /* 0x0000000000017941 */ /* 0x000fea0003800000 */
.L_x_217:
[----:B------:R-:W-:Y:S01]  /*9bf0*/  VIADD R0, R10, 0x60 ;  /* 0x000000600a007836 */ /* 0x000fe20000000000 */
[----:B0-23--:R-:W0:Y:S04]  /*9c00*/  SHFL.IDX PT, R3, R3, 0x3, 0x181f ;  /* 0x00781f0003037f89 */ /* 0x00de2800000e0000 */
[----:B------:R-:W-:Y:S01]  /*9c10*/  ISETP.GE.AND P0, PT, R0, R15, PT ;  /* 0x0000000f0000720c */ /* 0x000fe20003f06270 */
[----:B-1--4-:R1:W2:-:S12]  /*9c20*/  SHFL.IDX PT, R9, R4, 0x3, 0x181f ;  /* 0x00781f0004097f89 */ /* 0x01229800000e0000 */
[----:B-1----:R-:W-:Y:S05]  /*9c30*/  @P0 BRA `(.L_x_207) ;  /* 0x0000000000240947 */ /* 0x002fea0003800000 */
[----:B------:R-:W-:Y:S02]  /*9c40*/  ULDC UR4, c[0x0][0xac8] ;  /* 0x0002b20000047ab9 */ /* 0x000fe40000000800 */
[----:B------:R-:W-:Y:S02]  /*9c50*/  ISETP.GE.AND P2, PT, R18, UR4, PT ;  /* 0x0000000412007c0c */ /* 0x000fe4000bf46270 */
[----:B------:R-:W-:-:S11]  /*9c60*/  ISETP.GE.AND P3, PT, R22, UR4, PT ;  /* 0x0000000416007c0c */ /* 0x000fd6000bf66270 */
[-C--:B--2---:R-:W-:Y:S02]  /*9c70*/  @!P2 LEA R10, P0, R18, R9.reuse, 0x1 ;  /* 0x00000009120aa211 */ /* 0x084fe400078008ff */
[----:B------:R-:W-:Y:S02]  /*9c80*/  @!P3 LEA R8, P1, R22, R9, 0x1 ;  /* 0x000000091608b211 */ /* 0x000fe400078208ff */
[-C--:B0-----:R-:W-:Y:S02]  /*9c90*/  @!P2 LEA.HI.X R11, R18, R3.reuse, R229, 0x1, P0 ;  /* 0x00000003120ba211 */ /* 0x081fe400000f0ce5 */
[----:B------:R-:W-:-:S03]  /*9ca0*/  @!P3 LEA.HI.X R9, R22, R3, R228, 0x1, P1 ;  /* 0x000000031609b211 */ /* 0x000fc600008f0ce4 */
[----:B------:R0:W-:Y:S04]  /*9cb0*/  @!P2 ST.E.128 desc[UR40][R10.64], RZ ;  /* 0x000000ff0a00a985 */ /* 0x0001e8000c101d28 */
[----:B------:R0:W-:Y:S02]  /*9cc0*/  @!P3 ST.E.128 desc[UR40][R8.64], RZ ;  /* 0x000000ff0800b985 */ /* 0x0001e4000c101d28 */
.L_x_207:
[----:B------:R-:W-:Y:S05]  /*9cd0*/  BSYNC B0 ;  /* 0x0000000000007941 */ /* 0x000fea0003800000 */
.L_x_197:
[----:B------:R-:W-:Y:S02]  /*9ce0*/  ULDC UR4, c[0x0][0xc3c] ;  /* 0x00030f0000047ab9 */ /* 0x000fe40000000800 */
[----:B-1----:R-:W-:-:S13]  /*9cf0*/  ISETP.GE.AND P0, PT, R7, UR4, PT ;  /* 0x0000000407007c0c */ /* 0x002fda000bf06270 */
[----:B------:R-:W-:Y:S05]  /*9d00*/  @!P0 BRA `(.L_x_219) ;  /* 0xffffff7000b08947 */ /* 0x000fea000383ffff */
[----:B------:R-:W-:Y:S05]  /*9d10*/  EXIT ;  /* 0x000000000000794d */ /* 0x000fea0003800000 */
.L_x_171:
[----:B------:R-:W-:-:S08]  /*9d20*/  NOP ;  /* 0x0000000000007918 */ /* 0x000fd00000000000 */
[----:B0-----:R-:W0:-:S00]  /*9d30*/  USETMAXREG.DEALLOC.CTAPOOL 0x18 ;  /* 0x00000018000079c8 */ /* 0x001e0000080e0500 */
[----:B0-----:R-:W2:Y:S01]  /*9d40*/  LDL.LU R2, [R1+0x1c] ;  /* 0x00001c0001027983 */ /* 0x001ea20000300800 */
[----:B------:R-:W-:Y:S01]  /*9d50*/  LOP3.LUT R0, R0, 0x3, RZ, 0xc0, !PT ;  /* 0x0000000300007812 */ /* 0x000fe200078ec0ff */
[----:B------:R-:W-:-:S05]  /*9d60*/  IMAD.MOV.U32 R6, RZ, RZ, RZ ;  /* 0x000000ffff067224 */ /* 0x000fca00078e00ff */
[----:B------:R-:W0:Y:S02]  /*9d70*/  SHFL.IDX PT, R0, R0, RZ, 0x1f ;  /* 0x00001fff00007589 */ /* 0x000e2400000e0000 */
[----:B0-----:R-:W-:Y:S02]  /*9d80*/  ISETP.NE.AND P0, PT, R0, RZ, PT ;  /* 0x000000ff0000720c */ /* 0x001fe40003f05270 */
[----:B--2---:R-:W-:-:S11]  /*9d90*/  LOP3.LUT R2, R2, 0xfffffffd, RZ, 0xc0, !PT ;  /* 0xfffffffd02027812 */ /* 0x004fd600078ec0ff */
[----:B------:R-:W-:-:S05]  /*9da0*/  @P0 LOP3.LUT R2, R2, 0x2, RZ, 0xfc, !PT ;  /* 0x0000000202020812 */ /* 0x000fca00078efcff */
[----:B------:R0:W-:Y:S01]  /*9db0*/  STL [R1+0x1c], R2 ;  /* 0x00001c0201007387 */ /* 0x0001e20000100800 */
[----:B------:R-:W-:Y:S05]  /*9dc0*/  @!P0 BRA `(.L_x_220) ;  /* 0x0000000000248947 */ /* 0x000fea0003800000 */
[----:B------:R-:W1:Y:S08]  /*9dd0*/  S2UR UR5, SR_CgaCtaId ;  /* 0x00000000000579c3 */ /* 0x000e700000008800 */
[----:B------:R-:W-:Y:S06]  /*9de0*/  BAR.SYNC.DEFER_BLOCKING 0x5, 0x180 ;  /* 0x0146000000007b1d */ /* 0x000fec0000010000 */
[----:B------:R-:W-:-:S02]  /*9df0*/  UMOV UR4, 0x400 ;  /* 0x0000040000047882 */ /* 0x000fc40000000000 */
[----:B-1----:R-:W-:-:S09]  /*9e00*/  ULEA UR4, UR5, UR4, 0x18 ;  /* 0x0000000405047291 */ /* 0x002fd2000f8ec03f */
[----:B------:R-:W1:Y:S04]  /*9e10*/  LDS.128 R4, [UR4+0x348d0] ;  /* 0x0348d004ff047984 */ /* 0x000e680008000c00 */
[----:B-1----:R2:W-:Y:S04]  /*9e20*/  STL.64 [R1], R4 ;  /* 0x0000000401007387 */ /* 0x0025e80000100a00 */
[----:B------:R2:W-:Y:S01]  /*9e30*/  STL.64 [R1+0x8], R6 ;  /* 0x0000080601007387 */ /* 0x0005e20000100a00 */
[----:B------:R-:W-:Y:S06]  /*9e40*/  BAR.ARV 0x4, 0x180 ;  /* 0x0106000000007b1d */ /* 0x000fec0000002000 */
[----:B------:R-:W-:Y:S05]  /*9e50*/  BRA `(.L_x_221) ;  /* 0x0000000800a87947 */ /* 0x000fea0003800000 */
.L_x_220:
[----:B------:R-:W1:Y:S01]  /*9e60*/  S2R R0, SR_TID.X ;  /* 0x0000000000007919 */ /* 0x000e620000002100 */
[----:B------:R-:W-:Y:S01]  /*9e70*/  ULDC UR4, c[0x0][0xc3c] ;  /* 0x00030f0000047ab9 */ /* 0x000fe20000000800 */
[----:B------:R-:W-:Y:S01]  /*9e80*/  IMAD.MOV.U32 R9, RZ, RZ, RZ ;  /* 0x000000ffff097224 */ /* 0x000fe200078e00ff */
[----:B------:R-:W2:Y:S01]  /*9e90*/  S2UR UR6, SR_CTAID.X ;  /* 0x00000000000679c3 */ /* 0x000ea20000002500 */
[----:B------:R-:W-:Y:S01]  /*9ea0*/  ULDC UR5, c[0x0][0xc38] ;  /* 0x00030e0000057ab9 */ /* 0x000fe20000000800 */
[----:B-1----:R-:W-:-:S04]  /*9eb0*/  LOP3.LUT R0, R0, 0x1f, RZ, 0xc0, !PT ;  /* 0x0000001f00007812 */ /* 0x002fc800078ec0ff */
[----:B------:R-:W-:-:S04]  /*9ec0*/  ISETP.NE.AND P0, PT, R0, 0x1f, PT ;  /* 0x0000001f0000780c */ /* 0x000fc80003f05270 */
[----:B------:R-:W-:-:S13]  /*9ed0*/  ISETP.GE.OR P1, PT, R0, UR4, !P0 ;  /* 0x0000000400007c0c */ /* 0x000fda000c726670 */
[----:B0-----:R-:W0:Y:S08]  /*9ee0*/  @!P1 LDC.64 R2, c[0x0][0xc80] ;  /* 0x00032000ff029b82 */ /* 0x001e300000000a00 */
[----:B------:R-:W1:Y:S01]  /*9ef0*/  @!P1 LDC.64 R4, c[0x0][0xc78] ;  /* 0x00031e00ff049b82 */ /* 0x000e620000000a00 */
[----:B0-----:R-:W-:-:S05]  /*9f00*/  @!P1 IMAD.WIDE.U32 R2, R0, 0x4, R2 ;  /* 0x0000000400029825 */ /* 0x001fca00078e0002 */
[----:B------:R1:W3:Y:S02]  /*9f10*/  @!P1 LDG.E R6, desc[UR40][R2.64] ;  /* 0x0000002802069981 */ /* 0x0002e4000c1e1900 */
[----:B-1----:R-:W-:-:S05]  /*9f20*/  @!P1 IMAD.WIDE.U32 R2, R0, 0x4, R4 ;  /* 0x0000000400029825 */ /* 0x002fca00078e0004 */
[----:B------:R-:W3:Y:S01]  /*9f30*/  @!P1 LDG.E R9, desc[UR40][R2.64] ;  /* 0x0000002802099981 */ /* 0x000ee2000c1e1900 */
[C---:B------:R-:W-:Y:S01]  /*9f40*/  ISETP.NE.AND P1, PT, R0.reuse, RZ, PT ;  /* 0x000000ff0000720c */ /* 0x040fe20003f25270 */
[----:B------:R-:W-:Y:S01]  /*9f50*/  UMOV UR4, URZ ;  /* 0x0000003f00047c82 */ /* 0x000fe20008000000 */
[C---:B------:R-:W-:Y:S02]  /*9f60*/  ISETP.GE.U32.AND P2, PT, R0.reuse, 0x2, PT ;  /* 0x000000020000780c */ /* 0x040fe40003f46070 */
[C---:B------:R-:W-:Y:S02]  /*9f70*/  ISETP.GE.U32.AND P3, PT, R0.reuse, 0x4, PT ;  /* 0x000000040000780c */ /* 0x040fe40003f66070 */
[C---:B------:R-:W-:Y:S02]  /*9f80*/  ISETP.GE.U32.AND P4, PT, R0.reuse, 0x8, PT ;  /* 0x000000080000780c */ /* 0x040fe40003f86070 */
[----:B------:R-:W-:Y:S01]  /*9f90*/  ISETP.GE.U32.AND P5, PT, R0, 0x10, PT ;  /* 0x000000100000780c */ /* 0x000fe20003fa6070 */
[----:B---3--:R-:W-:-:S05]  /*9fa0*/  IMAD R4, R6, R9, RZ ;  /* 0x0000000906047224 */ /* 0x008fca00078e02ff */
[----:B------:R-:W0:Y:S02]  /*9fb0*/  SHFL.UP PT, R5, R4, 0x1, RZ ;  /* 0x0420000004057989 */ /* 0x000e2400000e00ff */
[----:B0-----:R-:W-:-:S05]  /*9fc0*/  SEL R5, R5, RZ, P1 ;  /* 0x000000ff05057207 */ /* 0x001fca0000800000 */
[----:B------:R-:W-:-:S05]  /*9fd0*/  IMAD.IADD R5, R4, 0x1, R5 ;  /* 0x0000000104057824 */ /* 0x000fca00078e0205 */
        /* <DEDUP_REMOVED lines=12> */
[----:B------:R-:W0:Y:S02]  /*a0a0*/  SHFL.IDX PT, R4, R2, 0x1f, 0x1f ;  /* 0x03e01f0002047f89 */ /* 0x000e2400000e0000 */
[----:B0-----:R-:W-:-:S04]  /*a0b0*/  IMAD R7, R4, UR5, RZ ;  /* 0x0000000504077c24 */ /* 0x001fc8000f8e02ff */
[----:B------:R-:W-:Y:S01]  /*a0c0*/  IMAD.MOV.U32 R4, RZ, RZ, R7 ;  /* 0x000000ffff047224 */ /* 0x000fe200078e0007 */
[----:B--2---:R-:W-:-:S13]  /*a0d0*/  ISETP.GT.AND P6, PT, R7, UR6, PT ;  /* 0x0000000607007c0c */ /* 0x004fda000bfc4270 */
[----:B------:R-:W-:Y:S05]  /*a0e0*/  @P6 BRA `(.L_x_222) ;  /* 0x0000000000a46947 */ /* 0x000fea0003800000 */
[----:B------:R-:W-:Y:S01]  /*a0f0*/  IMAD.MOV.U32 R7, RZ, RZ, R4 ;  /* 0x000000ffff077224 */ /* 0x000fe200078e0004 */
[----:B------:R-:W-:Y:S01]  /*a100*/  UMOV UR4, URZ ;  /* 0x0000003f00047c82 */ /* 0x000fe20008000000 */
[----:B------:R-:W-:-:S05]  /*a110*/  ULDC UR5, c[0x0][0xc38] ;  /* 0x00030e0000057ab9 */ /* 0x000fca0000000800 */
.L_x_224:
[----:B------:R-:W0:Y:S01]  /*a120*/  LDC R2, c[0x0][0xc3c] ;  /* 0x00030f00ff027b82 */ /* 0x000e220000000800 */
[----:B------:R-:W-:Y:S01]  /*a130*/  ULDC UR7, c[0x0][0xc3c] ;  /* 0x00030f0000077ab9 */ /* 0x000fe20000000800 */
[----:B------:R-:W-:Y:S01]  /*a140*/  UIADD3 UR4, UR4, 0x1f, URZ ;  /* 0x0000001f04047890 */ /* 0x000fe2000fffe03f */
[----:B------:R-:W-:-:S05]  /*a150*/  IMAD.U32 R3, RZ, RZ, UR7 ;  /* 0x00000007ff037e24 */ /* 0x000fca000f8e00ff */
[----:B------:R1:W-:Y:S01]  /*a160*/  STL [R1+0xc], R3 ;  /* 0x00000c0301007387 */ /* 0x0003e20000100800 */
[----:B0-----:R-:W-:-:S13]  /*a170*/  ISETP.LE.AND P6, PT, R2, UR4, PT ;  /* 0x0000000402007c0c */ /* 0x001fda000bfc3270 */
[----:B-1----:R-:W-:Y:S05]  /*a180*/  @P6 BRA `(.L_x_223) ;  /* 0x0000000400a46947 */ /* 0x002fea0003800000 */
[----:B------:R-:W-:Y:S02]  /*a190*/  VIADD R9, R0, UR4 ;  /* 0x0000000400097c36 */ /* 0x000fe40008000000 */
[----:B------:R-:W-:-:S03]  /*a1a0*/  IMAD.MOV.U32 R6, RZ, RZ, RZ ;  /* 0x000000ffff067224 */ /* 0x000fc600078e00ff */
[----:B------:R-:W-:-:S13]  /*a1b0*/  ISETP.GE.OR P6, PT, R9, R2, !P0 ;  /* 0x000000020900720c */ /* 0x000fda00047c6670 */
[----:B------:R-:W0:Y:S08]  /*a1c0*/  @!P6 LDC.64 R2, c[0x0][0xc80] ;  /* 0x00032000ff02eb82 */ /* 0x000e300000000a00 */
[----:B------:R-:W1:Y:S01]  /*a1d0*/  @!P6 LDC.64 R4, c[0x0][0xc78] ;  /* 0x00031e00ff04eb82 */ /* 0x000e620000000a00 */
[----:B0-----:R-:W-:-:S05]  /*a1e0*/  @!P6 IMAD.WIDE R2, R9, 0x4, R2 ;  /* 0x000000040902e825 */ /* 0x001fca00078e0202 */
[----:B------:R1:W2:Y:S02]  /*a1f0*/  @!P6 LDG.E R6, desc[UR40][R2.64] ;  /* 0x000000280206e981 */ /* 0x0002a4000c1e1900 */
[----:B-1----:R-:W-:-:S04]  /*a200*/  @!P6 IMAD.WIDE R2, R9, 0x4, R4 ;  /* 0x000000040902e825 */ /* 0x002fc800078e0204 */
[----:B------:R-:W-:-:S06]  /*a210*/  IMAD.MOV.U32 R9, RZ, RZ, RZ ;  /* 0x000000ffff097224 */ /* 0x000fcc00078e00ff */
[----:B------:R-:W2:Y:S02]  /*a220*/  @!P6 LDG.E R9, desc[UR40][R2.64] ;  /* 0x000000280209e981 */ /* 0x000ea4000c1e1900 */
[----:B--2---:R-:W-:-:S05]  /*a230*/  IMAD R11, R6, R9, RZ ;  /* 0x00000009060b7224 */ /* 0x004fca00078e02ff */
        /* <DEDUP_REMOVED lines=17> */
[----:B------:R-:W-:-:S05]  /*a350*/  IMAD.IADD R7, R4, 0x1, R7 ;  /* 0x0000000104077824 */ /* 0x000fca00078e0207 */
[----:B------:R-:W-:-:S13]  /*a360*/  ISETP.GT.AND P6, PT, R7, UR6, PT ;  /* 0x0000000607007c0c */ /* 0x000fda000bfc4270 */
[----:B------:R-:W-:Y:S05]  /*a370*/  @!P6 BRA `(.L_x_224) ;  /* 0xfffffffc0068e947 */ /* 0x000fea000383ffff */
.L_x_222:
[----:B------:R-:W-:Y:S02]  /*a380*/  IMAD.IADD R11, R7, 0x1, -R4 ;  /* 0x00000001070b7824 */ /* 0x000fe400078e0a04 */
[----:B------:R-:W-:Y:S02]  /*a390*/  IMAD.MOV.U32 R12, RZ, RZ, RZ ;  /* 0x000000ffff0c7224 */ /* 0x000fe400078e00ff */
[----:B------:R-:W-:-:S05]  /*a3a0*/  IMAD R3, R2, UR5, R11 ;  /* 0x0000000502037c24 */ /* 0x000fca000f8e020b */
[----:B------:R-:W-:-:S13]  /*a3b0*/  ISETP.GT.AND P0, PT, R3, UR6, PT ;  /* 0x0000000603007c0c */ /* 0x000fda000bf04270 */
[----:B------:R-:W-:-:S04]  /*a3c0*/  VOTE.ANY R10, PT, !P0 ;  /* 0x00000000000a7806 */ /* 0x000fc800040e0100 */
[----:B------:R-:W0:Y:S01]  /*a3d0*/  POPC R5, R10 ;  /* 0x0000000a00057309 */ /* 0x000e220000000000 */
[----:B------:R-:W-:Y:S01]  /*a3e0*/  ISETP.NE.AND P0, PT, R10, RZ, PT ;  /* 0x000000ff0a00720c */ /* 0x000fe20003f05270 */
[----:B0-----:R-:W0:Y:S04]  /*a3f0*/  SHFL.IDX PT, R6, R6, R5, 0x1f ;  /* 0x00001f0506067589 */ /* 0x001e2800000e0000 */
[----:B------:R-:W1:Y:S01]  /*a400*/  SHFL.IDX PT, R8, R9, R5, 0x1f ;  /* 0x00001f0509087589 */ /* 0x000e6200000e0000 */
[----:B0-----:R-:W-:-:S04]  /*a410*/  IABS R4, R6 ;  /* 0x0000000600047213 */ /* 0x001fc80000000000 */
[----:B------:R-:W0:Y:S01]  /*a420*/  I2F.RP R13, R4 ;  /* 0x00000004000d7306 */ /* 0x000e220000209400 */
[----:B-1----:R-:W-:-:S07]  /*a430*/  IABS R7, R8 ;  /* 0x0000000800077213 */ /* 0x002fce0000000000 */
[----:B------:R-:W-:Y:S08]  /*a440*/  I2F.RP R10, R7 ;  /* 0x00000007000a7306 */ /* 0x000ff00000209400 */
[----:B0-----:R-:W0:Y:S02]  /*a450*/  MUFU.RCP R13, R13 ;  /* 0x0000000d000d7308 */ /* 0x001e240000001000 */
[----:B0-----:R-:W-:-:S06]  /*a460*/  VIADD R3, R13, 0xffffffe ;  /* 0x0ffffffe0d037836 */ /* 0x001fcc0000000000 */
[----:B------:R-:W0:Y:S02]  /*a470*/  F2I.FTZ.U32.TRUNC.NTZ R3, R3 ;  /* 0x0000000300037305 */ /* 0x000e24000021f000 */
[----:B0-----:R-:W-:Y:S01]  /*a480*/  IMAD.MOV R15, RZ, RZ, -R3 ;  /* 0x000000ffff0f7224 */ /* 0x001fe200078e0a03 */
[----:B------:R-:W-:Y:S06]  /*a490*/  @!P0 BRA `(.L_x_225) ;  /* 0x0000000000088947 */ /* 0x000fec0003800000 */
[----:B------:R-:W-:-:S05]  /*a4a0*/  VIADD R9, R5, 0xffffffff ;  /* 0xffffffff05097836 */ /* 0x000fca0000000000 */
[----:B------:R0:W1:Y:S02]  /*a4b0*/  SHFL.IDX PT, R12, R2, R9, 0x1f ;  /* 0x00001f09020c7589 */ /* 0x00006400000e0000 */
.L_x_225:
[----:B-1----:R-:W-:Y:S01]  /*a4c0*/  IMAD R11, R12, UR5, R11 ;  /* 0x000000050c0b7c24 */ /* 0x002fe2000f8e020b */
[----:B------:R-:W1:Y:S01]  /*a4d0*/  MUFU.RCP R10, R10 ;  /* 0x0000000a000a7308 */ /* 0x000e620000001000 */
[----:B0-----:R-:W-:Y:S02]  /*a4e0*/  IMAD R9, R15, R4, RZ ;  /* 0x000000040f097224 */ /* 0x001fe400078e02ff */
[----:B------:R-:W-:Y:S01]  /*a4f0*/  IMAD.MOV.U32 R2, RZ, RZ, RZ ;  /* 0x000000ffff027224 */ /* 0x000fe200078e00ff */
[----:B------:R0:W-:Y:S03]  /*a500*/  STL [R1], R11 ;  /* 0x0000000b01007387 */ /* 0x0001e60000100800 */
[----:B------:R-:W-:Y:S01]  /*a510*/  IMAD.HI.U32 R2, R3, R9, R2 ;  /* 0x0000000903027227 */ /* 0x000fe200078e0002 */
[----:B------:R-:W-:Y:S02]  /*a520*/  IADD3 R9, -R11, UR6, RZ ;  /* 0x000000060b097c10 */ /* 0x000fe4000fffe1ff */
[----:B------:R-:W-:-:S02]  /*a530*/  IABS R3, R6 ;  /* 0x0000000600037213 */ /* 0x000fc40000000000 */
[----:B------:R-:W-:-:S03]  /*a540*/  IABS R13, R9 ;  /* 0x00000009000d7213 */ /* 0x000fc60000000000 */
[----:B------:R-:W-:Y:S02]  /*a550*/  IMAD.MOV R12, RZ, RZ, -R3 ;  /* 0x000000ffff0c7224 */ /* 0x000fe400078e0a03 */
[----:B0-----:R-:W-:-:S04]  /*a560*/  IMAD.HI.U32 R11, R2, R13, RZ ;  /* 0x0000000d020b7227 */ /* 0x001fc800078e00ff */
[----:B-1----:R-:W-:Y:S02]  /*a570*/  VIADD R3, R10, 0xffffffe ;  /* 0x0ffffffe0a037836 */ /* 0x002fe40000000000 */
[----:B------:R-:W-:-:S04]  /*a580*/  IMAD R13, R11, R12, R13 ;  /* 0x0000000c0b0d7224 */ /* 0x000fc800078e020d */
[----:B------:R-:W0:Y:S01]  /*a590*/  F2I.FTZ.U32.TRUNC.NTZ R3, R3 ;  /* 0x0000000300037305 */ /* 0x000e22000021f000 */
[----:B------:R-:W-:-:S13]  /*a5a0*/  ISETP.GT.U32.AND P1, PT, R4, R13, PT ;  /* 0x0000000d0400720c */ /* 0x000fda0003f24070 */
[----:B------:R-:W-:Y:S02]  /*a5b0*/  @!P1 IMAD.IADD R13, R13, 0x1, -R4 ;  /* 0x000000010d0d9824 */ /* 0x000fe400078e0a04 */
[----:B0-----:R-:W-:Y:S02]  /*a5c0*/  IMAD.MOV R2, RZ, RZ, -R3 ;  /* 0x000000ffff027224 */ /* 0x001fe400078e0a03 */
[----:B------:R-:W-:Y:S01]  /*a5d0*/  @!P1 VIADD R11, R11, 0x1 ;  /* 0x000000010b0b9836 */ /* 0x000fe20000000000 */
[----:B------:R-:W-:Y:S01]  /*a5e0*/  ISETP.GE.U32.AND P0, PT, R13, R4, PT ;  /* 0x000000040d00720c */ /* 0x000fe20003f06070 */
[----:B------:R-:W-:Y:S01]  /*a5f0*/  IMAD R13, R2, R7, RZ ;  /* 0x00000007020d7224 */ /* 0x000fe200078e02ff */
[----:B------:R-:W-:Y:S01]  /*a600*/  ISETP.NE.AND P1, PT, R6, RZ, PT ;  /* 0x000000ff0600720c */ /* 0x000fe20003f25270 */
[----:B------:R-:W-:-:S04]  /*a610*/  IMAD.MOV.U32 R2, RZ, RZ, RZ ;  /* 0x000000ffff027224 */ /* 0x000fc800078e00ff */
[----:B------:R-:W-:Y:S01]  /*a620*/  IMAD.HI.U32 R4, R3, R13, R2 ;  /* 0x0000000d03047227 */ /* 0x000fe200078e0002 */
[----:B------:R-:W-:-:S04]  /*a630*/  LOP3.LUT R2, R9, R6, RZ, 0x3c, !PT ;  /* 0x0000000609027212 */ /* 0x000fc800078e3cff */
[----:B------:R-:W-:Y:S01]  /*a640*/  ISETP.GE.AND P2, PT, R2, RZ, PT ;  /* 0x000000ff0200720c */ /* 0x000fe20003f46270 */
[----:B------:R-:W-:Y:S01]  /*a650*/  @P0 VIADD R11, R11, 0x1 ;  /* 0x000000010b0b0836 */ /* 0x000fe20000000000 */
[----:B------:R-:W-:-:S05]  /*a660*/  IABS R2, R8 ;  /* 0x0000000800027213 */ /* 0x000fca0000000000 */
[----:B------:R-:W-:-:S06]  /*a670*/  IMAD.MOV R2, RZ, RZ, -R2 ;  /* 0x000000ffff027224 */ /* 0x000fcc00078e0a02 */
[----:B------:R-:W-:Y:S01]  /*a680*/  @!P2 IMAD.MOV R11, RZ, RZ, -R11 ;  /* 0x000000ffff0ba224 */ /* 0x000fe200078e0a0b */
[----:B------:R-:W-:-:S04]  /*a690*/  @!P1 LOP3.LUT R11, RZ, R6, RZ, 0x33, !PT ;  /* 0x00000006ff0b9212 */ /* 0x000fc800078e33ff */
[-C--:B------:R-:W-:Y:S01]  /*a6a0*/  IABS R3, R11.reuse ;  /* 0x0000000b00037213 */ /* 0x080fe20000000000 */
[----:B------:R-:W-:-:S04]  /*a6b0*/  IMAD R6, R6, R11, RZ ;  /* 0x0000000b06067224 */ /* 0x000fc800078e02ff */
[----:B------:R-:W-:-:S04]  /*a6c0*/  IMAD.HI.U32 R4, R4, R3, RZ ;  /* 0x0000000304047227 */ /* 0x000fc800078e00ff */
[----:B------:R-:W-:Y:S02]  /*a6d0*/  IMAD R2, R4, R2, R3 ;  /* 0x0000000204027224 */ /* 0x000fe400078e0203 */
[----:B------:R-:W-:-:S03]  /*a6e0*/  IMAD.IADD R6, R9, 0x1, -R6 ;  /* 0x0000000109067824 */ /* 0x000fc600078e0a06 */
[----:B------:R-:W-:Y:S02]  /*a6f0*/  ISETP.GT.U32.AND P1, PT, R7, R2, PT ;  /* 0x000000020700720c */ /* 0x000fe40003f24070 */
[----:B------:R1:W-:Y:S11]  /*a700*/  STL [R1+0x4], R6 ;  /* 0x0000040601007387 */ /* 0x0003f60000100800 */
[----:B------:R-:W-:-:S02]  /*a710*/  @!P1 IMAD.IADD R2, R2, 0x1, -R7 ;  /* 0x0000000102029824 */ /* 0x000fc400078e0a07 */
[----:B------:R-:W-:Y:S01]  /*a720*/  @!P1 VIADD R4, R4, 0x1 ;  /* 0x0000000104049836 */ /* 0x000fe20000000000 */
[----:B------:R-:W-:Y:S02]  /*a730*/  ISETP.NE.AND P1, PT, R8, RZ, PT ;  /* 0x000000ff0800720c */ /* 0x000fe40003f25270 */
[----:B------:R-:W-:Y:S02]  /*a740*/  ISETP.GE.U32.AND P0, PT, R2, R7, PT ;  /* 0x000000070200720c */ /* 0x000fe40003f06070 */
[----:B------:R-:W-:-:S04]  /*a750*/  LOP3.LUT R2, R11, R8, RZ, 0x3c, !PT ;  /* 0x000000080b027212 */ /* 0x000fc800078e3cff */
[----:B------:R-:W-:-:S07]  /*a760*/  ISETP.GE.AND P2, PT, R2, RZ, PT ;  /* 0x000000ff0200720c */ /* 0x000fce0003f46270 */
[----:B------:R-:W-:-:S06]  /*a770*/  @P0 VIADD R4, R4, 0x1 ;  /* 0x0000000104040836 */ /* 0x000fcc0000000000 */
[----:B------:R-:W-:Y:S01]  /*a780*/  @!P2 IMAD.MOV R4, RZ, RZ, -R4 ;  /* 0x000000ffff04a224 */ /* 0x000fe200078e0a04 */
[----:B------:R-:W-:-:S05]  /*a790*/  @!P1 LOP3.LUT R4, RZ, R8, RZ, 0x33, !PT ;  /* 0x00000008ff049212 */ /* 0x000fca00078e33ff */
[--C-:B------:R-:W-:Y:S02]  /*a7a0*/  IMAD.MOV R2, RZ, RZ, -R4.reuse ;  /* 0x000000ffff027224 */ /* 0x100fe400078e0a04 */
[C---:B------:R-:W-:Y:S02]  /*a7b0*/  IMAD R4, R8.reuse, 0x1000000, R4 ;  /* 0x0100000008047824 */ /* 0x040fe400078e0204 */
[----:B------:R-:W-:Y:S02]  /*a7c0*/  IMAD R11, R8, R2, R11 ;  /* 0x00000002080b7224 */ /* 0x000fe400078e020b */
[----:B------:R-:W-:Y:S02]  /*a7d0*/  VIADD R2, R5, UR4 ;  /* 0x0000000405027c36 */ /* 0x000fe40008000000 */
[----:B------:R-:W-:-:S03]  /*a7e0*/  IMAD R3, R11, 0x10000, R4 ;  /* 0x000100000b037824 */ /* 0x000fc600078e0204 */
[----:B------:R1:W-:Y:S04]  /*a7f0*/  STL [R1+0xc], R2 ;  /* 0x00000c0201007387 */ /* 0x0003e80000100800 */
[----:B------:R1:W-:Y:S01]  /*a800*/  STL [R1+0x8], R3 ;  /* 0x0000080301007387 */ /* 0x0003e20000100800 */
[----:B------:R-:W-:Y:S05]  /*a810*/  BRA `(.L_x_226) ;  /* 0x0000000000107947 */ /* 0x000fea0003800000 */
.L_x_223:
[----:B------:R-:W-:Y:S01]  /*a820*/  IMAD.U32 R2, RZ, RZ, UR6 ;  /* 0x00000006ff027e24 */ /* 0x000fe2000f8e00ff */
[----:B------:R0:W-:Y:S04]  /*a830*/  STL [R1+0x4], RZ ;  /* 0x000004ff01007387 */ /* 0x0001e80000100800 */
[----:B------:R0:W-:Y:S04]  /*a840*/  STL [R1+0x8], RZ ;  /* 0x000008ff01007387 */ /* 0x0001e80000100800 */
[----:B------:R0:W-:Y:S02]  /*a850*/  STL [R1], R2 ;  /* 0x0000000201007387 */ /* 0x0001e40000100800 */
.L_x_226:
[----:B------:R-:W2:Y:S04]  /*a860*/  LDL R4, [R1] ;  /* 0x0000000001047983 */ /* 0x000ea80000100800 */
[----:B------:R-:W2:Y:S04]  /*a870*/  LDL R5, [R1+0x4] ;  /* 0x0000040001057983 */ /* 0x000ea80000100800 */
[----:B-1----:R-:W2:Y:S04]  /*a880*/  LDL R6, [R1+0x8] ;  /* 0x0000080001067983 */ /* 0x002ea80000100800 */
[----:B------:R-:W2:Y:S01]  /*a890*/  LDL R7, [R1+0xc] ;  /* 0x00000c0001077983 */ /* 0x000ea20000100800 */
[----:B------:R-:W-:-:S13]  /*a8a0*/  ISETP.NE.AND P0, PT, R0, RZ, PT ;  /* 0x000000ff0000720c */ /* 0x000fda0003f05270 */
[----:B------:R-:W1:Y:S01]  /*a8b0*/  @!P0 S2R R3, SR_CgaCtaId ;  /* 0x0000000000038919 */ /* 0x000e620000008800 */
[----:B------:R-:W-:-:S04]  /*a8c0*/  @!P0 MOV R0, 0x400 ;  /* 0x0000040000008802 */ /* 0x000fc80000000f00 */
[----:B-1----:R-:W-:-:S05]  /*a8d0*/  @!P0 LEA R0, R3, R0, 0x18 ;  /* 0x0000000003008211 */ /* 0x002fca00078ec0ff */
[----:B--2---:R1:W-:Y:S01]  /*a8e0*/  @!P0 STS.128 [R0+0x348d0], R4 ;  /* 0x0348d00400008388 */ /* 0x0043e20000000c00 */
[----:B------:R-:W-:Y:S06]  /*a8f0*/  BAR.ARV 0x5, 0x180 ;  /* 0x0146000000007b1d */ /* 0x000fec0000002000 */
.L_x_221:
[----:B-1----:R-:W3:Y:S01]  /*a900*/  LDL R0, [R1+0xc] ;  /* 0x00000c0001007983 */ /* 0x002ee20000100800 */
[----:B------:R-:W-:Y:S01]  /*a910*/  ULDC UR4, c[0x0][0xc3c] ;  /* 0x00030f0000047ab9 */ /* 0x000fe20000000800 */
[----:B------:R-:W-:Y:S02]  /*a920*/  IMAD.MOV.U32 R19, RZ, RZ, RZ ;  /* 0x000000ffff137224 */ /* 0x000fe400078e00ff */
[----:B------:R1:W-:Y:S01]  /*a930*/  STL [R1+0x48], RZ ;  /* 0x000048ff01007387 */ /* 0x0003e20000100800 */
[----:B---3--:R-:W-:Y:S01]  /*a940*/  ISETP.GE.AND P0, PT, R0, UR4, PT ;  /* 0x0000000400007c0c */ /* 0x008fe2000bf06270 */
[----:B------:R-:W-:-:S05]  /*a950*/  IMAD.MOV.U32 R0, RZ, RZ, 0x1 ;  /* 0x00000001ff007424 */ /* 0x000fca00078e00ff */
[----:B------:R1:W-:Y:S07]  /*a960*/  STL [R1+0x14], R0 ;  /* 0x0000140001007387 */ /* 0x0003ee0000100800 */
[----:B------:R-:W-:Y:S05]  /*a970*/  @P0 BRA `(.L_x_227) ;  /* 0x0000005400fc0947 */ /* 0x000fea0003800000 */
[----:B--2---:R-:W2:Y:S01]  /*a980*/  S2R R5, SR_TID.X ;  /* 0x0000000000057919 */ /* 0x004ea20000002100 */
[----:B------:R-:W3:Y:S01]  /*a990*/  S2UR UR5, SR_CgaCtaId ;  /* 0x00000000000579c3 */ /* 0x000ee20000008800 */
[----:B------:R-:W-:Y:S01]  /*a9a0*/  UMOV UR4, 0x400 ;  /* 0x0000040000047882 */ /* 0x000fe20000000000 */
[----:B------:R-:W-:Y:S01]  /*a9b0*/  BSSY B8, `(.L_x_227) ;  /* 0x000057b000087945 */ /* 0x000fe20003800000 */
[----:B------:R-:W-:Y:S01]  /*a9c0*/  IMAD.MOV.U32 R19, RZ, RZ, RZ ;  /* 0x000000ffff137224 */ /* 0x000fe200078e00ff */
[----:B------:R-:W-:Y:S01]  /*a9d0*/  ULDC UR36, c[0x0][0xc] ;  /* 0x0000030000247ab9 */ /* 0x000fe20000000800 */
[----:B------:R-:W-:Y:S01]  /*a9e0*/  ULDC.64 UR38, c[0x0][0x198] ;  /* 0x0000660000267ab9 */ /* 0x000fe20000000a00 */
[----:B---3--:R-:W-:-:S06]  /*a9f0*/  ULEA UR4, UR5, UR4, 0x18 ;  /* 0x0000000405047291 */ /* 0x008fcc000f8ec03f */
[----:B------:R-:W-:Y:S01]  /*aa00*/  IMAD.U32 R18, RZ, RZ, UR4 ;  /* 0x00000004ff127e24 */ /* 0x000fe2000f8e00ff */
[C---:B--2---:R-:W-:Y:S01]  /*aa10*/  LOP3.LUT R4, R5.reuse, 0x7f, RZ, 0xc0, !PT ;  /* 0x0000007f05047812 */ /* 0x044fe200078ec0ff */
[----:B-1----:R-:W-:-:S05]  /*aa20*/  IMAD.SHL.U32 R0, R5, 0x8, RZ ;  /* 0x0000000805007824 */ /* 0x002fca00078e00ff */
[C---:B0-----:R-:W-:Y:S02]  /*aa30*/  LOP3.LUT R2, R0.reuse, 0x1f8, RZ, 0xc0, !PT ;  /* 0x000001f800027812 */ /* 0x041fe400078ec0ff */
[----:B------:R-:W-:Y:S02]  /*aa40*/  LOP3.LUT R0, R0, 0x38, RZ, 0xc0, !PT ;  /* 0x0000003800007812 */ /* 0x000fe400078ec0ff */
[----:B------:R-:W-:Y:S01]  /*aa50*/  LOP3.LUT R3, R2, 0x38, R5, 0x78, !PT ;  /* 0x0000003802037812 */ /* 0x000fe200078e7805 */
[----:B------:R-:W-:Y:S01]  /*aa60*/  IMAD.SHL.U32 R2, R4, 0x8, RZ ;  /* 0x0000000804027824 */ /* 0x000fe200078e00ff */
[----:B------:R-:W-:-:S04]  /*aa70*/  SHF.R.U32.HI R4, RZ, 0x3, R4 ;  /* 0x00000003ff047819 */ /* 0x000fc80000011604 */
[----:B------:R-:W-:Y:S01]  /*aa80*/  LOP3.LUT R3, R3, 0x200, R2, 0xf8, !PT ;  /* 0x0000020003037812 */ /* 0x000fe200078ef802 */
[----:B------:R-:W-:-:S04]  /*aa90*/  IMAD.SHL.U32 R2, R5, 0x10, RZ ;  /* 0x0000001005027824 */ /* 0x000fc800078e00ff */
[----:B------:R-:W-:Y:S01]  /*aaa0*/  IMAD R3, R3, 0x2, R18 ;  /* 0x0000000203037824 */ /* 0x000fe200078e0212 */
[----:B------:R-:W-:Y:S01]  /*aab0*/  LOP3.LUT R4, R4, 0x70, R2, 0xf8, !PT ;  /* 0x0000007004047812 */ /* 0x000fe200078ef802 */
[----:B------:R-:W-:-:S03]  /*aac0*/  IMAD.MOV.U32 R2, RZ, RZ, 0x1 ;  /* 0x00000001ff027424 */ /* 0x000fc600078e00ff */
[----:B------:R-:W-:Y:S04]  /*aad0*/  STL [R1+0x24], R3 ;  /* 0x0000240301007387 */ /* 0x000fe80000100800 */
[----:B------:R0:W-:Y:S04]  /*aae0*/  STL [R1+0x14], R2 ;  /* 0x0000140201007387 */ /* 0x0001e80000100800 */
[----:B------:R1:W-:Y:S01]  /*aaf0*/  STL [R1+0x48], RZ ;  /* 0x000048ff01007387 */ /* 0x0003e20000100800 */
[C---:B0-----:R-:W-:Y:S02]  /*ab00*/  LOP3.LUT R2, R0.reuse, 0x40, RZ, 0xfc, !PT ;  /* 0x0000004000027812 */ /* 0x041fe400078efcff */
[----:B-1----:R-:W-:-:S07]  /*ab10*/  LOP3.LUT R0, R0, 0x80, RZ, 0xfc, !PT ;  /* 0x0000008000007812 */ /* 0x002fce00078efcff */
.L_x_329:
[----:B--2---:R-:W2:Y:S01]  /*ab20*/  LDL R0, [R1+0xc] ;  /* 0x00000c0001007983 */ /* 0x004ea20000100800 */
[----:B------:R-:W2:Y:S01]  /*ab30*/  LDC.64 R2, c[0x0][0xc88] ;  /* 0x00032200ff027b82 */ /* 0x000ea20000000a00 */
[----:B------:R-:W-:Y:S05]  /*ab40*/  YIELD ;  /* 0x0000000000007946 */ /* 0x000fea0003800000 */
[----:B------:R-:W-:Y:S01]  /*ab50*/  ULDC.64 UR4, c[0x0][0xa28] ;  /* 0x00028a0000047ab9 */ /* 0x000fe20000000a00 */
[----:B-1----:R-:W-:Y:S01]  /*ab60*/  IMAD.MOV.U32 R6, RZ, RZ, RZ ;  /* 0x000000ffff067224 */ /* 0x002fe200078e00ff */
[----:B------:R-:W-:Y:S01]  /*ab70*/  ISETP.NE.U32.AND P0, PT, RZ, UR4, PT ;  /* 0x00000004ff007c0c */ /* 0x000fe2000bf05070 */
[----:B------:R-:W-:Y:S01]  /*ab80*/  ULDC.64 UR6, c[0x0][0xa18] ;  /* 0x0002860000067ab9 */ /* 0x000fe20000000a00 */
[----:B------:R-:W-:Y:S01]  /*ab90*/  ULDC.64 UR8, c[0x0][0xa08] ;  /* 0x0002820000087ab9 */ /* 0x000fe20000000a00 */
[----:B--2---:R-:W-:-:S05]  /*aba0*/  IMAD.WIDE R2, R0, 0x4, R2 ;  /* 0x0000000400027825 */ /* 0x004fca00078e0202 */
[----:B------:R-:W2:Y:S01]  /*abb0*/  LDG.E R10, desc[UR40][R2.64] ;  /* 0x00000028020a7981 */ /* 0x000ea2000c1e1900 */
[----:B------:R-:W-:Y:S01]  /*abc0*/  ISETP.NE.AND.EX P0, PT, RZ, UR5, PT, P0 ;  /* 0x00000005ff007c0c */ /* 0x000fe2000bf05300 */
[----:B------:R-:W-:Y:S01]  /*abd0*/  IMAD.MOV.U32 R0, RZ, RZ, RZ ;  /* 0x000000ffff007224 */ /* 0x000fe200078e00ff */
[----:B--2---:R-:W-:Y:S01]  /*abe0*/  SHF.R.S32.HI R4, RZ, 0x1f, R10 ;  /* 0x0000001fff047819 */ /* 0x004fe2000001140a */
[----:B------:R-:W-:-:S10]  /*abf0*/  IMAD.SHL.U32 R17, R10, 0x4, RZ ;  /* 0x000000040a117824 */ /* 0x000fd400078e00ff */
[C---:B------:R-:W-:Y:S01]  /*ac00*/  @P0 LEA R2, P1, R10.reuse, UR4, 0x2 ;  /* 0x000000040a020c11 */ /* 0x040fe2000f8210ff */
[----:B------:R-:W-:Y:S03]  /*ac10*/  STL [R1+0x2c], R10 ;  /* 0x00002c0a01007387 */ /* 0x000fe60000100800 */
[C-C-:B------:R-:W-:Y:S01]  /*ac20*/  @P0 LEA.HI.X R3, R10.reuse, UR5, R4.reuse, 0x2, P1 ;  /* 0x000000050a030c11 */ /* 0x140fe200088f1404 */
[----:B------:R-:W-:Y:S01]  /*ac30*/  ULDC.64 UR4, c[0x0][0xa00] ;  /* 0x0002800000047ab9 */ /* 0x000fe20000000a00 */
[----:B------:R-:W-:Y:S01]  /*ac40*/  SHF.L.U64.HI R9, R10, 0x2, R4 ;  /* 0x000000020a097819 */ /* 0x000fe20000010204 */
[----:B0-----:R0:W-:Y:S01]  /*ac50*/  STL [R1+0x3c], R4 ;  /* 0x00003c0401007387 */ /* 0x0011e20000100800 */
[----:B------:R-:W-:-:S03]  /*ac60*/  ISETP.NE.U32.AND P1, PT, RZ, UR4, PT ;  /* 0x00000004ff007c0c */ /* 0x000fc6000bf25070 */
[----:B------:R1:W5:Y:S01]  /*ac70*/  @P0 LDG.E R0, desc[UR40][R2.64] ;  /* 0x0000002802000981 */ /* 0x000362000c1e1900 */
[----:B------:R-:W-:Y:S01]  /*ac80*/  ISETP.NE.AND.EX P1, PT, RZ, UR5, PT, P1 ;  /* 0x00000005ff007c0c */ /* 0x000fe2000bf25310 */
[----:B------:R-:W-:Y:S01]  /*ac90*/  IMAD.MOV.U32 R8, RZ, RZ, RZ ;  /* 0x000000ffff087224 */ /* 0x000fe200078e00ff */
[----:B------:R-:W-:Y:S01]  /*aca0*/  ISETP.NE.U32.AND P2, PT, RZ, UR6, PT ;  /* 0x00000006ff007c0c */ /* 0x000fe2000bf45070 */
[----:B------:R-:W-:Y:S01]  /*acb0*/  STL [R1+0x20], R9 ;  /* 0x0000200901007387 */ /* 0x000fe20000100800 */
[----:B------:R-:W-:Y:S02]  /*acc0*/  ISETP.NE.U32.AND P0, PT, RZ, UR8, PT ;  /* 0x00000008ff007c0c */ /* 0x000fe4000bf05070 */
[C---:B0-----:R-:W-:Y:S02]  /*acd0*/  IADD3 R4, P4, R17.reuse, UR8, RZ ;  /* 0x0000000811047c10 */ /* 0x041fe4000ff9e0ff */
[----:B-1----:R-:W-:Y:S02]  /*ace0*/  IADD3 R2, P3, R17, UR4, RZ ;  /* 0x0000000411027c10 */ /* 0x002fe4000ff7e0ff */
[----:B------:R-:W-:-:S02]  /*acf0*/  ISETP.NE.AND.EX P2, PT, RZ, UR7, PT, P2 ;  /* 0x00000007ff007c0c */ /* 0x000fc4000bf45320 */
[C---:B------:R-:W-:Y:S02]  /*ad00*/  IADD3.X R3, R9.reuse, UR5, RZ, P3, !PT ;  /* 0x0000000509037c10 */ /* 0x040fe40009ffe4ff */
[----:B------:R-:W-:Y:S02]  /*ad10*/  ISETP.NE.AND.EX P0, PT, RZ, UR9, PT, P0 ;  /* 0x00000009ff007c0c */ /* 0x000fe4000bf05300 */
[----:B------:R-:W-:Y:S01]  /*ad20*/  IADD3.X R5, R9, UR9, RZ, P4, !PT ;  /* 0x0000000909057c10 */ /* 0x000fe2000a7fe4ff */
[----:B------:R-:W2:Y:S01]  /*ad30*/  @P1 LDG.E R6, desc[UR40][R2.64] ;  /* 0x0000002802061981 */ /* 0x000ea2000c1e1900 */
[----:B------:R-:W-:Y:S02]  /*ad40*/  ULDC UR4, c[0x0][0x288] ;  /* 0x0000a20000047ab9 */ /* 0x000fe40000000800 */
[----:B------:R-:W-:Y:S01]  /*ad50*/  IMAD.U32 R11, RZ, RZ, UR4 ;  /* 0x00000004ff0b7e24 */ /* 0x000fe2000f8e00ff */
[----:B------:R-:W-:-:S06]  /*ad60*/  ULDC.64 UR4, c[0x0][0x418] ;  /* 0x0001060000047ab9 */ /* 0x000fcc0000000a00 */
[----:B------:R-:W5:Y:S04]  /*ad70*/  @P0 LDG.E R8, desc[UR40][R4.64] ;  /* 0x0000002804080981 */ /* 0x000f68000c1e1900 */
[----:B--2---:R0:W-:Y:S02]  /*ad80*/  STL [R1+0x30], R6 ;  /* 0x0000300601007387 */ /* 0x0041e40000100800 */
[----:B0-----:R-:W-:-:S04]  /*ad90*/  @P2 IADD3 R6, P3, R17, UR6, RZ ;  /* 0x0000000611062c10 */ /* 0x001fc8000ff7e0ff */
[----:B------:R-:W-:-:S05]  /*ada0*/  @P2 IADD3.X R7, R9, UR7, RZ, P3, !PT ;  /* 0x0000000709072c10 */ /* 0x000fca0009ffe4ff */
[----:B------:R0:W2:Y:S01]  /*adb0*/  @P2 LDG.E R11, desc[UR40][R6.64] ;  /* 0x00000028060b2981 */ /* 0x0000a2000c1e1900 */
[----:B------:R-:W-:-:S03]  /*adc0*/  UISETP.NE.U32.AND UP0, UPT, UR4, URZ, UPT ;  /* 0x0000003f0400728c */ /* 0x000fc6000bf05070 */
[----:B------:R-:W-:Y:S01]  /*add0*/  ULDC UR4, c[0x0][0x424] ;  /* 0x0001090000047ab9 */ /* 0x000fe20000000800 */
[----:B------:R-:W-:-:S03]  /*ade0*/  UISETP.NE.AND.EX UP0, UPT, UR5, URZ, UPT, UP0 ;  /* 0x0000003f0500728c */ /* 0x000fc6000bf05300 */
[----:B------:R-:W-:Y:S01]  /*adf0*/  ULDC UR5, c[0x0][0x2f0] ;  /* 0x0000bc0000057ab9 */ /* 0x000fe20000000800 */
[----:B------:R-:W-:-:S04]  /*ae00*/  USEL UR4, UR4, 0x1, UP0 ;  /* 0x0000000104047887 */ /* 0x000fc80008000000 */
[----:B------:R-:W-:-:S06]  /*ae10*/  UIMAD UR4, UR4, UR5, URZ ;  /* 0x00000005040472a4 */ /* 0x000fcc000f8e023f */
[----:B0-----:R-:W-:Y:S01]  /*ae20*/  IMAD.U32 R6, RZ, RZ, UR4 ;  /* 0x00000004ff067e24 */ /* 0x001fe2000f8e00ff */
[----:B--2---:R0:W-:Y:S01]  /*ae30*/  STL [R1+0x40], R11 ;  /* 0x0000400b01007387 */ /* 0x0041e20000100800 */
[----:B------:R-:W-:Y:S05]  /*ae40*/  @P2 BRA `(.L_x_228) ;  /* 0x0000000000142947 */ /* 0x000fea0003800000 */
[----:B------:R-:W-:Y:S05]  /*ae50*/  @!P1 BRA `(.L_x_228) ;  /* 0x0000000000109947 */ /* 0x000fea0003800000 */
[----:B------:R-:W2:Y:S04]  /*ae60*/  LDG.E R7, desc[UR40][R2.64] ;  /* 0x0000002802077981 */ /* 0x000ea8000c1e1900 */
[----:B------:R-:W2:Y:S02]  /*ae70*/  LDG.E R2, desc[UR40][R2.64+0x4] ;  /* 0x0000042802027981 */ /* 0x000ea4000c1e1900 */
[----:B--2---:R-:W-:-:S05]  /*ae80*/  IMAD.IADD R2, R2, 0x1, -R7 ;  /* 0x0000000102027824 */ /* 0x004fca00078e0a07 */
[----:B------:R1:W-:Y:S02]  /*ae90*/  STL [R1+0x40], R2 ;  /* 0x0000400201007387 */ /* 0x0003e40000100800 */
.L_x_228:
[----:B------:R-:W1:Y:S01]  /*aea0*/  LDL.LU R7, [R1+0x8] ;  /* 0x0000080001077983 */ /* 0x000e620000300800 */
[----:B------:R-:W-:Y:S02]  /*aeb0*/  ULDC.64 UR4, c[0x0][0xa20] ;  /* 0x0002880000047ab9 */ /* 0x000fe40000000a00 */
[----:B------:R-:W-:-:S04]  /*aec0*/  ISETP.NE.U32.AND P1, PT, RZ, UR4, PT ;  /* 0x00000004ff007c0c */ /* 0x000fc8000bf25070 */
[----:B------:R-:W-:Y:S02]  /*aed0*/  ISETP.NE.AND.EX P1, PT, RZ, UR5, PT, P1 ;  /* 0x00000005ff007c0c */ /* 0x000fe4000bf25310 */
[C---:B-1----:R-:W-:Y:S02]  /*aee0*/  LOP3.LUT R2, R7.reuse, 0xff000000, RZ, 0xc0, !PT ;  /* 0xff00000007027812 */ /* 0x042fe400078ec0ff */
[C---:B------:R-:W-:Y:S02]  /*aef0*/  LOP3.LUT R3, R7.reuse, 0xff0000, RZ, 0xc0, !PT ;  /* 0x00ff000007037812 */ /* 0x040fe400078ec0ff */
[----:B------:R-:W-:Y:S02]  /*af00*/  SHF.R.U32.HI R2, RZ, 0x8, R2 ;  /* 0x00000008ff027819 */ /* 0x000fe40000011602 */
[----:B------:R-:W-:Y:S01]  /*af10*/  LOP3.LUT R16, R7, 0xffff, RZ, 0xc0, !PT ;  /* 0x0000ffff07107812 */ /* 0x000fe200078ec0ff */
[----:B-----5:R-:W-:Y:S01]  /*af20*/  IMAD.IADD R7, R8, 0x1, R0 ;  /* 0x0000000108077824 */ /* 0x020fe200078e0200 */
[----:B------:R-:W-:Y:S01]  /*af30*/  LEA.HI R2, R3, R2, RZ, 0x10 ;  /* 0x0000000203027211 */ /* 0x000fe200078f80ff */
[----:B------:R-:W-:-:S05]  /*af40*/  IMAD.MOV.U32 R3, RZ, RZ, R10 ;  /* 0x000000ffff037224 */ /* 0x000fca00078e000a */
[----:B------:R1:W-:Y:S04]  /*af50*/  STL [R1+0x10], R3 ;  /* 0x0000100301007387 */ /* 0x0003e80000100800 */
[----:B------:R1:W-:Y:S01]  /*af60*/  STL [R1+0x18], R7 ;  /* 0x0000180701007387 */ /* 0x0003e20000100800 */
[----:B------:R-:W-:Y:S05]  /*af70*/  @!P1 BRA `(.L_x_229) ;  /* 0x0000000000109947 */ /* 0x000fea0003800000 */
[----:B------:R-:W-:-:S04]  /*af80*/  IADD3 R6, P0, R17, UR4, RZ ;  /* 0x0000000411067c10 */ /* 0x000fc8000ff1e0ff */
[----:B-1----:R-:W-:-:S05]  /*af90*/  IADD3.X R7, R9, UR5, RZ, P0, !PT ;  /* 0x0000000509077c10 */ /* 0x002fca00087fe4ff */
[----:B------:R2:W5:Y:S01]  /*afa0*/  LDG.E R6, desc[UR40][R6.64] ;  /* 0x0000002806067981 */ /* 0x000562000c1e1900 */
[----:B------:R-:W-:Y:S05]  /*afb0*/  BRA `(.L_x_230) ;  /* 0x0000000000107947 */ /* 0x000fea0003800000 */
.L_x_229:
[----:B------:R-:W-:Y:S05]  /*afc0*/  @!P0 BRA `(.L_x_230) ;  /* 0x00000000000c8947 */ /* 0x000fea0003800000 */
[----:B------:R-:W2:Y:S04]  /*afd0*/  LDG.E R6, desc[UR40][R4.64] ;  /* 0x0000002804067981 */ /* 0x000ea8000c1e1900 */
[----:B------:R-:W2:Y:S02]  /*afe0*/  LDG.E R4, desc[UR40][R4.64+0x4] ;  /* 0x0000042804047981 */ /* 0x000ea4000c1e1900 */
[----:B--2---:R-:W-:-:S07]  /*aff0*/  IMAD.IADD R6, R4, 0x1, -R6 ;  /* 0x0000000104067824 */ /* 0x004fce00078e0a06 */
.L_x_230:
[----:B-----5:R-:W-:Y:S01]  /*b000*/  IMAD.IADD R6, R6, 0x1, -R0 ;  /* 0x0000000106067824 */ /* 0x020fe200078e0a00 */
[----:B------:R-:W-:Y:S01]  /*b010*/  LOP3.LUT R9, R2, 0xff, RZ, 0xc0, !PT ;  /* 0x000000ff02097812 */ /* 0x000fe200078ec0ff */
[----:B------:R-:W-:Y:S01]  /*b020*/  IMAD.MOV.U32 R4, RZ, RZ, RZ ;  /* 0x000000ffff047224 */ /* 0x000fe200078e00ff */
[----:B------:R-:W-:Y:S01]  /*b030*/  BSSY B0, `(.L_x_231) ;  /* 0x000002a000007945 */ /* 0x000fe20003800000 */
[C---:B------:R-:W-:Y:S01]  /*b040*/  VIADD R0, R6.reuse, 0x7f ;  /* 0x0000007f06007836 */ /* 0x040fe20000000000 */
[----:B------:R-:W-:Y:S01]  /*b050*/  ISETP.GE.AND P0, PT, R6, 0x1, PT ;  /* 0x000000010600780c */ /* 0x000fe20003f06270 */
[----:B------:R-:W-:Y:S01]  /*b060*/  IMAD.MOV.U32 R10, RZ, RZ, R4 ;  /* 0x000000ffff0a7224 */ /* 0x000fe200078e0004 */
[----:B------:R3:W-:Y:S02]  /*b070*/  STL [R1+0x34], R4 ;  /* 0x0000340401007387 */ /* 0x0007e40000100800 */
[----:B-1----:R-:W-:-:S04]  /*b080*/  SHF.R.S32.HI R3, RZ, 0x1f, R0 ;  /* 0x0000001fff037819 */ /* 0x002fc80000011400 */
[----:B------:R-:W-:-:S04]  /*b090*/  LEA.HI R3, R3, R0, RZ, 0x7 ;  /* 0x0000000003037211 */ /* 0x000fc800078f38ff */
[----:B------:R-:W-:-:S05]  /*b0a0*/  SHF.R.S32.HI R8, RZ, 0x7, R3 ;  /* 0x00000007ff087819 */ /* 0x000fca0000011403 */
[----:B------:R3:W-:Y:S04]  /*b0b0*/  STL [R1+0x44], R8 ;  /* 0x0000440801007387 */ /* 0x0007e80000100800 */
[----:B------:R3:W-:Y:S01]  /*b0c0*/  STL [R1+0x58], R9 ;  /* 0x0000580901007387 */ /* 0x0007e20000100800 */
[----:B------:R-:W-:Y:S05]  /*b0d0*/  @!P0 BRA `(.L_x_232) ;  /* 0x00000000007c8947 */ /* 0x000fea0003800000 */
[----:B------:R-:W-:-:S04]  /*b0e0*/  SHF.R.U32.HI R0, RZ, 0x10, R2 ;  /* 0x00000010ff007819 */ /* 0x000fc80000011602 */
[----:B------:R-:W-:-:S13]  /*b0f0*/  ISETP.NE.AND P0, PT, R0, RZ, PT ;  /* 0x000000ff0000720c */ /* 0x000fda0003f05270 */
[----:B------:R-:W3:Y:S02]  /*b100*/  @!P0 LDC R0, c[0x0][0x9f0] ;  /* 0x00027c00ff008b82 */ /* 0x000ee40000000800 */
[----:B---3--:R-:W-:-:S04]  /*b110*/  IABS R4, R0 ;  /* 0x0000000000047213 */ /* 0x008fc80000000000 */
[----:B------:R-:W1:Y:S08]  /*b120*/  I2F.RP R2, R4 ;  /* 0x0000000400027306 */ /* 0x000e700000209400 */
[----:B-1----:R-:W1:Y:S02]  /*b130*/  MUFU.RCP R2, R2 ;  /* 0x0000000200027308 */ /* 0x002e640000001000 */
[----:B-1----:R-:W-:-:S06]  /*b140*/  VIADD R2, R2, 0xffffffe ;  /* 0x0ffffffe02027836 */ /* 0x002fcc0000000000 */
[----:B------:R-:W1:Y:S02]  /*b150*/  F2I.FTZ.U32.TRUNC.NTZ R3, R2 ;  /* 0x0000000200037305 */ /* 0x000e64000021f000 */
[----:B-1----:R-:W-:-:S04]  /*b160*/  IMAD.MOV R2, RZ, RZ, -R3 ;  /* 0x000000ffff027224 */ /* 0x002fc800078e0a03 */
[----:B------:R-:W-:Y:S02]  /*b170*/  IMAD R5, R2, R4, RZ ;  /* 0x0000000402057224 */ /* 0x000fe400078e02ff */
[----:B------:R-:W-:-:S04]  /*b180*/  IMAD.MOV.U32 R2, RZ, RZ, RZ ;  /* 0x000000ffff027224 */ /* 0x000fc800078e00ff */
[----:B--2---:R-:W-:Y:S01]  /*b190*/  IMAD.HI.U32 R7, R3, R5, R2 ;  /* 0x0000000503077227 */ /* 0x004fe200078e0002 */
[----:B------:R-:W-:Y:S02]  /*b1a0*/  IABS R2, R0 ;  /* 0x0000000000027213 */ /* 0x000fe40000000000 */
[----:B------:R-:W-:-:S03]  /*b1b0*/  IADD3 R5, R0, -0x1, R8 ;  /* 0xffffffff00057810 */ /* 0x000fc60007ffe008 */
[----:B------:R-:W-:Y:S01]  /*b1c0*/  IMAD.MOV R2, RZ, RZ, -R2 ;  /* 0x000000ffff027224 */ /* 0x000fe200078e0a02 */
[----:B------:R-:W-:Y:S02]  /*b1d0*/  IABS R3, R5 ;  /* 0x0000000500037213 */ /* 0x000fe40000000000 */
[----:B------:R-:W-:Y:S01]  /*b1e0*/  LOP3.LUT R5, R5, R0, RZ, 0x3c, !PT ;  /* 0x0000000005057212 */ /* 0x000fe200078e3cff */
[----:B------:R-:W-:Y:S02]  /*b1f0*/  IMAD.MOV.U32 R6, RZ, RZ, R2 ;  /* 0x000000ffff067224 */ /* 0x000fe400078e0002 */
[----:B------:R-:W-:Y:S01]  /*b200*/  IMAD.HI.U32 R2, R7, R3, RZ ;  /* 0x0000000307027227 */ /* 0x000fe200078e00ff */
[----:B------:R-:W-:-:S03]  /*b210*/  ISETP.GE.AND P2, PT, R5, RZ, PT ;  /* 0x000000ff0500720c */ /* 0x000fc60003f46270 */
        /* <DEDUP_REMOVED lines=9> */
[----:B------:R-:W-:-:S05]  /*b2b0*/  IMAD.MOV.U32 R10, RZ, RZ, R2 ;  /* 0x000000ffff0a7224 */ /* 0x000fca00078e0002 */
[----:B------:R1:W-:Y:S02]  /*b2c0*/  STL [R1+0x34], R10 ;  /* 0x0000340a01007387 */ /* 0x0003e40000100800 */
.L_x_232:
[----:B------:R-:W-:Y:S05]  /*b2d0*/  BSYNC B0 ;  /* 0x0000000000007941 */ /* 0x000fea0003800000 */
.L_x_231:
[----:B------:R-:W-:Y:S01]  /*b2e0*/  IMAD.MOV.U32 R0, RZ, RZ, R10 ;  /* 0x000000ffff007224 */ /* 0x000fe200078e000a */
[----:B------:R-:W-:Y:S03]  /*b2f0*/  BSSY B7, `(.L_x_233) ;  /* 0x000040d000077945 */ /* 0x000fe60003800000 */
[----:B------:R-:W-:-:S05]  /*b300*/  IMAD R2, R9, R0, RZ ;  /* 0x0000000009027224 */ /* 0x000fca00078e02ff */
[----:B------:R-:W-:Y:S01]  /*b310*/  VIADDMNMX R0, R2, R0, R8, PT ;  /* 0x0000000002007246 */ /* 0x000fe20003800108 */
[----:B------:R4:W-:Y:S03]  /*b320*/  STL [R1+0x28], R2 ;  /* 0x0000280201007387 */ /* 0x0009e60000100800 */
[----:B------:R-:W-:Y:S01]  /*b330*/  ISETP.GT.AND P0, PT, R0, R2, PT ;  /* 0x000000020000720c */ /* 0x000fe20003f04270 */
[----:B------:R4:W-:-:S12]  /*b340*/  STL [R1+0x38], R0 ;  /* 0x0000380001007387 */ /* 0x0009d80000100800 */
[----:B----4-:R-:W-:Y:S05]  /*b350*/  @P0 BRA `(.L_x_234) ;  /* 0x0000000000480947 */ /* 0x010fea0003800000 */
[----:B------:R-:W4:Y:S02]  /*b360*/  S2R R0, SR_TID.X ;  /* 0x0000000000007919 */ /* 0x000f240000002100 */
[----:B----4-:R-:W-:-:S04]  /*b370*/  LOP3.LUT R0, R0, 0x7f, RZ, 0xc0, !PT ;  /* 0x0000007f00007812 */ /* 0x010fc800078ec0ff */
[----:B------:R-:W-:-:S13]  /*b380*/  ISETP.NE.AND P0, PT, R0, RZ, PT ;  /* 0x000000ff0000720c */ /* 0x000fda0003f05270 */
[----:B------:R-:W-:Y:S05]  /*b390*/  @P0 BRA `(.L_x_235) ;  /* 0x0000004000080947 */ /* 0x000fea0003800000 */
[----:B------:R-:W4:Y:S01]  /*b3a0*/  S2R R3, SR_LANEID ;  /* 0x0000000000037919 */ /* 0x000f220000000000 */
[----:B------:R-:W-:Y:S02]  /*b3b0*/  VOTEU.ANY UR4, UPT, PT ;  /* 0x0000000000047886 */ /* 0x000fe400038e0100 */
[----:B------:R-:W4:Y:S08]  /*b3c0*/  FLO.U32 R0, UR4 ;  /* 0x0000000400007d00 */ /* 0x000f3000080e0000 */
[----:B------:R-:W5:Y:S01]  /*b3d0*/  POPC R5, UR4 ;  /* 0x0000000400057d09 */ /* 0x000f620008000000 */
[----:B----4-:R-:W-:-:S02]  /*b3e0*/  ISETP.EQ.U32.AND P0, PT, R0, R3, PT ;  /* 0x000000030000720c */ /* 0x010fc40003f02070 */
[----:B------:R-:W5:Y:S11]  /*b3f0*/  LDC.64 R2, c[0x0][0xc60] ;  /* 0x00031800ff027b82 */ /* 0x000f760000000a00 */
[----:B-----5:R-:W4:Y:S01]  /*b400*/  @P0 ATOMG.E.ADD.STRONG.GPU PT, R3, desc[UR40][R2.64], R5 ;  /* 0x00000005020309a8 */ /* 0x020f2200081ee1e8 */
[----:B---3--:R-:W3:Y:S02]  /*b410*/  S2R R4, SR_LTMASK ;  /* 0x0000000000047919 */ /* 0x008ee40000003900 */
[----:B---3--:R-:W-:-:S04]  /*b420*/  LOP3.LUT R4, R4, UR4, RZ, 0xc0, !PT ;  /* 0x0000000404047c12 */ /* 0x008fc8000f8ec0ff */
[----:B--2---:R-:W2:Y:S01]  /*b430*/  POPC R7, R4 ;  /* 0x0000000400077309 */ /* 0x004ea20000000000 */
[----:B----4-:R-:W2:Y:S02]  /*b440*/  SHFL.IDX PT, R0, R3, R0, 0x1f ;  /* 0x00001f0003007589 */ /* 0x010ea400000e0000 */
[----:B--2---:R-:W-:-:S05]  /*b450*/  IADD3 R0, R0, UR36, R7 ;  /* 0x0000002400007c10 */ /* 0x004fca000fffe007 */
[----:B------:R4:W-:Y:S01]  /*b460*/  STL [R1], R0 ;  /* 0x0000000001007387 */ /* 0x0009e20000100800 */
[----:B------:R-:W-:Y:S05]  /*b470*/  BRA `(.L_x_235) ;  /* 0x0000003c00d07947 */ /* 0x000fea0003800000 */
.L_x_234:
[----:B------:R-:W-:Y:S01]  /*b480*/  VIADD R0, R18, 0x1c400 ;  /* 0x0001c40012007836 */ /* 0x000fe20000000000 */
[----:B------:R-:W-:Y:S04]  /*b490*/  BSSY B6, `(.L_x_236) ;  /* 0x0000013000067945 */ /* 0x000fe80003800000 */
[----:B------:R-:W-:-:S13]  /*b4a0*/  LOP3.LUT P0, RZ, R0, 0x3ff, RZ, 0xc0, !PT ;  /* 0x000003ff00ff7812 */ /* 0x000fda000780c0ff */
[----:B------:R-:W-:Y:S05]  /*b4b0*/  @!P0 BRA `(.L_x_237) ;  /* 0x0000000000408947 */ /* 0x000fea0003800000 */
[----:B------:R-:W-:Y:S01]  /*b4c0*/  MOV R2, 0x0 ;  /* 0x0000000000027802 */ /* 0x000fe20000000f00 */
[----:B------:R-:W-:Y:S01]  /*b4d0*/  ULDC.64 UR6, c[0x4][0xb8] ;  /* 0x01002e0000067ab9 */ /* 0x000fe20000000a00 */
[----:B------:R-:W-:Y:S01]  /*b4e0*/  ULDC.64 UR8, c[0x4][0xc0] ;  /* 0x0100300000087ab9 */ /* 0x000fe20000000a00 */
[----:B------:R-:W-:Y:S01]  /*b4f0*/  ULDC.64 UR4, c[0x4][0x8] ;  /* 0x0100020000047ab9 */ /* 0x000fe20000000a00 */
[----:B---3--:R-:W-:Y:S02]  /*b500*/  IMAD.U32 R4, RZ, RZ, UR6 ;  /* 0x00000006ff047e24 */ /* 0x008fe4000f8e00ff */
[----:B------:R-:W3:Y:S01]  /*b510*/  LDC.64 R2, c[0x4][R2] ;  /* 0x0100000002027b82 */ /* 0x000ee20000000a00 */
[----:B------:R-:W-:Y:S02]  /*b520*/  IMAD.U32 R5, RZ, RZ, UR7 ;  /* 0x00000007ff057e24 */ /* 0x000fe4000f8e00ff */
[----:B------:R-:W-:Y:S02]  /*b530*/  IMAD.U32 R6, RZ, RZ, UR8 ;  /* 0x00000008ff067e24 */ /* 0x000fe4000f8e00ff */
[----:B--2---:R-:W-:-:S02]  /*b540*/  IMAD.U32 R7, RZ, RZ, UR9 ;  /* 0x00000009ff077e24 */ /* 0x004fc4000f8e00ff */
[----:B-1----:R-:W-:Y:S02]  /*b550*/  IMAD.U32 R10, RZ, RZ, UR4 ;  /* 0x00000004ff0a7e24 */ /* 0x002fe4000f8e00ff */
[----:B0-----:R-:W-:Y:S02]  /*b560*/  IMAD.U32 R11, RZ, RZ, UR5 ;  /* 0x00000005ff0b7e24 */ /* 0x001fe4000f8e00ff */
[----:B------:R-:W-:Y:S02]  /*b570*/  IMAD.MOV.U32 R8, RZ, RZ, 0x70 ;  /* 0x00000070ff087424 */ /* 0x000fe400078e00ff */
[----:B------:R-:W-:Y:S02]  /*b580*/  IMAD.MOV.U32 R12, RZ, RZ, 0x1 ;  /* 0x00000001ff0c7424 */ /* 0x000fe400078e00ff */
[----:B------:R-:W-:-:S07]  /*b590*/  IMAD.MOV.U32 R13, RZ, RZ, RZ ;  /* 0x000000ffff0d7224 */ /* 0x000fce00078e00ff */
[----:B------:R-:W-:-:S07]  /*b5a0*/  LEPC R20, `(.L_x_237) ;  /* 0x000000001014794e */ /* 0x000fce0000000000 */
[----:B---3--:R-:W-:Y:S05]  /*b5b0*/  CALL.ABS.NOINC R2 ;  /* 0x0000000002007343 */ /* 0x008fea0003c00000 */
.L_x_237:
[----:B------:R-:W-:Y:S05]  /*b5c0*/  BSYNC B6 ;  /* 0x0000000000067941 */ /* 0x000fea0003800000 */
.L_x_236:
        /* <DEDUP_REMOVED lines=8> */
[----:B------:R4:W4:Y:S01]  /*b650*/  LDC.64 R2, c[0x4][R0] ;  /* 0x0100000000027b82 */ /* 0x0009220000000a00 */
[----:B---3--:R-:W-:Y:S02]  /*b660*/  IMAD.U32 R4, RZ, RZ, UR6 ;  /* 0x00000006ff047e24 */ /* 0x008fe4000f8e00ff */
        /* <DEDUP_REMOVED lines=9> */
[----:B----4-:R-:W-:Y:S05]  /*b700*/  CALL.ABS.NOINC R2 ;  /* 0x0000000002007343 */ /* 0x010fea0003c00000 */
.L_x_240:
[----:B------:R-:W-:Y:S01]  /*b710*/  MOV R2, 0x0 ;  /* 0x0000000000027802 */ /* 0x000fe20000000f00 */
[----:B------:R-:W-:Y:S01]  /*b720*/  ULDC.64 UR6, c[0x4][0xb8] ;  /* 0x01002e0000067ab9 */ /* 0x000fe20000000a00 */
[----:B------:R-:W-:Y:S01]  /*b730*/  ULDC.64 UR8, c[0x4][0xc0] ;  /* 0x0100300000087ab9 */ /* 0x000fe20000000a00 */
[----:B------:R-:W-:Y:S01]  /*b740*/  ULDC.64 UR4, c[0x4][0x18] ;  /* 0x0100060000047ab9 */ /* 0x000fe20000000a00 */
[----:B------:R-:W-:Y:S02]  /*b750*/  IMAD.U32 R4, RZ, RZ, UR6 ;  /* 0x00000006ff047e24 */ /* 0x000fe4000f8e00ff */
[----:B------:R-:W0:Y:S01]  /*b760*/  LDC.64 R2, c[0x4][R2] ;  /* 0x0100000002027b82 */ /* 0x000e220000000a00 */
[----:B------:R-:W-:Y:S02]  /*b770*/  IMAD.U32 R5, RZ, RZ, UR7 ;  /* 0x00000007ff057e24 */ /* 0x000fe4000f8e00ff */
[----:B------:R-:W-:Y:S02]  /*b780*/  IMAD.U32 R6, RZ, RZ, UR8 ;  /* 0x00000008ff067e24 */ /* 0x000fe4000f8e00ff */
[----:B------:R-:W-:-:S02]  /*b790*/  IMAD.U32 R7, RZ, RZ, UR9 ;  /* 0x00000009ff077e24 */ /* 0x000fc4000f8e00ff */
[----:B------:R-:W-:Y:S02]  /*b7a0*/  IMAD.U32 R10, RZ, RZ, UR4 ;  /* 0x00000004ff0a7e24 */ /* 0x000fe4000f8e00ff */
[----:B------:R-:W-:Y:S02]  /*b7b0*/  IMAD.U32 R11, RZ, RZ, UR5 ;  /* 0x00000005ff0b7e24 */ /* 0x000fe4000f8e00ff */
[----:B------:R-:W-:Y:S02]  /*b7c0*/  IMAD.MOV.U32 R8, RZ, RZ, 0x70 ;  /* 0x00000070ff087424 */ /* 0x000fe400078e00ff */
[----:B------:R-:W-:Y:S02]  /*b7d0*/  IMAD.MOV.U32 R12, RZ, RZ, 0x1 ;  /* 0x00000001ff0c7424 */ /* 0x000fe400078e00ff */
[----:B------:R-:W-:-:S07]  /*b7e0*/  IMAD.MOV.U32 R13, RZ, RZ, RZ ;  /* 0x000000ffff0d7224 */ /* 0x000fce00078e00ff */
[----:B------:R-:W-:-:S07]  /*b7f0*/  LEPC R20, `(.L_x_239) ;  /* 0x000000001014794e */ /* 0x000fce0000000000 */
[----:B0-----:R-:W-:Y:S05]  /*b800*/  CALL.ABS.NOINC R2 ;  /* 0x0000000002007343 */ /* 0x001fea0003c00000 */
.L_x_239:
[----:B------:R-:W-:Y:S05]  /*b810*/  BSYNC B6 ;  /* 0x0000000000067941 */ /* 0x000fea0003800000 */
.L_x_238:
[----:B---3--:R-:W3:Y:S01]  /*b820*/  LDL.LU R4, [R1+0x20] ;  /* 0x0000200001047983 */ /* 0x008ee20000300800 */
[----:B------:R-:W-:-:S03]  /*b830*/  ULDC.64 UR4, c[0x0][0x9f8] ;  /* 0x00027e0000047ab9 */ /* 0x000fc60000000a00 */
[----:B--2---:R-:W2:Y:S01]  /*b840*/  LDL R7, [R1+0x10] ;  /* 0x0000100001077983 */ /* 0x004ea20000100800 */
[----:B------:R-:W-:-:S03]  /*b850*/  ISETP.NE.U32.AND P0, PT, RZ, UR4, PT ;  /* 0x00000004ff007c0c */ /* 0x000fc6000bf05070 */
[----:B------:R-:W4:Y:S01]  /*b860*/  LDL R0, [R1+0x38] ;  /* 0x0000380001007983 */ /* 0x000f220000100800 */
[----:B------:R-:W-:-:S13]  /*b870*/  ISETP.NE.AND.EX P0, PT, RZ, UR5, PT, P0 ;  /* 0x00000005ff007c0c */ /* 0x000fda000bf05300 */
[----:B------:R-:W-:-:S04]  /*b880*/  @P0 IADD3 R2, P1, R17, UR4, RZ ;  /* 0x0000000411020c10 */ /* 0x000fc8000ff3e0ff */
[----:B---3--:R-:W-:Y:S01]  /*b890*/  @P0 IADD3.X R3, R4, UR5, RZ, P1, !PT ;  /* 0x0000000504030c10 */ /* 0x008fe20008ffe4ff */
[----:B------:R-:W-:-:S04]  /*b8a0*/  ULDC.64 UR4, c[0x0][0xa08] ;  /* 0x0002820000047ab9 */ /* 0x000fc80000000a00 */
[----:B--2---:R2:W3:Y:S02]  /*b8b0*/  @P0 LDG.E R7, desc[UR40][R2.64] ;  /* 0x0000002802070981 */ /* 0x0044e4000c1e1900 */
[----:B--2---:R-:W2:Y:S01]  /*b8c0*/  LDC.64 R2, c[0x0][0x418] ;  /* 0x00010600ff027b82 */ /* 0x004ea20000000a00 */
[----:B----4-:R-:W-:Y:S01]  /*b8d0*/  VIADD R0, R0, 0xffffffff ;  /* 0xffffffff00007836 */ /* 0x010fe20000000000 */
[----:B---3--:R-:W-:Y:S01]  /*b8e0*/  SHF.R.S32.HI R8, RZ, 0x1f, R7 ;  /* 0x0000001fff087819 */ /* 0x008fe20000011407 */
[----:B------:R3:W-:Y:S04]  /*b8f0*/  @P0 STL [R1+0x10], R7 ;  /* 0x0000100701000387 */ /* 0x0007e80000100800 */
[----:B------:R3:W-:Y:S01]  /*b900*/  STL [R1+0x20], R8 ;  /* 0x0000200801007387 */ /* 0x0007e20000100800 */
[----:B--2---:R-:W-:Y:S01]  /*b910*/  LOP3.LUT P0, RZ, R2, UR4, RZ, 0xfc, !PT ;  /* 0x0000000402ff7c12 */ /* 0x004fe2000f80fcff */
[----:B------:R-:W-:-:S03]  /*b920*/  UMOV UR4, 0xffffffff ;  /* 0xffffffff00047882 */ /* 0x000fc60000000000 */
[----:B------:R-:W-:-:S04]  /*b930*/  LOP3.LUT P0, RZ, R3, UR5, RZ, 0xfc, P0 ;  /* 0x0000000503ff7c12 */ /* 0x000fc8000800fcff */
[----:B------:R-:W-:Y:S01]  /*b940*/  SEL R17, R7, RZ, !P0 ;  /* 0x000000ff07117207 */ /* 0x000fe20004000000 */
[----:B---3--:R-:W-:Y:S08]  /*b950*/  BRA.DIV UR4, `(.L_x_241) ;  /* 0x0000004e04547947 */ /* 0x008ff0000b800000 */
[----:B------:R-:W2:Y:S02]  /*b960*/  S2R R4, SR_TID.X ;  /* 0x0000000000047919 */ /* 0x000ea40000002100 */
[----:B--2---:R-:W-:-:S04]  /*b970*/  SHF.R.U32.HI R4, RZ, 0x5, R4 ;  /* 0x00000005ff047819 */ /* 0x004fc80000011604 */
[----:B------:R-:W-:-:S05]  /*b980*/  LOP3.LUT R4, R4, 0x3, RZ, 0xc0, !PT ;  /* 0x0000000304047812 */ /* 0x000fca00078ec0ff */
[----:B------:R2:W3:Y:S02]  /*b990*/  SHFL.IDX PT, R14, R4, RZ, 0x1f ;  /* 0x00001fff040e7589 */ /* 0x0004e400000e0000 */
.L_x_345:
[----:B--2---:R-:W2:Y:S01]  /*b9a0*/  LDL.LU R4, [R1+0x1c] ;  /* 0x00001c0001047983 */ /* 0x004ea20000300800 */
[----:B------:R-:W-:Y:S02]  /*b9b0*/  PLOP3.LUT P1, PT, PT, PT, PT, 0x8, 0x0 ;  /* 0x000000000000781c */ /* 0x000fe40003f2e170 */
[----:B---3--:R-:W-:Y:S01]  /*b9c0*/  ISETP.NE.AND P0, PT, R14, RZ, PT ;  /* 0x000000ff0e00720c */ /* 0x008fe20003f05270 */
[----:B------:R3:W-:Y:S01]  /*b9d0*/  STL [R1+0x8], R0 ;  /* 0x0000080001007387 */ /* 0x0007e20000100800 */
[----:B--2---:R-:W-:-:S09]  /*b9e0*/  LOP3.LUT R4, R4, 0xfffffffe, RZ, 0xc0, !PT ;  /* 0xfffffffe04047812 */ /* 0x004fd200078ec0ff */
[----:B------:R-:W-:-:S05]  /*b9f0*/  @P1 LOP3.LUT R4, R4, 0x1, RZ, 0xfc, !PT ;  /* 0x0000000104041812 */ /* 0x000fca00078efcff */
[----:B------:R3:W-:Y:S01]  /*ba00*/  STL [R1+0x1c], R4 ;  /* 0x00001c0401007387 */ /* 0x0007e20000100800 */
[----:B------:R-:W-:Y:S05]  /*ba10*/  @P0 BRA `(.L_x_242) ;  /* 0x0000000400380947 */ /* 0x000fea0003800000 */
[----:B------:R-:W-:-:S03]  /*ba20*/  UMOV UR4, 0xffffffff ;  /* 0xffffffff00047882 */ /* 0x000fc60000000000 */
[----:B------:R-:W-:Y:S05]  /*ba30*/  BRA.DIV UR4, `(.L_x_243) ;  /* 0x0000004e04507947 */ /* 0x000fea000b800000 */
[----:B------:R-:W-:-:S13]  /*ba40*/  ELECT P6, URZ, PT ;  /* 0x00000000003f782f */ /* 0x000fda00038c0000 */
.L_x_348:
[----:B------:R-:W-:Y:S05]  /*ba50*/  @!P6 BRA `(.L_x_242) ;  /* 0x000000040028e947 */ /* 0x000fea0003800000 */
[----:B------:R-:W-:-:S04]  /*ba60*/  ISETP.NE.U32.AND P0, PT, R2, RZ, PT ;  /* 0x000000ff0200720c */ /* 0x000fc80003f05070 */
[----:B------:R-:W-:-:S13]  /*ba70*/  ISETP.NE.AND.EX P0, PT, R3, RZ, PT, P0 ;  /* 0x000000ff0300720c */ /* 0x000fda0003f05300 */
[----:B------:R-:W-:Y:S05]  /*ba80*/  @!P0 BRA `(.L_x_244) ;  /* 0x0000000000508947 */ /* 0x000fea0003800000 */
[----:B------:R-:W2:Y:S01]  /*ba90*/  LDC R6, c[0x0][0x43c] ;  /* 0x00010f00ff067b82 */ /* 0x000ea20000000800 */
[----:B------:R-:W-:Y:S01]  /*baa0*/  IMAD.MOV.U32 R9, RZ, RZ, R0 ;  /* 0x000000ffff097224 */ /* 0x000fe200078e0000 */
[----:B------:R-:W-:-:S03]  /*bab0*/  ULDC.64 UR4, c[0x0][0x428] ;  /* 0x00010a0000047ab9 */ /* 0x000fc60000000a00 */
[----:B---3--:R-:W-:Y:S01]  /*bac0*/  IMAD.MOV.U32 R0, RZ, RZ, R9 ;  /* 0x000000ffff007224 */ /* 0x008fe200078e0009 */
[----:B--2---:R-:W-:-:S13]  /*bad0*/  ISETP.NE.AND P0, PT, R6, 0x1, PT ;  /* 0x000000010600780c */ /* 0x004fda0003f05270 */
[----:B------:R-:W2:Y:S02]  /*bae0*/  @P0 LDC.64 R4, c[0x0][0x440] ;  /* 0x00011000ff040b82 */ /* 0x000ea40000000a00 */
[----:B--2---:R-:W-:-:S05]  /*baf0*/  @P0 IMAD.HI.U32 R4, R9, R4, RZ ;  /* 0x0000000409040227 */ /* 0x004fca00078e00ff */
[----:B------:R-:W-:-:S04]  /*bb00*/  @P0 SHF.R.U32.HI R0, RZ, R5, R4 ;  /* 0x00000005ff000219 */ /* 0x000fc80000011604 */
[--C-:B------:R-:W-:Y:S01]  /*bb10*/  SHF.R.S32.HI R5, RZ, 0x1f, R0.reuse ;  /* 0x0000001fff057819 */ /* 0x100fe20000011400 */
[----:B------:R-:W-:-:S04]  /*bb20*/  IMAD.MOV R4, RZ, RZ, -R0 ;  /* 0x000000ffff047224 */ /* 0x000fc800078e0a00 */
[----:B------:R-:W-:Y:S02]  /*bb30*/  IMAD R9, R6, R4, R9 ;  /* 0x0000000406097224 */ /* 0x000fe400078e0209 */
[----:B------:R-:W-:Y:S02]  /*bb40*/  IMAD R6, R8, UR4, RZ ;  /* 0x0000000408067c24 */ /* 0x000fe4000f8e02ff */
[----:B------:R-:W-:Y:S01]  /*bb50*/  IMAD.MOV.U32 R4, RZ, RZ, R0 ;  /* 0x000000ffff047224 */ /* 0x000fe200078e0000 */
[----:B------:R2:W-:Y:S01]  /*bb60*/  STL [R1+0x8], R9 ;  /* 0x0000080901007387 */ /* 0x0005e20000100800 */
[C---:B------:R-:W-:Y:S02]  /*bb70*/  IMAD R0, R7.reuse, UR5, R6 ;  /* 0x0000000507007c24 */ /* 0x040fe4000f8e0206 */
[----:B------:R-:W-:-:S04]  /*bb80*/  IMAD.WIDE.U32 R4, R7, UR4, R4 ;  /* 0x0000000407047c25 */ /* 0x000fc8000f8e0004 */
[----:B------:R-:W-:Y:S01]  /*bb90*/  IMAD.IADD R0, R5, 0x1, R0 ;  /* 0x0000000105007824 */ /* 0x000fe200078e0200 */
[----:B------:R-:W-:-:S04]  /*bba0*/  LEA R2, P0, R4, R2, 0x2 ;  /* 0x0000000204027211 */ /* 0x000fc800078010ff */
[----:B------:R-:W-:-:S05]  /*bbb0*/  LEA.HI.X R3, R4, R3, R0, 0x2, P0 ;  /* 0x0000000304037211 */ /* 0x000fca00000f1400 */
[----:B------:R2:W5:Y:S04]  /*bbc0*/  LDG.E R17, desc[UR40][R2.64] ;  /* 0x0000002802117981 */ /* 0x000568000c1e1900 */
.L_x_244:
[----:B--2---:R-:W2:Y:S01]  /*bbd0*/  LDL R2, [R1+0x14] ;  /* 0x0000140001027983 */ /* 0x004ea20000100800 */
[----:B---3--:R-:W-:Y:S01]  /*bbe0*/  IMAD R0, R19, 0x8, R18 ;  /* 0x0000000813007824 */ /* 0x008fe200078e0212 */
[----:B--2---:R-:W-:-:S04]  /*bbf0*/  SHF.L.U32 R2, R2, 0x1f, RZ ;  /* 0x0000001f02027819 */ /* 0x004fc800000006ff */
[----:B------:R-:W2:Y:S02]  /*bc00*/  SYNCS.PHASECHK.TRANS64.TRYWAIT P0, [R0+URZ+0x34840], R2 ;  /* 0x03484002000075a7 */ /* 0x000ea4000800017f */
[----:B--2---:R-:W-:Y:S05]  /*bc10*/  @!P0 BRA `(.L_x_245) ;  /* 0x0000004800f88947 */ /* 0x004fea0003800000 */
.L_x_349:
[----:B------:R-:W3:Y:S02]  /*bc20*/  S2R R3, SR_TID.X ;  /* 0x0000000000037919 */ /* 0x000ee40000002100 */
[----:B---3--:R-:W-:-:S04]  /*bc30*/  LOP3.LUT R3, R3, 0x7f, RZ, 0xc0, !PT ;  /* 0x0000007f03037812 */ /* 0x008fc800078ec0ff */
[----:B------:R-:W-:-:S13]  /*bc40*/  ISETP.NE.AND P0, PT, R3, RZ, PT ;  /* 0x000000ff0300720c */ /* 0x000fda0003f05270 */
[----:B------:R-:W-:Y:S05]  /*bc50*/  @P0 BRA `(.L_x_246) ;  /* 0x00000000001c0947 */ /* 0x000fea0003800000 */
[----:B------:R-:W3:Y:S01]  /*bc60*/  S2R R3, SR_TID.X ;  /* 0x0000000000037919 */ /* 0x000ee20000002100 */
[----:B--2---:R-:W-:-:S04]  /*bc70*/  IMAD.MOV.U32 R2, RZ, RZ, 0xc000 ;  /* 0x0000c000ff027424 */ /* 0x004fc800078e00ff */
[----:B------:R4:W-:Y:S01]  /*bc80*/  SYNCS.ARRIVE.TRANS64 RZ, [R0+URZ+0x34830], R2 ;  /* 0x0348300200ff79a7 */ /* 0x0009e2000800003f */
[----:B---3--:R-:W-:-:S04]  /*bc90*/  LOP3.LUT R3, R3, 0x1f, RZ, 0xc0, !PT ;  /* 0x0000001f03037812 */ /* 0x008fc800078ec0ff */
[----:B------:R-:W-:-:S13]  /*bca0*/  ISETP.NE.AND P0, PT, R3, RZ, PT ;  /* 0x000000ff0300720c */ /* 0x000fda0003f05270 */
[----:B----4-:R-:W-:Y:S05]  /*bcb0*/  @!P0 BRA `(.L_x_246) ;  /* 0x0000000000048947 */ /* 0x010fea0003800000 */
[----:B------:R-:W-:Y:S01]  /*bcc0*/  BPT.TRAP 0x1 ;  /* 0x000000040000795c */ /* 0x000fe20000300000 */
.L_x_246:
[----:B------:R-:W3:Y:S04]  /*bcd0*/  LDL R4, [R1+0x8] ;  /* 0x0000080001047983 */ /* 0x000ee80000100800 */
[----:B------:R-:W4:Y:S04]  /*bce0*/  LDL R3, [R1+0x18] ;  /* 0x0000180001037983 */ /* 0x000f280000100800 */
[----:B--2---:R-:W2:Y:S01]  /*bcf0*/  LDL.LU R2, [R1+0x1c] ;  /* 0x00001c0001027983 */ /* 0x004ea20000300800 */
[----:B------:R-:W-:Y:S01]  /*bd00*/  R2UR UR9, R0 ;  /* 0x00000000000972ca */ /* 0x000fe200000e0000 */
[----:B------:R-:W-:Y:S01]  /*bd10*/  IMAD R0, R19, 0xc000, R18 ;  /* 0x0000c00013007824 */ /* 0x000fe200078e0212 */
[----:B------:R-:W-:Y:S01]  /*bd20*/  UIADD3 UR4, UP0, UR38, 0x370, URZ ;  /* 0x0000037026047890 */ /* 0x000fe2000ff1e03f */
[----:B------:R-:W-:Y:S01]  /*bd30*/  R2UR UR12, R16 ;  /* 0x00000000100c72ca */ /* 0x000fe200000e0000 */
[----:B------:R-:W-:Y:S01]  /*bd40*/  UMOV UR10, URZ ;  /* 0x0000003f000a7c82 */ /* 0x000fe20008000000 */
[----:B-----5:R-:W-:Y:S01]  /*bd50*/  R2UR UR13, R17 ;  /* 0x00000000110d72ca */ /* 0x020fe200000e0000 */
[----:B------:R-:W-:Y:S01]  /*bd60*/  UMOV UR6, 0x0 ;  /* 0x0000000000067882 */ /* 0x000fe20000000000 */
[----:B------:R-:W-:Y:S01]  /*bd70*/  R2UR UR8, R0 ;  /* 0x00000000000872ca */ /* 0x000fe200000e0000 */
[----:B------:R-:W-:Y:S01]  /*bd80*/  UMOV UR7, 0x14f00000 ;  /* 0x14f0000000077882 */ /* 0x000fe20000000000 */
[----:B------:R-:W-:Y:S01]  /*bd90*/  PLOP3.LUT P0, PT, PT, PT, PT, 0x80, 0x0 ;  /* 0x000000000000781c */ /* 0x000fe20003f0f070 */
[----:B------:R-:W-:-:S03]  /*bda0*/  UMOV UR16, 0x40 ;  /* 0x0000004000107882 */ /* 0x000fc60000000000 */
[----:B------:R-:W-:-:S07]  /*bdb0*/  UIADD3 UR9, UR9, 0x34830, URZ ;  /* 0x0003483009097890 */ /* 0x000fce000fffe03f */
[----:B------:R-:W-:Y:S02]  /*bdc0*/  UIADD3 UR14, UR8, 0x1c400, URZ ;  /* 0x0001c400080e7890 */ /* 0x000fe4000fffe03f */
[----:B------:R-:W-:Y:S02]  /*bdd0*/  UIADD3 UR15, UR8, 0x20400, URZ ;  /* 0x00020400080f7890 */ /* 0x000fe4000fffe03f */
[----:B------:R-:W-:-:S03]  /*bde0*/  UIADD3 UR17, UR8, 0x24400, URZ ;  /* 0x0002440008117890 */ /* 0x000fc6000fffe03f */
[----:B------:R-:W-:Y:S01]  /*bdf0*/  UMOV UR8, UR14 ;  /* 0x0000000e00087c82 */ /* 0x000fe20008000000 */
[----:B------:R-:W-:Y:S01]  /*be00*/  UMOV UR14, 0x80 ;  /* 0x00000080000e7882 */ /* 0x000fe20000000000 */
[----:B---3--:R-:W-:Y:S02]  /*be10*/  R2UR UR11, R4 ;  /* 0x00000000040b72ca */ /* 0x008fe400000e0000 */
[----:B----4-:R-:W-:Y:S02]  /*be20*/  R2UR UR5, R3 ;  /* 0x00000000030572ca */ /* 0x010fe400000e0000 */
[----:B--2---:R-:W-:-:S04]  /*be30*/  LOP3.LUT R2, R2, 0xfffffffe, RZ, 0xc0, !PT ;  /* 0xfffffffe02027812 */ /* 0x004fc800078ec0ff */
[----:B------:R-:W-:-:S07]  /*be40*/  @P0 LOP3.LUT R2, R2, 0x1, RZ, 0xfc, !PT ;  /* 0x0000000102020812 */ /* 0x000fce00078efcff */
[----:B------:R-:W-:Y:S01]  /*be50*/  ULEA UR11, UR11, UR5, 0x7 ;  /* 0x000000050b0b7291 */ /* 0x000fe2000f8e383f */
[----:B------:R2:W-:Y:S01]  /*be60*/  STL [R1+0x1c], R2 ;  /* 0x00001c0201007387 */ /* 0x0005e20000100800 */
[----:B------:R-:W-:-:S09]  /*be70*/  UIADD3.X UR5, URZ, UR39, URZ, UP0, !UPT ;  /* 0x000000273f057290 */ /* 0x000fd200087fe43f */
[----:B------:R3:W-:Y:S02]  /*be80*/  UTMALDG.4D [UR8], [UR4], desc[UR6] ;  /* 0x00000608040075b4 */ /* 0x0007e40008019000 */
[----:B---3--:R-:W-:Y:S01]  /*be90*/  UMOV UR8, UR15 ;  /* 0x0000000f00087c82 */ /* 0x008fe20008000000 */
[----:B------:R-:W-:Y:S02]  /*bea0*/  UMOV UR10, UR16 ;  /* 0x00000010000a7c82 */ /* 0x000fe40008000000 */
[----:B------:R3:W-:Y:S02]  /*beb0*/  UTMALDG.4D [UR8], [UR4], desc[UR6] ;  /* 0x00000608040075b4 */ /* 0x0007e40008019000 */
[----:B---3--:R-:W-:Y:S01]  /*bec0*/  UMOV UR8, UR17 ;  /* 0x0000001100087c82 */ /* 0x008fe20008000000 */
[----:B------:R-:W-:Y:S02]  /*bed0*/  UMOV UR10, UR14 ;  /* 0x0000000e000a7c82 */ /* 0x000fe40008000000 */
[----:B------:R2:W-:Y:S02]  /*bee0*/  UTMALDG.4D [UR8], [UR4], desc[UR6] ;  /* 0x00000608040075b4 */ /* 0x0005e40008019000 */
[----:B--2---:R-:W-:Y:S01]  /*bef0*/  NOP ;  /* 0x0000000000007918 */ /* 0x004fe20000000000 */
.L_x_242:
[----:B------:R-:W2:Y:S04]  /*bf00*/  LDL.LU R3, [R1+0x30] ;  /* 0x0000300001037983 */ /* 0x000ea80000300800 */
[----:B------:R-:W4:Y:S04]  /*bf10*/  LDL.LU R5, [R1+0x2c] ;  /* 0x00002c0001057983 */ /* 0x000f280000300800 */
[----:B---3--:R-:W3:Y:S01]  /*bf20*/  LDL.LU R4, [R1+0x3c] ;  /* 0x00003c0001047983 */ /* 0x008ee20000300800 */
[----:B------:R-:W-:Y:S05]  /*bf30*/  WARPSYNC.ALL ;  /* 0x0000000000007948 */ /* 0x000fea0003800000 */
[----:B------:R-:W-:Y:S01]  /*bf40*/  ULDC.64 UR6, c[0x0][0xa00] ;  /* 0x0002800000067ab9 */ /* 0x000fe20000000a00 */
[----:B------:R-:W-:Y:S01]  /*bf50*/  ULDC.64 UR4, c[0x0][0x298] ;  /* 0x0000a60000047ab9 */ /* 0x000fe20000000a00 */
[----:B------:R-:W-:Y:S01]  /*bf60*/  BAR.SYNC.DEFER_BLOCKING 0x8, 0x180 ;  /* 0x0206000000007b1d */ /* 0x000fe20000010000 */
[----:B------:R-:W-:Y:S01]  /*bf70*/  ISETP.NE.U32.AND P0, PT, RZ, UR6, PT ;  /* 0x00000006ff007c0c */ /* 0x000fe2000bf05070 */
[----:B------:R-:W-:-:S03]  /*bf80*/  VIADD R2, R18, 0x10400 ;  /* 0x0001040012027836 */ /* 0x000fc60000000000 */
[----:B------:R-:W-:Y:S01]  /*bf90*/  ISETP.NE.AND.EX P0, PT, RZ, UR7, PT, P0 ;  /* 0x00000007ff007c0c */ /* 0x000fe2000bf05300 */
[----:B------:R-:W-:Y:S01]  /*bfa0*/  BSSY B6, `(.L_x_247) ;  /* 0x000001e000067945 */ /* 0x000fe20003800000 */
[----:B------:R-:W-:Y:S02]  /*bfb0*/  LOP3.LUT P1, RZ, R2, 0x3ff, RZ, 0xc0, !PT ;  /* 0x000003ff02ff7812 */ /* 0x000fe4000782c0ff */
[----:B--2---:R-:W-:Y:S02]  /*bfc0*/  SHF.R.S32.HI R0, RZ, 0x1f, R3 ;  /* 0x0000001fff007819 */ /* 0x004fe40000011403 */
[----:B----4-:R-:W-:-:S03]  /*bfd0*/  SEL R5, R5, RZ, !P0 ;  /* 0x000000ff05057207 */ /* 0x010fc60004000000 */
[----:B------:R-:W-:Y:S01]  /*bfe0*/  IMAD R0, R0, UR4, RZ ;  /* 0x0000000400007c24 */ /* 0x000fe2000f8e02ff */
[----:B---3--:R-:W-:-:S03]  /*bff0*/  SEL R4, R4, RZ, !P0 ;  /* 0x000000ff04047207 */ /* 0x008fc60004000000 */
[C---:B------:R-:W-:Y:S02]  /*c000*/  IMAD R0, R3.reuse, UR5, R0 ;  /* 0x0000000503007c24 */ /* 0x040fe4000f8e0200 */
[----:B------:R-:W-:-:S04]  /*c010*/  IMAD.WIDE.U32 R2, R3, UR4, RZ ;  /* 0x0000000403027c25 */ /* 0x000fc8000f8e00ff */
[----:B------:R-:W-:Y:S01]  /*c020*/  IMAD.IADD R0, R3, 0x1, R0 ;  /* 0x0000000103007824 */ /* 0x000fe200078e0200 */
[----:B------:R2:W-:Y:S04]  /*c030*/  STL.64 [R1+0x50], R2 ;  /* 0x0000500201007387 */ /* 0x0005e80000100a00 */
[----:B------:R2:W-:Y:S04]  /*c040*/  STL [R1+0x2c], R5 ;  /* 0x00002c0501007387 */ /* 0x0005e80000100800 */
[----:B------:R2:W-:Y:S04]  /*c050*/  STL [R1+0x3c], R4 ;  /* 0x00003c0401007387 */ /* 0x0005e80000100800 */
[----:B------:R2:W-:Y:S01]  /*c060*/  STL [R1+0x30], R0 ;  /* 0x0000300001007387 */ /* 0x0005e20000100800 */
[----:B------:R-:W-:Y:S05]  /*c070*/  @!P1 BRA `(.L_x_248) ;  /* 0x0000000000409947 */ /* 0x000fea0003800000 */
[----:B--2---:R-:W-:Y:S01]  /*c080*/  MOV R2, 0x0 ;  /* 0x0000000000027802 */ /* 0x004fe20000000f00 */
[----:B------:R-:W-:Y:S01]  /*c090*/  ULDC.64 UR6, c[0x4][0xb8] ;  /* 0x01002e0000067ab9 */ /* 0x000fe20000000a00 */
[----:B------:R-:W-:Y:S01]  /*c0a0*/  ULDC.64 UR8, c[0x4][0xc0] ;  /* 0x0100300000087ab9 */ /* 0x000fe20000000a00 */
[----:B------:R-:W-:Y:S01]  /*c0b0*/  ULDC.64 UR4, c[0x4][0x20] ;  /* 0x0100080000047ab9 */ /* 0x000fe20000000a00 */
[----:B------:R-:W-:Y:S02]  /*c0c0*/  IMAD.U32 R4, RZ, RZ, UR6 ;  /* 0x00000006ff047e24 */ /* 0x000fe4000f8e00ff */
[----:B------:R-:W2:Y:S01]  /*c0d0*/  LDC.64 R2, c[0x4][R2] ;  /* 0x0100000002027b82 */ /* 0x000ea20000000a00 */
[----:B------:R-:W-:Y:S02]  /*c0e0*/  IMAD.U32 R5, RZ, RZ, UR7 ;  /* 0x00000007ff057e24 */ /* 0x000fe4000f8e00ff */
[----:B------:R-:W-:Y:S02]  /*c0f0*/  IMAD.U32 R6, RZ, RZ, UR8 ;  /* 0x00000008ff067e24 */ /* 0x000fe4000f8e00ff */
[----:B------:R-:W-:-:S02]  /*c100*/  IMAD.U32 R7, RZ, RZ, UR9 ;  /* 0x00000009ff077e24 */ /* 0x000fc4000f8e00ff */
[----:B-1----:R-:W-:Y:S02]  /*c110*/  IMAD.U32 R10, RZ, RZ, UR4 ;  /* 0x00000004ff0a7e24 */ /* 0x002fe4000f8e00ff */
[----:B0-----:R-:W-:Y:S02]  /*c120*/  IMAD.U32 R11, RZ, RZ, UR5 ;  /* 0x00000005ff0b7e24 */ /* 0x001fe4000f8e00ff */
[----:B------:R-:W-:Y:S02]  /*c130*/  IMAD.MOV.U32 R8, RZ, RZ, 0x70 ;  /* 0x00000070ff087424 */ /* 0x000fe400078e00ff */
[----:B------:R-:W-:Y:S02]  /*c140*/  IMAD.MOV.U32 R12, RZ, RZ, 0x1 ;  /* 0x00000001ff0c7424 */ /* 0x000fe400078e00ff */
[----:B------:R-:W-:-:S07]  /*c150*/  IMAD.MOV.U32 R13, RZ, RZ, RZ ;  /* 0x000000ffff0d7224 */ /* 0x000fce00078e00ff */
[----:B------:R-:W-:-:S07]  /*c160*/  LEPC R20, `(.L_x_248) ;  /* 0x000000001014794e */ /* 0x000fce0000000000 */
[----:B--2---:R-:W-:Y:S05]  /*c170*/  CALL.ABS.NOINC R2 ;  /* 0x0000000002007343 */ /* 0x004fea0003c00000 */
.L_x_248:
[----:B------:R-:W-:Y:S05]  /*c180*/  BSYNC B6 ;  /* 0x0000000000067941 */ /* 0x000fea0003800000 */
.L_x_247:
[----:B--2---:R-:W2:Y:S01]  /*c190*/  LDL.LU R0, [R1+0x3c] ;  /* 0x00003c0001007983 */ /* 0x004ea20000300800 */
[----:B------:R-:W3:Y:S01]  /*c1a0*/  LDC R8, c[0x0][0x448] ;  /* 0x00011200ff087b82 */ /* 0x000ee20000000800 */
[----:B------:R-:W-:Y:S01]  /*c1b0*/  ULDC.64 UR4, c[0x0][0x2d8] ;  /* 0x0000b60000047ab9 */ /* 0x000fe20000000a00 */
[----:B------:R-:W-:Y:S01]  /*c1c0*/  ULDC.64 UR6, c[0x0][0x280] ;  /* 0x0000a00000067ab9 */ /* 0x000fe20000000a00 */
[----:B------:R-:W4:Y:S04]  /*c1d0*/  LDL.LU R4, [R1+0x30] ;  /* 0x0000300001047983 */ /* 0x000f280000300800 */
[----:B------:R-:W4:Y:S04]  /*c1e0*/  LDL.LU.64 R2, [R1+0x50] ;  /* 0x0000500001027983 */ /* 0x000f280000300a00 */
[----:B------:R-:W2:Y:S04]  /*c1f0*/  LDL.LU R6, [R1+0x2c] ;  /* 0x00002c0001067983 */ /* 0x000ea80000300800 */
[----:B------:R-:W2:Y:S01]  /*c200*/  LDL.LU R5, [R1+0x4] ;  /* 0x0000040001057983 */ /* 0x000ea20000300800 */
[----:B---3--:R-:W-:Y:S01]  /*c210*/  ISETP.NE.AND P0, PT, R8, 0x1, PT ;  /* 0x000000010800780c */ /* 0x008fe20003f05270 */
[----:B------:R-:W0:-:S12]  /*c220*/  S2R R9, SR_TID.X ;  /* 0x0000000000097919 */ /* 0x000e180000002100 */
[----:B------:R-:W3:Y:S01]  /*c230*/  @P0 LDC R7, c[0x0][0x450] ;  /* 0x00011400ff070b82 */ /* 0x000ee20000000800 */
[----:B0-----:R-:W-:-:S05]  /*c240*/  IMAD.SHL.U32 R11, R9, 0x8, RZ ;  /* 0x00000008090b7824 */ /* 0x001fca00078e00ff */
[----:B------:R-:W-:-:S04]  /*c250*/  LOP3.LUT R11, R11, 0x38, RZ, 0xc0, !PT ;  /* 0x000000380b0b7812 */ /* 0x000fc800078ec0ff */
[----:B-1----:R-:W-:Y:S01]  /*c260*/  LOP3.LUT R10, R11, 0x40, RZ, 0xfc, !PT ;  /* 0x000000400b0a7812 */ /* 0x002fe200078efcff */
[----:B----4-:R-:W-:Y:S02]  /*c270*/  IMAD.MOV.U32 R3, RZ, RZ, R4 ;  /* 0x000000ffff037224 */ /* 0x010fe400078e0004 */
[----:B------:R-:W0:Y:S01]  /*c280*/  S2R R4, SR_TID.X ;  /* 0x0000000000047919 */ /* 0x000e220000002100 */
[----:B------:R-:W-:-:S04]  /*c290*/  IMAD.WIDE.U32 R2, R16, UR4, R2 ;  /* 0x0000000410027c25 */ /* 0x000fc8000f8e0002 */
[----:B------:R-:W-:Y:S01]  /*c2a0*/  IMAD R3, R16, UR5, R3 ;  /* 0x0000000510037c24 */ /* 0x000fe2000f8e0203 */
[----:B------:R-:W-:Y:S02]  /*c2b0*/  ULDC.64 UR4, c[0x0][0x2e0] ;  /* 0x0000b80000047ab9 */ /* 0x000fe40000000a00 */
[----:B--2---:R-:W-:Y:S02]  /*c2c0*/  IMAD R0, R0, UR4, RZ ;  /* 0x0000000400007c24 */ /* 0x004fe4000f8e02ff */
[----:B------:R-:W-:-:S04]  /*c2d0*/  IMAD.WIDE.U32 R2, R6, UR4, R2 ;  /* 0x0000000406027c25 */ /* 0x000fc8000f8e0002 */
[----:B------:R-:W-:Y:S01]  /*c2e0*/  IMAD R0, R6, UR5, R0 ;  /* 0x0000000506007c24 */ /* 0x000fe2000f8e0200 */
[----:B------:R-:W-:Y:S01]  /*c2f0*/  ULDC.64 UR4, c[0x0][0x2d0] ;  /* 0x0000b40000047ab9 */ /* 0x000fe20000000a00 */
[C---:B0-----:R-:W-:Y:S01]  /*c300*/  LOP3.LUT R6, R4.reuse, 0x7f, RZ, 0xc0, !PT ;  /* 0x0000007f04067812 */ /* 0x041fe200078ec0ff */
[----:B------:R-:W-:-:S03]  /*c310*/  IMAD.SHL.U32 R4, R4, 0x10, RZ ;  /* 0x0000001004047824 */ /* 0x000fc600078e00ff */
[----:B------:R-:W-:-:S04]  /*c320*/  SHF.R.U32.HI R6, RZ, 0x3, R6 ;  /* 0x00000003ff067819 */ /* 0x000fc80000011606 */
[----:B------:R-:W-:Y:S02]  /*c330*/  LOP3.LUT R4, R6, 0x70, R4, 0xf8, !PT ;  /* 0x0000007006047812 */ /* 0x000fe400078ef804 */
[----:B------:R-:W0:Y:S01]  /*c340*/  @P0 LDC R6, c[0x0][0x44c] ;  /* 0x00011300ff060b82 */ /* 0x000e220000000800 */
[----:B------:R-:W-:Y:S02]  /*c350*/  IMAD.SHL.U32 R5, R5, 0x80, RZ ;  /* 0x0000008005057824 */ /* 0x000fe400078e00ff */
[----:B------:R-:W-:-:S03]  /*c360*/  IMAD.IADD R3, R3, 0x1, R0 ;  /* 0x0000000103037824 */ /* 0x000fc600078e0200 */
[----:B------:R-:W-:-:S05]  /*c370*/  LOP3.LUT R0, R4, R5, RZ, 0xfc, !PT ;  /* 0x0000000504007212 */ /* 0x000fca00078efcff */
[----:B------:R-:W-:Y:S02]  /*c380*/  IMAD.MOV.U32 R4, RZ, RZ, R0 ;  /* 0x000000ffff047224 */ /* 0x000fe400078e0000 */
[----:B0-----:R-:W-:-:S05]  /*c390*/  @P0 IMAD.HI.U32 R6, R0, R6, RZ ;  /* 0x0000000600060227 */ /* 0x001fca00078e00ff */
[----:B---3--:R-:W-:-:S05]  /*c3a0*/  @P0 SHF.R.U32.HI R4, RZ, R7, R6 ;  /* 0x00000007ff040219 */ /* 0x008fca0000011606 */
[----:B------:R-:W-:-:S04]  /*c3b0*/  IMAD.MOV R6, RZ, RZ, -R4 ;  /* 0x000000ffff067224 */ /* 0x000fc800078e0a04 */
[----:B------:R-:W-:Y:S01]  /*c3c0*/  IMAD R0, R8, R6, R0 ;  /* 0x0000000608007224 */ /* 0x000fe200078e0200 */
[----:B------:R-:W-:Y:S01]  /*c3d0*/  SHF.R.S32.HI R6, RZ, 0x1f, R4 ;  /* 0x0000001fff067819 */ /* 0x000fe20000011404 */
[----:B------:R-:W-:-:S04]  /*c3e0*/  IMAD.WIDE.U32 R2, R4, UR4, R2 ;  /* 0x0000000404027c25 */ /* 0x000fc8000f8e0002 */
[----:B------:R-:W-:-:S04]  /*c3f0*/  IMAD R6, R6, UR4, RZ ;  /* 0x0000000406067c24 */ /* 0x000fc8000f8e02ff */
[----:B------:R-:W-:Y:S01]  /*c400*/  IMAD R4, R4, UR5, R6 ;  /* 0x0000000504047c24 */ /* 0x000fe2000f8e0206 */
[----:B------:R-:W-:-:S03]  /*c410*/  ULDC.64 UR4, c[0x0][0x2c8] ;  /* 0x0000b20000047ab9 */ /* 0x000fc60000000a00 */
[----:B------:R-:W-:Y:S01]  /*c420*/  IMAD.IADD R3, R3, 0x1, R4 ;  /* 0x0000000103037824 */ /* 0x000fe200078e0204 */
[----:B------:R-:W-:Y:S01]  /*c430*/  SHF.R.S32.HI R4, RZ, 0x1f, R0 ;  /* 0x0000001fff047819 */ /* 0x000fe20000011400 */
[----:B------:R-:W-:-:S04]  /*c440*/  IMAD.WIDE.U32 R2, R0, UR4, R2 ;  /* 0x0000000400027c25 */ /* 0x000fc8000f8e0002 */
[----:B------:R-:W-:Y:S01]  /*c450*/  IMAD R4, R4, UR4, RZ ;  /* 0x0000000404047c24 */ /* 0x000fe2000f8e02ff */
[----:B------:R-:W-:Y:S02]  /*c460*/  ULDC UR4, c[0x0][0x2b8] ;  /* 0x0000ae0000047ab9 */ /* 0x000fe40000000800 */
[----:B------:R-:W-:Y:S02]  /*c470*/  ISETP.GE.AND P1, PT, R10, UR4, PT ;  /* 0x000000040a007c0c */ /* 0x000fe4000bf26270 */
[----:B------:R0:W5:Y:S01]  /*c480*/  LDL R10, [R1+0x24] ;  /* 0x00002400010a7983 */ /* 0x0001620000100800 */
[----:B------:R-:W-:Y:S01]  /*c490*/  IMAD R0, R0, UR5, R4 ;  /* 0x0000000500007c24 */ /* 0x000fe2000f8e0204 */
[----:B------:R-:W-:Y:S02]  /*c4a0*/  LOP3.LUT R9, R11, 0x80, RZ, 0xfc, !PT ;  /* 0x000000800b097812 */ /* 0x000fe400078efcff */
[----:B------:R-:W-:Y:S01]  /*c4b0*/  LEA R4, P3, R2, UR6, 0x1 ;  /* 0x0000000602047c11 */ /* 0x000fe2000f8608ff */
[----:B------:R-:W-:Y:S01]  /*c4c0*/  IMAD.IADD R0, R3, 0x1, R0 ;  /* 0x0000000103007824 */ /* 0x000fe200078e0200 */
[----:B------:R-:W-:-:S02]  /*c4d0*/  ISETP.GE.AND P2, PT, R11, UR4, PT ;  /* 0x000000040b007c0c */ /* 0x000fc4000bf46270 */
[----:B------:R-:W-:Y:S01]  /*c4e0*/  ISETP.GE.AND P0, PT, R9, UR4, PT ;  /* 0x0000000409007c0c */ /* 0x000fe2000bf06270 */
[----:B------:R-:W-:Y:S01]  /*c4f0*/  UMOV UR4, 0xffffffff ;  /* 0xffffffff00047882 */ /* 0x000fe20000000000 */
[----:B------:R-:W-:Y:S02]  /*c500*/  LEA.HI.X R3, R2, UR7, R0, 0x1, P3 ;  /* 0x0000000702037c11 */ /* 0x000fe400098f0c00 */
[----:B0-----:R-:W-:Y:S09]  /*c510*/  BRA.DIV UR4, `(.L_x_249) ;  /* 0x0000004204cc7947 */ /* 0x001ff2000b800000 */
[----:B------:R-:W2:Y:S01]  /*c520*/  LDL.LU R7, [R1+0x40] ;  /* 0x0000400001077983 */ /* 0x000ea20000300800 */
[----:B------:R-:W0:Y:S02]  /*c530*/  S2R R6, SR_TID.X ;  /* 0x0000000000067919 */ /* 0x000e240000002100 */
[----:B0-----:R-:W-:-:S04]  /*c540*/  LOP3.LUT R6, R6, 0x7f, RZ, 0xc0, !PT ;  /* 0x0000007f06067812 */ /* 0x001fc800078ec0ff */
[----:B------:R-:W-:-:S05]  /*c550*/  SHF.R.U32.HI R6, RZ, 0x3, R6 ;  /* 0x00000003ff067819 */ /* 0x000fca0000011606 */
[----:B------:R-:W-:Y:S02]  /*c560*/  IMAD.IADD R0, R6, 0x1, R5 ;  /* 0x0000000106007824 */ /* 0x000fe400078e0205 */
[----:B------:R-:W0:Y:S02]  /*c570*/  S2R R6, SR_TID.X ;  /* 0x0000000000067919 */ /* 0x000e240000002100 */
[----:B------:R-:W-:Y:S01]  /*c580*/  VIADD R5, R0, 0x10 ;  /* 0x0000001000057836 */ /* 0x000fe20000000000 */
[----:B------:R-:W-:Y:S01]  /*c590*/  SHFL.IDX PT, R9, R3, 0x1, 0x181f ;  /* 0x00381f0003097f89 */ /* 0x000fe200000e0000 */
[----:B0-----:R-:W-:-:S03]  /*c5a0*/  IMAD.SHL.U32 R11, R6, 0x8, RZ ;  /* 0x00000008060b7824 */ /* 0x001fc600078e00ff */
[----:B------:R-:W-:Y:S02]  /*c5b0*/  SHFL.IDX PT, R6, R3, RZ, 0x181f ;  /* 0x00181fff03067589 */ /* 0x000fe400000e0000 */
[----:B------:R-:W-:Y:S01]  /*c5c0*/  LOP3.LUT R11, R11, 0x38, RZ, 0xc0, !PT ;  /* 0x000000380b0b7812 */ /* 0x000fe200078ec0ff */
[----:B--2---:R-:W-:Y:S02]  /*c5d0*/  IMAD R2, R7, R8, RZ ;  /* 0x0000000807027224 */ /* 0x004fe400078e02ff */
[----:B------:R-:W0:Y:S03]  /*c5e0*/  SHFL.IDX PT, R7, R4, RZ, 0x181f ;  /* 0x00181fff04077589 */ /* 0x000e2600000e0000 */
[-C--:B------:R-:W-:Y:S02]  /*c5f0*/  ISETP.GE.AND P4, PT, R0, R2.reuse, PT ;  /* 0x000000020000720c */ /* 0x080fe40003f86270 */
[----:B------:R-:W-:-:S02]  /*c600*/  ISETP.GE.AND P3, PT, R5, R2, PT ;  /* 0x000000020500720c */ /* 0x000fc40003f66270 */
[----:B------:R-:W1:Y:S09]  /*c610*/  SHFL.IDX PT, R5, R4, 0x1, 0x181f ;  /* 0x00381f0004057f89 */ /* 0x000e7200000e0000 */
[----:B0-----:R-:W-:-:S05]  /*c620*/  @!P4 LEA R7, P5, R11, R7, 0x1 ;  /* 0x000000070b07c211 */ /* 0x001fca00078a08ff */
[----:B------:R-:W-:-:S05]  /*c630*/  @!P4 IMAD.X R6, RZ, RZ, R6, P5 ;  /* 0x000000ffff06c224 */ /* 0x000fca00028e0606 */
[----:B------:R-:W-:-:S04]  /*c640*/  @!P4 LOP3.LUT R7, R7, R6, RZ, 0x3c, !PT ;  /* 0x000000060707c212 */ /* 0x000fc800078e3cff */
[----:B------:R-:W-:Y:S02]  /*c650*/  @!P4 LOP3.LUT R6, R7, R6, RZ, 0x3c, !PT ;  /* 0x000000060706c212 */ /* 0x000fe400078e3cff */
[----:B-1----:R-:W-:Y:S02]  /*c660*/  @!P3 LEA R8, P5, R11, R5, 0x1 ;  /* 0x000000050b08b211 */ /* 0x002fe400078a08ff */
[----:B------:R-:W-:-:S03]  /*c670*/  @!P4 LOP3.LUT R7, R7, R6, RZ, 0x3c, !PT ;  /* 0x000000060707c212 */ /* 0x000fc600078e3cff */
[----:B------:R-:W-:Y:S02]  /*c680*/  @!P3 IMAD.X R5, RZ, RZ, R9, P5 ;  /* 0x000000ffff05b224 */ /* 0x000fe400028e0609 */
[----:B-----5:R-:W-:Y:S04]  /*c690*/  @!P4 LDGSTS.E.BYPASS.LTC128B.128 [R10+0x10400], desc[UR40][R6.64], !P2 ;  /* 0x10400000060acfae */ /* 0x020fe8000d101d68 */
[----:B------:R-:W-:Y:S04]  /*c6a0*/  @!P4 LDGSTS.E.BYPASS.LTC128B.128 [R10+0x14400], desc[UR40][R6.64+0x80], !P1 ;  /* 0x14400080060acfae */ /* 0x000fe8000c901d68 */
[----:B------:R0:W-:Y:S02]  /*c6b0*/  @!P4 LDGSTS.E.BYPASS.LTC128B.128 [R10+0x18400], desc[UR40][R6.64+0x100], !P0 ;  /* 0x18400100060acfae */ /* 0x0001e4000c101d68 */
[----:B0-----:R-:W-:-:S02]  /*c6c0*/  @!P3 IMAD.MOV.U32 R6, RZ, RZ, R8 ;  /* 0x000000ffff06b224 */ /* 0x001fc400078e0008 */
[----:B------:R-:W-:Y:S02]  /*c6d0*/  @!P3 IMAD.MOV.U32 R7, RZ, RZ, R5 ;  /* 0x000000ffff07b224 */ /* 0x000fe400078e0005 */
[----:B------:R-:W-:-:S03]  /*c6e0*/  VIADD R5, R0, 0x20 ;  /* 0x0000002000057836 */ /* 0x000fc60000000000 */
[----:B------:R-:W-:Y:S04]  /*c6f0*/  @!P3 LDGSTS.E.BYPASS.LTC128B.128 [R10+0x10c00], desc[UR40][R6.64], !P2 ;  /* 0x10c00000060abfae */ /* 0x000fe8000d101d68 */
[----:B------:R-:W-:Y:S04]  /*c700*/  @!P3 LDGSTS.E.BYPASS.LTC128B.128 [R10+0x14c00], desc[UR40][R6.64+0x80], !P1 ;  /* 0x14c00080060abfae */ /* 0x000fe8000c901d68 */
[----:B------:R0:W-:Y:S01]  /*c710*/  @!P3 LDGSTS.E.BYPASS.LTC128B.128 [R10+0x18c00], desc[UR40][R6.64+0x100], !P0 ;  /* 0x18c00100060abfae */ /* 0x0001e2000c101d68 */
[----:B------:R-:W-:-:S03]  /*c720*/  ISETP.GE.AND P3, PT, R5, R2, PT ;  /* 0x000000020500720c */ /* 0x000fc60003f66270 */
[----:B------:R-:W1:Y:S04]  /*c730*/  SHFL.IDX PT, R5, R4, 0x2, 0x181f ;  /* 0x00581f0004057f89 */ /* 0x000e6800000e0000 */
[----:B------:R-:W0:Y:S06]  /*c740*/  SHFL.IDX PT, R8, R3, 0x2, 0x181f ;  /* 0x00581f0003087f89 */ /* 0x000e2c00000e0000 */
[----:B-1----:R-:W-:-:S05]  /*c750*/  @!P3 LEA R5, P4, R11, R5, 0x1 ;  /* 0x000000050b05b211 */ /* 0x002fca00078808ff */
[----:B0-----:R-:W-:-:S04]  /*c760*/  @!P3 IMAD.X R6, RZ, RZ, R8, P4 ;  /* 0x000000ffff06b224 */ /* 0x001fc800020e0608 */
[----:B------:R-:W-:Y:S02]  /*c770*/  @!P3 IMAD.MOV.U32 R7, RZ, RZ, R6 ;  /* 0x000000ffff07b224 */ /* 0x000fe400078e0006 */
[----:B------:R-:W-:Y:S02]  /*c780*/  @!P3 IMAD.MOV.U32 R6, RZ, RZ, R5 ;  /* 0x000000ffff06b224 */ /* 0x000fe400078e0005 */
[----:B------:R-:W-:-:S03]  /*c790*/  VIADD R5, R0, 0x30 ;  /* 0x0000003000057836 */ /* 0x000fc60000000000 */
[----:B------:R-:W-:Y:S04]  /*c7a0*/  @!P3 LDGSTS.E.BYPASS.LTC128B.128 [R10+0x11400], desc[UR40][R6.64], !P2 ;  /* 0x11400000060abfae */ /* 0x000fe8000d101d68 */
[----:B------:R-:W-:Y:S04]  /*c7b0*/  @!P3 LDGSTS.E.BYPASS.LTC128B.128 [R10+0x15400], desc[UR40][R6.64+0x80], !P1 ;  /* 0x15400080060abfae */ /* 0x000fe8000c901d68 */
[----:B------:R0:W-:Y:S01]  /*c7c0*/  @!P3 LDGSTS.E.BYPASS.LTC128B.128 [R10+0x19400], desc[UR40][R6.64+0x100], !P0 ;  /* 0x19400100060abfae */ /* 0x0001e2000c101d68 */
[----:B------:R-:W-:-:S03]  /*c7d0*/  ISETP.GE.AND P3, PT, R5, R2, PT ;  /* 0x000000020500720c */ /* 0x000fc60003f66270 */
[----:B------:R-:W1:Y:S04]  /*c7e0*/  SHFL.IDX PT, R5, R4, 0x3, 0x181f ;  /* 0x00781f0004057f89 */ /* 0x000e6800000e0000 */
[----:B0-----:R-:W0:Y:S06]  /*c7f0*/  SHFL.IDX PT, R6, R3, 0x3, 0x181f ;  /* 0x00781f0003067f89 */ /* 0x001e2c00000e0000 */
        /* <DEDUP_REMOVED lines=27> */
[----:B------:R-:W-:Y:S02]  /*c9b0*/  @!P3 LDGSTS.E.BYPASS.LTC128B.128 [R10+0x12c00], desc[UR40][R6.64], !P2 ;  /* 0x12c00000060abfae */ /* 0x000fe4000d101d68 */
[----:B------:R-:W-:Y:S02]  /*c9c0*/  ISETP.GE.AND P4, PT, R5, R2, PT ;  /* 0x000000020500720c */ /* 0x000fe40003f86270 */
[----:B------:R-:W0:Y:S04]  /*c9d0*/  SHFL.IDX PT, R5, R4, 0x6, 0x181f ;  /* 0x00d81f0004057f89 */ /* 0x000e2800000e0000 */
[----:B------:R-:W-:Y:S04]  /*c9e0*/  @!P3 LDGSTS.E.BYPASS.LTC128B.128 [R10+0x16c00], desc[UR40][R6.64+0x80], !P1 ;  /* 0x16c00080060abfae */ /* 0x000fe8000c901d68 */
[----:B------:R1:W-:Y:S04]  /*c9f0*/  @!P3 LDGSTS.E.BYPASS.LTC128B.128 [R10+0x1ac00], desc[UR40][R6.64+0x100], !P0 ;  /* 0x1ac00100060abfae */ /* 0x0003e8000c101d68 */
[----:B-1----:R-:W1:Y:S01]  /*ca00*/  SHFL.IDX PT, R6, R3, 0x6, 0x181f ;  /* 0x00d81f0003067f89 */ /* 0x002e6200000e0000 */
[----:B0-----:R-:W-:-:S05]  /*ca10*/  @!P4 LEA R5, P3, R11, R5, 0x1 ;  /* 0x000000050b05c211 */ /* 0x001fca00078608ff */
[----:B-1----:R-:W-:-:S04]  /*ca20*/  @!P4 IMAD.X R6, RZ, RZ, R6, P3 ;  /* 0x000000ffff06c224 */ /* 0x002fc800018e0606 */
[----:B------:R-:W-:Y:S02]  /*ca30*/  @!P4 IMAD.MOV.U32 R7, RZ, RZ, R6 ;  /* 0x000000ffff07c224 */ /* 0x000fe400078e0006 */
[----:B------:R-:W-:Y:S02]  /*ca40*/  @!P4 IMAD.MOV.U32 R6, RZ, RZ, R5 ;  /* 0x000000ffff06c224 */ /* 0x000fe400078e0005 */
[----:B------:R1:W2:Y:S04]  /*ca50*/  SHFL.IDX PT, R5, R3, 0x7, 0x181f ;  /* 0x00f81f0003057f89 */ /* 0x0002a800000e0000 */
[----:B------:R1:W-:Y:S04]  /*ca60*/  @!P4 LDGSTS.E.BYPASS.LTC128B.128 [R10+0x13400], desc[UR40][R6.64], !P2 ;  /* 0x13400000060acfae */ /* 0x0003e8000d101d68 */
[----:B------:R1:W-:Y:S04]  /*ca70*/  @!P4 LDGSTS.E.BYPASS.LTC128B.128 [R10+0x17400], desc[UR40][R6.64+0x80], !P1 ;  /* 0x17400080060acfae */ /* 0x0003e8000c901d68 */
[----:B------:R1:W-:Y:S04]  /*ca80*/  @!P4 LDGSTS.E.BYPASS.LTC128B.128 [R10+0x1b400], desc[UR40][R6.64+0x100], !P0 ;  /* 0x1b400100060acfae */ /* 0x0003e8000c101d68 */
[----:B------:R1:W3:Y:S02]  /*ca90*/  SHFL.IDX PT, R3, R4, 0x7, 0x181f ;  /* 0x00f81f0004037f89 */ /* 0x0002e400000e0000 */
.L_x_366:
[----:B------:R-:W-:Y:S01]  /*caa0*/  VIADD R0, R0, 0x70 ;  /* 0x0000007000007836 */ /* 0x000fe20000000000 */
[----:B------:R-:W-:Y:S04]  /*cab0*/  BSSY B0, `(.L_x_250) ;  /* 0x000000e000007945 */ /* 0x000fe80003800000 */
[----:B------:R-:W-:-:S13]  /*cac0*/  ISETP.GE.AND P3, PT, R0, R2, PT ;  /* 0x000000020000720c */ /* 0x000fda0003f66270 */
[----:B------:R-:W-:Y:S05]  /*cad0*/  @P3 BRA `(.L_x_251) ;  /* 0x00000000002c3947 */ /* 0x000fea0003800000 */
[----:B-1----:R-:W1:Y:S02]  /*cae0*/  S2R R4, SR_TID.X ;  /* 0x0000000000047919 */ /* 0x002e640000002100 */
[----:B-1----:R-:W-:-:S05]  /*caf0*/  IMAD.SHL.U32 R4, R4, 0x8, RZ ;  /* 0x0000000804047824 */ /* 0x002fca00078e00ff */
[----:B------:R-:W-:-:S04]  /*cb00*/  LOP3.LUT R4, R4, 0x38, RZ, 0xc0, !PT ;  /* 0x0000003804047812 */ /* 0x000fc800078ec0ff */
[----:B---3--:R-:W-:-:S05]  /*cb10*/  LEA R2, P3, R4, R3, 0x1 ;  /* 0x0000000304027211 */ /* 0x008fca00078608ff */
[----:B--2---:R-:W-:-:S05]  /*cb20*/  IMAD.X R3, RZ, RZ, R5, P3 ;  /* 0x000000ffff037224 */ /* 0x004fca00018e0605 */
[----:B------:R-:W-:Y:S01]  /*cb30*/  @!PT LDS RZ, [RZ] ;  /* 0x00000000fffff984 */ /* 0x000fe20000000800 */
[----:B------:R-:W-:Y:S01]  /*cb40*/  @!PT LDS RZ, [RZ] ;  /* 0x00000000fffff984 */ /* 0x000fe20000000800 */
[----:B------:R-:W-:Y:S01]  /*cb50*/  @!PT LDS RZ, [RZ] ;  /* 0x00000000fffff984 */ /* 0x000fe20000000800 */
[----:B------:R4:W-:Y:S04]  /*cb60*/  LDGSTS.E.BYPASS.LTC128B.128 [R10+0x13c00], desc[UR40][R2.64], !P2 ;  /* 0x13c00000020a7fae */ /* 0x0009e8000d101d68 */
[----:B------:R4:W-:Y:S04]  /*cb70*/  LDGSTS.E.BYPASS.LTC128B.128 [R10+0x17c00], desc[UR40][R2.64+0x80], !P1 ;  /* 0x17c00080020a7fae */ /* 0x0009e8000c901d68 */
[----:B------:R4:W-:Y:S02]  /*cb80*/  LDGSTS.E.BYPASS.LTC128B.128 [R10+0x1bc00], desc[UR40][R2.64+0x100], !P0 ;  /* 0x1bc00100020a7fae */ /* 0x0009e4000c101d68 */
.L_x_251:
[----:B------:R-:W-:Y:S05]  /*cb90*/  BSYNC B0 ;  /* 0x0000000000007941 */ /* 0x000fea0003800000 */
.L_x_250:
[----:B------:R-:W-:Y:S01]  /*cba0*/  NOP ;  /* 0x0000000000007918 */ /* 0x000fe20000000000 */
[----:B------:R-:W-:Y:S01]  /*cbb0*/  PLOP3.LUT P0, PT, PT, PT, PT, 0x80, 0x0 ;  /* 0x000000000000781c */ /* 0x000fe20003f0f070 */
[----:B01----:R-:W-:-:S12]  /*cbc0*/  VIADD R6, R18, 0x34800 ;  /* 0x0003480012067836 */ /* 0x003fd80000000000 */
.L_x_252:
[----:B------:R-:W-:Y:S02]  /*cbd0*/  PLOP3.LUT P1, PT, P1, P0, PT, 0xa2, 0x0 ;  /* 0x000000000000781c */ /* 0x000fe40000f21472 */
[----:B------:R-:W-:-:S08]  /*cbe0*/  @P0 R2UR P1, UR4, R18 ;  /* 0x00000000120402ca */ /* 0x000fd00000020000 */
[----:B------:R-:W-:-:S05]  /*cbf0*/  @P0 PLOP3.LUT P0, PT, P1, PT, PT, 0x80, 0x0 ;  /* 0x000000000000081c */ /* 0x000fca0000f0f070 */
[----:B------:R-:W-:Y:S01]  /*cc00*/  @!P1 SYNCS.ARRIVE.TRANS64.RED.A0T1 RZ, [UR4+0x34800], RZ ;  /* 0x034800ffffff99a7 */ /* 0x000fe20008200404 */
[----:B------:R-:W-:Y:S07]  /*cc10*/  @!P1 ARRIVES.LDGSTSBAR.64.TRANSCNT [UR4+0x34800] ;  /* 0x03480000ff0099b0 */ /* 0x000fee0008000a84 */
[----:B------:R-:W-:Y:S05]  /*cc20*/  @P0 BRA.U.ANY `(.L_x_252) ;  /* 0xfffffffd00e80947 */ /* 0x000fea000393ffff */
[----:B----4-:R-:W4:Y:S02]  /*cc30*/  LDL.LU R2, [R1+0x48] ;  /* 0x0000480001027983 */ /* 0x010f240000300800 */
[----:B----4-:R-:W-:-:S05]  /*cc40*/  VIADD R2, R2, 0x1 ;  /* 0x0000000102027836 */ /* 0x010fca0000000000 */
[----:B------:R0:W-:Y:S01]  /*cc50*/  STL [R1+0x48], R2 ;  /* 0x0000480201007387 */ /* 0x0001e20000100800 */
[----:B------:R-:W-:-:S04]  /*cc60*/  LEA.HI R0, R2, R2, RZ, 0x1 ;  /* 0x0000000202007211 */ /* 0x000fc800078f08ff */
[----:B------:R-:W-:-:S05]  /*cc70*/  LOP3.LUT R0, R0, 0xfffffffe, RZ, 0xc0, !PT ;  /* 0xfffffffe00007812 */ /* 0x000fca00078ec0ff */
[----:B------:R-:W-:-:S05]  /*cc80*/  IMAD.IADD R0, R2, 0x1, -R0 ;  /* 0x0000000102007824 */ /* 0x000fca00078e0a00 */
[----:B------:R-:W-:Y:S01]  /*cc90*/  SHF.L.U32 R0, R0, 0x1f, RZ ;  /* 0x0000001f00007819 */ /* 0x000fe200000006ff */
[----:B------:R-:W-:Y:S01]  /*cca0*/  NOP ;  /* 0x0000000000007918 */ /* 0x000fe20000000000 */
[----:B------:R0:W-:Y:S01]  /*ccb0*/  SYNCS.ARRIVE.TRANS64.A1T0 RZ, [R18+URZ+0x34800], RZ ;  /* 0x034800ff12ff79a7 */ /* 0x0001e2000810003f */
[----:B------:R-:W-:Y:S01]  /*ccc0*/  BSSY B0, `(.L_x_253) ;  /* 0x0000003000007945 */ /* 0x000fe20003800000 */
[----:B------:R-:W1:Y:S03]  /*ccd0*/  SYNCS.PHASECHK.TRANS64.TRYWAIT P0, [R18+URZ+0x34820], R0 ;  /* 0x03482000120075a7 */ /* 0x000e66000800017f */
[----:B01----:R-:W-:Y:S05]  /*cce0*/  @!P0 BRA `(.L_x_254) ;  /* 0x0000004400dc8947 */ /* 0x003fea0003800000 */
.L_x_367:
[----:B------:R-:W-:Y:S05]  /*ccf0*/  BSYNC B0 ;  /* 0x0000000000007941 */ /* 0x000fea0003800000 */
.L_x_253:
[----:B------:R-:W0:Y:S04]  /*cd00*/  LDL R2, [R1+0x38] ;  /* 0x0000380001027983 */ /* 0x000e280000100800 */
[----:B---3--:R-:W3:Y:S01]  /*cd10*/  LDL R3, [R1+0x28] ;  /* 0x0000280001037983 */ /* 0x008ee20000100800 */
[----:B------:R-:W-:Y:S01]  /*cd20*/  BSSY B0, `(.L_x_255) ;  /* 0x0000213000007945 */ /* 0x000fe20003800000 */
[----:B0-----:R-:W-:-:S05]  /*cd30*/  VIADD R0, R2, 0xfffffffe ;  /* 0xfffffffe02007836 */ /* 0x001fca0000000000 */
[----:B---3--:R-:W-:-:S13]  /*cd40*/  ISETP.GE.AND P0, PT, R0, R3, PT ;  /* 0x000000030000720c */ /* 0x008fda0003f06270 */
[----:B------:R-:W-:Y:S05]  /*cd50*/  @!P0 BRA `(.L_x_256) ;  /* 0x00000020003c8947 */ /* 0x000fea0003800000 */
[----:B------:R-:W3:Y:S04]  /*cd60*/  LDL.LU R2, [R1+0x58] ;  /* 0x0000580001027983 */ /* 0x000ee80000300800 */
[----:B--2---:R-:W2:Y:S04]  /*cd70*/  LDL.LU R5, [R1+0x34] ;  /* 0x0000340001057983 */ /* 0x004ea80000300800 */
[----:B------:R-:W4:Y:S01]  /*cd80*/  LDL.LU R4, [R1+0x44] ;  /* 0x0000440001047983 */ /* 0x000f220000300800 */
[----:B------:R-:W-:Y:S01]  /*cd90*/  LOP3.LUT R12, RZ, R3, RZ, 0x33, !PT ;  /* 0x00000003ff0c7212 */ /* 0x000fe200078e33ff */
[----:B------:R-:W-:Y:S01]  /*cda0*/  BSSY B2, `(.L_x_257) ;  /* 0x00000b5000027945 */ /* 0x000fe20003800000 */
[----:B---3--:R-:W-:-:S04]  /*cdb0*/  VIADD R2, R2, 0x1 ;  /* 0x0000000102027836 */ /* 0x008fc80000000000 */
[----:B--2---:R-:W-:-:S05]  /*cdc0*/  IMAD R2, R2, R5, RZ ;  /* 0x0000000502027224 */ /* 0x004fca00078e02ff */
[----:B----4-:R-:W-:-:S05]  /*cdd0*/  VIMNMX R4, R4, R2, PT ;  /* 0x0000000204047248 */ /* 0x010fca0003fe0100 */
[----:B------:R-:W-:-:S05]  /*cde0*/  IMAD.MOV R2, RZ, RZ, -R4 ;  /* 0x000000ffff027224 */ /* 0x000fca00078e0a04 */
[----:B------:R-:W-:-:S05]  /*cdf0*/  VIADDMNMX R12, R2, 0x1, R12, !PT ;  /* 0x00000001020c7846 */ /* 0x000fca000780010c */
[----:B------:R-:W-:-:S05]  /*ce00*/  IMAD.IADD R2, R4, 0x1, R12 ;  /* 0x0000000104027824 */ /* 0x000fca00078e020c */
[----:B------:R-:W-:-:S04]  /*ce10*/  LOP3.LUT R2, R2, 0x1, RZ, 0xc0, !PT ;  /* 0x0000000102027812 */ /* 0x000fc800078ec0ff */
[----:B------:R-:W-:-:S13]  /*ce20*/  ISETP.NE.U32.AND P0, PT, R2, 0x1, PT ;  /* 0x000000010200780c */ /* 0x000fda0003f05070 */
[----:B------:R-:W-:Y:S05]  /*ce30*/  @P0 BRA `(.L_x_258) ;  /* 0x0000000800ac0947 */ /* 0x000fea0003800000 */
[----:B------:R-:W2:Y:S04]  /*ce40*/  LDL R5, [R1+0x1c] ;  /* 0x00001c0001057983 */ /* 0x000ea80000100800 */
[----:B------:R-:W3:Y:S01]  /*ce50*/  LDL R3, [R1+0x14] ;  /* 0x0000140001037983 */ /* 0x000ee20000100800 */
[----:B------:R-:W-:Y:S01]  /*ce60*/  VIADD R9, R19, 0x1 ;  /* 0x0000000113097836 */ /* 0x000fe20000000000 */
[----:B------:R-:W-:Y:S04]  /*ce70*/  BSSY B1, `(.L_x_259) ;  /* 0x00000a3000017945 */ /* 0x000fe80003800000 */
[----:B------:R-:W-:-:S04]  /*ce80*/  ISETP.NE.AND P0, PT, R9, 0x2, PT ;  /* 0x000000020900780c */ /* 0x000fc80003f05270 */
[----:B------:R-:W-:Y:S02]  /*ce90*/  SEL R13, RZ, 0x1, P0 ;  /* 0x00000001ff0d7807 */ /* 0x000fe40000000000 */
[----:B------:R-:W-:Y:S02]  /*cea0*/  SEL R9, R9, RZ, P0 ;  /* 0x000000ff09097207 */ /* 0x000fe40000000000 */
[----:B--2---:R-:W-:Y:S02]  /*ceb0*/  LOP3.LUT P1, RZ, R5, 0x1, RZ, 0xc0, !PT ;  /* 0x0000000105ff7812 */ /* 0x004fe4000782c0ff */
[----:B---3--:R-:W-:-:S11]  /*cec0*/  LOP3.LUT R13, R3, R13, RZ, 0x3c, !PT ;  /* 0x0000000d030d7212 */ /* 0x008fd600078e3cff */
[----:B------:R-:W-:Y:S05]  /*ced0*/  @!P1 BRA `(.L_x_260) ;  /* 0x0000000800709947 */ /* 0x000fea0003800000 */
[----:B------:R-:W-:Y:S01]  /*cee0*/  ULDC.64 UR4, c[0x0][0x418] ;  /* 0x0001060000047ab9 */ /* 0x000fe20000000a00 */
[----:B------:R-:W-:Y:S01]  /*cef0*/  IMAD.MOV.U32 R5, RZ, RZ, R17 ;  /* 0x000000ffff057224 */ /* 0x000fe200078e0011 */
[----:B------:R-:W-:-:S04]  /*cf00*/  ISETP.NE.U32.AND P0, PT, RZ, UR4, PT ;  /* 0x00000004ff007c0c */ /* 0x000fc8000bf05070 */
[----:B------:R-:W-:-:S13]  /*cf10*/  ISETP.NE.AND.EX P0, PT, RZ, UR5, PT, P0 ;  /* 0x00000005ff007c0c */ /* 0x000fda000bf05300 */
[----:B------:R-:W-:Y:S05]  /*cf20*/  @!P0 BRA `(.L_x_261) ;  /* 0x00000000004c8947 */ /* 0x000fea0003800000 */
[----:B------:R-:W2:Y:S01]  /*cf30*/  LDL R10, [R1+0x20] ;  /* 0x00002000010a7983 */ /* 0x000ea20000100800 */
[----:B------:R-:W0:Y:S01]  /*cf40*/  LDC R7, c[0x0][0x43c] ;  /* 0x00010f00ff077b82 */ /* 0x000e220000000800 */
[----:B------:R-:W-:Y:S02]  /*cf50*/  ULDC.64 UR6, c[0x0][0x428] ;  /* 0x00010a0000067ab9 */ /* 0x000fe40000000a00 */
[----:B------:R-:W3:Y:S01]  /*cf60*/  LDL R8, [R1+0x10] ;  /* 0x0000100001087983 */ /* 0x000ee20000100800 */
[----:B0-----:R-:W-:-:S13]  /*cf70*/  ISETP.NE.AND P0, PT, R7, 0x1, PT ;  /* 0x000000010700780c */ /* 0x001fda0003f05270 */
[----:B------:R-:W0:Y:S02]  /*cf80*/  @P0 LDC.64 R2, c[0x0][0x440] ;  /* 0x00011000ff020b82 */ /* 0x000e240000000a00 */
[----:B0-----:R-:W-:-:S04]  /*cf90*/  @P0 IMAD.HI.U32 R5, R0, R2, RZ ;  /* 0x0000000200050227 */ /* 0x001fc800078e00ff */
[----:B------:R-:W-:Y:S01]  /*cfa0*/  IMAD.MOV.U32 R2, RZ, RZ, R0 ;  /* 0x000000ffff027224 */ /* 0x000fe200078e0000 */
[----:B------:R-:W-:-:S05]  /*cfb0*/  @P0 SHF.R.U32.HI R2, RZ, R3, R5 ;  /* 0x00000003ff020219 */ /* 0x000fca0000011605 */
[----:B------:R-:W-:-:S04]  /*cfc0*/  IMAD.MOV R3, RZ, RZ, -R2 ;  /* 0x000000ffff037224 */ /* 0x000fc800078e0a02 */
[----:B------:R-:W-:Y:S01]  /*cfd0*/  IMAD R0, R7, R3, R0 ;  /* 0x0000000307007224 */ /* 0x000fe200078e0200 */
[----:B------:R-:W-:Y:S01]  /*cfe0*/  SHF.R.S32.HI R3, RZ, 0x1f, R2 ;  /* 0x0000001fff037819 */ /* 0x000fe20000011402 */
[----:B--2---:R-:W-:-:S04]  /*cff0*/  IMAD R5, R10, UR6, RZ ;  /* 0x000000060a057c24 */ /* 0x004fc8000f8e02ff */
[C---:B---3--:R-:W-:Y:S02]  /*d000*/  IMAD R5, R8.reuse, UR7, R5 ;  /* 0x0000000708057c24 */ /* 0x048fe4000f8e0205 */
[----:B------:R-:W-:-:S04]  /*d010*/  IMAD.WIDE.U32 R2, R8, UR6, R2 ;  /* 0x0000000608027c25 */ /* 0x000fc8000f8e0002 */
[----:B------:R-:W-:Y:S01]  /*d020*/  IMAD.IADD R3, R5, 0x1, R3 ;  /* 0x0000000105037824 */ /* 0x000fe200078e0203 */
[----:B------:R-:W-:-:S04]  /*d030*/  LEA R10, P0, R2, UR4, 0x2 ;  /* 0x00000004020a7c11 */ /* 0x000fc8000f8010ff */
[----:B------:R-:W-:-:S05]  /*d040*/  LEA.HI.X R11, R2, UR5, R3, 0x2, P0 ;  /* 0x00000005020b7c11 */ /* 0x000fca00080f1403 */
[----:B------:R0:W5:Y:S04]  /*d050*/  LDG.E R5, desc[UR40][R10.64] ;  /* 0x000000280a057981 */ /* 0x000168000c1e1900 */
.L_x_261:
[----:B------:R-:W-:Y:S01]  /*d060*/  IMAD R3, R9, 0x8, R18 ;  /* 0x0000000809037824 */ /* 0x000fe200078e0212 */
[----:B------:R-:W-:Y:S01]  /*d070*/  SHF.L.U32 R2, R13, 0x1f, RZ ;  /* 0x0000001f0d027819 */ /* 0x000fe200000006ff */
[----:B------:R-:W-:Y:S03]  /*d080*/  BSSY B3, `(.L_x_262) ;  /* 0x0000003000037945 */ /* 0x000fe60003800000 */
[----:B------:R-:W1:Y:S02]  /*d090*/  SYNCS.PHASECHK.TRANS64.TRYWAIT P0, [R3+URZ+0x34840], R2 ;  /* 0x03484002030075a7 */ /* 0x000e64000800017f */
[----:B-1----:R-:W-:Y:S05]  /*d0a0*/  @!P0 BRA `(.L_x_263) ;  /* 0x0000004400008947 */ /* 0x002fea0003800000 */
.L_x_368:
[----:B------:R-:W-:Y:S05]  /*d0b0*/  BSYNC B3 ;  /* 0x0000000000037941 */ /* 0x000fea0003800000 */
.L_x_262:
[----:B------:R-:W2:Y:S01]  /*d0c0*/  S2R R7, SR_TID.X ;  /* 0x0000000000077919 */ /* 0x000ea20000002100 */
[----:B------:R-:W-:Y:S01]  /*d0d0*/  BSSY B3, `(.L_x_264) ;  /* 0x000000b000037945 */ /* 0x000fe20003800000 */
[----:B--2---:R-:W-:-:S04]  /*d0e0*/  LOP3.LUT R7, R7, 0x7f, RZ, 0xc0, !PT ;  /* 0x0000007f07077812 */ /* 0x004fc800078ec0ff */
[----:B------:R-:W-:-:S13]  /*d0f0*/  ISETP.NE.AND P1, PT, R7, RZ, PT ;  /* 0x000000ff0700720c */ /* 0x000fda0003f25270 */
[----:B------:R-:W-:Y:S05]  /*d100*/  @P1 BRA `(.L_x_265) ;  /* 0x00000000001c1947 */ /* 0x000fea0003800000 */
[----:B------:R-:W2:Y:S01]  /*d110*/  S2R R7, SR_TID.X ;  /* 0x0000000000077919 */ /* 0x000ea20000002100 */
[----:B-1----:R-:W-:-:S04]  /*d120*/  IMAD.MOV.U32 R2, RZ, RZ, 0xc000 ;  /* 0x0000c000ff027424 */ /* 0x002fc800078e00ff */
[----:B------:R3:W-:Y:S01]  /*d130*/  SYNCS.ARRIVE.TRANS64 RZ, [R3+URZ+0x34830], R2 ;  /* 0x0348300203ff79a7 */ /* 0x0007e2000800003f */
[----:B--2---:R-:W-:-:S04]  /*d140*/  LOP3.LUT R7, R7, 0x1f, RZ, 0xc0, !PT ;  /* 0x0000001f07077812 */ /* 0x004fc800078ec0ff */
[----:B------:R-:W-:-:S13]  /*d150*/  ISETP.NE.AND P0, PT, R7, RZ, PT ;  /* 0x000000ff0700720c */ /* 0x000fda0003f05270 */
[----:B---3--:R-:W-:Y:S05]  /*d160*/  @!P0 BRA `(.L_x_265) ;  /* 0x0000000000048947 */ /* 0x008fea0003800000 */
[----:B------:R-:W-:Y:S01]  /*d170*/  BPT.TRAP 0x1 ;  /* 0x000000040000795c */ /* 0x000fe20000300000 */
.L_x_265:
[----:B------:R-:W-:Y:S05]  /*d180*/  BSYNC B3 ;  /* 0x0000000000037941 */ /* 0x000fea0003800000 */
.L_x_264:
[----:B-1----:R-:W2:Y:S01]  /*d190*/  LDL R2, [R1+0x18] ;  /* 0x0000180001027983 */ /* 0x002ea20000100800 */
[----:B------:R-:W-:Y:S01]  /*d1a0*/  IMAD.MOV.U32 R14, RZ, RZ, RZ ;  /* 0x000000ffff0e7224 */ /* 0x000fe200078e00ff */
[----:B------:R-:W-:Y:S01]  /*d1b0*/  UIADD3 UR4, UP0, UR38, 0x370, URZ ;  /* 0x0000037026047890 */ /* 0x000fe2000ff1e03f */
[----:B------:R-:W-:Y:S01]  /*d1c0*/  IMAD R8, R9, 0xc000, R18 ;  /* 0x0000c00009087824 */ /* 0x000fe200078e0212 */
[----:B------:R-:W-:Y:S01]  /*d1d0*/  PLOP3.LUT P0, PT, PT, PT, PT, 0x80, 0x0 ;  /* 0x000000000000781c */ /* 0x000fe20003f0f070 */
[----:B------:R-:W-:Y:S01]  /*d1e0*/  VIADD R3, R3, 0x34830 ;  /* 0x0003483003037836 */ /* 0x000fe20000000000 */
[----:B------:R-:W-:Y:S01]  /*d1f0*/  R2UR UR10, R14 ;  /* 0x000000000e0a72ca */ /* 0x000fe200000e0000 */
[----:B------:R-:W-:Y:S01]  /*d200*/  VIADD R7, R8, 0x1c400 ;  /* 0x0001c40008077836 */ /* 0x000fe20000000000 */
[----:B------:R-:W-:Y:S01]  /*d210*/  UIADD3.X UR5, URZ, UR39, URZ, UP0, !UPT ;  /* 0x000000273f057290 */ /* 0x000fe200087fe43f */
[----:B------:R-:W-:Y:S01]  /*d220*/  UMOV UR6, 0x0 ;  /* 0x0000000000067882 */ /* 0x000fe20000000000 */
[----:B------:R-:W-:Y:S01]  /*d230*/  UMOV UR7, 0x14f00000 ;  /* 0x14f0000000077882 */ /* 0x000fe20000000000 */
[----:B--2---:R-:W-:-:S10]  /*d240*/  IMAD R2, R0, 0x80, R2 ;  /* 0x0000008000027824 */ /* 0x004fd400078e0202 */
.L_x_266:
[----:B------:R-:W-:-:S13]  /*d250*/  @P0 ELECT P2, URZ, PT ;  /* 0x00000000003f082f */ /* 0x000fda0003840000 */
[----:B-----5:R-:W-:Y:S02]  /*d260*/  @P2 R2UR UR13, R5 ;  /* 0x00000000050d22ca */ /* 0x020fe400000e0000 */
[----:B------:R-:W-:Y:S02]  /*d270*/  @P2 R2UR UR12, R16 ;  /* 0x00000000100c22ca */ /* 0x000fe400000e0000 */
[----:B------:R-:W-:Y:S02]  /*d280*/  @P2 R2UR UR11, R2 ;  /* 0x00000000020b22ca */ /* 0x000fe400000e0000 */
[----:B------:R-:W-:Y:S02]  /*d290*/  @P2 R2UR UR9, R3 ;  /* 0x00000000030922ca */ /* 0x000fe400000e0000 */
[----:B------:R-:W-:Y:S02]  /*d2a0*/  @P2 R2UR UR8, R7 ;  /* 0x00000000070822ca */ /* 0x000fe400000e0000 */
[----:B------:R-:W-:-:S02]  /*d2b0*/  @P2 PLOP3.LUT P0, PT, P2, PT, PT, 0x8, 0x0 ;  /* 0x000000000000281c */ /* 0x000fc4000170e170 */
[----:B------:R-:W-:-:S09]  /*d2c0*/  PLOP3.LUT P2, PT, PT, PT, PT, 0x8, 0x0 ;  /* 0x000000000000781c */ /* 0x000fd20003f4e170 */
[----:B------:R1:W-:Y:S02]  /*d2d0*/  UTMALDG.4D [UR8], [UR4], desc[UR6] ;  /* 0x00000608040075b4 */ /* 0x0003e40008019000 */
[----:B-1----:R-:W-:Y:S05]  /*d2e0*/  @P0 BRA.U.ANY `(.L_x_266) ;  /* 0xfffffffd00d80947 */ /* 0x002fea000393ffff */
[----:B------:R-:W-:Y:S01]  /*d2f0*/  IMAD.MOV.U32 R15, RZ, RZ, 0x40 ;  /* 0x00000040ff0f7424 */ /* 0x000fe200078e00ff */
[----:B------:R-:W-:Y:S01]  /*d300*/  PLOP3.LUT P0, PT, PT, PT, PT, 0x80, 0x0 ;  /* 0x000000000000781c */ /* 0x000fe20003f0f070 */
[----:B------:R-:W-:Y:S01]  /*d310*/  VIADD R7, R8, 0x20400 ;  /* 0x0002040008077836 */ /* 0x000fe20000000000 */
[----:B------:R-:W-:Y:S01]  /*d320*/  UMOV UR6, 0x0 ;  /* 0x0000000000067882 */ /* 0x000fe20000000000 */
[----:B------:R-:W-:Y:S01]  /*d330*/  UMOV UR7, 0x14f00000 ;  /* 0x14f0000000077882 */ /* 0x000fe20000000000 */
[----:B------:R-:W-:-:S15]  /*d340*/  R2UR UR10, R15 ;  /* 0x000000000f0a72ca */ /* 0x000fde00000e0000 */
.L_x_267:
[----:B------:R-:W-:-:S13]  /*d350*/  @P0 ELECT P2, URZ, PT ;  /* 0x00000000003f082f */ /* 0x000fda0003840000 */
[----:B------:R-:W-:Y:S02]  /*d360*/  @P2 R2UR UR13, R5 ;  /* 0x00000000050d22ca */ /* 0x000fe400000e0000 */
        /* <DEDUP_REMOVED lines=8> */
[----:B------:R-:W-:Y:S01]  /*d3f0*/  PLOP3.LUT P0, PT, PT, PT, PT, 0x80, 0x0 ;  /* 0x000000000000781c */ /* 0x000fe20003f0f070 */
[----:B------:R-:W-:Y:S01]  /*d400*/  VIADD R8, R8, 0x24400 ;  /* 0x0002440008087836 */ /* 0x000fe20000000000 */
[----:B------:R-:W-:Y:S01]  /*d410*/  UMOV UR6, 0x0 ;  /* 0x0000000000067882 */ /* 0x000fe20000000000 */
[----:B------:R-:W-:Y:S01]  /*d420*/  UMOV UR7, 0x14f00000 ;  /* 0x14f0000000077882 */ /* 0x000fe20000000000 */
[----:B------:R-:W-:-:S09]  /*d430*/  UMOV UR10, 0x80 ;  /* 0x00000080000a7882 */ /* 0x000fd20000000000 */
.L_x_268:
        /* <DEDUP_REMOVED lines=10> */
[----:B------:R-:W2:Y:S01]  /*d4e0*/  LDL.LU R7, [R1+0x14] ;  /* 0x0000140001077983 */ /* 0x000ea20000300800 */
[----:B------:R-:W-:Y:S01]  /*d4f0*/  IMAD R3, R19, 0x8, R6 ;  /* 0x0000000813037824 */ /* 0x000fe200078e0206 */
[----:B------:R-:W-:Y:S01]  /*d500*/  BSSY B3, `(.L_x_269) ;  /* 0x0000004000037945 */ /* 0x000fe20003800000 */
[----:B--2---:R-:W-:-:S04]  /*d510*/  SHF.L.U32 R2, R7, 0x1f, RZ ;  /* 0x0000001f07027819 */ /* 0x004fc800000006ff */
[----:B------:R-:W1:Y:S02]  /*d520*/  SYNCS.PHASECHK.TRANS64.TRYWAIT P0, [R3+URZ+0x60], R2 ;  /* 0x00006002030075a7 */ /* 0x000e64000800017f */
[----:B-1----:R-:W-:Y:S05]  /*d530*/  @!P0 BRA `(.L_x_270) ;  /* 0x0000003c00f08947 */ /* 0x002fea0003800000 */
.L_x_369:
[----:B------:R-:W-:Y:S05]  /*d540*/  BSYNC B3 ;  /* 0x0000000000037941 */ /* 0x000fea0003800000 */
.L_x_269:
[----:B------:R-:W-:Y:S01]  /*d550*/  BSSY B3, `(.L_x_271) ;  /* 0x000000c000037945 */ /* 0x000fe20003800000 */
[----:B0-----:R-:W-:Y:S02]  /*d560*/  IMAD.MOV.U32 R10, RZ, RZ, 0x0 ;  /* 0x00000000ff0a7424 */ /* 0x001fe400078e00ff */
[----:B------:R-:W-:Y:S01]  /*d570*/  IMAD.MOV.U32 R11, RZ, RZ, 0x14f00000 ;  /* 0x14f00000ff0b7424 */ /* 0x000fe200078e00ff */
[----:B------:R-:W-:Y:S06]  /*d580*/  @P1 BRA `(.L_x_272) ;  /* 0x0000000000201947 */ /* 0x000fec0003800000 */
[----:B------:R-:W0:Y:S01]  /*d590*/  S2R R7, SR_TID.X ;  /* 0x0000000000077919 */ /* 0x000e220000002100 */
[----:B-1----:R-:W-:Y:S02]  /*d5a0*/  IMAD R2, R19, 0x8, R18 ;  /* 0x0000000813027824 */ /* 0x002fe400078e0212 */
[----:B------:R-:W-:-:S04]  /*d5b0*/  IMAD.MOV.U32 R3, RZ, RZ, 0x8000 ;  /* 0x00008000ff037424 */ /* 0x000fc800078e00ff */
[----:B------:R2:W-:Y:S01]  /*d5c0*/  SYNCS.ARRIVE.TRANS64 RZ, [R2+URZ+0x34850], R3 ;  /* 0x0348500302ff79a7 */ /* 0x0005e2000800003f */
[----:B0-----:R-:W-:-:S04]  /*d5d0*/  LOP3.LUT R7, R7, 0x1f, RZ, 0xc0, !PT ;  /* 0x0000001f07077812 */ /* 0x001fc800078ec0ff */
[----:B------:R-:W-:-:S13]  /*d5e0*/  ISETP.NE.AND P0, PT, R7, RZ, PT ;  /* 0x000000ff0700720c */ /* 0x000fda0003f05270 */
[----:B--2---:R-:W-:Y:S05]  /*d5f0*/  @!P0 BRA `(.L_x_272) ;  /* 0x0000000000048947 */ /* 0x004fea0003800000 */
[----:B------:R-:W-:Y:S01]  /*d600*/  BPT.TRAP 0x1 ;  /* 0x000000040000795c */ /* 0x000fe20000300000 */
.L_x_272:
[----:B------:R-:W-:Y:S05]  /*d610*/  BSYNC B3 ;  /* 0x0000000000037941 */ /* 0x000fea0003800000 */
.L_x_271:
[----:B------:R-:W2:Y:S04]  /*d620*/  LDL R7, [R1+0x18] ;  /* 0x0000180001077983 */ /* 0x000ea80000100800 */
[----:B-1----:R-:W2:Y:S01]  /*d630*/  LDL.LU R2, [R1+0x8] ;  /* 0x0000080001027983 */ /* 0x002ea20000300800 */
[----:B------:R-:W-:Y:S01]  /*d640*/  R2UR UR10, R14 ;  /* 0x000000000e0a72ca */ /* 0x000fe200000e0000 */
[C-C-:B------:R-:W-:Y:S01]  /*d650*/  IMAD R3, R19.reuse, 0x8, R18.reuse ;  /* 0x0000000813037824 */ /* 0x140fe200078e0212 */
[----:B------:R-:W-:Y:S01]  /*d660*/  R2UR UR6, R10 ;  /* 0x000000000a0672ca */ /* 0x000fe200000e0000 */
[----:B------:R-:W-:Y:S01]  /*d670*/  IMAD R8, R19, 0x8000, R18 ;  /* 0x0000800013087824 */ /* 0x000fe200078e0212 */
[----:B------:R-:W-:Y:S01]  /*d680*/  R2UR UR7, R11 ;  /* 0x000000000b0772ca */ /* 0x000fe200000e0000 */
[----:B------:R-:W-:Y:S01]  /*d690*/  UIADD3 UR4, UP0, UR38, 0x470, URZ ;  /* 0x0000047026047890 */ /* 0x000fe2000ff1e03f */
[----:B------:R-:W-:Y:S01]  /*d6a0*/  PLOP3.LUT P0, PT, PT, PT, PT, 0x80, 0x0 ;  /* 0x000000000000781c */ /* 0x000fe20003f0f070 */
[----:B------:R-:W-:-:S02]  /*d6b0*/  VIADD R3, R3, 0x34850 ;  /* 0x0003485003037836 */ /* 0x000fc40000000000 */
[----:B------:R-:W-:Y:S01]  /*d6c0*/  UIADD3.X UR5, URZ, UR39, URZ, UP0, !UPT ;  /* 0x000000273f057290 */ /* 0x000fe200087fe43f */
[----:B--2---:R-:W-:Y:S02]  /*d6d0*/  IMAD R2, R2, 0x80, R7 ;  /* 0x0000008002027824 */ /* 0x004fe400078e0207 */
[----:B------:R-:W-:-:S09]  /*d6e0*/  VIADD R7, R8, 0x400 ;  /* 0x0000040008077836 */ /* 0x000fd20000000000 */
.L_x_273:
        /* <DEDUP_REMOVED lines=9> */
[----:B0-----:R-:W-:Y:S05]  /*d780*/  @P0 BRA.U.ANY `(.L_x_273) ;  /* 0xfffffffd00d80947 */ /* 0x001fea000393ffff */
[----:B------:R-:W-:Y:S01]  /*d790*/  R2UR UR10, R15 ;  /* 0x000000000f0a72ca */ /* 0x000fe200000e0000 */
[----:B------:R-:W-:Y:S01]  /*d7a0*/  VIADD R8, R8, 0x4400 ;  /* 0x0000440008087836 */ /* 0x000fe20000000000 */
[----:B------:R-:W-:Y:S02]  /*d7b0*/  R2UR UR6, R10 ;  /* 0x000000000a0672ca */ /* 0x000fe400000e0000 */
[----:B------:R-:W-:Y:S02]  /*d7c0*/  R2UR UR7, R11 ;  /* 0x000000000b0772ca */ /* 0x000fe400000e0000 */
[----:B------:R-:W-:-:S13]  /*d7d0*/  PLOP3.LUT P0, PT, PT, PT, PT, 0x80, 0x0 ;  /* 0x000000000000781c */ /* 0x000fda0003f0f070 */
.L_x_274:
        /* <DEDUP_REMOVED lines=10> */
[----:B------:R0:W-:Y:S01]  /*d880*/  STL [R1+0x8], R0 ;  /* 0x0000080001007387 */ /* 0x0001e20000100800 */
[----:B------:R-:W-:-:S07]  /*d890*/  IMAD.MOV.U32 R17, RZ, RZ, R5 ;  /* 0x000000ffff117224 */ /* 0x000fce00078e0005 */
.L_x_260:
[----:B------:R-:W-:Y:S05]  /*d8a0*/  BSYNC B1 ;  /* 0x0000000000017941 */ /* 0x000fea0003800000 */
.L_x_259:
[----:B0-----:R-:W2:Y:S01]  /*d8b0*/  LDL.LU R0, [R1+0x38] ;  /* 0x0000380001007983 */ /* 0x001ea20000300800 */
[----:B------:R-:W-:-:S03]  /*d8c0*/  IMAD.MOV.U32 R19, RZ, RZ, R9 ;  /* 0x000000ffff137224 */ /* 0x000fc600078e0009 */
[----:B------:R0:W-:Y:S02]  /*d8d0*/  STL [R1+0x14], R13 ;  /* 0x0000140d01007387 */ /* 0x0001e40000100800 */
[----:B0-2---:R-:W-:-:S07]  /*d8e0*/  VIADD R0, R0, 0xfffffffd ;  /* 0xfffffffd00007836 */ /* 0x005fce0000000000 */
.L_x_258:
[----:B------:R-:W-:Y:S05]  /*d8f0*/  BSYNC B2 ;  /* 0x0000000000027941 */ /* 0x000fea0003800000 */
.L_x_257:
[----:B------:R-:W-:Y:S01]  /*d900*/  VIADD R12, R12, 0xfffffffe ;  /* 0xfffffffe0c0c7836 */ /* 0x000fe20000000000 */
[----:B------:R-:W-:-:S04]  /*d910*/  LOP3.LUT R4, RZ, R4, RZ, 0x33, !PT ;  /* 0x00000004ff047212 */ /* 0x000fc800078e33ff */
[----:B------:R-:W-:-:S13]  /*d920*/  ISETP.NE.AND P0, PT, R12, R4, PT ;  /* 0x000000040c00720c */ /* 0x000fda0003f05270 */
[----:B------:R-:W-:Y:S05]  /*d930*/  @!P0 BRA `(.L_x_256) ;  /* 0x0000001400448947 */ /* 0x000fea0003800000 */
[----:B------:R-:W-:-:S07]  /*d940*/  IMAD.MOV.U32 R9, RZ, RZ, R17 ;  /* 0x000000ffff097224 */ /* 0x000fce00078e0011 */
.L_x_307:
[----:B------:R-:W2:Y:S04]  /*d950*/  LDL R3, [R1+0x1c] ;  /* 0x00001c0001037983 */ /* 0x000ea80000100800 */
[----:B------:R-:W3:Y:S01]  /*d960*/  LDL R2, [R1+0x14] ;  /* 0x0000140001027983 */ /* 0x000ee20000100800 */
[----:B------:R-:W-:Y:S01]  /*d970*/  VIADD R4, R19, 0x1 ;  /* 0x0000000113047836 */ /* 0x000fe20000000000 */
[----:B------:R-:W-:Y:S05]  /*d980*/  YIELD ;  /* 0x0000000000007946 */ /* 0x000fea0003800000 */
[----:B------:R-:W-:Y:S01]  /*d990*/  ISETP.NE.AND P0, PT, R4, 0x2, PT ;  /* 0x000000020400780c */ /* 0x000fe20003f05270 */
[----:B------:R-:W-:Y:S03]  /*d9a0*/  BSSY B1, `(.L_x_275) ;  /* 0x00000a0000017945 */ /* 0x000fe60003800000 */
[----:B------:R-:W-:-:S02]  /*d9b0*/  SEL R5, RZ, 0x1, P0 ;  /* 0x00000001ff057807 */ /* 0x000fc40000000000 */
[----:B------:R-:W-:Y:S02]  /*d9c0*/  SEL R4, R4, RZ, P0 ;  /* 0x000000ff04047207 */ /* 0x000fe40000000000 */
[----:B--2---:R-:W-:Y:S02]  /*d9d0*/  LOP3.LUT P1, RZ, R3, 0x1, RZ, 0xc0, !PT ;  /* 0x0000000103ff7812 */ /* 0x004fe4000782c0ff */
[----:B---3--:R-:W-:-:S11]  /*d9e0*/  LOP3.LUT R5, R2, R5, RZ, 0x3c, !PT ;  /* 0x0000000502057212 */ /* 0x008fd600078e3cff */
[----:B01----:R-:W-:Y:S05]  /*d9f0*/  @!P1 BRA `(.L_x_276) ;  /* 0x0000000800689947 */ /* 0x003fea0003800000 */
        /* <DEDUP_REMOVED lines=13> */
[----:B------:R-:W-:-:S04]  /*dad0*/  @P0 SHF.R.U32.HI R2, RZ, R3, R7 ;  /* 0x00000003ff020219 */ /* 0x000fc80000011607 */
[--C-:B------:R-:W-:Y:S01]  /*dae0*/  SHF.R.S32.HI R3, RZ, 0x1f, R2.reuse ;  /* 0x0000001fff037819 */ /* 0x100fe20000011402 */
[----:B------:R-:W-:-:S04]  /*daf0*/  IMAD.MOV R7, RZ, RZ, -R2 ;  /* 0x000000ffff077224 */ /* 0x000fc800078e0a02 */
[----:B------:R-:W-:Y:S02]  /*db00*/  IMAD R7, R8, R7, R0 ;  /* 0x0000000708077224 */ /* 0x000fe400078e0200 */
[----:B--2---:R-:W-:-:S04]  /*db10*/  IMAD R8, R11, UR6, RZ ;  /* 0x000000060b087c24 */ /* 0x004fc8000f8e02ff */
[C---:B---3--:R-:W-:Y:S02]  /*db20*/  IMAD R8, R10.reuse, UR7, R8 ;  /* 0x000000070a087c24 */ /* 0x048fe4000f8e0208 */
[----:B------:R-:W-:-:S04]  /*db30*/  IMAD.WIDE.U32 R2, R10, UR6, R2 ;  /* 0x000000060a027c25 */ /* 0x000fc8000f8e0002 */
[----:B------:R-:W-:Y:S01]  /*db40*/  IMAD.IADD R3, R8, 0x1, R3 ;  /* 0x0000000108037824 */ /* 0x000fe200078e0203 */
[----:B------:R-:W-:-:S04]  /*db50*/  LEA R8, P0, R2, UR4, 0x2 ;  /* 0x0000000402087c11 */ /* 0x000fc8000f8010ff */
[----:B------:R-:W-:-:S06]  /*db60*/  LEA.HI.X R9, R2, UR5, R3, 0x2, P0 ;  /* 0x0000000502097c11 */ /* 0x000fcc00080f1403 */
[----:B------:R0:W5:Y:S03]  /*db70*/  LDG.E R9, desc[UR40][R8.64] ;  /* 0x0000002808097981 */ /* 0x000166000c1e1900 */
.L_x_277:
[----:B------:R-:W-:Y:S01]  /*db80*/  IMAD R3, R4, 0x8, R18 ;  /* 0x0000000804037824 */ /* 0x000fe200078e0212 */
[----:B------:R-:W-:Y:S01]  /*db90*/  SHF.L.U32 R2, R5, 0x1f, RZ ;  /* 0x0000001f05027819 */ /* 0x000fe200000006ff */
[----:B------:R-:W-:Y:S03]  /*dba0*/  BSSY B2, `(.L_x_278) ;  /* 0x0000003000027945 */ /* 0x000fe60003800000 */
[----:B------:R-:W1:Y:S02]  /*dbb0*/  SYNCS.PHASECHK.TRANS64.TRYWAIT P0, [R3+URZ+0x34840], R2 ;  /* 0x03484002030075a7 */ /* 0x000e64000800017f */
[----:B-1----:R-:W-:Y:S05]  /*dbc0*/  @!P0 BRA `(.L_x_279) ;  /* 0x0000003800608947 */ /* 0x002fea0003800000 */
.L_x_370:
[----:B------:R-:W-:Y:S05]  /*dbd0*/  BSYNC B2 ;  /* 0x0000000000027941 */ /* 0x000fea0003800000 */
.L_x_278:
[----:B0-----:R-:W0:Y:S01]  /*dbe0*/  S2R R8, SR_TID.X ;  /* 0x0000000000087919 */ /* 0x001e220000002100 */
[----:B------:R-:W-:Y:S01]  /*dbf0*/  BSSY B2, `(.L_x_280) ;  /* 0x000000b000027945 */ /* 0x000fe20003800000 */
[----:B0-----:R-:W-:-:S04]  /*dc00*/  LOP3.LUT R8, R8, 0x7f, RZ, 0xc0, !PT ;  /* 0x0000007f08087812 */ /* 0x001fc800078ec0ff */
[----:B------:R-:W-:-:S13]  /*dc10*/  ISETP.NE.AND P1, PT, R8, RZ, PT ;  /* 0x000000ff0800720c */ /* 0x000fda0003f25270 */
[----:B------:R-:W-:Y:S05]  /*dc20*/  @P1 BRA `(.L_x_281) ;  /* 0x00000000001c1947 */ /* 0x000fea0003800000 */
[----:B------:R-:W0:Y:S01]  /*dc30*/  S2R R8, SR_TID.X ;  /* 0x0000000000087919 */ /* 0x000e220000002100 */
[----:B-1----:R-:W-:-:S04]  /*dc40*/  IMAD.MOV.U32 R2, RZ, RZ, 0xc000 ;  /* 0x0000c000ff027424 */ /* 0x002fc800078e00ff */
[----:B------:R2:W-:Y:S01]  /*dc50*/  SYNCS.ARRIVE.TRANS64 RZ, [R3+URZ+0x34830], R2 ;  /* 0x0348300203ff79a7 */ /* 0x0005e2000800003f */
[----:B0-----:R-:W-:-:S04]  /*dc60*/  LOP3.LUT R8, R8, 0x1f, RZ, 0xc0, !PT ;  /* 0x0000001f08087812 */ /* 0x001fc800078ec0ff */
[----:B------:R-:W-:-:S13]  /*dc70*/  ISETP.NE.AND P0, PT, R8, RZ, PT ;  /* 0x000000ff0800720c */ /* 0x000fda0003f05270 */
[----:B--2---:R-:W-:Y:S05]  /*dc80*/  @!P0 BRA `(.L_x_281) ;  /* 0x0000000000048947 */ /* 0x004fea0003800000 */
[----:B------:R-:W-:Y:S01]  /*dc90*/  BPT.TRAP 0x1 ;  /* 0x000000040000795c */ /* 0x000fe20000300000 */
.L_x_281:
[----:B------:R-:W-:Y:S05]  /*dca0*/  BSYNC B2 ;  /* 0x0000000000027941 */ /* 0x000fea0003800000 */
.L_x_280:
        /* <DEDUP_REMOVED lines=12> */
.L_x_282:
        /* <DEDUP_REMOVED lines=10> */
[----:B------:R-:W-:Y:S01]  /*de10*/  IMAD.MOV.U32 R13, RZ, RZ, 0x40 ;  /* 0x00000040ff0d7424 */ /* 0x000fe200078e00ff */
[----:B------:R-:W-:Y:S01]  /*de20*/  PLOP3.LUT P0, PT, PT, PT, PT, 0x80, 0x0 ;  /* 0x000000000000781c */ /* 0x000fe20003f0f070 */
[----:B------:R-:W-:Y:S01]  /*de30*/  VIADD R10, R8, 0x20400 ;  /* 0x00020400080a7836 */ /* 0x000fe20000000000 */
[----:B------:R-:W-:Y:S01]  /*de40*/  UMOV UR6, 0x0 ;  /* 0x0000000000067882 */ /* 0x000fe20000000000 */
[----:B------:R-:W-:Y:S01]  /*de50*/  UMOV UR7, 0x14f00000 ;  /* 0x14f0000000077882 */ /* 0x000fe20000000000 */
[----:B------:R-:W-:-:S15]  /*de60*/  R2UR UR10, R13 ;  /* 0x000000000d0a72ca */ /* 0x000fde00000e0000 */
.L_x_283:
        /* <DEDUP_REMOVED lines=10> */
[----:B------:R-:W-:Y:S01]  /*df10*/  PLOP3.LUT P0, PT, PT, PT, PT, 0x80, 0x0 ;  /* 0x000000000000781c */ /* 0x000fe20003f0f070 */
[----:B------:R-:W-:Y:S01]  /*df20*/  VIADD R8, R8, 0x24400 ;  /* 0x0002440008087836 */ /* 0x000fe20000000000 */
[----:B------:R-:W-:Y:S01]  /*df30*/  UMOV UR6, 0x0 ;  /* 0x0000000000067882 */ /* 0x000fe20000000000 */
[----:B------:R-:W-:Y:S01]  /*df40*/  UMOV UR7, 0x14f00000 ;  /* 0x14f0000000077882 */ /* 0x000fe20000000000 */
[----:B------:R-:W-:-:S09]  /*df50*/  UMOV UR10, 0x80 ;  /* 0x00000080000a7882 */ /* 0x000fd20000000000 */
.L_x_284:
        /* <DEDUP_REMOVED lines=10> */
[----:B------:R-:W2:Y:S01]  /*e000*/  LDL.LU R10, [R1+0x14] ;  /* 0x00001400010a7983 */ /* 0x000ea20000300800 */
[----:B------:R-:W-:Y:S01]  /*e010*/  IMAD R2, R19, 0x8, R6 ;  /* 0x0000000813027824 */ /* 0x000fe200078e0206 */
[----:B------:R-:W-:Y:S01]  /*e020*/  BSSY B2, `(.L_x_285) ;  /* 0x0000004000027945 */ /* 0x000fe20003800000 */
[----:B--2---:R-:W-:-:S04]  /*e030*/  SHF.L.U32 R3, R10, 0x1f, RZ ;  /* 0x0000001f0a037819 */ /* 0x004fc800000006ff */
[----:B------:R-:W0:Y:S02]  /*e040*/  SYNCS.PHASECHK.TRANS64.TRYWAIT P0, [R2+URZ+0x60], R3 ;  /* 0x00006003020075a7 */ /* 0x000e24000800017f */
[----:B0-----:R-:W-:Y:S05]  /*e050*/  @!P0 BRA `(.L_x_286) ;  /* 0x0000003400508947 */ /* 0x001fea0003800000 */
.L_x_371:
[----:B------:R-:W-:Y:S05]  /*e060*/  BSYNC B2 ;  /* 0x0000000000027941 */ /* 0x000fea0003800000 */
.L_x_285:
[----:B------:R-:W-:Y:S01]  /*e070*/  BSSY B2, `(.L_x_287) ;  /* 0x000000b000027945 */ /* 0x000fe20003800000 */
[----:B------:R-:W-:Y:S02]  /*e080*/  IMAD.MOV.U32 R10, RZ, RZ, 0x0 ;  /* 0x00000000ff0a7424 */ /* 0x000fe400078e00ff */
[----:B------:R-:W-:Y:S01]  /*e090*/  IMAD.MOV.U32 R11, RZ, RZ, 0x14f00000 ;  /* 0x14f00000ff0b7424 */ /* 0x000fe200078e00ff */
[----:B------:R-:W-:Y:S06]  /*e0a0*/  @P1 BRA `(.L_x_288) ;  /* 0x00000000001c1947 */ /* 0x000fec0003800000 */
[----:B------:R-:W1:Y:S01]  /*e0b0*/  S2R R8, SR_TID.X ;  /* 0x0000000000087919 */ /* 0x000e620000002100 */
[----:B0-----:R-:W-:-:S04]  /*e0c0*/  IMAD.MOV.U32 R3, RZ, RZ, 0x8000 ;  /* 0x00008000ff037424 */ /* 0x001fc800078e00ff */
[----:B------:R2:W-:Y:S01]  /*e0d0*/  SYNCS.ARRIVE.TRANS64 RZ, [R2+URZ+0x50], R3 ;  /* 0x0000500302ff79a7 */ /* 0x0005e2000800003f */
[----:B-1----:R-:W-:-:S04]  /*e0e0*/  LOP3.LUT R8, R8, 0x1f, RZ, 0xc0, !PT ;  /* 0x0000001f08087812 */ /* 0x002fc800078ec0ff */
[----:B------:R-:W-:-:S13]  /*e0f0*/  ISETP.NE.AND P0, PT, R8, RZ, PT ;  /* 0x000000ff0800720c */ /* 0x000fda0003f05270 */
[----:B--2---:R-:W-:Y:S05]  /*e100*/  @!P0 BRA `(.L_x_288) ;  /* 0x0000000000048947 */ /* 0x004fea0003800000 */
[----:B------:R-:W-:Y:S01]  /*e110*/  BPT.TRAP 0x1 ;  /* 0x000000040000795c */ /* 0x000fe20000300000 */
.L_x_288:
[----:B------:R-:W-:Y:S05]  /*e120*/  BSYNC B2 ;  /* 0x0000000000027941 */ /* 0x000fea0003800000 */
.L_x_287:
[----:B------:R-:W2:Y:S04]  /*e130*/  LDL R8, [R1+0x18] ;  /* 0x0000180001087983 */ /* 0x000ea80000100800 */
[----:B0-----:R-:W2:Y:S01]  /*e140*/  LDL.LU R3, [R1+0x8] ;  /* 0x0000080001037983 */ /* 0x001ea20000300800 */
[----:B------:R-:W-:Y:S01]  /*e150*/  R2UR UR10, R12 ;  /* 0x000000000c0a72ca */ /* 0x000fe200000e0000 */
[----:B------:R-:W-:Y:S01]  /*e160*/  IMAD R19, R19, 0x8000, R18 ;  /* 0x0000800013137824 */ /* 0x000fe200078e0212 */
[----:B------:R-:W-:Y:S01]  /*e170*/  R2UR UR6, R10 ;  /* 0x000000000a0672ca */ /* 0x000fe200000e0000 */
[----:B------:R-:W-:Y:S01]  /*e180*/  UIADD3 UR4, UP0, UR38, 0x470, URZ ;  /* 0x0000047026047890 */ /* 0x000fe2000ff1e03f */
[----:B------:R-:W-:Y:S01]  /*e190*/  R2UR UR7, R11 ;  /* 0x000000000b0772ca */ /* 0x000fe200000e0000 */
[----:B------:R-:W-:Y:S01]  /*e1a0*/  VIADD R2, R2, 0x50 ;  /* 0x0000005002027836 */ /* 0x000fe20000000000 */
[----:B------:R-:W-:Y:S01]  /*e1b0*/  PLOP3.LUT P0, PT, PT, PT, PT, 0x80, 0x0 ;  /* 0x000000000000781c */ /* 0x000fe20003f0f070 */
[----:B------:R-:W-:Y:S01]  /*e1c0*/  UIADD3.X UR5, URZ, UR39, URZ, UP0, !UPT ;  /* 0x000000273f057290 */ /* 0x000fe200087fe43f */
[----:B--2---:R-:W-:-:S02]  /*e1d0*/  IMAD R3, R3, 0x80, R8 ;  /* 0x0000008003037824 */ /* 0x004fc400078e0208 */
[----:B------:R-:W-:-:S09]  /*e1e0*/  VIADD R8, R19, 0x400 ;  /* 0x0000040013087836 */ /* 0x000fd20000000000 */
.L_x_289:
        /* <DEDUP_REMOVED lines=15> */
.L_x_290:
        /* <DEDUP_REMOVED lines=12> */
.L_x_276:
[----:B------:R-:W-:Y:S05]  /*e3a0*/  BSYNC B1 ;  /* 0x0000000000017941 */ /* 0x000fea0003800000 */
.L_x_275:
[----:B------:R-:W2:Y:S01]  /*e3b0*/  LDL R2, [R1+0x1c] ;  /* 0x00001c0001027983 */ /* 0x000ea20000100800 */
[----:B------:R-:W-:Y:S01]  /*e3c0*/  VIADD R19, R4, 0x1 ;  /* 0x0000000104137836 */ /* 0x000fe20000000000 */
[----:B------:R-:W-:Y:S01]  /*e3d0*/  BSSY B1, `(.L_x_291) ;  /* 0x00000a3000017945 */ /* 0x000fe20003800000 */
[----:B0-----:R-:W-:-:S03]  /*e3e0*/  VIADD R7, R0, 0xffffffff ;  /* 0xffffffff00077836 */ /* 0x001fc60000000000 */
[----:B------:R-:W-:-:S04]  /*e3f0*/  ISETP.NE.AND P0, PT, R19, 0x2, PT ;  /* 0x000000021300780c */ /* 0x000fc80003f05270 */
[----:B------:R-:W-:Y:S02]  /*e400*/  SEL R19, R19, RZ, P0 ;  /* 0x000000ff13137207 */ /* 0x000fe40000000000 */
[----:B--2---:R-:W-:Y:S02]  /*e410*/  LOP3.LUT P1, RZ, R2, 0x1, RZ, 0xc0, !PT ;  /* 0x0000000102ff7812 */ /* 0x004fe4000782c0ff */
[----:B------:R-:W-:-:S04]  /*e420*/  SEL R2, RZ, 0x1, P0 ;  /* 0x00000001ff027807 */ /* 0x000fc80000000000 */
[----:B------:R-:W-:-:S05]  /*e430*/  LOP3.LUT R12, R5, R2, RZ, 0x3c, !PT ;  /* 0x00000002050c7212 */ /* 0x000fca00078e3cff */
[----:B------:R0:W-:Y:S02]  /*e440*/  STL [R1+0x14], R12 ;  /* 0x0000140c01007387 */ /* 0x0001e40000100800 */
[----:B------:R-:W-:Y:S05]  /*e450*/  @!P1 BRA `(.L_x_292) ;  /* 0x0000000800689947 */ /* 0x000fea0003800000 */
[----:B------:R-:W-:Y:S01]  /*e460*/  ULDC.64 UR4, c[0x0][0x418] ;  /* 0x0001060000047ab9 */ /* 0x000fe20000000a00 */
[----:B------:R-:W-:Y:S01]  /*e470*/  IMAD.MOV.U32 R8, RZ, RZ, R7 ;  /* 0x000000ffff087224 */ /* 0x000fe200078e0007 */
[----:B------:R-:W-:-:S04]  /*e480*/  ISETP.NE.U32.AND P0, PT, RZ, UR4, PT ;  /* 0x00000004ff007c0c */ /* 0x000fc8000bf05070 */
[----:B------:R-:W-:-:S13]  /*e490*/  ISETP.NE.AND.EX P0, PT, RZ, UR5, PT, P0 ;  /* 0x00000005ff007c0c */ /* 0x000fda000bf05300 */
[----:B------:R-:W-:Y:S05]  /*e4a0*/  @!P0 BRA `(.L_x_293) ;  /* 0x00000000004c8947 */ /* 0x000fea0003800000 */
[----:B------:R-:W2:Y:S01]  /*e4b0*/  LDL R11, [R1+0x20] ;  /* 0x00002000010b7983 */ /* 0x000ea20000100800 */
[----:B------:R-:W1:Y:S01]  /*e4c0*/  LDC R9, c[0x0][0x43c] ;  /* 0x00010f00ff097b82 */ /* 0x000e620000000800 */
[----:B------:R-:W-:Y:S02]  /*e4d0*/  ULDC.64 UR6, c[0x0][0x428] ;  /* 0x00010a0000067ab9 */ /* 0x000fe40000000a00 */
[----:B------:R-:W3:Y:S01]  /*e4e0*/  LDL R10, [R1+0x10] ;  /* 0x00001000010a7983 */ /* 0x000ee20000100800 */
[----:B-1----:R-:W-:-:S13]  /*e4f0*/  ISETP.NE.AND P0, PT, R9, 0x1, PT ;  /* 0x000000010900780c */ /* 0x002fda0003f05270 */
[----:B------:R-:W1:Y:S02]  /*e500*/  @P0 LDC.64 R2, c[0x0][0x440] ;  /* 0x00011000ff020b82 */ /* 0x000e640000000a00 */
[----:B-1----:R-:W-:-:S04]  /*e510*/  @P0 IMAD.HI.U32 R8, R7, R2, RZ ;  /* 0x0000000207080227 */ /* 0x002fc800078e00ff */
        /* <DEDUP_REMOVED lines=10> */
[----:B------:R-:W-:-:S05]  /*e5c0*/  LEA.HI.X R11, R2, UR5, R3, 0x2, P0 ;  /* 0x00000005020b7c11 */ /* 0x000fca00080f1403 */
[----:B------:R1:W5:Y:S04]  /*e5d0*/  LDG.E R9, desc[UR40][R10.64] ;  /* 0x000000280a097981 */ /* 0x000368000c1e1900 */
.L_x_293:
[----:B------:R-:W-:Y:S01]  /*e5e0*/  IMAD R2, R19, 0x8, R18 ;  /* 0x0000000813027824 */ /* 0x000fe200078e0212 */
[----:B------:R-:W-:Y:S01]  /*e5f0*/  SHF.L.U32 R3, R12, 0x1f, RZ ;  /* 0x0000001f0c037819 */ /* 0x000fe200000006ff */
[----:B------:R-:W-:Y:S03]  /*e600*/  BSSY B2, `(.L_x_294) ;  /* 0x0000003000027945 */ /* 0x000fe60003800000 */
[----:B------:R-:W2:Y:S02]  /*e610*/  SYNCS.PHASECHK.TRANS64.TRYWAIT P0, [R2+URZ+0x34840], R3 ;  /* 0x03484003020075a7 */ /* 0x000ea4000800017f */
[----:B--2---:R-:W-:Y:S05]  /*e620*/  @!P0 BRA `(.L_x_295) ;  /* 0x0000002c00f08947 */ /* 0x004fea0003800000 */
.L_x_372:
[----:B------:R-:W-:Y:S05]  /*e630*/  BSYNC B2 ;  /* 0x0000000000027941 */ /* 0x000fea0003800000 */
.L_x_294:
[----:B-1----:R-:W1:Y:S01]  /*e640*/  S2R R10, SR_TID.X ;  /* 0x00000000000a7919 */ /* 0x002e620000002100 */
[----:B------:R-:W-:Y:S01]  /*e650*/  BSSY B2, `(.L_x_296) ;  /* 0x000000b000027945 */ /* 0x000fe20003800000 */
[----:B-1----:R-:W-:-:S04]  /*e660*/  LOP3.LUT R10, R10, 0x7f, RZ, 0xc0, !PT ;  /* 0x0000007f0a0a7812 */ /* 0x002fc800078ec0ff */
[----:B------:R-:W-:-:S13]  /*e670*/  ISETP.NE.AND P1, PT, R10, RZ, PT ;  /* 0x000000ff0a00720c */ /* 0x000fda0003f25270 */
[----:B------:R-:W-:Y:S05]  /*e680*/  @P1 BRA `(.L_x_297) ;  /* 0x00000000001c1947 */ /* 0x000fea0003800000 */
[----:B------:R-:W1:Y:S01]  /*e690*/  S2R R10, SR_TID.X ;  /* 0x00000000000a7919 */ /* 0x000e620000002100 */
[----:B--2---:R-:W-:-:S04]  /*e6a0*/  IMAD.MOV.U32 R3, RZ, RZ, 0xc000 ;  /* 0x0000c000ff037424 */ /* 0x004fc800078e00ff */
[----:B------:R3:W-:Y:S01]  /*e6b0*/  SYNCS.ARRIVE.TRANS64 RZ, [R2+URZ+0x34830], R3 ;  /* 0x0348300302ff79a7 */ /* 0x0007e2000800003f */
[----:B-1----:R-:W-:-:S04]  /*e6c0*/  LOP3.LUT R10, R10, 0x1f, RZ, 0xc0, !PT ;  /* 0x0000001f0a0a7812 */ /* 0x002fc800078ec0ff */
[----:B------:R-:W-:-:S13]  /*e6d0*/  ISETP.NE.AND P0, PT, R10, RZ, PT ;  /* 0x000000ff0a00720c */ /* 0x000fda0003f05270 */
[----:B---3--:R-:W-:Y:S05]  /*e6e0*/  @!P0 BRA `(.L_x_297) ;  /* 0x0000000000048947 */ /* 0x008fea0003800000 */
[----:B------:R-:W-:Y:S01]  /*e6f0*/  BPT.TRAP 0x1 ;  /* 0x000000040000795c */ /* 0x000fe20000300000 */
.L_x_297:
[----:B------:R-:W-:Y:S05]  /*e700*/  BSYNC B2 ;  /* 0x0000000000027941 */ /* 0x000fea0003800000 */
.L_x_296:
[----:B--2---:R-:W2:Y:S01]  /*e710*/  LDL R2, [R1+0x18] ;  /* 0x0000180001027983 */ /* 0x004ea20000100800 */
[----:B0-----:R-:W-:Y:S01]  /*e720*/  IMAD.MOV.U32 R12, RZ, RZ, RZ ;  /* 0x000000ffff0c7224 */ /* 0x001fe200078e00ff */
[----:B------:R-:W-:Y:S01]  /*e730*/  UIADD3 UR4, UP0, UR38, 0x370, URZ ;  /* 0x0000037026047890 */ /* 0x000fe2000ff1e03f */
[C---:B------:R-:W-:Y:S01]  /*e740*/  IMAD R3, R19.reuse, 0x8, R6 ;  /* 0x0000000813037824 */ /* 0x040fe200078e0206 */
[----:B------:R-:W-:Y:S01]  /*e750*/  PLOP3.LUT P0, PT, PT, PT, PT, 0x80, 0x0 ;  /* 0x000000000000781c */ /* 0x000fe20003f0f070 */
[----:B------:R-:W-:Y:S01]  /*e760*/  IMAD R10, R19, 0xc000, R18 ;  /* 0x0000c000130a7824 */ /* 0x000fe200078e0212 */
[----:B------:R-:W-:Y:S01]  /*e770*/  R2UR UR10, R12 ;  /* 0x000000000c0a72ca */ /* 0x000fe200000e0000 */
[----:B------:R-:W-:Y:S01]  /*e780*/  VIADD R3, R3, 0x30 ;  /* 0x0000003003037836 */ /* 0x000fe20000000000 */
[----:B------:R-:W-:Y:S01]  /*e790*/  UIADD3.X UR5, URZ, UR39, URZ, UP0, !UPT ;  /* 0x000000273f057290 */ /* 0x000fe200087fe43f */
[----:B------:R-:W-:Y:S01]  /*e7a0*/  VIADD R11, R10, 0x1c400 ;  /* 0x0001c4000a0b7836 */ /* 0x000fe20000000000 */
[----:B------:R-:W-:Y:S01]  /*e7b0*/  UMOV UR6, 0x0 ;  /* 0x0000000000067882 */ /* 0x000fe20000000000 */
[----:B------:R-:W-:Y:S01]  /*e7c0*/  UMOV UR7, 0x14f00000 ;  /* 0x14f0000000077882 */ /* 0x000fe20000000000 */
[----:B--2---:R-:W-:-:S09]  /*e7d0*/  IMAD R2, R8, 0x80, R2 ;  /* 0x0000008008027824 */ /* 0x004fd200078e0202 */
.L_x_298:
        /* <DEDUP_REMOVED lines=16> */
.L_x_299:
        /* <DEDUP_REMOVED lines=15> */
.L_x_300:
        /* <DEDUP_REMOVED lines=10> */
[----:B------:R-:W-:Y:S01]  /*ea70*/  SHF.L.U32 R5, R5, 0x1f, RZ ;  /* 0x0000001f05057819 */ /* 0x000fe200000006ff */
[----:B------:R-:W-:Y:S01]  /*ea80*/  IMAD R2, R4, 0x8, R6 ;  /* 0x0000000804027824 */ /* 0x000fe200078e0206 */
[----:B------:R-:W-:Y:S03]  /*ea90*/  BSSY B2, `(.L_x_301) ;  /* 0x0000003000027945 */ /* 0x000fe60003800000 */
[----:B------:R-:W0:Y:S02]  /*eaa0*/  SYNCS.PHASECHK.TRANS64.TRYWAIT P0, [R2+URZ+0x60], R5 ;  /* 0x00006005020075a7 */ /* 0x000e24000800017f */
[----:B0-----:R-:W-:Y:S05]  /*eab0*/  @!P0 BRA `(.L_x_302) ;  /* 0x0000002800e08947 */ /* 0x001fea0003800000 */
.L_x_373:
[----:B------:R-:W-:Y:S05]  /*eac0*/  BSYNC B2 ;  /* 0x0000000000027941 */ /* 0x000fea0003800000 */
.L_x_301:
[----:B------:R-:W-:Y:S01]  /*ead0*/  BSSY B2, `(.L_x_303) ;  /* 0x000000b000027945 */ /* 0x000fe20003800000 */
[----:B------:R-:W-:Y:S02]  /*eae0*/  IMAD.MOV.U32 R10, RZ, RZ, 0x0 ;  /* 0x00000000ff0a7424 */ /* 0x000fe400078e00ff */
[----:B------:R-:W-:Y:S01]  /*eaf0*/  IMAD.MOV.U32 R11, RZ, RZ, 0x14f00000 ;  /* 0x14f00000ff0b7424 */ /* 0x000fe200078e00ff */
[----:B------:R-:W-:Y:S06]  /*eb00*/  @P1 BRA `(.L_x_304) ;  /* 0x00000000001c1947 */ /* 0x000fec0003800000 */
[----:B------:R-:W1:Y:S02]  /*eb10*/  S2R R3, SR_TID.X ;  /* 0x0000000000037919 */ /* 0x000e640000002100 */
[----:B-1----:R-:W-:Y:S01]  /*eb20*/  LOP3.LUT R14, R3, 0x1f, RZ, 0xc0, !PT ;  /* 0x0000001f030e7812 */ /* 0x002fe200078ec0ff */
[----:B------:R-:W-:-:S03]  /*eb30*/  IMAD.MOV.U32 R3, RZ, RZ, 0x8000 ;  /* 0x00008000ff037424 */ /* 0x000fc600078e00ff */
[----:B------:R-:W-:Y:S01]  /*eb40*/  ISETP.NE.AND P0, PT, R14, RZ, PT ;  /* 0x000000ff0e00720c */ /* 0x000fe20003f05270 */
[----:B------:R1:W-:-:S12]  /*eb50*/  SYNCS.ARRIVE.TRANS64 RZ, [R2+URZ+0x50], R3 ;  /* 0x0000500302ff79a7 */ /* 0x0003d8000800003f */
[----:B-1----:R-:W-:Y:S05]  /*eb60*/  @!P0 BRA `(.L_x_304) ;  /* 0x0000000000048947 */ /* 0x002fea0003800000 */
[----:B------:R-:W-:Y:S01]  /*eb70*/  BPT.TRAP 0x1 ;  /* 0x000000040000795c */ /* 0x000fe20000300000 */
.L_x_304:
[----:B------:R-:W-:Y:S05]  /*eb80*/  BSYNC B2 ;  /* 0x0000000000027941 */ /* 0x000fea0003800000 */
.L_x_303:
[----:B0-----:R-:W2:Y:S04]  /*eb90*/  LDL R5, [R1+0x18] ;  /* 0x0000180001057983 */ /* 0x001ea80000100800 */
[----:B------:R-:W2:Y:S01]  /*eba0*/  LDL.LU R3, [R1+0x8] ;  /* 0x0000080001037983 */ /* 0x000ea20000300800 */
        /* <DEDUP_REMOVED lines=10> */
.L_x_305:
        /* <DEDUP_REMOVED lines=15> */
.L_x_306:
        /* <DEDUP_REMOVED lines=12> */
.L_x_292:
[----:B------:R-:W-:Y:S05]  /*ee00*/  BSYNC B1 ;  /* 0x0000000000017941 */ /* 0x000fea0003800000 */
.L_x_291:
[----:B------:R-:W2:Y:S01]  /*ee10*/  LDL R2, [R1+0x28] ;  /* 0x0000280001027983 */ /* 0x000ea20000100800 */
[----:B------:R-:W-:Y:S01]  /*ee20*/  VIADD R0, R0, 0xfffffffe ;  /* 0xfffffffe00007836 */ /* 0x000fe20000000000 */
[----:B--2---:R-:W-:-:S13]  /*ee30*/  ISETP.GT.AND P0, PT, R7, R2, PT ;  /* 0x000000020700720c */ /* 0x004fda0003f04270 */
[----:B------:R-:W-:Y:S05]  /*ee40*/  @P0 BRA `(.L_x_307) ;  /* 0xffffffe800c00947 */ /* 0x000fea000383ffff */
.L_x_256:
[----:B------:R-:W-:Y:S05]  /*ee50*/  BSYNC B0 ;  /* 0x0000000000007941 */ /* 0x000fea0003800000 */
.L_x_255:
[----:B------:R-:W3:Y:S01]  /*ee60*/  S2R R2, SR_TID.X ;  /* 0x0000000000027919 */ /* 0x000ee20000002100 */
[----:B------:R-:W-:Y:S01]  /*ee70*/  BSSY B0, `(.L_x_308) ;  /* 0x0000011000007945 */ /* 0x000fe20003800000 */
[----:B---3--:R-:W-:-:S04]  /*ee80*/  LOP3.LUT R3, R2, 0x7f, RZ, 0xc0, !PT ;  /* 0x0000007f02037812 */ /* 0x008fc800078ec0ff */
[----:B------:R-:W-:-:S13]  /*ee90*/  ISETP.NE.AND P0, PT, R3, RZ, PT ;  /* 0x000000ff0300720c */ /* 0x000fda0003f05270 */
[----:B------:R-:W-:Y:S05]  /*eea0*/  @P0 BRA `(.L_x_309) ;  /* 0x0000000000340947 */ /* 0x000fea0003800000 */
[----:B------:R-:W3:Y:S01]  /*eeb0*/  S2R R2, SR_LANEID ;  /* 0x0000000000027919 */ /* 0x000ee20000000000 */
[----:B------:R-:W-:Y:S01]  /*eec0*/  VOTEU.ANY UR4, UPT, PT ;  /* 0x0000000000047886 */ /* 0x000fe200038e0100 */
[----:B--2---:R-:W2:Y:S01]  /*eed0*/  LDC.64 R4, c[0x0][0xc60] ;  /* 0x00031800ff047b82 */ /* 0x004ea20000000a00 */
[----:B------:R-:W3:Y:S02]  /*eee0*/  FLO.U32 R0, UR4 ;  /* 0x0000000400007d00 */ /* 0x000ee400080e0000 */
[----:B---3--:R-:W-:-:S06]  /*eef0*/  ISETP.EQ.U32.AND P0, PT, R0, R2, PT ;  /* 0x000000020000720c */ /* 0x008fcc0003f02070 */
[----:B------:R-:W2:Y:S07]  /*ef00*/  POPC R2, UR4 ;  /* 0x0000000400027d09 */ /* 0x000eae0008000000 */
[----:B--2---:R-:W2:Y:S04]  /*ef10*/  @P0 ATOMG.E.ADD.STRONG.GPU PT, R2, desc[UR40][R4.64], R2 ;  /* 0x00000002040209a8 */ /* 0x004ea800081ee1e8 */
[----:B--2---:R2:W3:Y:S02]  /*ef20*/  SHFL.IDX PT, R2, R2, R0, 0x1f ;  /* 0x00001f0002027589 */ /* 0x0044e400000e0000 */
[----:B--2---:R-:W2:Y:S02]  /*ef30*/  S2R R0, SR_LTMASK ;  /* 0x0000000000007919 */ /* 0x004ea40000003900 */
[----:B--2---:R-:W-:-:S06]  /*ef40*/  LOP3.LUT R0, R0, UR4, RZ, 0xc0, !PT ;  /* 0x0000000400007c12 */ /* 0x004fcc000f8ec0ff */
[----:B------:R-:W3:Y:S02]  /*ef50*/  POPC R0, R0 ;  /* 0x0000000000007309 */ /* 0x000ee40000000000 */
[----:B---3--:R-:W-:-:S05]  /*ef60*/  IADD3 R0, R2, UR36, R0 ;  /* 0x0000002402007c10 */ /* 0x008fca000fffe000 */
[----:B------:R3:W-:Y:S02]  /*ef70*/  STL [R1], R0 ;  /* 0x0000000001007387 */ /* 0x0007e40000100800 */
.L_x_309:
[----:B------:R-:W-:Y:S05]  /*ef80*/  BSYNC B0 ;  /* 0x0000000000007941 */ /* 0x000fea0003800000 */
.L_x_308:
[----:B---3--:R-:W3:Y:S01]  /*ef90*/  LDL R0, [R1+0x1c] ;  /* 0x00001c0001007983 */ /* 0x008ee20000100800 */
[----:B------:R-:W-:Y:S01]  /*efa0*/  BSSY B0, `(.L_x_310) ;  /* 0x000003a000007945 */ /* 0x000fe20003800000 */
[----:B---3--:R-:W-:-:S13]  /*efb0*/  LOP3.LUT P0, RZ, R0, 0x1, RZ, 0xc0, !PT ;  /* 0x0000000100ff7812 */ /* 0x008fda000780c0ff */
[----:B------:R-:W-:Y:S05]  /*efc0*/  @!P0 BRA `(.L_x_311) ;  /* 0x0000000000dc8947 */ /* 0x000fea0003800000 */
[----:B------:R-:W3:Y:S01]  /*efd0*/  LDL R2, [R1+0x14] ;  /* 0x0000140001027983 */ /* 0x000ee20000100800 */
[----:B------:R-:W-:Y:S01]  /*efe0*/  IMAD R0, R19, 0x8, R18 ;  /* 0x0000000813007824 */ /* 0x000fe200078e0212 */
[----:B------:R-:W-:Y:S01]  /*eff0*/  BSSY B1, `(.L_x_312) ;  /* 0x0000005000017945 */ /* 0x000fe20003800000 */
[----:B------:R-:W-:Y:S02]  /*f000*/  ISETP.NE.AND P1, PT, R3, RZ, PT ;  /* 0x000000ff0300720c */ /* 0x000fe40003f25270 */
[----:B---3--:R-:W-:-:S04]  /*f010*/  SHF.L.U32 R2, R2, 0x1f, RZ ;  /* 0x0000001f02027819 */ /* 0x008fc800000006ff */
[----:B------:R-:W3:Y:S02]  /*f020*/  SYNCS.PHASECHK.TRANS64.TRYWAIT P0, [R0+URZ+0x34860], R2 ;  /* 0x03486002000075a7 */ /* 0x000ee4000800017f */
[----:B---3--:R-:W-:Y:S05]  /*f030*/  @!P0 BRA `(.L_x_313) ;  /* 0x0000002400948947 */ /* 0x008fea0003800000 */
.L_x_374:
[----:B------:R-:W-:Y:S05]  /*f040*/  BSYNC B1 ;  /* 0x0000000000017941 */ /* 0x000fea0003800000 */
.L_x_312:
[----:B------:R-:W-:Y:S04]  /*f050*/  BSSY B1, `(.L_x_314) ;  /* 0x0000009000017945 */ /* 0x000fe80003800000 */
[----:B------:R-:W-:Y:S05]  /*f060*/  @P1 BRA `(.L_x_315) ;  /* 0x00000000001c1947 */ /* 0x000fea0003800000 */
[----:B------:R-:W4:Y:S01]  /*f070*/  S2R R3, SR_TID.X ;  /* 0x0000000000037919 */ /* 0x000f220000002100 */
[----:B---3--:R-:W-:-:S04]  /*f080*/  IMAD.MOV.U32 R2, RZ, RZ, 0x8000 ;  /* 0x00008000ff027424 */ /* 0x008fc800078e00ff */
[----:B------:R3:W-:Y:S01]  /*f090*/  SYNCS.ARRIVE.TRANS64 RZ, [R0+URZ+0x34850], R2 ;  /* 0x0348500200ff79a7 */ /* 0x0007e2000800003f */
[----:B----4-:R-:W-:-:S04]  /*f0a0*/  LOP3.LUT R3, R3, 0x1f, RZ, 0xc0, !PT ;  /* 0x0000001f03037812 */ /* 0x010fc800078ec0ff */
[----:B------:R-:W-:-:S13]  /*f0b0*/  ISETP.NE.AND P0, PT, R3, RZ, PT ;  /* 0x000000ff0300720c */ /* 0x000fda0003f05270 */
[----:B---3--:R-:W-:Y:S05]  /*f0c0*/  @!P0 BRA `(.L_x_315) ;  /* 0x0000000000048947 */ /* 0x008fea0003800000 */
[----:B------:R-:W-:Y:S01]  /*f0d0*/  BPT.TRAP 0x1 ;  /* 0x000000040000795c */ /* 0x000fe20000300000 */
.L_x_315:
[----:B------:R-:W-:Y:S05]  /*f0e0*/  BSYNC B1 ;  /* 0x0000000000017941 */ /* 0x000fea0003800000 */
.L_x_314:
[----:B------:R-:W4:Y:S04]  /*f0f0*/  LDL.LU R3, [R1+0x18] ;  /* 0x0000180001037983 */ /* 0x000f280000300800 */
[----:B---3--:R-:W4:Y:S01]  /*f100*/  LDL.LU R2, [R1+0x8] ;  /* 0x0000080001027983 */ /* 0x008f220000300800 */
[----:B------:R-:W-:Y:S01]  /*f110*/  UIADD3 UR4, UP0, UR38, 0x470, URZ ;  /* 0x0000047026047890 */ /* 0x000fe2000ff1e03f */
[----:B------:R-:W-:Y:S01]  /*f120*/  PLOP3.LUT P0, PT, PT, PT, PT, 0x80, 0x0 ;  /* 0x000000000000781c */ /* 0x000fe20003f0f070 */
[----:B------:R-:W-:Y:S01]  /*f130*/  VIADD R0, R0, 0x34850 ;  /* 0x0003485000007836 */ /* 0x000fe20000000000 */
[----:B------:R-:W-:Y:S01]  /*f140*/  UMOV UR6, 0x0 ;  /* 0x0000000000067882 */ /* 0x000fe20000000000 */
[----:B------:R-:W-:Y:S01]  /*f150*/  UIADD3.X UR5, URZ, UR39, URZ, UP0, !UPT ;  /* 0x000000273f057290 */ /* 0x000fe200087fe43f */
[----:B------:R-:W-:Y:S01]  /*f160*/  UMOV UR7, 0x14f00000 ;  /* 0x14f0000000077882 */ /* 0x000fe20000000000 */
[----:B------:R-:W-:Y:S01]  /*f170*/  UMOV UR10, URZ ;  /* 0x0000003f000a7c82 */ /* 0x000fe20008000000 */
[----:B----4-:R-:W-:-:S02]  /*f180*/  IMAD R3, R2, 0x80, R3 ;  /* 0x0000008002037824 */ /* 0x010fc400078e0203 */
[----:B------:R-:W-:-:S04]  /*f190*/  IMAD R2, R19, 0x8000, R18 ;  /* 0x0000800013027824 */ /* 0x000fc800078e0212 */
[----:B------:R-:W-:-:S07]  /*f1a0*/  VIADD R4, R2, 0x400 ;  /* 0x0000040002047836 */ /* 0x000fce0000000000 */
.L_x_316:
        /* <DEDUP_REMOVED lines=9> */
[----:B---3--:R-:W-:Y:S05]  /*f240*/  @P0 BRA.U.ANY `(.L_x_316) ;  /* 0xfffffffd00d80947 */ /* 0x008fea000393ffff */
[----:B------:R-:W-:Y:S01]  /*f250*/  PLOP3.LUT P0, PT, PT, PT, PT, 0x80, 0x0 ;  /* 0x000000000000781c */ /* 0x000fe20003f0f070 */
[----:B------:R-:W-:Y:S01]  /*f260*/  VIADD R2, R2, 0x4400 ;  /* 0x0000440002027836 */ /* 0x000fe20000000000 */
[----:B------:R-:W-:Y:S01]  /*f270*/  UMOV UR6, 0x0 ;  /* 0x0000000000067882 */ /* 0x000fe20000000000 */
[----:B------:R-:W-:Y:S01]  /*f280*/  UMOV UR7, 0x14f00000 ;  /* 0x14f0000000077882 */ /* 0x000fe20000000000 */
[----:B------:R-:W-:-:S09]  /*f290*/  UMOV UR10, 0x40 ;  /* 0x00000040000a7882 */ /* 0x000fd20000000000 */
.L_x_317:
        /* <DEDUP_REMOVED lines=10> */
.L_x_311:
[----:B------:R-:W-:Y:S05]  /*f340*/  BSYNC B0 ;  /* 0x0000000000007941 */ /* 0x000fea0003800000 */
.L_x_310:
[----:B------:R-:W3:Y:S01]  /*f350*/  LDL.LU R4, [R1+0x14] ;  /* 0x0000140001047983 */ /* 0x000ee20000300800 */
[----:B------:R-:W-:-:S05]  /*f360*/  VIADD R19, R19, 0x1 ;  /* 0x0000000113137836 */ /* 0x000fca0000000000 */
[----:B------:R-:W-:-:S04]  /*f370*/  ISETP.NE.AND P0, PT, R19, 0x2, PT ;  /* 0x000000021300780c */ /* 0x000fc80003f05270 */
[----:B------:R-:W-:Y:S02]  /*f380*/  SEL R0, RZ, 0x1, P0 ;  /* 0x00000001ff007807 */ /* 0x000fe40000000000 */
[----:B------:R-:W-:Y:S02]  /*f390*/  SEL R19, R19, RZ, P0 ;  /* 0x000000ff13137207 */ /* 0x000fe40000000000 */
[----:B---3--:R-:W-:-:S05]  /*f3a0*/  LOP3.LUT R4, R4, R0, RZ, 0x3c, !PT ;  /* 0x0000000004047212 */ /* 0x008fca00078e3cff */
[----:B------:R3:W-:Y:S02]  /*f3b0*/  STL [R1+0x14], R4 ;  /* 0x0000140401007387 */ /* 0x0007e40000100800 */
.L_x_235:
[----:B------:R-:W-:Y:S05]  /*f3c0*/  BSYNC B7 ;  /* 0x0000000000077941 */ /* 0x000fea0003800000 */
.L_x_233:
[----:B----4-:R-:W4:Y:S02]  /*f3d0*/  LDL R0, [R1+0x1c] ;  /* 0x00001c0001007983 */ /* 0x010f240000100800 */
[----:B----4-:R-:W-:-:S13]  /*f3e0*/  LOP3.LUT P0, RZ, R0, 0x2, RZ, 0xc0, !PT ;  /* 0x0000000200ff7812 */ /* 0x010fda000780c0ff */
[----:B------:R-:W-:Y:S05]  /*f3f0*/  @!P0 BRA `(.L_x_318) ;  /* 0x00000000002c8947 */ /* 0x000fea0003800000 */
[----:B------:R-:W-:Y:S05]  /*f400*/  WARPSYNC.ALL ;  /* 0x0000000000007948 */ /* 0x000fea0003800000 */
[----:B------:R-:W4:Y:S08]  /*f410*/  S2UR UR5, SR_CgaCtaId ;  /* 0x00000000000579c3 */ /* 0x000f300000008800 */
[----:B------:R-:W-:Y:S06]  /*f420*/  BAR.SYNC.DEFER_BLOCKING 0x5, 0x180 ;  /* 0x0146000000007b1d */ /* 0x000fec0000010000 */
[----:B------:R-:W-:-:S02]  /*f430*/  UMOV UR4, 0x400 ;  /* 0x0000040000047882 */ /* 0x000fc40000000000 */
[----:B----4-:R-:W-:-:S06]  /*f440*/  ULEA UR4, UR5, UR4, 0x18 ;  /* 0x0000000405047291 */ /* 0x010fcc000f8ec03f */
[----:B------:R-:W-:-:S05]  /*f450*/  IMAD.U32 R18, RZ, RZ, UR4 ;  /* 0x00000004ff127e24 */ /* 0x000fca000f8e00ff */
[----:B--23--:R-:W2:Y:S04]  /*f460*/  LDS.128 R4, [R18+0x348d0] ;  /* 0x0348d00012047984 */ /* 0x00cea80000000c00 */
[----:B--2---:R2:W-:Y:S04]  /*f470*/  STL.64 [R1], R4 ;  /* 0x0000000401007387 */ /* 0x0045e80000100a00 */
[----:B------:R2:W-:Y:S01]  /*f480*/  STL.64 [R1+0x8], R6 ;  /* 0x0000080601007387 */ /* 0x0005e20000100a00 */
[----:B------:R-:W-:Y:S06]  /*f490*/  BAR.ARV 0x4, 0x180 ;  /* 0x0106000000007b1d */ /* 0x000fec0000002000 */
[----:B------:R-:W-:Y:S05]  /*f4a0*/  BRA `(.L_x_319) ;  /* 0x0000000c001c7947 */ /* 0x000fea0003800000 */
.L_x_318:
[----:B------:R-:W4:Y:S01]  /*f4b0*/  S2R R0, SR_TID.X ;  /* 0x0000000000007919 */ /* 0x000f220000002100 */
[----:B------:R-:W-:Y:S01]  /*f4c0*/  UMOV UR4, 0xffffffff ;  /* 0xffffffff00047882 */ /* 0x000fe20000000000 */
[----:B----4-:R-:W-:-:S04]  /*f4d0*/  LOP3.LUT R16, R0, 0x1f, RZ, 0xc0, !PT ;  /* 0x0000001f00107812 */ /* 0x010fc800078ec0ff */
[----:B------:R-:W-:Y:S01]  /*f4e0*/  ISETP.NE.AND P0, PT, R16, 0x1f, PT ;  /* 0x0000001f1000780c */ /* 0x000fe20003f05270 */
[----:B------:R-:W-:-:S12]  /*f4f0*/  BRA.DIV UR4, `(.L_x_320) ;  /* 0x0000002204787947 */ /* 0x000fd8000b800000 */
[----:B------:R-:W1:Y:S01]  /*f500*/  LDL.LU R3, [R1] ;  /* 0x0000000001037983 */ /* 0x000e620000300800 */
[----:B------:R-:W-:-:S03]  /*f510*/  ULDC UR4, c[0x0][0xc3c] ;  /* 0x00030f0000047ab9 */ /* 0x000fc60000000800 */
[----:B---3--:R-:W3:Y:S01]  /*f520*/  LDL R4, [R1+0xc] ;  /* 0x00000c0001047983 */ /* 0x008ee20000100800 */
[----:B-1----:R-:W-:Y:S02]  /*f530*/  IMAD.MOV.U32 R10, RZ, RZ, R3 ;  /* 0x000000ffff0a7224 */ /* 0x002fe400078e0003 */
[----:B---3--:R-:W-:-:S05]  /*f540*/  IMAD.IADD R0, R4, 0x1, R16 ;  /* 0x0000000104007824 */ /* 0x008fca00078e0210 */
[----:B------:R-:W-:-:S13]  /*f550*/  ISETP.GE.OR P1, PT, R0, UR4, !P0 ;  /* 0x0000000400007c0c */ /* 0x000fda000c726670 */
[----:B------:R-:W1:Y:S08]  /*f560*/  @!P1 LDC.64 R2, c[0x0][0xc80] ;  /* 0x00032000ff029b82 */ /* 0x000e700000000a00 */
[----:B--2---:R-:W2:Y:S01]  /*f570*/  @!P1 LDC.64 R4, c[0x0][0xc78] ;  /* 0x00031e00ff049b82 */ /* 0x004ea20000000a00 */
[----:B-1----:R-:W-:-:S05]  /*f580*/  @!P1 IMAD.WIDE R2, R0, 0x4, R2 ;  /* 0x0000000400029825 */ /* 0x002fca00078e0202 */
[----:B------:R2:W3:Y:S02]  /*f590*/  @!P1 LDG.E R6, desc[UR40][R2.64] ;  /* 0x0000002802069981 */ /* 0x0004e4000c1e1900 */
[----:B--2---:R-:W-:-:S06]  /*f5a0*/  @!P1 IMAD.WIDE R2, R0, 0x4, R4 ;  /* 0x0000000400029825 */ /* 0x004fcc00078e0204 */
[----:B------:R-:W2:Y:S01]  /*f5b0*/  @!P1 LDG.E R2, desc[UR40][R2.64] ;  /* 0x0000002802029981 */ /* 0x000ea2000c1e1900 */
[----:B------:R-:W-:Y:S01]  /*f5c0*/  IMAD.MOV.U32 R5, RZ, RZ, RZ ;  /* 0x000000ffff057224 */ /* 0x000fe200078e00ff */
[C---:B------:R-:W-:Y:S02]  /*f5d0*/  ISETP.GE.U32.AND P2, PT, R16.reuse, 0x2, PT ;  /* 0x000000021000780c */ /* 0x040fe40003f46070 */
[C---:B------:R-:W-:Y:S01]  /*f5e0*/  ISETP.GE.U32.AND P3, PT, R16.reuse, 0x4, PT ;  /* 0x000000041000780c */ /* 0x040fe20003f66070 */
[----:B------:R-:W-:Y:S01]  /*f5f0*/  SHFL.IDX PT, R0, R10, RZ, 0x1f ;  /* 0x00001fff0a007589 */ /* 0x000fe200000e0000 */
[C---:B------:R-:W-:Y:S02]  /*f600*/  ISETP.GE.U32.AND P4, PT, R16.reuse, 0x8, PT ;  /* 0x000000081000780c */ /* 0x040fe40003f86070 */
[----:B------:R-:W-:Y:S01]  /*f610*/  ISETP.GE.U32.AND P5, PT, R16, 0x10, PT ;  /* 0x000000101000780c */ /* 0x000fe20003fa6070 */
[----:B------:R-:W-:Y:S01]  /*f620*/  SHFL.IDX PT, R8, R10, 0x1, 0x1f ;  /* 0x00201f000a087f89 */ /* 0x000fe200000e0000 */
[----:B---3--:R-:W-:Y:S01]  /*f630*/  @!P1 IMAD.MOV.U32 R5, RZ, RZ, R6 ;  /* 0x000000ffff059224 */ /* 0x008fe200078e0006 */
[----:B------:R-:W-:-:S02]  /*f640*/  CS2R R6, SRZ ;  /* 0x0000000000067805 */ /* 0x000fc4000001ff00 */
[----:B--2---:R-:W-:Y:S01]  /*f650*/  @!P1 IMAD.MOV.U32 R7, RZ, RZ, R2 ;  /* 0x000000ffff079224 */ /* 0x004fe200078e0002 */
[----:B------:R-:W-:-:S03]  /*f660*/  ISETP.NE.AND P1, PT, R16, RZ, PT ;  /* 0x000000ff1000720c */ /* 0x000fc60003f25270 */
[----:B------:R-:W-:-:S05]  /*f670*/  IMAD R2, R7, R5, RZ ;  /* 0x0000000507027224 */ /* 0x000fca00078e02ff */
[----:B------:R-:W1:Y:S02]  /*f680*/  SHFL.UP PT, R3, R2, 0x1, RZ ;  /* 0x0420000002037989 */ /* 0x000e6400000e00ff */
[----:B-1----:R-:W-:-:S05]  /*f690*/  SEL R9, R3, RZ, P1 ;  /* 0x000000ff03097207 */ /* 0x002fca0000800000 */
[----:B------:R-:W-:-:S05]  /*f6a0*/  IMAD.IADD R2, R2, 0x1, R9 ;  /* 0x0000000102027824 */ /* 0x000fca00078e0209 */
        /* <DEDUP_REMOVED lines=12> */
[----:B------:R1:W2:Y:S02]  /*f770*/  SHFL.IDX PT, R9, R2, 0x1f, 0x1f ;  /* 0x03e01f0002097f89 */ /* 0x0002a400000e0000 */
.L_x_384:
[----:B------:R-:W-:Y:S02]  /*f780*/  ULDC UR4, c[0x0][0xc38] ;  /* 0x00030e0000047ab9 */ /* 0x000fe40000000800 */
[----:B------:R-:W-:-:S04]  /*f790*/  IMAD.U32 R3, RZ, RZ, UR4 ;  /* 0x00000004ff037e24 */ /* 0x000fc8000f8e00ff */
[----:B--2---:R-:W-:-:S04]  /*f7a0*/  IMAD R9, R9, R3, RZ ;  /* 0x0000000309097224 */ /* 0x004fc800078e02ff */
[----:B------:R-:W-:-:S05]  /*f7b0*/  IMAD.IADD R4, R8, 0x1, R9 ;  /* 0x0000000108047824 */ /* 0x000fca00078e0209 */
[----:B------:R-:W-:-:S13]  /*f7c0*/  ISETP.GT.AND P6, PT, R4, R0, PT ;  /* 0x000000000400720c */ /* 0x000fda0003fc4270 */
[----:B------:R-:W-:Y:S05]  /*f7d0*/  @P6 BRA `(.L_x_321) ;  /* 0x0000000000ac6947 */ /* 0x000fea0003800000 */
.L_x_324:
[----:B------:R-:W2:Y:S01]  /*f7e0*/  LDL.LU R3, [R1+0xc] ;  /* 0x00000c0001037983 */ /* 0x000ea20000300800 */
[----:B-1----:R-:W1:Y:S01]  /*f7f0*/  LDC R2, c[0x0][0xc3c] ;  /* 0x00030f00ff027b82 */ /* 0x002e620000000800 */
[----:B--2---:R-:W-:-:S05]  /*f800*/  VIADD R3, R3, 0x1f ;  /* 0x0000001f03037836 */ /* 0x004fca0000000000 */
[----:B-1----:R-:W-:-:S13]  /*f810*/  ISETP.GE.AND P6, PT, R3, R2, PT ;  /* 0x000000020300720c */ /* 0x002fda0003fc6270 */
[----:B------:R-:W-:Y:S05]  /*f820*/  @P6 BRA `(.L_x_322) ;  /* 0x0000000400d46947 */ /* 0x000fea0003800000 */
[----:B------:R-:W1:Y:S01]  /*f830*/  S2R R5, SR_TID.X ;  /* 0x0000000000057919 */ /* 0x000e620000002100 */
[----:B------:R2:W-:Y:S01]  /*f840*/  STL [R1+0xc], R3 ;  /* 0x00000c0301007387 */ /* 0x0005e20000100800 */
[----:B-1----:R-:W-:-:S05]  /*f850*/  LOP3.LUT R5, R5, 0x1f, RZ, 0xc0, !PT ;  /* 0x0000001f05057812 */ /* 0x002fca00078ec0ff */
[----:B------:R-:W-:Y:S02]  /*f860*/  IMAD.IADD R7, R3, 0x1, R5 ;  /* 0x0000000103077824 */ /* 0x000fe400078e0205 */
[----:B------:R-:W-:-:S03]  /*f870*/  IMAD.MOV.U32 R5, RZ, RZ, RZ ;  /* 0x000000ffff057224 */ /* 0x000fc600078e00ff */
[----:B------:R-:W-:-:S13]  /*f880*/  ISETP.GE.OR P6, PT, R7, R2, !P0 ;  /* 0x000000020700720c */ /* 0x000fda00047c6670 */
[----:B--2---:R-:W1:Y:S02]  /*f890*/  @!P6 LDC.64 R2, c[0x0][0xc80] ;  /* 0x00032000ff02eb82 */ /* 0x004e640000000a00 */
[----:B-1----:R-:W-:-:S05]  /*f8a0*/  @!P6 IMAD.WIDE R2, R7, 0x4, R2 ;  /* 0x000000040702e825 */ /* 0x002fca00078e0202 */
[----:B------:R1:W2:Y:S02]  /*f8b0*/  @!P6 LDG.E R5, desc[UR40][R2.64] ;  /* 0x000000280205e981 */ /* 0x0002a4000c1e1900 */
[----:B-1----:R-:W1:Y:S02]  /*f8c0*/  @!P6 LDC.64 R2, c[0x0][0xc78] ;  /* 0x00031e00ff02eb82 */ /* 0x002e640000000a00 */
[----:B-1----:R-:W-:-:S04]  /*f8d0*/  @!P6 IMAD.WIDE R2, R7, 0x4, R2 ;  /* 0x000000040702e825 */ /* 0x002fc800078e0202 */
[----:B------:R-:W-:-:S06]  /*f8e0*/  IMAD.MOV.U32 R7, RZ, RZ, RZ ;  /* 0x000000ffff077224 */ /* 0x000fcc00078e00ff */
[----:B------:R-:W2:Y:S01]  /*f8f0*/  @!P6 LDG.E R7, desc[UR40][R2.64] ;  /* 0x000000280207e981 */ /* 0x000ea2000c1e1900 */
[----:B------:R-:W-:Y:S01]  /*f900*/  UMOV UR4, 0xffffffff ;  /* 0xffffffff00047882 */ /* 0x000fe20000000000 */
[----:B--2---:R-:W-:Y:S02]  /*f910*/  IMAD R2, R7, R5, RZ ;  /* 0x0000000507027224 */ /* 0x004fe400078e02ff */
[----:B------:R-:W-:Y:S05]  /*f920*/  BRA.DIV UR4, `(.L_x_323) ;  /* 0x0000002204c87947 */ /* 0x000fea000b800000 */
        /* <DEDUP_REMOVED lines=16> */
.L_x_392:
[----:B------:R-:W-:Y:S02]  /*fa30*/  ULDC UR4, c[0x0][0xc38] ;  /* 0x00030e0000047ab9 */ /* 0x000fe40000000800 */
[----:B------:R-:W-:-:S04]  /*fa40*/  IMAD.U32 R3, RZ, RZ, UR4 ;  /* 0x00000004ff037e24 */ /* 0x000fc8000f8e00ff */
[----:B--2---:R-:W-:-:S04]  /*fa50*/  IMAD R9, R9, R3, RZ ;  /* 0x0000000309097224 */ /* 0x004fc800078e02ff */
[----:B------:R-:W-:-:S05]  /*fa60*/  IMAD.IADD R4, R9, 0x1, R4 ;  /* 0x0000000109047824 */ /* 0x000fca00078e0204 */
[----:B------:R-:W-:-:S13]  /*fa70*/  ISETP.GT.AND P6, PT, R4, R0, PT ;  /* 0x000000000400720c */ /* 0x000fda0003fc4270 */
[----:B------:R-:W-:Y:S05]  /*fa80*/  @!P6 BRA `(.L_x_324) ;  /* 0xfffffffc0054e947 */ /* 0x000fea000383ffff */
.L_x_321:
[----:B------:R-:W-:Y:S01]  /*fa90*/  IMAD.IADD R9, R4, 0x1, -R9 ;  /* 0x0000000104097824 */ /* 0x000fe200078e0a09 */
[----:B------:R-:W-:-:S03]  /*faa0*/  UMOV UR4, 0xffffffff ;  /* 0xffffffff00047882 */ /* 0x000fc60000000000 */
[----:B------:R-:W-:-:S05]  /*fab0*/  IMAD R4, R2, R3, R9 ;  /* 0x0000000302047224 */ /* 0x000fca00078e0209 */
[----:B------:R-:W-:Y:S01]  /*fac0*/  ISETP.GT.AND P6, PT, R4, R0, PT ;  /* 0x000000000400720c */ /* 0x000fe20003fc4270 */
[----:B------:R-:W-:-:S12]  /*fad0*/  BRA.DIV UR4, `(.L_x_325) ;  /* 0x0000002604347947 */ /* 0x000fd8000b800000 */
[----:B------:R-:W-:-:S04]  /*fae0*/  VOTE.ANY R8, PT, !P6 ;  /* 0x0000000000087806 */ /* 0x000fc800070e0100 */
[----:B------:R-:W2:Y:S02]  /*faf0*/  POPC R4, R8 ;  /* 0x0000000800047309 */ /* 0x000ea40000000000 */
[----:B--2---:R2:W3:Y:S04]  /*fb00*/  SHFL.IDX PT, R5, R5, R4, 0x1f ;  /* 0x00001f0405057589 */ /* 0x0044e800000e0000 */
[----:B------:R2:W4:Y:S02]  /*fb10*/  SHFL.IDX PT, R7, R7, R4, 0x1f ;  /* 0x00001f0407077589 */ /* 0x00052400000e0000 */
.L_x_397:
[----:B------:R-:W-:-:S13]  /*fb20*/  ISETP.NE.AND P0, PT, R8, RZ, PT ;  /* 0x000000ff0800720c */ /* 0x000fda0003f05270 */
[----:B------:R-:W-:Y:S05]  /*fb30*/  @!P0 BRA `(.L_x_326) ;  /* 0x0000000000148947 */ /* 0x000fea0003800000 */
[----:B------:R-:W-:Y:S01]  /*fb40*/  UMOV UR4, 0xffffffff ;  /* 0xffffffff00047882 */ /* 0x000fe20000000000 */
[----:B0-----:R-:W-:Y:S02]  /*fb50*/  VIADD R12, R4, 0xffffffff ;  /* 0xffffffff040c7836 */ /* 0x001fe40000000000 */
[----:B------:R-:W-:Y:S05]  /*fb60*/  BRA.DIV UR4, `(.L_x_327) ;  /* 0x00000026046c7947 */ /* 0x000fea000b800000 */
[----:B-1----:R0:W1:Y:S02]  /*fb70*/  SHFL.IDX PT, R2, R2, R12, 0x1f ;  /* 0x00001f0c02027589 */ /* 0x00206400000e0000 */
.L_x_400:
[----:B-1----:R-:W-:-:S07]  /*fb80*/  IMAD.MOV.U32 R6, RZ, RZ, R2 ;  /* 0x000000ffff067224 */ /* 0x002fce00078e0002 */
.L_x_326:
[----:B------:R-:W5:Y:S01]  /*fb90*/  LDL.LU R10, [R1+0xc] ;  /* 0x00000c00010a7983 */ /* 0x000f620000300800 */
[----:B------:R-:W-:Y:S01]  /*fba0*/  IMAD R9, R6, R3, R9 ;  /* 0x0000000306097224 */ /* 0x000fe200078e0209 */
[----:B---3--:R-:W-:-:S03]  /*fbb0*/  IABS R6, R5 ;  /* 0x0000000500067213 */ /* 0x008fc60000000000 */
[----:B------:R-:W-:Y:S01]  /*fbc0*/  IMAD.IADD R0, R0, 0x1, -R9 ;  /* 0x0000000100007824 */ /* 0x000fe200078e0a09 */
[----:B-1----:R-:W1:Y:S01]  /*fbd0*/  I2F.RP R2, R6 ;  /* 0x0000000600027306 */ /* 0x002e620000209400 */
[----:B------:R3:W-:Y:S02]  /*fbe0*/  STL [R1], R9 ;  /* 0x0000000901007387 */ /* 0x0007e40000100800 */
[----:B---3--:R-:W-:-:S05]  /*fbf0*/  IABS R9, R5 ;  /* 0x0000000500097213 */ /* 0x008fca0000000000 */
[----:B-1----:R-:W1:Y:S01]  /*fc00*/  MUFU.RCP R2, R2 ;  /* 0x0000000200027308 */ /* 0x002e620000001000 */
[----:B------:R-:W-:Y:S02]  /*fc10*/  IMAD.MOV R9, RZ, RZ, -R9 ;  /* 0x000000ffff097224 */ /* 0x000fe400078e0a09 */
[----:B-1----:R-:W-:-:S05]  /*fc20*/  VIADD R2, R2, 0xffffffe ;  /* 0x0ffffffe02027836 */ /* 0x002fca0000000000 */
[----:B------:R-:W1:Y:S02]  /*fc30*/  F2I.FTZ.U32.TRUNC.NTZ R3, R2 ;  /* 0x0000000200037305 */ /* 0x000e64000021f000 */
[----:B-1----:R-:W-:-:S04]  /*fc40*/  IMAD.MOV R2, RZ, RZ, -R3 ;  /* 0x000000ffff027224 */ /* 0x002fc800078e0a03 */
[----:B------:R-:W-:Y:S02]  /*fc50*/  IMAD R8, R2, R6, RZ ;  /* 0x0000000602087224 */ /* 0x000fe400078e02ff */
[----:B------:R-:W-:-:S04]  /*fc60*/  IMAD.MOV.U32 R2, RZ, RZ, RZ ;  /* 0x000000ffff027224 */ /* 0x000fc800078e00ff */
[----:B------:R-:W-:Y:S01]  /*fc70*/  IMAD.HI.U32 R2, R3, R8, R2 ;  /* 0x0000000803027227 */ /* 0x000fe200078e0002 */
[----:B------:R-:W-:-:S05]  /*fc80*/  IABS R3, R0 ;  /* 0x0000000000037213 */ /* 0x000fca0000000000 */
[----:B------:R-:W-:-:S04]  /*fc90*/  IMAD.HI.U32 R8, R2, R3, RZ ;  /* 0x0000000302087227 */ /* 0x000fc800078e00ff */
[----:B------:R-:W-:-:S05]  /*fca0*/  IMAD R3, R8, R9, R3 ;  /* 0x0000000908037224 */ /* 0x000fca00078e0203 */
[----:B------:R-:W-:-:S13]  /*fcb0*/  ISETP.GT.U32.AND P1, PT, R6, R3, PT ;  /* 0x000000030600720c */ /* 0x000fda0003f24070 */
[----:B------:R-:W-:Y:S02]  /*fcc0*/  @!P1 IMAD.IADD R3, R3, 0x1, -R6 ;  /* 0x0000000103039824 */ /* 0x000fe400078e0a06 */
[----:B------:R-:W-:Y:S01]  /*fcd0*/  @!P1 VIADD R8, R8, 0x1 ;  /* 0x0000000108089836 */ /* 0x000fe20000000000 */
[----:B------:R-:W-:Y:S02]  /*fce0*/  ISETP.NE.AND P1, PT, R5, RZ, PT ;  /* 0x000000ff0500720c */ /* 0x000fe40003f25270 */
[----:B------:R-:W-:Y:S02]  /*fcf0*/  ISETP.GE.U32.AND P0, PT, R3, R6, PT ;  /* 0x000000060300720c */ /* 0x000fe40003f06070 */
[----:B----4-:R-:W-:-:S04]  /*fd00*/  IABS R6, R7 ;  /* 0x0000000700067213 */ /* 0x010fc80000000000 */
[----:B------:R-:W1:Y:S07]  /*fd10*/  I2F.RP R2, R6 ;  /* 0x0000000600027306 */ /* 0x000e6e0000209400 */
[----:B------:R-:W-:Y:S01]  /*fd20*/  @P0 VIADD R8, R8, 0x1 ;  /* 0x0000000108080836 */ /* 0x000fe20000000000 */
[----:B-1----:R-:W1:Y:S02]  /*fd30*/  MUFU.RCP R2, R2 ;  /* 0x0000000200027308 */ /* 0x002e640000001000 */
[----:B-1----:R-:W-:-:S06]  /*fd40*/  VIADD R2, R2, 0xffffffe ;  /* 0x0ffffffe02027836 */ /* 0x002fcc0000000000 */
[----:B------:R-:W1:Y:S02]  /*fd50*/  F2I.FTZ.U32.TRUNC.NTZ R3, R2 ;  /* 0x0000000200037305 */ /* 0x000e64000021f000 */
[----:B-1----:R-:W-:-:S04]  /*fd60*/  IMAD.MOV R2, RZ, RZ, -R3 ;  /* 0x000000ffff027224 */ /* 0x002fc800078e0a03 */
[----:B------:R-:W-:Y:S02]  /*fd70*/  IMAD R9, R2, R6, RZ ;  /* 0x0000000602097224 */ /* 0x000fe400078e02ff */
[----:B------:R-:W-:-:S04]  /*fd80*/  IMAD.MOV.U32 R2, RZ, RZ, RZ ;  /* 0x000000ffff027224 */ /* 0x000fc800078e00ff */
[----:B------:R-:W-:Y:S01]  /*fd90*/  IMAD.HI.U32 R2, R3, R9, R2 ;  /* 0x0000000903027227 */ /* 0x000fe200078e0002 */
[----:B------:R-:W-:Y:S02]  /*fda0*/  LOP3.LUT R3, R0, R5, RZ, 0x3c, !PT ;  /* 0x0000000500037212 */ /* 0x000fe400078e3cff */
[----:B------:R-:W-:Y:S02]  /*fdb0*/  IABS R9, R7 ;  /* 0x0000000700097213 */ /* 0x000fe40000000000 */
[----:B------:R-:W-:-:S03]  /*fdc0*/  ISETP.GE.AND P2, PT, R3, RZ, PT ;  /* 0x000000ff0300720c */ /* 0x000fc60003f46270 */
[----:B------:R-:W-:-:S10]  /*fdd0*/  IMAD.MOV R9, RZ, RZ, -R9 ;  /* 0x000000ffff097224 */ /* 0x000fd400078e0a09 */
[----:B------:R-:W-:Y:S01]  /*fde0*/  @!P2 IMAD.MOV R8, RZ, RZ, -R8 ;  /* 0x000000ffff08a224 */ /* 0x000fe200078e0a08 */
[----:B------:R-:W-:-:S04]  /*fdf0*/  @!P1 LOP3.LUT R8, RZ, R5, RZ, 0x33, !PT ;  /* 0x00000005ff089212 */ /* 0x000fc800078e33ff */
[-C--:B------:R-:W-:Y:S01]  /*fe00*/  IABS R3, R8.reuse ;  /* 0x0000000800037213 */ /* 0x080fe20000000000 */
[----:B------:R-:W-:-:S04]  /*fe10*/  IMAD R5, R5, R8, RZ ;  /* 0x0000000805057224 */ /* 0x000fc800078e02ff */
[----:B------:R-:W-:-:S04]  /*fe20*/  IMAD.HI.U32 R2, R2, R3, RZ ;  /* 0x0000000302027227 */ /* 0x000fc800078e00ff */
[----:B------:R-:W-:-:S05]  /*fe30*/  IMAD R3, R2, R9, R3 ;  /* 0x0000000902037224 */ /* 0x000fca00078e0203 */
[----:B------:R-:W-:-:S13]  /*fe40*/  ISETP.GT.U32.AND P1, PT, R6, R3, PT ;  /* 0x000000030600720c */ /* 0x000fda0003f24070 */
[----:B------:R-:W-:Y:S02]  /*fe50*/  @!P1 IMAD.IADD R3, R3, 0x1, -R6 ;  /* 0x0000000103039824 */ /* 0x000fe400078e0a06 */
        /* <DEDUP_REMOVED lines=11> */
[----:B-----5:R-:W-:Y:S02]  /*ff10*/  IMAD.IADD R10, R4, 0x1, R10 ;  /* 0x00000001040a7824 */ /* 0x020fe400078e020a */
[----:B--2---:R-:W-:Y:S02]  /*ff20*/  IMAD.IADD R4, R0, 0x1, -R5 ;  /* 0x0000000100047824 */ /* 0x004fe400078e0a05 */
[----:B------:R-:W-:-:S05]  /*ff30*/  IMAD R0, R3, 0x10000, R2 ;  /* 0x0001000003007824 */ /* 0x000fca00078e0202 */
[----:B------:R1:W-:Y:S04]  /*ff40*/  STL [R1+0x8], R0 ;  /* 0x0000080001007387 */ /* 0x0003e80000100800 */
[----:B------:R1:W-:Y:S04]  /*ff50*/  STL [R1+0xc], R10 ;  /* 0x00000c0a01007387 */ /* 0x0003e80000100800 */
[----:B------:R1:W-:Y:S01]  /*ff60*/  STL [R1+0x4], R4 ;  /* 0x0000040401007387 */ /* 0x0003e20000100800 */
[----:B------:R-:W-:Y:S05]  /*ff70*/  BRA `(.L_x_328) ;  /* 0x0000000000287947 */ /* 0x000fea0003800000 */
.L_x_322:
[----:B------:R-:W-:Y:S01]  /*ff80*/  UMOV UR4, URZ ;  /* 0x0000003f00047c82 */ /* 0x000fe20008000000 */
[----:B------:R-:W-:Y:S01]  /*ff90*/  ULDC UR6, c[0x0][0xc3c] ;  /* 0x00030f0000067ab9 */ /* 0x000fe20000000800 */
[----:B------:R-:W-:Y:S01]  /*ffa0*/  UMOV UR5, URZ ;  /* 0x0000003f00057c82 */ /* 0x000fe20008000000 */
[----:B------:R1:W-:Y:S01]  /*ffb0*/  STL [R1], R0 ;  /* 0x0000000001007387 */ /* 0x0003e20000100800 */
[----:B------:R-:W-:Y:S02]  /*ffc0*/  IMAD.U32 R3, RZ, RZ, UR4 ;  /* 0x00000004ff037e24 */ /* 0x000fe4000f8e00ff */
[----:B------:R-:W-:-:S03]  /*ffd0*/  IMAD.U32 R2, RZ, RZ, UR5 ;  /* 0x00000005ff027e24 */ /* 0x000fc6000f8e00ff */
[----:B------:R2:W-:Y:S01]  /*ffe0*/  STL [R1+0x4], R3 ;  /* 0x0000040301007387 */ /* 0x0005e20000100800 */
[----:B-1----:R-:W-:-:S05]  /*fff0*/  IMAD.U32 R0, RZ, RZ, UR6 ;  /* 0x00000006ff007e24 */ /* 0x002fca000f8e00ff */
[----:B------:R2:W-:Y:S04]  /*10000*/  STL [R1+0xc], R0 ;  /* 0x00000c0001007387 */ /* 0x0005e80000100800 */
[----:B------:R2:W-:Y:S02]  /*10010*/  STL [R1+0x8], R2 ;  /* 0x0000080201007387 */ /* 0x0005e40000100800 */
.L_x_328:
[----:B--2---:R-:W2:Y:S04]  /*10020*/  LDL R3, [R1+0x8] ;  /* 0x0000080001037983 */ /* 0x004ea80000100800 */
[----:B------:R-:W3:Y:S04]  /*10030*/  LDL R2, [R1+0xc] ;  /* 0x00000c0001027983 */ /* 0x000ee80000100800 */
[----:B-1----:R-:W4:Y:S04]  /*10040*/  LDL R4, [R1] ;  /* 0x0000000001047983 */ /* 0x002f280000100800 */
[----:B------:R-:W4:Y:S01]  /*10050*/  LDL R5, [R1+0x4] ;  /* 0x0000040001057983 */ /* 0x000f220000100800 */
[----:B------:R-:W-:Y:S05]  /*10060*/  WARPSYNC.ALL ;  /* 0x0000000000007948 */ /* 0x000fea0003800000 */
[----:B------:R-:W1:Y:S02]  /*10070*/  S2R R0, SR_TID.X ;  /* 0x0000000000007919 */ /* 0x000e640000002100 */
[----:B-1----:R-:W-:Y:S01]  /*10080*/  LOP3.LUT R0, R0, 0x1f, RZ, 0xc0, !PT ;  /* 0x0000001f00007812 */ /* 0x002fe200078ec0ff */
[----:B------:R-:W-:Y:S03]  /*10090*/  BAR.SYNC.DEFER_BLOCKING 0x4, 0x180 ;  /* 0x0106000000007b1d */ /* 0x000fe60000010000 */
[----:B------:R-:W-:-:S13]  /*100a0*/  ISETP.NE.AND P0, PT, R0, RZ, PT ;  /* 0x000000ff0000720c */ /* 0x000fda0003f05270 */
[----:B------:R-:W-:Y:S01]  /*100b0*/  @!P0 MOV R0, 0x400 ;  /* 0x0000040000008802 */ /* 0x000fe20000000f00 */
[----:B--2---:R-:W-:Y:S02]  /*100c0*/  IMAD.MOV.U32 R6, RZ, RZ, R3 ;  /* 0x000000ffff067224 */ /* 0x004fe400078e0003 */
[----:B------:R-:W1:Y:S01]  /*100d0*/  @!P0 S2R R3, SR_CgaCtaId ;  /* 0x0000000000038919 */ /* 0x000e620000008800 */
[----:B---3--:R-:W-:Y:S01]  /*100e0*/  IMAD.MOV.U32 R7, RZ, RZ, R2 ;  /* 0x000000ffff077224 */ /* 0x008fe200078e0002 */
[----:B-1----:R-:W-:-:S05]  /*100f0*/  @!P0 LEA R18, R3, R0, 0x18 ;  /* 0x0000000003128211 */ /* 0x002fca00078ec0ff */
[----:B----4-:R1:W-:Y:S01]  /*10100*/  @!P0 STS.128 [R18+0x348d0], R4 ;  /* 0x0348d00412008388 */ /* 0x0103e20000000c00 */
[----:B------:R-:W-:Y:S06]  /*10110*/  BAR.ARV 0x5, 0x180 ;  /* 0x0146000000007b1d */ /* 0x000fec0000002000 */
.L_x_319:
[----:B------:R-:W3:Y:S01]  /*10120*/  LDL R0, [R1+0xc] ;  /* 0x00000c0001007983 */ /* 0x000ee20000100800 */
[----:B------:R-:W-:Y:S02]  /*10130*/  ULDC UR4, c[0x0][0xc3c] ;  /* 0x00030f0000047ab9 */ /* 0x000fe40000000800 */
[----:B---3--:R-:W-:-:S13]  /*10140*/  ISETP.GE.AND P0, PT, R0, UR4, PT ;  /* 0x0000000400007c0c */ /* 0x008fda000bf06270 */
[----:B------:R-:W-:Y:S05]  /*10150*/  @!P0 BRA `(.L_x_329) ;  /* 0xffffffa800708947 */ /* 0x000fea000383ffff */
[----:B------:R-:W-:Y:S05]  /*10160*/  BSYNC B8 ;  /* 0x0000000000087941 */ /* 0x000fea0003800000 */
.L_x_227:
[----:B-1----:R-:W3:Y:S01]  /*10170*/  LDL.LU R0, [R1+0x48] ;  /* 0x0000480001007983 */ /* 0x002ee20000300800 */
[----:B------:R-:W-:Y:S01]  /*10180*/  BSSY B0, `(.L_x_330) ;  /* 0x000000b000007945 */ /* 0x000fe20003800000 */
[----:B--2---:R-:W1:Y:S01]  /*10190*/  S2R R5, SR_CgaCtaId ;  /* 0x0000000000057919 */ /* 0x004e620000008800 */
[----:B---3--:R-:W-:-:S05]  /*101a0*/  VIADD R0, R0, 0x1 ;  /* 0x0000000100007836 */ /* 0x008fca0000000000 */
[----:B0-----:R-:W-:-:S04]  /*101b0*/  LEA.HI R2, R0, R0, RZ, 0x1 ;  /* 0x0000000000027211 */ /* 0x001fc800078f08ff */
[----:B------:R-:W-:-:S05]  /*101c0*/  LOP3.LUT R3, R2, 0xfffffffe, RZ, 0xc0, !PT ;  /* 0xfffffffe02037812 */ /* 0x000fca00078ec0ff */
[----:B------:R-:W-:Y:S01]  /*101d0*/  IMAD.IADD R3, R0, 0x1, -R3 ;  /* 0x0000000100037824 */ /* 0x000fe200078e0a03 */
[----:B------:R-:W-:-:S04]  /*101e0*/  MOV R0, 0x400 ;  /* 0x0000040000007802 */ /* 0x000fc80000000f00 */
[----:B-1----:R-:W-:Y:S02]  /*101f0*/  LEA R0, R5, R0, 0x18 ;  /* 0x0000000005007211 */ /* 0x002fe400078ec0ff */
[----:B------:R-:W-:-:S04]  /*10200*/  SHF.L.U32 R3, R3, 0x1f, RZ ;  /* 0x0000001f03037819 */ /* 0x000fc800000006ff */
[----:B------:R-:W0:Y:S02]  /*10210*/  SYNCS.PHASECHK.TRANS64.TRYWAIT P0, [R0+URZ+0x34820], R3 ;  /* 0x03482003000075a7 */ /* 0x000e24000800017f */
[----:B0-----:R-:W-:Y:S05]  /*10220*/  @!P0 BRA `(.L_x_331) ;  /* 0x0000001c00e48947 */ /* 0x001fea0003800000 */
.L_x_401:
[----:B------:R-:W-:Y:S05]  /*10230*/  BSYNC B0 ;  /* 0x0000000000007941 */ /* 0x000fea0003800000 */
.L_x_330:
[----:B------:R-:W-:-:S03]  /*10240*/  UMOV UR4, 0xffffffff ;  /* 0xffffffff00047882 */ /* 0x000fc60000000000 */
[----:B------:R-:W-:Y:S05]  /*10250*/  BRA.DIV UR4, `(.L_x_332) ;  /* 0x0000001e04ec7947 */ /* 0x000fea000b800000 */
[----:B------:R-:W1:Y:S02]  /*10260*/  S2R R2, SR_TID.X ;  /* 0x0000000000027919 */ /* 0x000e640000002100 */
[----:B-1----:R-:W-:-:S04]  /*10270*/  SHF.R.U32.HI R2, RZ, 0x5, R2 ;  /* 0x00000005ff027819 */ /* 0x002fc80000011602 */
[----:B------:R-:W-:-:S05]  /*10280*/  LOP3.LUT R2, R2, 0x3, RZ, 0xc0, !PT ;  /* 0x0000000302027812 */ /* 0x000fca00078ec0ff */
[----:B------:R1:W2:Y:S02]  /*10290*/  SHFL.IDX PT, R14, R2, RZ, 0x1f ;  /* 0x00001fff020e7589 */ /* 0x0002a400000e0000 */
.L_x_404:
[----:B--2---:R-:W-:Y:S01]  /*102a0*/  ISETP.NE.AND P0, PT, R14, RZ, PT ;  /* 0x000000ff0e00720c */ /* 0x004fe20003f05270 */
[----:B------:R-:W-:-:S12]  /*102b0*/  BSSY B0, `(.L_x_333) ;  /* 0x0000025000007945 */ /* 0x000fd80003800000 */
[----:B------:R-:W-:Y:S05]  /*102c0*/  @P0 BRA `(.L_x_334) ;  /* 0x00000000008c0947 */ /* 0x000fea0003800000 */
[----:B------:R-:W-:-:S03]  /*102d0*/  UMOV UR4, 0xffffffff ;  /* 0xffffffff00047882 */ /* 0x000fc60000000000 */
[----:B------:R-:W-:Y:S05]  /*102e0*/  BRA.DIV UR4, `(.L_x_335) ;  /* 0x0000001e04fc7947 */ /* 0x000fea000b800000 */
[----:B------:R-:W-:-:S13]  /*102f0*/  ELECT P6, URZ, PT ;  /* 0x00000000003f782f */ /* 0x000fda00038c0000 */
.L_x_407:
[----:B------:R-:W-:Y:S05]  /*10300*/  @!P6 BRA `(.L_x_334) ;  /* 0x00000000007ce947 */ /* 0x000fea0003800000 */
[----:B-1----:R-:W2:Y:S02]  /*10310*/  LDL.LU R2, [R1+0x5c] ;  /* 0x00005c0001027983 */ /* 0x002ea40000300800 */
[----:B--2---:R-:W-:-:S04]  /*10320*/  LOP3.LUT R2, R2, 0x2, RZ, 0xfc, !PT ;  /* 0x0000000202027812 */ /* 0x004fc800078efcff */
[----:B------:R-:W-:-:S13]  /*10330*/  ISETP.NE.AND P2, PT, R2, 0x3, PT ;  /* 0x000000030200780c */ /* 0x000fda0003f45270 */
[----:B------:R-:W-:Y:S05]  /*10340*/  @!P2 BRA `(.L_x_336) ;  /* 0x000000000004a947 */ /* 0x000fea0003800000 */
[----:B------:R-:W-:Y:S01]  /*10350*/  BPT.TRAP 0x1 ;  /* 0x000000040000795c */ /* 0x000fe20000300000 */
.L_x_336:
[----:B------:R-:W2:Y:S01]  /*10360*/  LDL.LU R7, [R1+0x14] ;  /* 0x0000140001077983 */ /* 0x000ea20000300800 */
[----:B------:R-:W-:Y:S02]  /*10370*/  VIADD R2, R0, 0x34840 ;  /* 0x0003484000027836 */ /* 0x000fe40000000000 */
[C---:B0-----:R-:W-:Y:S02]  /*10380*/  VIADD R3, R19.reuse, 0x1 ;  /* 0x0000000113037836 */ /* 0x041fe40000000000 */
[----:B------:R-:W-:-:S03]  /*10390*/  IMAD R6, R19, 0x8, R2 ;  /* 0x0000000813067824 */ /* 0x000fc600078e0202 */
[----:B------:R-:W-:-:S04]  /*103a0*/  ISETP.NE.AND P1, PT, R3, 0x2, PT ;  /* 0x000000020300780c */ /* 0x000fc80003f25270 */
[----:B------:R-:W-:Y:S02]  /*103b0*/  SEL R4, RZ, 0x1, P1 ;  /* 0x00000001ff047807 */ /* 0x000fe40000800000 */
[----:B------:R-:W-:Y:S02]  /*103c0*/  SEL R3, R3, RZ, P1 ;  /* 0x000000ff03037207 */ /* 0x000fe40000800000 */
[C---:B--2---:R-:W-:Y:S02]  /*103d0*/  SHF.L.U32 R5, R7.reuse, 0x1f, RZ ;  /* 0x0000001f07057819 */ /* 0x044fe400000006ff */
[----:B------:R-:W-:Y:S01]  /*103e0*/  LOP3.LUT R4, R7, R4, RZ, 0x3c, !PT ;  /* 0x0000000407047212 */ /* 0x000fe200078e3cff */
[----:B------:R-:W-:Y:S01]  /*103f0*/  IMAD R7, R3, 0x8, R2 ;  /* 0x0000000803077824 */ /* 0x000fe200078e0202 */
[----:B------:R-:W0:Y:S02]  /*10400*/  SYNCS.PHASECHK.TRANS64.TRYWAIT P0, [R6+URZ], R5 ;  /* 0x00000005060075a7 */ /* 0x000e24000800017f */
[----:B------:R-:W-:Y:S01]  /*10410*/  SHF.L.U32 R2, R4, 0x1f, RZ ;  /* 0x0000001f04027819 */ /* 0x000fe200000006ff */
[----:B0-----:R-:W-:Y:S06]  /*10420*/  @!P0 BRA `(.L_x_337) ;  /* 0x0000001c00cc8947 */ /* 0x001fec0003800000 */
.L_x_408:
[----:B------:R-:W1:Y:S02]  /*10430*/  SYNCS.PHASECHK.TRANS64.TRYWAIT P0, [R7+URZ], R2 ;  /* 0x00000002070075a7 */ /* 0x000e64000800017f */
[----:B-1----:R-:W-:Y:S05]  /*10440*/  @!P0 BRA `(.L_x_338) ;  /* 0x0000001c00d88947 */ /* 0x002fea0003800000 */
.L_x_409:
[----:B------:R-:W-:Y:S05]  /*10450*/  @!P2 BRA `(.L_x_339) ;  /* 0x000000000004a947 */ /* 0x000fea0003800000 */
[----:B------:R-:W-:Y:S01]  /*10460*/  BPT.TRAP 0x1 ;  /* 0x000000040000795c */ /* 0x000fe20000300000 */
.L_x_339:
[----:B------:R-:W-:-:S04]  /*10470*/  VIADD R0, R0, 0x34860 ;  /* 0x0003486000007836 */ /* 0x000fc80000000000 */
[----:B------:R-:W-:-:S04]  /*10480*/  IMAD R4, R19, 0x8, R0 ;  /* 0x0000000813047824 */ /* 0x000fc800078e0200 */
[----:B------:R-:W2:Y:S02]  /*10490*/  SYNCS.PHASECHK.TRANS64.TRYWAIT P0, [R4+URZ], R5 ;  /* 0x00000005040075a7 */ /* 0x000ea4000800017f */
[----:B--2---:R-:W-:Y:S05]  /*104a0*/  @!P0 BRA `(.L_x_340) ;  /* 0x0000001c00d48947 */ /* 0x004fea0003800000 */
.L_x_410:
[----:B------:R-:W-:-:S07]  /*104b0*/  IMAD R3, R3, 0x8, R0 ;  /* 0x0000000803037824 */ /* 0x000fce00078e0200 */
.L_x_341:
[----:B---3--:R3:W4:Y:S02]  /*104c0*/  SYNCS.PHASECHK.TRANS64.TRYWAIT P0, [R3+URZ], R2 ;  /* 0x00000002030075a7 */ /* 0x008724000800017f */
[----:B----4-:R-:W-:Y:S05]  /*104d0*/  @!P0 NANOSLEEP.SYNCS 0x989680 ;  /* 0x009896800000895d */ /* 0x010fea0003900000 */
[----:B------:R-:W4:Y:S02]  /*104e0*/  @!P0 SYNCS.PHASECHK.TRANS64 P0, [R3+URZ], R2 ;  /* 0x00000002030085a7 */ /* 0x000f24000800007f */
[----:B----4-:R-:W-:Y:S05]  /*104f0*/  @!P0 BRA `(.L_x_341) ;  /* 0xfffffffc00f08947 */ /* 0x010fea000383ffff */
.L_x_334:
[----:B------:R-:W-:Y:S05]  /*10500*/  BSYNC B0 ;  /* 0x0000000000007941 */ /* 0x000fea0003800000 */
.L_x_333:
[----:B------:R-:W-:Y:S05]  /*10510*/  EXIT ;  /* 0x000000000000794d */ /* 0x000fea0003800000 */
.L_x_178:
[----:B0-----:R0:W1:Y:S02]  /*10520*/  SYNCS.PHASECHK.TRANS64.TRYWAIT P1, [R0+URZ+0x34800], R3 ;  /* 0x03480003000075a7 */ /* 0x001064000802017f */
[----:B-1----:R-:W-:Y:S05]  /*10530*/  @!P1 NANOSLEEP.SYNCS 0x989680 ;  /* 0x009896800000995d */ /* 0x002fea0003900000 */
[----:B------:R-:W1:Y:S02]  /*10540*/  @!P1 SYNCS.PHASECHK.TRANS64 P1, [R0+URZ+0x34800], R3 ;  /* 0x03480003000095a7 */ /* 0x000e64000802007f */
[----:B-1----:R-:W-:Y:S05]  /*10550*/  @!P1 BRA `(.L_x_178) ;  /* 0xfffffffc00f09947 */ /* 0x002fea000383ffff */
[----:B------:R-:W-:Y:S05]  /*10560*/  BRA `(.L_x_342) ;  /* 0xffffff14001c7947 */ /* 0x000fea000383ffff */
.L_x_182:
[----:B0-----:R0:W2:Y:S02]  /*10570*/  SYNCS.PHASECHK.TRANS64.TRYWAIT P2, [R5+URZ+0x34830], R4 ;  /* 0x03483004050075a7 */ /* 0x0010a4000804017f */
[----:B--2---:R-:W-:Y:S05]  /*10580*/  @!P2 NANOSLEEP.SYNCS 0x989680 ;  /* 0x009896800000a95d */ /* 0x004fea0003900000 */
[----:B------:R-:W2:Y:S02]  /*10590*/  @!P2 SYNCS.PHASECHK.TRANS64 P2, [R5+URZ+0x34830], R4 ;  /* 0x034830040500a5a7 */ /* 0x000ea4000804007f */
[----:B--2---:R-:W-:Y:S05]  /*105a0*/  @!P2 BRA `(.L_x_182) ;  /* 0xfffffffc00f0a947 */ /* 0x004fea000383ffff */
[----:B------:R-:W-:Y:S05]  /*105b0*/  BRA `(.L_x_181) ;  /* 0xffffff1400407947 */ /* 0x000fea000383ffff */
.L_x_187:
[----:B-1----:R1:W2:Y:S02]  /*105c0*/  SYNCS.PHASECHK.TRANS64.TRYWAIT P2, [R14+URZ+0x34830], R3 ;  /* 0x034830030e0075a7 */ /* 0x0022a4000804017f */
[----:B--2---:R-:W-:Y:S05]  /*105d0*/  @!P2 NANOSLEEP.SYNCS 0x989680 ;  /* 0x009896800000a95d */ /* 0x004fea0003900000 */
[----:B------:R-:W2:Y:S02]  /*105e0*/  @!P2 SYNCS.PHASECHK.TRANS64 P2, [R14+URZ+0x34830], R3 ;  /* 0x034830030e00a5a7 */ /* 0x000ea4000804007f */
[----:B--2---:R-:W-:Y:S05]  /*105f0*/  @!P2 BRA `(.L_x_187) ;  /* 0xfffffffc00f0a947 */ /* 0x004fea000383ffff */
[----:B------:R-:W-:Y:S05]  /*10600*/  BRA `(.L_x_186) ;  /* 0xffffff3c00047947 */ /* 0x000fea000383ffff */
.L_x_191:
[----:B-1----:R1:W2:Y:S02]  /*10610*/  SYNCS.PHASECHK.TRANS64.TRYWAIT P2, [R13+URZ+0x34850], R4 ;  /* 0x034850040d0075a7 */ /* 0x0022a4000804017f */
[----:B--2---:R-:W-:Y:S05]  /*10620*/  @!P2 NANOSLEEP.SYNCS 0x989680 ;  /* 0x009896800000a95d */ /* 0x004fea0003900000 */
[----:B------:R-:W2:Y:S02]  /*10630*/  @!P2 SYNCS.PHASECHK.TRANS64 P2, [R13+URZ+0x34850], R4 ;  /* 0x034850040d00a5a7 */ /* 0x000ea4000804007f */
[----:B--2---:R-:W-:Y:S05]  /*10640*/  @!P2 BRA `(.L_x_191) ;  /* 0xfffffffc00f0a947 */ /* 0x004fea000383ffff */
[----:B------:R-:W-:Y:S05]  /*10650*/  BRA `(.L_x_190) ;  /* 0xffffff4400287947 */ /* 0x000fea000383ffff */
.L_x_196:
[----:B-1----:R1:W2:Y:S02]  /*10660*/  SYNCS.PHASECHK.TRANS64.TRYWAIT P0, [R14+URZ+0x34850], R7 ;  /* 0x034850070e0075a7 */ /* 0x0022a4000800017f */
[----:B--2---:R-:W-:Y:S05]  /*10670*/  @!P0 NANOSLEEP.SYNCS 0x989680 ;  /* 0x009896800000895d */ /* 0x004fea0003900000 */
[----:B------:R-:W2:Y:S02]  /*10680*/  @!P0 SYNCS.PHASECHK.TRANS64 P0, [R14+URZ+0x34850], R7 ;  /* 0x034850070e0085a7 */ /* 0x000ea4000800007f */
[----:B--2---:R-:W-:Y:S05]  /*10690*/  @!P0 BRA `(.L_x_196) ;  /* 0xfffffffc00f08947 */ /* 0x004fea000383ffff */
[----:B------:R-:W-:Y:S05]  /*106a0*/  BRA `(.L_x_195) ;  /* 0xffffff5c00f47947 */ /* 0x000fea000383ffff */
.L_x_241:
[----:B------:R-:W2:Y:S01]  /*106b0*/  S2R R4, SR_TID.X ;  /* 0x0000000000047919 */ /* 0x000ea20000002100 */
[----:B------:R-:W-:Y:S01]  /*106c0*/  BSSY B0, `(.L_x_343) ;  /* 0x000000a000007945 */ /* 0x000fe20003800000 */
[----:B------:R-:W-:Y:S02]  /*106d0*/  IMAD.MOV.U32 R12, RZ, RZ, RZ ;  /* 0x000000ffff0c7224 */ /* 0x000fe400078e00ff */
[----:B0-----:R-:W-:Y:S02]  /*106e0*/  IMAD.MOV.U32 R11, RZ, RZ, 0x1f ;  /* 0x0000001fff0b7424 */ /* 0x001fe400078e00ff */
[----:B------:R-:W-:Y:S01]  /*106f0*/  IMAD.MOV.U32 R15, RZ, RZ, -0x1 ;  /* 0xffffffffff0f7424 */ /* 0x000fe200078e00ff */
[----:B--2---:R-:W-:-:S04]  /*10700*/  SHF.R.U32.HI R4, RZ, 0x5, R4 ;  /* 0x00000005ff047819 */ /* 0x004fc80000011604 */
[----:B------:R-:W-:-:S05]  /*10710*/  LOP3.LUT R4, R4, 0x3, RZ, 0xc0, !PT ;  /* 0x0000000304047812 */ /* 0x000fca00078ec0ff */
[----:B------:R-:W-:-:S07]  /*10720*/  IMAD.MOV.U32 R13, RZ, RZ, R4 ;  /* 0x000000ffff0d7224 */ /* 0x000fce00078e0004 */
[----:B-1----:R-:W-:Y:S05]  /*10730*/  WARPSYNC.COLLECTIVE R15, `(.L_x_344) ;  /* 0x000000000f087348 */ /* 0x002fea0003c00000 */
[----:B------:R0:W2:Y:S02]  /*10740*/  SHFL.IDX P6, R14, R13, R12, R11 ;  /* 0x0000000c0d0e7389 */ /* 0x0000a400000c000b */
[----:B012---:R-:W-:Y:S01]  /*10750*/  ENDCOLLECTIVE ;  /* 0x000000000000791b */ /* 0x007fe20003800000 */
.L_x_344:
[----:B------:R-:W-:Y:S05]  /*10760*/  BSYNC B0 ;  /* 0x0000000000007941 */ /* 0x000fea0003800000 */
.L_x_343:
[----:B------:R-:W-:Y:S05]  /*10770*/  BRA `(.L_x_345) ;  /* 0xffffffb000887947 */ /* 0x000fea000383ffff */
.L_x_243:
[----:B------:R-:W-:Y:S01]  /*10780*/  BSSY B0, `(.L_x_346) ;  /* 0x0000006000007945 */ /* 0x000fe20003800000 */
[----:B------:R-:W-:-:S07]  /*10790*/  IMAD.MOV.U32 R15, RZ, RZ, -0x1 ;  /* 0xffffffffff0f7424 */ /* 0x000fce00078e00ff */
[----:B01-3--:R-:W-:Y:S05]  /*107a0*/  WARPSYNC.COLLECTIVE R15, `(.L_x_347) ;  /* 0x000000000f0c7348 */ /* 0x00bfea0003c00000 */
[----:B------:R-:W-:Y:S02]  /*107b0*/  ELECT P6, UR62, PT ;  /* 0x00000000003e782f */ /* 0x000fe400038c0000 */
[----:B------:R-:W-:Y:S01]  /*107c0*/  MOV R14, UR62 ;  /* 0x0000003e000e7c02 */ /* 0x000fe20008000f00 */
[----:B01-3--:R-:W-:Y:S10]  /*107d0*/  ENDCOLLECTIVE ;  /* 0x000000000000791b */ /* 0x00bff40003800000 */
.L_x_347:
[----:B------:R-:W-:Y:S05]  /*107e0*/  BSYNC B0 ;  /* 0x0000000000007941 */ /* 0x000fea0003800000 */
.L_x_346:
[----:B------:R-:W-:Y:S05]  /*107f0*/  BRA `(.L_x_348) ;  /* 0xffffffb000947947 */ /* 0x000fea000383ffff */
.L_x_245:
[----:B--2---:R2:W3:Y:S02]  /*10800*/  SYNCS.PHASECHK.TRANS64.TRYWAIT P0, [R0+URZ+0x34840], R2 ;  /* 0x03484002000075a7 */ /* 0x0044e4000800017f */
[----:B---3--:R-:W-:Y:S05]  /*10810*/  @!P0 NANOSLEEP.SYNCS 0x989680 ;  /* 0x009896800000895d */ /* 0x008fea0003900000 */
[----:B------:R-:W3:Y:S02]  /*10820*/  @!P0 SYNCS.PHASECHK.TRANS64 P0, [R0+URZ+0x34840], R2 ;  /* 0x03484002000085a7 */ /* 0x000ee4000800007f */
[----:B---3--:R-:W-:Y:S05]  /*10830*/  @!P0 BRA `(.L_x_245) ;  /* 0xfffffffc00f08947 */ /* 0x008fea000383ffff */
[----:B------:R-:W-:Y:S05]  /*10840*/  BRA `(.L_x_349) ;  /* 0xffffffb000f47947 */ /* 0x000fea000383ffff */
.L_x_249:
[----:B------:R0:W5:Y:S01]  /*10850*/  LDL.LU R9, [R1+0x40] ;  /* 0x0000400001097983 */ /* 0x0001620000300800 */
[----:B------:R-:W-:Y:S02]  /*10860*/  IMAD.MOV.U32 R13, RZ, RZ, R3 ;  /* 0x000000ffff0d7224 */ /* 0x000fe400078e0003 */
[----:B------:R-:W-:Y:S01]  /*10870*/  IMAD.MOV.U32 R12, RZ, RZ, RZ ;  /* 0x000000ffff0c7224 */ /* 0x000fe200078e00ff */
[----:B------:R-:W1:Y:S01]  /*10880*/  S2R R7, SR_TID.X ;  /* 0x0000000000077919 */ /* 0x000e620000002100 */
[----:B------:R-:W-:Y:S02]  /*10890*/  IMAD.MOV.U32 R11, RZ, RZ, 0x181f ;  /* 0x0000181fff0b7424 */ /* 0x000fe400078e00ff */
[----:B------:R-:W-:-:S07]  /*108a0*/  IMAD.MOV.U32 R15, RZ, RZ, -0x1 ;  /* 0xffffffffff0f7424 */ /* 0x000fce00078e00ff */
[----:B01---5:R-:W-:Y:S05]  /*108b0*/  WARPSYNC.COLLECTIVE R15, `(.L_x_350) ;  /* 0x000000000f087348 */ /* 0x023fea0003c00000 */
[----:B------:R2:W3:Y:S02]  /*108c0*/  SHFL.IDX P6, R14, R13, R12, R11 ;  /* 0x0000000c0d0e7389 */ /* 0x0004e400000c000b */
[----:B0123-5:R-:W-:Y:S01]  /*108d0*/  ENDCOLLECTIVE ;  /* 0x000000000000791b */ /* 0x02ffe20003800000 */
.L_x_350:
[----:B------:R-:W-:Y:S02]  /*108e0*/  IMAD.MOV.U32 R13, RZ, RZ, R4 ;  /* 0x000000ffff0d7224 */ /* 0x000fe400078e0004 */
[----:B------:R-:W-:-:S07]  /*108f0*/  IMAD.MOV.U32 R6, RZ, RZ, R14 ;  /* 0x000000ffff067224 */ /* 0x000fce00078e000e */
[----:B------:R-:W-:Y:S05]  /*10900*/  WARPSYNC.COLLECTIVE R15, `(.L_x_351) ;  /* 0x000000000f087348 */ /* 0x000fea0003c00000 */
[----:B------:R0:W1:Y:S02]  /*10910*/  SHFL.IDX P6, R14, R13, R12, R11 ;  /* 0x0000000c0d0e7389 */ /* 0x00006400000c000b */
[----:B01----:R-:W-:Y:S01]  /*10920*/  ENDCOLLECTIVE ;  /* 0x000000000000791b */ /* 0x003fe20003800000 */
.L_x_351:
[----:B------:R-:W-:Y:S02]  /*10930*/  IMAD.MOV.U32 R13, RZ, RZ, R3 ;  /* 0x000000ffff0d7224 */ /* 0x000fe400078e0003 */
[----:B------:R-:W-:Y:S02]  /*10940*/  IMAD.MOV.U32 R12, RZ, RZ, 0x1 ;  /* 0x00000001ff0c7424 */ /* 0x000fe400078e00ff */
[----:B------:R-:W-:Y:S02]  /*10950*/  IMAD R2, R9, R8, RZ ;  /* 0x0000000809027224 */ /* 0x000fe400078e02ff */
[----:B------:R-:W0:Y:S01]  /*10960*/  S2R R9, SR_TID.X ;  /* 0x0000000000097919 */ /* 0x000e220000002100 */
[----:B------:R-:W-:Y:S02]  /*10970*/  IMAD.SHL.U32 R8, R7, 0x8, RZ ;  /* 0x0000000807087824 */ /* 0x000fe400078e00ff */
[----:B------:R-:W-:-:S07]  /*10980*/  IMAD.MOV.U32 R7, RZ, RZ, R14 ;  /* 0x000000ffff077224 */ /* 0x000fce00078e000e */
[----:B0-----:R-:W-:Y:S05]  /*10990*/  WARPSYNC.COLLECTIVE R15, `(.L_x_352) ;  /* 0x000000000f087348 */ /* 0x001fea0003c00000 */
[----:B------:R1:W2:Y:S02]  /*109a0*/  SHFL.IDX P6, R14, R13, R12, R11 ;  /* 0x0000000c0d0e7389 */ /* 0x0002a400000c000b */
[----:B012---:R-:W-:Y:S01]  /*109b0*/  ENDCOLLECTIVE ;  /* 0x000000000000791b */ /* 0x007fe20003800000 */
.L_x_352:
[----:B------:R-:W-:Y:S01]  /*109c0*/  LOP3.LUT R8, R8, 0x38, RZ, 0xc0, !PT ;  /* 0x0000003808087812 */ /* 0x000fe200078ec0ff */
[----:B------:R-:W-:Y:S01]  /*109d0*/  IMAD.MOV.U32 R13, RZ, RZ, R4 ;  /* 0x000000ffff0d7224 */ /* 0x000fe200078e0004 */
[----:B------:R-:W-:-:S04]  /*109e0*/  LOP3.LUT R9, R9, 0x7f, RZ, 0xc0, !PT ;  /* 0x0000007f09097812 */ /* 0x000fc800078ec0ff */
[----:B------:R-:W-:-:S05]  /*109f0*/  SHF.R.U32.HI R9, RZ, 0x3, R9 ;  /* 0x00000003ff097819 */ /* 0x000fca0000011609 */
[----:B------:R-:W-:Y:S02]  /*10a00*/  IMAD.IADD R0, R9, 0x1, R5 ;  /* 0x0000000109007824 */ /* 0x000fe400078e0205 */
[----:B------:R-:W-:-:S07]  /*10a10*/  IMAD.MOV.U32 R9, RZ, RZ, R14 ;  /* 0x000000ffff097224 */ /* 0x000fce00078e000e */
[----:B------:R-:W-:Y:S05]  /*10a20*/  WARPSYNC.COLLECTIVE R15, `(.L_x_353) ;  /* 0x000000000f087348 */ /* 0x000fea0003c00000 */
[----:B------:R0:W1:Y:S02]  /*10a30*/  SHFL.IDX P6, R14, R13, R12, R11 ;  /* 0x0000000c0d0e7389 */ /* 0x00006400000c000b */
[----:B01----:R-:W-:Y:S01]  /*10a40*/  ENDCOLLECTIVE ;  /* 0x000000000000791b */ /* 0x003fe20003800000 */
.L_x_353:
[C---:B------:R-:W-:Y:S01]  /*10a50*/  ISETP.GE.AND P3, PT, R0.reuse, R2, PT ;  /* 0x000000020000720c */ /* 0x040fe20003f66270 */
[----:B------:R-:W-:-:S12]  /*10a60*/  VIADD R5, R0, 0x10 ;  /* 0x0000001000057836 */ /* 0x000fd80000000000 */
[----:B------:R-:W-:Y:S01]  /*10a70*/  @!P3 LEA R7, P5, R8, R7, 0x1 ;  /* 0x000000070807b211 */ /* 0x000fe200078a08ff */
[----:B------:R-:W-:Y:S02]  /*10a80*/  IMAD.MOV.U32 R13, RZ, RZ, R3 ;  /* 0x000000ffff0d7224 */ /* 0x000fe400078e0003 */
[----:B------:R-:W-:Y:S02]  /*10a90*/  IMAD.MOV.U32 R12, RZ, RZ, 0x2 ;  /* 0x00000002ff0c7424 */ /* 0x000fe400078e00ff */
[----:B------:R-:W-:-:S05]  /*10aa0*/  @!P3 IMAD.X R6, RZ, RZ, R6, P5 ;  /* 0x000000ffff06b224 */ /* 0x000fca00028e0606 */
[----:B------:R-:W-:-:S04]  /*10ab0*/  @!P3 LOP3.LUT R7, R7, R6, RZ, 0x3c, !PT ;  /* 0x000000060707b212 */ /* 0x000fc800078e3cff */
[----:B------:R-:W-:-:S04]  /*10ac0*/  @!P3 LOP3.LUT R6, R7, R6, RZ, 0x3c, !PT ;  /* 0x000000060706b212 */ /* 0x000fc800078e3cff */
[----:B------:R-:W-:-:S05]  /*10ad0*/  @!P3 LOP3.LUT R7, R7, R6, RZ, 0x3c, !PT ;  /* 0x000000060707b212 */ /* 0x000fca00078e3cff */
[----:B------:R-:W-:Y:S01]  /*10ae0*/  @!PT LDS RZ, [RZ] ;  /* 0x00000000fffff984 */ /* 0x000fe20000000800 */
[----:B------:R-:W-:Y:S01]  /*10af0*/  @!PT LDS RZ, [RZ] ;  /* 0x00000000fffff984 */ /* 0x000fe20000000800 */
[----:B------:R-:W-:Y:S01]  /*10b00*/  @!PT LDS RZ, [RZ] ;  /* 0x00000000fffff984 */ /* 0x000fe20000000800 */
[----:B------:R0:W-:Y:S04]  /*10b10*/  @!P3 LDGSTS.E.BYPASS.LTC128B.128 [R10+0x10400], desc[UR40][R6.64], !P2 ;  /* 0x10400000060abfae */ /* 0x0001e8000d101d68 */
[----:B------:R0:W-:Y:S04]  /*10b20*/  @!P3 LDGSTS.E.BYPASS.LTC128B.128 [R10+0x14400], desc[UR40][R6.64+0x80], !P1 ;  /* 0x14400080060abfae */ /* 0x0001e8000c901d68 */
[----:B------:R0:W-:Y:S01]  /*10b30*/  @!P3 LDGSTS.E.BYPASS.LTC128B.128 [R10+0x18400], desc[UR40][R6.64+0x100], !P0 ;  /* 0x18400100060abfae */ /* 0x0001e2000c101d68 */
[----:B------:R-:W-:Y:S01]  /*10b40*/  ISETP.GE.AND P3, PT, R5, R2, PT ;  /* 0x000000020500720c */ /* 0x000fe20003f66270 */
[----:B------:R-:W-:-:S12]  /*10b50*/  IMAD.MOV.U32 R5, RZ, RZ, R14 ;  /* 0x000000ffff057224 */ /* 0x000fd800078e000e */
[----:B0-----:R-:W-:Y:S05]  /*10b60*/  WARPSYNC.COLLECTIVE R15, `(.L_x_354) ;  /* 0x000000000f087348 */ /* 0x001fea0003c00000 */
[----:B------:R1:W2:Y:S02]  /*10b70*/  SHFL.IDX P6, R14, R13, R12, R11 ;  /* 0x0000000c0d0e7389 */ /* 0x0002a400000c000b */
[----:B012---:R-:W-:Y:S01]  /*10b80*/  ENDCOLLECTIVE ;  /* 0x000000000000791b */ /* 0x007fe20003800000 */
.L_x_354:
[----:B------:R-:W-:Y:S01]  /*10b90*/  @!P3 LEA R8, P5, R8, R5, 0x1 ;  /* 0x000000050808b211 */ /* 0x000fe200078a08ff */
[----:B------:R-:W-:-:S04]  /*10ba0*/  IMAD.MOV.U32 R13, RZ, RZ, R4 ;  /* 0x000000ffff0d7224 */ /* 0x000fc800078e0004 */
[----:B------:R-:W-:Y:S02]  /*10bb0*/  @!P3 IMAD.X R5, RZ, RZ, R9, P5 ;  /* 0x000000ffff05b224 */ /* 0x000fe400028e0609 */
[----:B------:R-:W0:Y:S01]  /*10bc0*/  S2R R9, SR_TID.X ;  /* 0x0000000000097919 */ /* 0x000e220000002100 */
[----:B------:R-:W-:Y:S02]  /*10bd0*/  @!P3 IMAD.MOV.U32 R6, RZ, RZ, R8 ;  /* 0x000000ffff06b224 */ /* 0x000fe400078e0008 */
[----:B------:R-:W-:Y:S02]  /*10be0*/  @!P3 IMAD.MOV.U32 R7, RZ, RZ, R5 ;  /* 0x000000ffff07b224 */ /* 0x000fe400078e0005 */
[----:B------:R-:W-:Y:S02]  /*10bf0*/  VIADD R5, R0, 0x20 ;  /* 0x0000002000057836 */ /* 0x000fe40000000000 */
[----:B------:R-:W-:Y:S01]  /*10c00*/  IMAD.MOV.U32 R8, RZ, RZ, R14 ;  /* 0x000000ffff087224 */ /* 0x000fe200078e000e */
[----:B------:R-:W-:Y:S01]  /*10c10*/  @!PT LDS RZ, [RZ] ;  /* 0x00000000fffff984 */ /* 0x000fe20000000800 */
[----:B------:R-:W-:Y:S01]  /*10c20*/  @!PT LDS RZ, [RZ] ;  /* 0x00000000fffff984 */ /* 0x000fe20000000800 */
[----:B------:R-:W-:Y:S01]  /*10c30*/  @!PT LDS RZ, [RZ] ;  /* 0x00000000fffff984 */ /* 0x000fe20000000800 */
[----:B------:R1:W-:Y:S06]  /*10c40*/  @!P3 LDGSTS.E.BYPASS.LTC128B.128 [R10+0x10c00], desc[UR40][R6.64], !P2 ;  /* 0x10c00000060abfae */ /* 0x0003ec000d101d68 */
[----:B01----:R-:W-:Y:S05]  /*10c50*/  WARPSYNC.COLLECTIVE R15, `(.L_x_355) ;  /* 0x000000000f087348 */ /* 0x003fea0003c00000 */
[----:B------:R2:W3:Y:S02]  /*10c60*/  SHFL.IDX P6, R14, R13, R12, R11 ;  /* 0x0000000c0d0e7389 */ /* 0x0004e400000c000b */
[----:B0123--:R-:W-:Y:S01]  /*10c70*/  ENDCOLLECTIVE ;  /* 0x000000000000791b */ /* 0x00ffe20003800000 */
.L_x_355:
[----:B------:R-:W-:Y:S01]  /*10c80*/  @!PT LDS RZ, [RZ] ;  /* 0x00000000fffff984 */ /* 0x000fe20000000800 */
[----:B------:R-:W-:Y:S01]  /*10c90*/  @!PT LDS RZ, [RZ] ;  /* 0x00000000fffff984 */ /* 0x000fe20000000800 */
[----:B------:R-:W-:Y:S01]  /*10ca0*/  @!PT LDS RZ, [RZ] ;  /* 0x00000000fffff984 */ /* 0x000fe20000000800 */
[----:B------:R0:W-:Y:S04]  /*10cb0*/  @!P3 LDGSTS.E.BYPASS.LTC128B.128 [R10+0x14c00], desc[UR40][R6.64+0x80], !P1 ;  /* 0x14c00080060abfae */ /* 0x0001e8000c901d68 */
[----:B------:R0:W-:Y:S01]  /*10cc0*/  @!P3 LDGSTS.E.BYPASS.LTC128B.128 [R10+0x18c00], desc[UR40][R6.64+0x100], !P0 ;  /* 0x18c00100060abfae */ /* 0x0001e2000c101d68 */
[----:B------:R-:W-:Y:S01]  /*10cd0*/  ISETP.GE.AND P3, PT, R5, R2, PT ;  /* 0x000000020500720c */ /* 0x000fe20003f66270 */
[----:B------:R-:W-:Y:S02]  /*10ce0*/  IMAD.MOV.U32 R13, RZ, RZ, R3 ;  /* 0x000000ffff0d7224 */ /* 0x000fe400078e0003 */
[----:B------:R-:W-:Y:S02]  /*10cf0*/  IMAD.MOV.U32 R12, RZ, RZ, 0x3 ;  /* 0x00000003ff0c7424 */ /* 0x000fe400078e00ff */
[----:B------:R-:W-:-:S02]  /*10d00*/  IMAD.SHL.U32 R9, R9, 0x8, RZ ;  /* 0x0000000809097824 */ /* 0x000fc400078e00ff */
[----:B------:R-:W-:-:S03]  /*10d10*/  IMAD.MOV.U32 R5, RZ, RZ, R14 ;  /* 0x000000ffff057224 */ /* 0x000fc600078e000e */
[----:B------:R-:W-:-:S07]  /*10d20*/  LOP3.LUT R9, R9, 0x38, RZ, 0xc0, !PT ;  /* 0x0000003809097812 */ /* 0x000fce00078ec0ff */
[----:B0-----:R-:W-:Y:S05]  /*10d30*/  WARPSYNC.COLLECTIVE R15, `(.L_x_356) ;  /* 0x000000000f087348 */ /* 0x001fea0003c00000 */
[----:B------:R1:W2:Y:S02]  /*10d40*/  SHFL.IDX P6, R14, R13, R12, R11 ;  /* 0x0000000c0d0e7389 */ /* 0x0002a400000c000b */
[----:B012---:R-:W-:Y:S01]  /*10d50*/  ENDCOLLECTIVE ;  /* 0x000000000000791b */ /* 0x007fe20003800000 */
.L_x_356:
[----:B------:R-:W-:-:S05]  /*10d60*/  @!P3 LEA R5, P4, R9, R5, 0x1 ;  /* 0x000000050905b211 */ /* 0x000fca00078808ff */
[----:B------:R-:W-:-:S04]  /*10d70*/  @!P3 IMAD.X R6, RZ, RZ, R8, P4 ;  /* 0x000000ffff06b224 */ /* 0x000fc800020e0608 */
[----:B------:R-:W-:Y:S02]  /*10d80*/  @!P3 IMAD.MOV.U32 R7, RZ, RZ, R6 ;  /* 0x000000ffff07b224 */ /* 0x000fe400078e0006 */
[----:B------:R-:W-:Y:S02]  /*10d90*/  @!P3 IMAD.MOV.U32 R6, RZ, RZ, R5 ;  /* 0x000000ffff06b224 */ /* 0x000fe400078e0005 */
[----:B------:R-:W-:Y:S02]  /*10da0*/  IMAD.MOV.U32 R13, RZ, RZ, R4 ;  /* 0x000000ffff0d7224 */ /* 0x000fe400078e0004 */
[----:B------:R-:W-:Y:S01]  /*10db0*/  VIADD R5, R0, 0x30 ;  /* 0x0000003000057836 */ /* 0x000fe20000000000 */
[----:B------:R-:W-:Y:S01]  /*10dc0*/  @!PT LDS RZ, [RZ] ;  /* 0x00000000fffff984 */ /* 0x000fe20000000800 */
[----:B------:R-:W-:Y:S01]  /*10dd0*/  @!PT LDS RZ, [RZ] ;  /* 0x00000000fffff984 */ /* 0x000fe20000000800 */
[----:B------:R-:W-:Y:S01]  /*10de0*/  @!PT LDS RZ, [RZ] ;  /* 0x00000000fffff984 */ /* 0x000fe20000000800 */
[----:B------:R-:W-:Y:S04]  /*10df0*/  @!P3 LDGSTS.E.BYPASS.LTC128B.128 [R10+0x11400], desc[UR40][R6.64], !P2 ;  /* 0x11400000060abfae */ /* 0x000fe8000d101d68 */
[----:B------:R-:W-:Y:S04]  /*10e00*/  @!P3 LDGSTS.E.BYPASS.LTC128B.128 [R10+0x15400], desc[UR40][R6.64+0x80], !P1 ;  /* 0x15400080060abfae */ /* 0x000fe8000c901d68 */
[----:B------:R0:W-:Y:S01]  /*10e10*/  @!P3 LDGSTS.E.BYPASS.LTC128B.128 [R10+0x19400], desc[UR40][R6.64+0x100], !P0 ;  /* 0x19400100060abfae */ /* 0x0001e2000c101d68 */
[----:B------:R-:W-:Y:S01]  /*10e20*/  ISETP.GE.AND P3, PT, R5, R2, PT ;  /* 0x000000020500720c */ /* 0x000fe20003f66270 */
[----:B0-----:R-:W-:-:S12]  /*10e30*/  IMAD.MOV.U32 R6, RZ, RZ, R14 ;  /* 0x000000ffff067224 */ /* 0x001fd800078e000e */
[----:B------:R-:W-:Y:S05]  /*10e40*/  WARPSYNC.COLLECTIVE R15, `(.L_x_357) ;  /* 0x000000000f087348 */ /* 0x000fea0003c00000 */
[----:B------:R0:W1:Y:S02]  /*10e50*/  SHFL.IDX P6, R14, R13, R12, R11 ;  /* 0x0000000c0d0e7389 */ /* 0x00006400000c000b */
[----:B01----:R-:W-:Y:S01]  /*10e60*/  ENDCOLLECTIVE ;  /* 0x000000000000791b */ /* 0x003fe20003800000 */
.L_x_357:
[----:B------:R-:W-:Y:S02]  /*10e70*/  IMAD.MOV.U32 R13, RZ, RZ, R3 ;  /* 0x000000ffff0d7224 */ /* 0x000fe400078e0003 */
[----:B------:R-:W-:Y:S02]  /*10e80*/  IMAD.MOV.U32 R12, RZ, RZ, 0x4 ;  /* 0x00000004ff0c7424 */ /* 0x000fe400078e00ff */
[----:B------:R-:W-:-:S07]  /*10e90*/  IMAD.MOV.U32 R5, RZ, RZ, R14 ;  /* 0x000000ffff057224 */ /* 0x000fce00078e000e */
[----:B------:R-:W-:Y:S05]  /*10ea0*/  WARPSYNC.COLLECTIVE R15, `(.L_x_358) ;  /* 0x000000000f087348 */ /* 0x000fea0003c00000 */
[----:B------:R0:W1:Y:S02]  /*10eb0*/  SHFL.IDX P6, R14, R13, R12, R11 ;  /* 0x0000000c0d0e7389 */ /* 0x00006400000c000b */
[----:B01----:R-:W-:Y:S01]  /*10ec0*/  ENDCOLLECTIVE ;  /* 0x000000000000791b */ /* 0x003fe20003800000 */
.L_x_358:
        /* <DEDUP_REMOVED lines=17> */
.L_x_359:
[----:B------:R-:W-:Y:S02]  /*10fe0*/  IMAD.MOV.U32 R13, RZ, RZ, R3 ;  /* 0x000000ffff0d7224 */ /* 0x000fe400078e0003 */
[----:B------:R-:W-:Y:S02]  /*10ff0*/  IMAD.MOV.U32 R12, RZ, RZ, 0x5 ;  /* 0x00000005ff0c7424 */ /* 0x000fe400078e00ff */
[----:B------:R-:W-:-:S07]  /*11000*/  IMAD.MOV.U32 R5, RZ, RZ, R14 ;  /* 0x000000ffff057224 */ /* 0x000fce00078e000e */
[----:B------:R-:W-:Y:S05]  /*11010*/  WARPSYNC.COLLECTIVE R15, `(.L_x_360) ;  /* 0x000000000f087348 */ /* 0x000fea0003c00000 */
[----:B------:R0:W1:Y:S02]  /*11020*/  SHFL.IDX P6, R14, R13, R12, R11 ;  /* 0x0000000c0d0e7389 */ /* 0x00006400000c000b */
[----:B01----:R-:W-:Y:S01]  /*11030*/  ENDCOLLECTIVE ;  /* 0x000000000000791b */ /* 0x003fe20003800000 */
.L_x_360:
        /* <DEDUP_REMOVED lines=17> */
.L_x_361:
[----:B------:R-:W-:Y:S02]  /*11150*/  IMAD.MOV.U32 R13, RZ, RZ, R3 ;  /* 0x000000ffff0d7224 */ /* 0x000fe400078e0003 */
[----:B------:R-:W-:Y:S02]  /*11160*/  IMAD.MOV.U32 R12, RZ, RZ, 0x6 ;  /* 0x00000006ff0c7424 */ /* 0x000fe400078e00ff */
[----:B------:R-:W-:-:S07]  /*11170*/  IMAD.MOV.U32 R5, RZ, RZ, R14 ;  /* 0x000000ffff057224 */ /* 0x000fce00078e000e */
[----:B------:R-:W-:Y:S05]  /*11180*/  WARPSYNC.COLLECTIVE R15, `(.L_x_362) ;  /* 0x000000000f087348 */ /* 0x000fea0003c00000 */
[----:B------:R0:W1:Y:S02]  /*11190*/  SHFL.IDX P6, R14, R13, R12, R11 ;  /* 0x0000000c0d0e7389 */ /* 0x00006400000c000b */
[----:B01----:R-:W-:Y:S01]  /*111a0*/  ENDCOLLECTIVE ;  /* 0x000000000000791b */ /* 0x003fe20003800000 */
.L_x_362:
[----:B------:R-:W-:-:S05]  /*111b0*/  @!P3 LEA R5, P4, R9, R5, 0x1 ;  /* 0x000000050905b211 */ /* 0x000fca00078808ff */
[----:B------:R-:W-:-:S04]  /*111c0*/  @!P3 IMAD.X R6, RZ, RZ, R6, P4 ;  /* 0x000000ffff06b224 */ /* 0x000fc800020e0606 */
[----:B------:R-:W-:Y:S02]  /*111d0*/  @!P3 IMAD.MOV.U32 R7, RZ, RZ, R6 ;  /* 0x000000ffff07b224 */ /* 0x000fe400078e0006 */
[----:B------:R-:W-:Y:S02]  /*111e0*/  @!P3 IMAD.MOV.U32 R6, RZ, RZ, R5 ;  /* 0x000000ffff06b224 */ /* 0x000fe400078e0005 */
[----:B------:R-:W-:-:S03]  /*111f0*/  IMAD.MOV.U32 R13, RZ, RZ, R4 ;  /* 0x000000ffff0d7224 */ /* 0x000fc600078e0004 */
[----:B------:R-:W-:Y:S01]  /*11200*/  @!PT LDS RZ, [RZ] ;  /* 0x00000000fffff984 */ /* 0x000fe20000000800 */
[----:B------:R-:W-:Y:S01]  /*11210*/  @!PT LDS RZ, [RZ] ;  /* 0x00000000fffff984 */ /* 0x000fe20000000800 */
[----:B------:R-:W-:Y:S01]  /*11220*/  @!PT LDS RZ, [RZ] ;  /* 0x00000000fffff984 */ /* 0x000fe20000000800 */
[----:B------:R-:W-:Y:S04]  /*11230*/  @!P3 LDGSTS.E.BYPASS.LTC128B.128 [R10+0x12c00], desc[UR40][R6.64], !P2 ;  /* 0x12c00000060abfae */ /* 0x000fe8000d101d68 */
[----:B------:R-:W-:Y:S04]  /*11240*/  @!P3 LDGSTS.E.BYPASS.LTC128B.128 [R10+0x16c00], desc[UR40][R6.64+0x80], !P1 ;  /* 0x16c00080060abfae */ /* 0x000fe8000c901d68 */
[----:B------:R0:W-:Y:S02]  /*11250*/  @!P3 LDGSTS.E.BYPASS.LTC128B.128 [R10+0x1ac00], desc[UR40][R6.64+0x100], !P0 ;  /* 0x1ac00100060abfae */ /* 0x0001e4000c101d68 */
[----:B0-----:R-:W-:-:S07]  /*11260*/  IMAD.MOV.U32 R6, RZ, RZ, R14 ;  /* 0x000000ffff067224 */ /* 0x001fce00078e000e */
[----:B------:R-:W-:Y:S05]  /*11270*/  WARPSYNC.COLLECTIVE R15, `(.L_x_363) ;  /* 0x000000000f087348 */ /* 0x000fea0003c00000 */
[----:B------:R0:W1:Y:S02]  /*11280*/  SHFL.IDX P6, R14, R13, R12, R11 ;  /* 0x0000000c0d0e7389 */ /* 0x00006400000c000b */
[----:B01----:R-:W-:Y:S01]  /*11290*/  ENDCOLLECTIVE ;  /* 0x000000000000791b */ /* 0x003fe20003800000 */
.L_x_363:
[----:B------:R-:W-:-:S05]  /*112a0*/  VIADD R7, R0, 0x60 ;  /* 0x0000006000077836 */ /* 0x000fca0000000000 */
[----:B------:R-:W-:Y:S01]  /*112b0*/  ISETP.GE.AND P4, PT, R7, R2, PT ;  /* 0x000000020700720c */ /* 0x000fe20003f86270 */
[----:B------:R-:W-:Y:S02]  /*112c0*/  IMAD.MOV.U32 R13, RZ, RZ, R3 ;  /* 0x000000ffff0d7224 */ /* 0x000fe400078e0003 */
[----:B------:R-:W-:Y:S02]  /*112d0*/  IMAD.MOV.U32 R12, RZ, RZ, 0x7 ;  /* 0x00000007ff0c7424 */ /* 0x000fe400078e00ff */
[----:B------:R-:W-:-:S08]  /*112e0*/  IMAD.MOV.U32 R5, RZ, RZ, R14 ;  /* 0x000000ffff057224 */ /* 0x000fd000078e000e */
[----:B------:R-:W-:Y:S05]  /*112f0*/  WARPSYNC.COLLECTIVE R15, `(.L_x_364) ;  /* 0x000000000f087348 */ /* 0x000fea0003c00000 */
[----:B------:R0:W1:Y:S02]  /*11300*/  SHFL.IDX P6, R14, R13, R12, R11 ;  /* 0x0000000c0d0e7389 */ /* 0x00006400000c000b */
[----:B01----:R-:W-:Y:S01]  /*11310*/  ENDCOLLECTIVE ;  /* 0x000000000000791b */ /* 0x003fe20003800000 */
.L_x_364:
[----:B------:R-:W-:-:S05]  /*11320*/  @!P4 LEA R5, P3, R9, R5, 0x1 ;  /* 0x000000050905c211 */ /* 0x000fca00078608ff */
[----:B------:R-:W-:-:S04]  /*11330*/  @!P4 IMAD.X R6, RZ, RZ, R6, P3 ;  /* 0x000000ffff06c224 */ /* 0x000fc800018e0606 */
[----:B------:R-:W-:Y:S02]  /*11340*/  @!P4 IMAD.MOV.U32 R7, RZ, RZ, R6 ;  /* 0x000000ffff07c224 */ /* 0x000fe400078e0006 */
[----:B------:R-:W-:Y:S02]  /*11350*/  IMAD.MOV.U32 R13, RZ, RZ, R4 ;  /* 0x000000ffff0d7224 */ /* 0x000fe400078e0004 */
[----:B------:R-:W-:-:S05]  /*11360*/  @!P4 IMAD.MOV.U32 R6, RZ, RZ, R5 ;  /* 0x000000ffff06c224 */ /* 0x000fca00078e0005 */
[----:B------:R-:W-:Y:S01]  /*11370*/  @!PT LDS RZ, [RZ] ;  /* 0x00000000fffff984 */ /* 0x000fe20000000800 */
[----:B------:R-:W-:Y:S01]  /*11380*/  @!PT LDS RZ, [RZ] ;  /* 0x00000000fffff984 */ /* 0x000fe20000000800 */
[----:B------:R-:W-:Y:S01]  /*11390*/  @!PT LDS RZ, [RZ] ;  /* 0x00000000fffff984 */ /* 0x000fe20000000800 */
[----:B------:R0:W-:Y:S01]  /*113a0*/  @!P4 LDGSTS.E.BYPASS.LTC128B.128 [R10+0x13400], desc[UR40][R6.64], !P2 ;  /* 0x13400000060acfae */ /* 0x0001e2000d101d68 */
[----:B------:R-:W-:-:S03]  /*113b0*/  IMAD.MOV.U32 R5, RZ, RZ, R14 ;  /* 0x000000ffff057224 */ /* 0x000fc600078e000e */
[----:B------:R0:W-:Y:S04]  /*113c0*/  @!P4 LDGSTS.E.BYPASS.LTC128B.128 [R10+0x17400], desc[UR40][R6.64+0x80], !P1 ;  /* 0x17400080060acfae */ /* 0x0001e8000c901d68 */
[----:B0-----:R-:W-:Y:S05]  /*113d0*/  WARPSYNC.COLLECTIVE R15, `(.L_x_365) ;  /* 0x000000000f087348 */ /* 0x001fea0003c00000 */
[----:B------:R1:W2:Y:S02]  /*113e0*/  SHFL.IDX P6, R14, R13, R12, R11 ;  /* 0x0000000c0d0e7389 */ /* 0x0002a400000c000b */
[----:B012---:R-:W-:Y:S01]  /*113f0*/  ENDCOLLECTIVE ;  /* 0x000000000000791b */ /* 0x007fe20003800000 */
.L_x_365:
[----:B------:R-:W-:Y:S01]  /*11400*/  @!PT LDS RZ, [RZ] ;  /* 0x00000000fffff984 */ /* 0x000fe20000000800 */
[----:B------:R-:W-:Y:S01]  /*11410*/  @!PT LDS RZ, [RZ] ;  /* 0x00000000fffff984 */ /* 0x000fe20000000800 */
[----:B------:R-:W-:Y:S01]  /*11420*/  @!PT LDS RZ, [RZ] ;  /* 0x00000000fffff984 */ /* 0x000fe20000000800 */
[----:B------:R0:W-:Y:S01]  /*11430*/  @!P4 LDGSTS.E.BYPASS.LTC128B.128 [R10+0x1b400], desc[UR40][R6.64+0x100], !P0 ;  /* 0x1b400100060acfae */ /* 0x0001e2000c101d68 */
[----:B------:R-:W-:Y:S01]  /*11440*/  IMAD.MOV.U32 R3, RZ, RZ, R14 ;  /* 0x000000ffff037224 */ /* 0x000fe200078e000e */
[----:B------:R-:W-:Y:S06]  /*11450*/  BRA `(.L_x_366) ;  /* 0xffffffb400907947 */ /* 0x000fec000383ffff */
.L_x_254:
[----:B0-----:R0:W1:Y:S02]  /*11460*/  SYNCS.PHASECHK.TRANS64.TRYWAIT P0, [R18+URZ+0x34820], R0 ;  /* 0x03482000120075a7 */ /* 0x001064000800017f */
[----:B-1----:R-:W-:Y:S05]  /*11470*/  @!P0 NANOSLEEP.SYNCS 0x989680 ;  /* 0x009896800000895d */ /* 0x002fea0003900000 */
[----:B------:R-:W1:Y:S02]  /*11480*/  @!P0 SYNCS.PHASECHK.TRANS64 P0, [R18+URZ+0x34820], R0 ;  /* 0x03482000120085a7 */ /* 0x000e64000800007f */
[----:B-1----:R-:W-:Y:S05]  /*11490*/  @!P0 BRA `(.L_x_254) ;  /* 0xfffffffc00f08947 */ /* 0x002fea000383ffff */
[----:B------:R-:W-:Y:S05]  /*114a0*/  BRA `(.L_x_367) ;  /* 0xffffffb800107947 */ /* 0x000fea000383ffff */
.L_x_263:
[----:B-1----:R1:W2:Y:S02]  /*114b0*/  SYNCS.PHASECHK.TRANS64.TRYWAIT P0, [R3+URZ+0x34840], R2 ;  /* 0x03484002030075a7 */ /* 0x0022a4000800017f */
[----:B--2---:R-:W-:Y:S05]  /*114c0*/  @!P0 NANOSLEEP.SYNCS 0x989680 ;  /* 0x009896800000895d */ /* 0x004fea0003900000 */
[----:B------:R-:W2:Y:S02]  /*114d0*/  @!P0 SYNCS.PHASECHK.TRANS64 P0, [R3+URZ+0x34840], R2 ;  /* 0x03484002030085a7 */ /* 0x000ea4000800007f */
[----:B--2---:R-:W-:Y:S05]  /*114e0*/  @!P0 BRA `(.L_x_263) ;  /* 0xfffffffc00f08947 */ /* 0x004fea000383ffff */
[----:B------:R-:W-:Y:S05]  /*114f0*/  BRA `(.L_x_368) ;  /* 0xffffffb800ec7947 */ /* 0x000fea000383ffff */
.L_x_270:
[----:B-1----:R1:W2:Y:S02]  /*11500*/  SYNCS.PHASECHK.TRANS64.TRYWAIT P0, [R3+URZ+0x60], R2 ;  /* 0x00006002030075a7 */ /* 0x0022a4000800017f */
[----:B--2---:R-:W-:Y:S05]  /*11510*/  @!P0 NANOSLEEP.SYNCS 0x989680 ;  /* 0x009896800000895d */ /* 0x004fea0003900000 */
[----:B------:R-:W2:Y:S02]  /*11520*/  @!P0 SYNCS.PHASECHK.TRANS64 P0, [R3+URZ+0x60], R2 ;  /* 0x00006002030085a7 */ /* 0x000ea4000800007f */
[----:B--2---:R-:W-:Y:S05]  /*11530*/  @!P0 BRA `(.L_x_270) ;  /* 0xfffffffc00f08947 */ /* 0x004fea000383ffff */
[----:B------:R-:W-:Y:S05]  /*11540*/  BRA `(.L_x_369) ;  /* 0xffffffbc00fc7947 */ /* 0x000fea000383ffff */
.L_x_279:
[----:B-1----:R1:W2:Y:S02]  /*11550*/  SYNCS.PHASECHK.TRANS64.TRYWAIT P0, [R3+URZ+0x34840], R2 ;  /* 0x03484002030075a7 */ /* 0x0022a4000800017f */
[----:B--2---:R-:W-:Y:S05]  /*11560*/  @!P0 NANOSLEEP.SYNCS 0x989680 ;  /* 0x009896800000895d */ /* 0x004fea0003900000 */
[----:B------:R-:W2:Y:S02]  /*11570*/  @!P0 SYNCS.PHASECHK.TRANS64 P0, [R3+URZ+0x34840], R2 ;  /* 0x03484002030085a7 */ /* 0x000ea4000800007f */
[----:B--2---:R-:W-:Y:S05]  /*11580*/  @!P0 BRA `(.L_x_279) ;  /* 0xfffffffc00f08947 */ /* 0x004fea000383ffff */
[----:B------:R-:W-:Y:S05]  /*11590*/  BRA `(.L_x_370) ;  /* 0xffffffc4008c7947 */ /* 0x000fea000383ffff */
.L_x_286:
[----:B0-----:R0:W1:Y:S02]  /*115a0*/  SYNCS.PHASECHK.TRANS64.TRYWAIT P0, [R2+URZ+0x60], R3 ;  /* 0x00006003020075a7 */ /* 0x001064000800017f */
[----:B-1----:R-:W-:Y:S05]  /*115b0*/  @!P0 NANOSLEEP.SYNCS 0x989680 ;  /* 0x009896800000895d */ /* 0x002fea0003900000 */
[----:B------:R-:W1:Y:S02]  /*115c0*/  @!P0 SYNCS.PHASECHK.TRANS64 P0, [R2+URZ+0x60], R3 ;  /* 0x00006003020085a7 */ /* 0x000e64000800007f */
[----:B-1----:R-:W-:Y:S05]  /*115d0*/  @!P0 BRA `(.L_x_286) ;  /* 0xfffffffc00f08947 */ /* 0x002fea000383ffff */
[----:B------:R-:W-:Y:S05]  /*115e0*/  BRA `(.L_x_371) ;  /* 0xffffffc8009c7947 */ /* 0x000fea000383ffff */
.L_x_295:
[----:B--2---:R2:W3:Y:S02]  /*115f0*/  SYNCS.PHASECHK.TRANS64.TRYWAIT P0, [R2+URZ+0x34840], R3 ;  /* 0x03484003020075a7 */ /* 0x0044e4000800017f */
[----:B---3--:R-:W-:Y:S05]  /*11600*/  @!P0 NANOSLEEP.SYNCS 0x989680 ;  /* 0x009896800000895d */ /* 0x008fea0003900000 */
[----:B------:R-:W3:Y:S02]  /*11610*/  @!P0 SYNCS.PHASECHK.TRANS64 P0, [R2+URZ+0x34840], R3 ;  /* 0x03484003020085a7 */ /* 0x000ee4000800007f */
[----:B---3--:R-:W-:Y:S05]  /*11620*/  @!P0 BRA `(.L_x_295) ;  /* 0xfffffffc00f08947 */ /* 0x008fea000383ffff */
[----:B------:R-:W-:Y:S05]  /*11630*/  BRA `(.L_x_372) ;  /* 0xffffffcc00fc7947 */ /* 0x000fea000383ffff */
.L_x_302:
[----:B0-----:R0:W1:Y:S02]  /*11640*/  SYNCS.PHASECHK.TRANS64.TRYWAIT P0, [R2+URZ+0x60], R5 ;  /* 0x00006005020075a7 */ /* 0x001064000800017f */
[----:B-1----:R-:W-:Y:S05]  /*11650*/  @!P0 NANOSLEEP.SYNCS 0x989680 ;  /* 0x009896800000895d */ /* 0x002fea0003900000 */
[----:B------:R-:W1:Y:S02]  /*11660*/  @!P0 SYNCS.PHASECHK.TRANS64 P0, [R2+URZ+0x60], R5 ;  /* 0x00006005020085a7 */ /* 0x000e64000800007f */
[----:B-1----:R-:W-:Y:S05]  /*11670*/  @!P0 BRA `(.L_x_302) ;  /* 0xfffffffc00f08947 */ /* 0x002fea000383ffff */
[----:B------:R-:W-:Y:S05]  /*11680*/  BRA `(.L_x_373) ;  /* 0xffffffd4000c7947 */ /* 0x000fea000383ffff */
.L_x_313:
[----:B---3--:R3:W4:Y:S02]  /*11690*/  SYNCS.PHASECHK.TRANS64.TRYWAIT P0, [R0+URZ+0x34860], R2 ;  /* 0x03486002000075a7 */ /* 0x008724000800017f */
[----:B----4-:R-:W-:Y:S05]  /*116a0*/  @!P0 NANOSLEEP.SYNCS 0x989680 ;  /* 0x009896800000895d */ /* 0x010fea0003900000 */
[----:B------:R-:W4:Y:S02]  /*116b0*/  @!P0 SYNCS.PHASECHK.TRANS64 P0, [R0+URZ+0x34860], R2 ;  /* 0x03486002000085a7 */ /* 0x000f24000800007f */
[----:B----4-:R-:W-:Y:S05]  /*116c0*/  @!P0 BRA `(.L_x_313) ;  /* 0xfffffffc00f08947 */ /* 0x010fea000383ffff */
[----:B------:R-:W-:Y:S05]  /*116d0*/  BRA `(.L_x_374) ;  /* 0xffffffd800587947 */ /* 0x000fea000383ffff */
.L_x_320:
[----:B------:R-:W4:Y:S01]  /*116e0*/  LDL R3, [R1] ;  /* 0x0000000001037983 */ /* 0x000f220000100800 */
[----:B------:R-:W-:Y:S01]  /*116f0*/  BSSY B0, `(.L_x_375) ;  /* 0x0000008000007945 */ /* 0x000fe20003800000 */
[----:B0-----:R-:W-:Y:S02]  /*11700*/  IMAD.MOV.U32 R12, RZ, RZ, RZ ;  /* 0x000000ffff0c7224 */ /* 0x001fe400078e00ff */
[----:B------:R-:W-:Y:S02]  /*11710*/  IMAD.MOV.U32 R11, RZ, RZ, 0x1f ;  /* 0x0000001fff0b7424 */ /* 0x000fe400078e00ff */
[----:B------:R-:W-:Y:S02]  /*11720*/  IMAD.MOV.U32 R15, RZ, RZ, -0x1 ;  /* 0xffffffffff0f7424 */ /* 0x000fe400078e00ff */
[----:B----4-:R-:W-:-:S07]  /*11730*/  IMAD.MOV.U32 R13, RZ, RZ, R3 ;  /* 0x000000ffff0d7224 */ /* 0x010fce00078e0003 */
[----:B-123--:R-:W-:Y:S05]  /*11740*/  WARPSYNC.COLLECTIVE R15, `(.L_x_376) ;  /* 0x000000000f087348 */ /* 0x00efea0003c00000 */
[----:B------:R0:W4:Y:S02]  /*11750*/  SHFL.IDX P6, R14, R13, R12, R11 ;  /* 0x0000000c0d0e7389 */ /* 0x00012400000c000b */
[----:B01234-:R-:W-:Y:S01]  /*11760*/  ENDCOLLECTIVE ;  /* 0x000000000000791b */ /* 0x01ffe20003800000 */
.L_x_376:
[----:B------:R-:W-:Y:S05]  /*11770*/  BSYNC B0 ;  /* 0x0000000000007941 */ /* 0x000fea0003800000 */
.L_x_375:
[----:B------:R0:W5:Y:S01]  /*11780*/  LDL R2, [R1+0xc] ;  /* 0x00000c0001027983 */ /* 0x0001620000100800 */
[----:B------:R-:W-:Y:S02]  /*11790*/  IMAD.MOV.U32 R13, RZ, RZ, R3 ;  /* 0x000000ffff0d7224 */ /* 0x000fe400078e0003 */
[----:B------:R-:W-:Y:S02]  /*117a0*/  IMAD.MOV.U32 R12, RZ, RZ, 0x1 ;  /* 0x00000001ff0c7424 */ /* 0x000fe400078e00ff */
[----:B------:R-:W-:Y:S02]  /*117b0*/  IMAD.MOV.U32 R11, RZ, RZ, 0x1f ;  /* 0x0000001fff0b7424 */ /* 0x000fe400078e00ff */
[----:B------:R-:W-:Y:S02]  /*117c0*/  IMAD.MOV.U32 R15, RZ, RZ, -0x1 ;  /* 0xffffffffff0f7424 */ /* 0x000fe400078e00ff */
[----:B0-----:R-:W-:-:S07]  /*117d0*/  IMAD.MOV.U32 R0, RZ, RZ, R14 ;  /* 0x000000ffff007224 */ /* 0x001fce00078e000e */
[----:B-----5:R-:W-:Y:S05]  /*117e0*/  WARPSYNC.COLLECTIVE R15, `(.L_x_377) ;  /* 0x000000000f087348 */ /* 0x020fea0003c00000 */
[----:B------:R0:W1:Y:S02]  /*117f0*/  SHFL.IDX P6, R14, R13, R12, R11 ;  /* 0x0000000c0d0e7389 */ /* 0x00006400000c000b */
[----:B01---5:R-:W-:Y:S01]  /*11800*/  ENDCOLLECTIVE ;  /* 0x000000000000791b */ /* 0x023fe20003800000 */
.L_x_377:
[----:B------:R-:W-:Y:S01]  /*11810*/  ULDC UR4, c[0x0][0xc3c] ;  /* 0x00030f0000047ab9 */ /* 0x000fe20000000800 */
[----:B------:R-:W-:Y:S02]  /*11820*/  IMAD.IADD R7, R2, 0x1, R16 ;  /* 0x0000000102077824 */ /* 0x000fe400078e0210 */
[----:B------:R-:W-:Y:S02]  /*11830*/  IMAD.MOV.U32 R11, RZ, RZ, RZ ;  /* 0x000000ffff0b7224 */ /* 0x000fe400078e00ff */
[----:B------:R-:W-:Y:S01]  /*11840*/  IMAD.MOV.U32 R8, RZ, RZ, R14 ;  /* 0x000000ffff087224 */ /* 0x000fe200078e000e */
[----:B------:R-:W-:-:S13]  /*11850*/  ISETP.GE.OR P1, PT, R7, UR4, !P0 ;  /* 0x0000000407007c0c */ /* 0x000fda000c726670 */
[----:B------:R-:W0:Y:S08]  /*11860*/  @!P1 LDC.64 R2, c[0x0][0xc80] ;  /* 0x00032000ff029b82 */ /* 0x000e300000000a00 */
[----:B------:R-:W1:Y:S01]  /*11870*/  @!P1 LDC.64 R4, c[0x0][0xc78] ;  /* 0x00031e00ff049b82 */ /* 0x000e620000000a00 */
[----:B0-----:R-:W-:-:S05]  /*11880*/  @!P1 IMAD.WIDE R2, R7, 0x4, R2 ;  /* 0x0000000407029825 */ /* 0x001fca00078e0202 */
[----:B------:R1:W2:Y:S02]  /*11890*/  @!P1 LDG.E R6, desc[UR40][R2.64] ;  /* 0x0000002802069981 */ /* 0x0002a4000c1e1900 */
[----:B-1----:R-:W-:-:S06]  /*118a0*/  @!P1 IMAD.WIDE R2, R7, 0x4, R4 ;  /* 0x0000000407029825 */ /* 0x002fcc00078e0204 */
[----:B------:R-:W3:Y:S01]  /*118b0*/  @!P1 LDG.E R2, desc[UR40][R2.64] ;  /* 0x0000002802029981 */ /* 0x000ee2000c1e1900 */
[----:B------:R-:W-:Y:S01]  /*118c0*/  IMAD.MOV.U32 R5, RZ, RZ, RZ ;  /* 0x000000ffff057224 */ /* 0x000fe200078e00ff */
[C---:B------:R-:W-:Y:S02]  /*118d0*/  ISETP.GE.U32.AND P2, PT, R16.reuse, 0x2, PT ;  /* 0x000000021000780c */ /* 0x040fe40003f46070 */
[C---:B------:R-:W-:Y:S02]  /*118e0*/  ISETP.GE.U32.AND P3, PT, R16.reuse, 0x4, PT ;  /* 0x000000041000780c */ /* 0x040fe40003f66070 */
[C---:B------:R-:W-:Y:S02]  /*118f0*/  ISETP.GE.U32.AND P4, PT, R16.reuse, 0x8, PT ;  /* 0x000000081000780c */ /* 0x040fe40003f86070 */
[----:B------:R-:W-:Y:S01]  /*11900*/  ISETP.GE.U32.AND P5, PT, R16, 0x10, PT ;  /* 0x000000101000780c */ /* 0x000fe20003fa6070 */
[----:B--2---:R-:W-:Y:S01]  /*11910*/  @!P1 IMAD.MOV.U32 R5, RZ, RZ, R6 ;  /* 0x000000ffff059224 */ /* 0x004fe200078e0006 */
[----:B------:R-:W-:-:S02]  /*11920*/  CS2R R6, SRZ ;  /* 0x0000000000067805 */ /* 0x000fc4000001ff00 */
[----:B---3--:R-:W-:Y:S01]  /*11930*/  @!P1 IMAD.MOV.U32 R7, RZ, RZ, R2 ;  /* 0x000000ffff079224 */ /* 0x008fe200078e0002 */
[----:B------:R-:W-:-:S03]  /*11940*/  ISETP.NE.AND P1, PT, R16, RZ, PT ;  /* 0x000000ff1000720c */ /* 0x000fc60003f25270 */
[----:B------:R-:W-:-:S04]  /*11950*/  IMAD R2, R7, R5, RZ ;  /* 0x0000000507027224 */ /* 0x000fc800078e02ff */
[----:B------:R-:W-:-:S07]  /*11960*/  IMAD.MOV.U32 R13, RZ, RZ, R2 ;  /* 0x000000ffff0d7224 */ /* 0x000fce00078e0002 */
[----:B------:R-:W-:Y:S05]  /*11970*/  WARPSYNC.COLLECTIVE R15, `(.L_x_378) ;  /* 0x000000000f087348 */ /* 0x000fea0003c00000 */
[----:B------:R0:W1:Y:S02]  /*11980*/  SHFL.UP P6, R14, R13, R12, R11 ;  /* 0x0400000c0d0e7389 */ /* 0x00006400000c000b */
[----:B01----:R-:W-:Y:S01]  /*11990*/  ENDCOLLECTIVE ;  /* 0x000000000000791b */ /* 0x003fe20003800000 */
.L_x_378:
[----:B------:R-:W-:Y:S02]  /*119a0*/  IMAD.MOV.U32 R12, RZ, RZ, 0x2 ;  /* 0x00000002ff0c7424 */ /* 0x000fe400078e00ff */
[----:B------:R-:W-:-:S05]  /*119b0*/  IMAD.MOV.U32 R3, RZ, RZ, R14 ;  /* 0x000000ffff037224 */ /* 0x000fca00078e000e */
[----:B------:R-:W-:-:S05]  /*119c0*/  SEL R3, R3, RZ, P1 ;  /* 0x000000ff03037207 */ /* 0x000fca0000800000 */
[----:B------:R-:W-:-:S04]  /*119d0*/  IMAD.IADD R2, R2, 0x1, R3 ;  /* 0x0000000102027824 */ /* 0x000fc800078e0203 */
[----:B------:R-:W-:-:S07]  /*119e0*/  IMAD.MOV.U32 R13, RZ, RZ, R2 ;  /* 0x000000ffff0d7224 */ /* 0x000fce00078e0002 */
[----:B------:R-:W-:Y:S05]  /*119f0*/  WARPSYNC.COLLECTIVE R15, `(.L_x_379) ;  /* 0x000000000f087348 */ /* 0x000fea0003c00000 */
[----:B------:R0:W1:Y:S02]  /*11a00*/  SHFL.UP P6, R14, R13, R12, R11 ;  /* 0x0400000c0d0e7389 */ /* 0x00006400000c000b */
[----:B01----:R-:W-:Y:S01]  /*11a10*/  ENDCOLLECTIVE ;  /* 0x000000000000791b */ /* 0x003fe20003800000 */
.L_x_379:
        /* <DEDUP_REMOVED lines=8> */
.L_x_380:
        /* <DEDUP_REMOVED lines=8> */
.L_x_381:
        /* <DEDUP_REMOVED lines=8> */
.L_x_382:
[----:B------:R-:W-:Y:S02]  /*11ba0*/  IMAD.MOV.U32 R12, RZ, RZ, 0x1f ;  /* 0x0000001fff0c7424 */ /* 0x000fe400078e00ff */
[----:B------:R-:W-:Y:S02]  /*11bb0*/  IMAD.MOV.U32 R11, RZ, RZ, 0x1f ;  /* 0x0000001fff0b7424 */ /* 0x000fe400078e00ff */
[----:B------:R-:W-:-:S05]  /*11bc0*/  IMAD.MOV.U32 R3, RZ, RZ, R14 ;  /* 0x000000ffff037224 */ /* 0x000fca00078e000e */
[----:B------:R-:W-:-:S05]  /*11bd0*/  SEL R3, R3, RZ, P5 ;  /* 0x000000ff03037207 */ /* 0x000fca0002800000 */
[----:B------:R-:W-:-:S04]  /*11be0*/  IMAD.IADD R2, R2, 0x1, R3 ;  /* 0x0000000102027824 */ /* 0x000fc800078e0203 */
[----:B------:R-:W-:-:S07]  /*11bf0*/  IMAD.MOV.U32 R13, RZ, RZ, R2 ;  /* 0x000000ffff0d7224 */ /* 0x000fce00078e0002 */
[----:B------:R-:W-:Y:S05]  /*11c00*/  WARPSYNC.COLLECTIVE R15, `(.L_x_383) ;  /* 0x000000000f087348 */ /* 0x000fea0003c00000 */
[----:B------:R0:W1:Y:S02]  /*11c10*/  SHFL.IDX P6, R14, R13, R12, R11 ;  /* 0x0000000c0d0e7389 */ /* 0x00006400000c000b */
[----:B01----:R-:W-:Y:S01]  /*11c20*/  ENDCOLLECTIVE ;  /* 0x000000000000791b */ /* 0x003fe20003800000 */
.L_x_383:
[----:B------:R-:W-:Y:S01]  /*11c30*/  IMAD.MOV.U32 R9, RZ, RZ, R14 ;  /* 0x000000ffff097224 */ /* 0x000fe200078e000e */
[----:B------:R-:W-:Y:S06]  /*11c40*/  BRA `(.L_x_384) ;  /* 0xffffffd800cc7947 */ /* 0x000fec000383ffff */
.L_x_323:
[----:B------:R-:W-:Y:S01]  /*11c50*/  BSSY B0, `(.L_x_385) ;  /* 0x0000008000007945 */ /* 0x000fe20003800000 */
[----:B------:R-:W-:Y:S02]  /*11c60*/  IMAD.MOV.U32 R13, RZ, RZ, R2 ;  /* 0x000000ffff0d7224 */ /* 0x000fe400078e0002 */
[----:B0-----:R-:W-:Y:S02]  /*11c70*/  IMAD.MOV.U32 R12, RZ, RZ, 0x1 ;  /* 0x00000001ff0c7424 */ /* 0x001fe400078e00ff */
[----:B------:R-:W-:Y:S02]  /*11c80*/  IMAD.MOV.U32 R11, RZ, RZ, RZ ;  /* 0x000000ffff0b7224 */ /* 0x000fe400078e00ff */
[----:B------:R-:W-:-:S07]  /*11c90*/  IMAD.MOV.U32 R15, RZ, RZ, -0x1 ;  /* 0xffffffffff0f7424 */ /* 0x000fce00078e00ff */
[----:B------:R-:W-:Y:S05]  /*11ca0*/  WARPSYNC.COLLECTIVE R15, `(.L_x_386) ;  /* 0x000000000f087348 */ /* 0x000fea0003c00000 */
[----:B------:R0:W1:Y:S02]  /*11cb0*/  SHFL.UP P6, R14, R13, R12, R11 ;  /* 0x0400000c0d0e7389 */ /* 0x00006400000c000b */
[----:B01----:R-:W-:Y:S01]  /*11cc0*/  ENDCOLLECTIVE ;  /* 0x000000000000791b */ /* 0x003fe20003800000 */
.L_x_386:
[----:B------:R-:W-:Y:S05]  /*11cd0*/  BSYNC B0 ;  /* 0x0000000000007941 */ /* 0x000fea0003800000 */
.L_x_385:
[----:B------:R-:W-:Y:S02]  /*11ce0*/  IMAD.MOV.U32 R3, RZ, RZ, R14 ;  /* 0x000000ffff037224 */ /* 0x000fe400078e000e */
[----:B------:R-:W-:Y:S02]  /*11cf0*/  IMAD.MOV.U32 R12, RZ, RZ, 0x2 ;  /* 0x00000002ff0c7424 */ /* 0x000fe400078e00ff */
[----:B------:R-:W-:Y:S01]  /*11d00*/  IMAD.MOV.U32 R11, RZ, RZ, RZ ;  /* 0x000000ffff0b7224 */ /* 0x000fe200078e00ff */
[----:B------:R-:W-:Y:S01]  /*11d10*/  SEL R3, R3, RZ, P1 ;  /* 0x000000ff03037207 */ /* 0x000fe20000800000 */
[----:B------:R-:W-:-:S04]  /*11d20*/  IMAD.MOV.U32 R15, RZ, RZ, -0x1 ;  /* 0xffffffffff0f7424 */ /* 0x000fc800078e00ff */
[----:B------:R-:W-:-:S04]  /*11d30*/  IMAD.IADD R2, R2, 0x1, R3 ;  /* 0x0000000102027824 */ /* 0x000fc800078e0203 */
[----:B------:R-:W-:-:S07]  /*11d40*/  IMAD.MOV.U32 R13, RZ, RZ, R2 ;  /* 0x000000ffff0d7224 */ /* 0x000fce00078e0002 */
[----:B------:R-:W-:Y:S05]  /*11d50*/  WARPSYNC.COLLECTIVE R15, `(.L_x_387) ;  /* 0x000000000f087348 */ /* 0x000fea0003c00000 */
[----:B------:R0:W1:Y:S02]  /*11d60*/  SHFL.UP P6, R14, R13, R12, R11 ;  /* 0x0400000c0d0e7389 */ /* 0x00006400000c000b */
[----:B01----:R-:W-:Y:S01]  /*11d70*/  ENDCOLLECTIVE ;  /* 0x000000000000791b */ /* 0x003fe20003800000 */
.L_x_387:
        /* <DEDUP_REMOVED lines=8> */
.L_x_388:
        /* <DEDUP_REMOVED lines=8> */
.L_x_389:
        /* <DEDUP_REMOVED lines=8> */
.L_x_390:
        /* <DEDUP_REMOVED lines=9> */
.L_x_391:
[----:B------:R-:W-:Y:S01]  /*11f90*/  IMAD.MOV.U32 R9, RZ, RZ, R14 ;  /* 0x000000ffff097224 */ /* 0x000fe200078e000e */
[----:B------:R-:W-:Y:S06]  /*11fa0*/  BRA `(.L_x_392) ;  /* 0xffffffd800a07947 */ /* 0x000fec000383ffff */
.L_x_325:
[----:B------:R-:W-:Y:S01]  /*11fb0*/  BSSY B0, `(.L_x_393) ;  /* 0x0000006000007945 */ /* 0x000fe20003800000 */
[----:B------:R-:W-:Y:S01]  /*11fc0*/  PLOP3.LUT P6, PT, P6, PT, PT, 0x8, 0x0 ;  /* 0x000000000000781c */ /* 0x000fe200037ce170 */
[----:B------:R-:W-:-:S12]  /*11fd0*/  IMAD.MOV.U32 R15, RZ, RZ, -0x1 ;  /* 0xffffffffff0f7424 */ /* 0x000fd800078e00ff */
[----:B01----:R-:W-:Y:S05]  /*11fe0*/  WARPSYNC.COLLECTIVE R15, `(.L_x_394) ;  /* 0x000000000f087348 */ /* 0x003fea0003c00000 */
[----:B------:R-:W-:Y:S01]  /*11ff0*/  VOTE.ANY R14, PT, P6 ;  /* 0x00000000000e7806 */ /* 0x000fe200030e0100 */
[----:B01----:R-:W-:Y:S06]  /*12000*/  ENDCOLLECTIVE ;  /* 0x000000000000791b */ /* 0x003fec0003800000 */
.L_x_394:
[----:B------:R-:W-:Y:S05]  /*12010*/  BSYNC B0 ;  /* 0x0000000000007941 */ /* 0x000fea0003800000 */
.L_x_393:
[----:B------:R-:W-:Y:S02]  /*12020*/  IMAD.MOV.U32 R8, RZ, RZ, R14 ;  /* 0x000000ffff087224 */ /* 0x000fe400078e000e */
[----:B------:R-:W-:Y:S02]  /*12030*/  IMAD.MOV.U32 R13, RZ, RZ, R5 ;  /* 0x000000ffff0d7224 */ /* 0x000fe400078e0005 */
[----:B------:R-:W0:Y:S01]  /*12040*/  POPC R4, R8 ;  /* 0x0000000800047309 */ /* 0x000e220000000000 */
[----:B------:R-:W-:Y:S02]  /*12050*/  IMAD.MOV.U32 R11, RZ, RZ, 0x1f ;  /* 0x0000001fff0b7424 */ /* 0x000fe400078e00ff */
[----:B------:R-:W-:Y:S02]  /*12060*/  IMAD.MOV.U32 R15, RZ, RZ, -0x1 ;  /* 0xffffffffff0f7424 */ /* 0x000fe400078e00ff */
[----:B0-----:R-:W-:-:S07]  /*12070*/  IMAD.MOV.U32 R12, RZ, RZ, R4 ;  /* 0x000000ffff0c7224 */ /* 0x001fce00078e0004 */
[----:B------:R-:W-:Y:S05]  /*12080*/  WARPSYNC.COLLECTIVE R15, `(.L_x_395) ;  /* 0x000000000f087348 */ /* 0x000fea0003c00000 */
[----:B------:R0:W1:Y:S02]  /*12090*/  SHFL.IDX P6, R14, R13, R12, R11 ;  /* 0x0000000c0d0e7389 */ /* 0x00006400000c000b */
[----:B01----:R-:W-:Y:S01]  /*120a0*/  ENDCOLLECTIVE ;  /* 0x000000000000791b */ /* 0x003fe20003800000 */
.L_x_395:
[----:B------:R-:W-:Y:S02]  /*120b0*/  IMAD.MOV.U32 R13, RZ, RZ, R7 ;  /* 0x000000ffff0d7224 */ /* 0x000fe400078e0007 */
[----:B------:R-:W-:-:S07]  /*120c0*/  IMAD.MOV.U32 R5, RZ, RZ, R14 ;  /* 0x000000ffff057224 */ /* 0x000fce00078e000e */
[----:B------:R-:W-:Y:S05]  /*120d0*/  WARPSYNC.COLLECTIVE R15, `(.L_x_396) ;  /* 0x000000000f087348 */ /* 0x000fea0003c00000 */
[----:B------:R0:W1:Y:S02]  /*120e0*/  SHFL.IDX P6, R14, R13, R12, R11 ;  /* 0x0000000c0d0e7389 */ /* 0x00006400000c000b */
[----:B01----:R-:W-:Y:S01]  /*120f0*/  ENDCOLLECTIVE ;  /* 0x000000000000791b */ /* 0x003fe20003800000 */
.L_x_396:
[----:B------:R-:W-:Y:S01]  /*12100*/  IMAD.MOV.U32 R7, RZ, RZ, R14 ;  /* 0x000000ffff077224 */ /* 0x000fe200078e000e */
[----:B------:R-:W-:Y:S06]  /*12110*/  BRA `(.L_x_397) ;  /* 0xffffffd800807947 */ /* 0x000fec000383ffff */
.L_x_327:
[----:B------:R-:W-:Y:S01]  /*12120*/  BSSY B0, `(.L_x_398) ;  /* 0x0000007000007945 */ /* 0x000fe20003800000 */
[----:B------:R-:W-:Y:S02]  /*12130*/  IMAD.MOV.U32 R13, RZ, RZ, R2 ;  /* 0x000000ffff0d7224 */ /* 0x000fe400078e0002 */
[----:B------:R-:W-:Y:S02]  /*12140*/  IMAD.MOV.U32 R11, RZ, RZ, 0x1f ;  /* 0x0000001fff0b7424 */ /* 0x000fe400078e00ff */
[----:B------:R-:W-:-:S07]  /*12150*/  IMAD.MOV.U32 R15, RZ, RZ, -0x1 ;  /* 0xffffffffff0f7424 */ /* 0x000fce00078e00ff */
[----:B-1234-:R-:W-:Y:S05]  /*12160*/  WARPSYNC.COLLECTIVE R15, `(.L_x_399) ;  /* 0x000000000f087348 */ /* 0x01efea0003c00000 */
[----:B------:R0:W0:Y:S02]  /*12170*/  SHFL.IDX P6, R14, R13, R12, R11 ;  /* 0x0000000c0d0e7389 */ /* 0x00002400000c000b */
[----:B01234-:R-:W-:Y:S01]  /*12180*/  ENDCOLLECTIVE ;  /* 0x000000000000791b */ /* 0x01ffe20003800000 */
.L_x_399:
[----:B------:R-:W-:Y:S05]  /*12190*/  BSYNC B0 ;  /* 0x0000000000007941 */ /* 0x000fea0003800000 */
.L_x_398:
[----:B------:R-:W-:Y:S01]  /*121a0*/  IMAD.MOV.U32 R2, RZ, RZ, R14 ;  /* 0x000000ffff027224 */ /* 0x000fe200078e000e */
[----:B------:R-:W-:Y:S06]  /*121b0*/  BRA `(.L_x_400) ;  /* 0xffffffd800707947 */ /* 0x000fec000383ffff */
.L_x_331:
[----:B0-----:R0:W1:Y:S02]  /*121c0*/  SYNCS.PHASECHK.TRANS64.TRYWAIT P0, [R0+URZ+0x34820], R3 ;  /* 0x03482003000075a7 */ /* 0x001064000800017f */
[----:B-1----:R-:W-:Y:S05]  /*121d0*/  @!P0 NANOSLEEP.SYNCS 0x989680 ;  /* 0x009896800000895d */ /* 0x002fea0003900000 */
[----:B------:R-:W1:Y:S02]  /*121e0*/  @!P0 SYNCS.PHASECHK.TRANS64 P0, [R0+URZ+0x34820], R3 ;  /* 0x03482003000085a7 */ /* 0x000e64000800007f */
[----:B-1----:R-:W-:Y:S05]  /*121f0*/  @!P0 BRA `(.L_x_331) ;  /* 0xfffffffc00f08947 */ /* 0x002fea000383ffff */
[----:B------:R-:W-:Y:S05]  /*12200*/  BRA `(.L_x_401) ;  /* 0xffffffe000087947 */ /* 0x000fea000383ffff */
.L_x_332:
[----:B------:R-:W1:Y:S01]  /*12210*/  S2R R2, SR_TID.X ;  /* 0x0000000000027919 */ /* 0x000e620000002100 */
[----:B------:R-:W-:Y:S01]  /*12220*/  BSSY B0, `(.L_x_402) ;  /* 0x000000a000007945 */ /* 0x000fe20003800000 */
[----:B------:R-:W-:Y:S02]  /*12230*/  IMAD.MOV.U32 R12, RZ, RZ, RZ ;  /* 0x000000ffff0c7224 */ /* 0x000fe400078e00ff */
[----:B------:R-:W-:Y:S02]  /*12240*/  IMAD.MOV.U32 R11, RZ, RZ, 0x1f ;  /* 0x0000001fff0b7424 */ /* 0x000fe400078e00ff */
[----:B------:R-:W-:Y:S01]  /*12250*/  IMAD.MOV.U32 R15, RZ, RZ, -0x1 ;  /* 0xffffffffff0f7424 */ /* 0x000fe200078e00ff */
[----:B-1----:R-:W-:-:S04]  /*12260*/  SHF.R.U32.HI R2, RZ, 0x5, R2 ;  /* 0x00000005ff027819 */ /* 0x002fc80000011602 */
[----:B------:R-:W-:-:S05]  /*12270*/  LOP3.LUT R2, R2, 0x3, RZ, 0xc0, !PT ;  /* 0x0000000302027812 */ /* 0x000fca00078ec0ff */
[----:B------:R-:W-:-:S07]  /*12280*/  IMAD.MOV.U32 R13, RZ, RZ, R2 ;  /* 0x000000ffff0d7224 */ /* 0x000fce00078e0002 */
[----:B0-----:R-:W-:Y:S05]  /*12290*/  WARPSYNC.COLLECTIVE R15, `(.L_x_403) ;  /* 0x000000000f087348 */ /* 0x001fea0003c00000 */
[----:B------:R1:W2:Y:S02]  /*122a0*/  SHFL.IDX P6, R14, R13, R12, R11 ;  /* 0x0000000c0d0e7389 */ /* 0x0002a400000c000b */
[----:B012---:R-:W-:Y:S01]  /*122b0*/  ENDCOLLECTIVE ;  /* 0x000000000000791b */ /* 0x007fe20003800000 */
.L_x_403:
[----:B------:R-:W-:Y:S05]  /*122c0*/  BSYNC B0 ;  /* 0x0000000000007941 */ /* 0x000fea0003800000 */
.L_x_402:
[----:B------:R-:W-:Y:S05]  /*122d0*/  BRA `(.L_x_404) ;  /* 0xffffffdc00f07947 */ /* 0x000fea000383ffff */
.L_x_335:
[----:B------:R-:W-:Y:S01]  /*122e0*/  BSSY B1, `(.L_x_405) ;  /* 0x0000006000017945 */ /* 0x000fe20003800000 */
[----:B------:R-:W-:-:S07]  /*122f0*/  IMAD.MOV.U32 R15, RZ, RZ, -0x1 ;  /* 0xffffffffff0f7424 */ /* 0x000fce00078e00ff */
[----:B01----:R-:W-:Y:S05]  /*12300*/  WARPSYNC.COLLECTIVE R15, `(.L_x_406) ;  /* 0x000000000f0c7348 */ /* 0x003fea0003c00000 */
[----:B------:R-:W-:Y:S02]  /*12310*/  ELECT P6, UR62, PT ;  /* 0x00000000003e782f */ /* 0x000fe400038c0000 */
[----:B------:R-:W-:Y:S01]  /*12320*/  MOV R14, UR62 ;  /* 0x0000003e000e7c02 */ /* 0x000fe20008000f00 */
[----:B01----:R-:W-:Y:S10]  /*12330*/  ENDCOLLECTIVE ;  /* 0x000000000000791b */ /* 0x003ff40003800000 */
.L_x_406:
[----:B------:R-:W-:Y:S05]  /*12340*/  BSYNC B1 ;  /* 0x0000000000017941 */ /* 0x000fea0003800000 */
.L_x_405:
[----:B------:R-:W-:Y:S05]  /*12350*/  BRA `(.L_x_407) ;  /* 0xffffffdc00e87947 */ /* 0x000fea000383ffff */
.L_x_337:
[----:B0-----:R0:W1:Y:S02]  /*12360*/  SYNCS.PHASECHK.TRANS64.TRYWAIT P0, [R6+URZ], R5 ;  /* 0x00000005060075a7 */ /* 0x001064000800017f */
[----:B-1----:R-:W-:Y:S05]  /*12370*/  @!P0 NANOSLEEP.SYNCS 0x989680 ;  /* 0x009896800000895d */ /* 0x002fea0003900000 */
[----:B------:R-:W1:Y:S02]  /*12380*/  @!P0 SYNCS.PHASECHK.TRANS64 P0, [R6+URZ], R5 ;  /* 0x00000005060085a7 */ /* 0x000e64000800007f */
[----:B-1----:R-:W-:Y:S05]  /*12390*/  @!P0 BRA `(.L_x_337) ;  /* 0xfffffffc00f08947 */ /* 0x002fea000383ffff */
[----:B------:R-:W-:Y:S05]  /*123a0*/  BRA `(.L_x_408) ;  /* 0xffffffe000207947 */ /* 0x000fea000383ffff */
.L_x_338:
[----:B-1----:R1:W2:Y:S02]  /*123b0*/  SYNCS.PHASECHK.TRANS64.TRYWAIT P0, [R7+URZ], R2 ;  /* 0x00000002070075a7 */ /* 0x0022a4000800017f */
[----:B--2---:R-:W-:Y:S05]  /*123c0*/  @!P0 NANOSLEEP.SYNCS 0x989680 ;  /* 0x009896800000895d */ /* 0x004fea0003900000 */
[----:B------:R-:W2:Y:S02]  /*123d0*/  @!P0 SYNCS.PHASECHK.TRANS64 P0, [R7+URZ], R2 ;  /* 0x00000002070085a7 */ /* 0x000ea4000800007f */
[----:B--2---:R-:W-:Y:S05]  /*123e0*/  @!P0 BRA `(.L_x_338) ;  /* 0xfffffffc00f08947 */ /* 0x004fea000383ffff */
[----:B------:R-:W-:Y:S05]  /*123f0*/  BRA `(.L_x_409) ;  /* 0xffffffe000147947 */ /* 0x000fea000383ffff */
.L_x_340:
[----:B--2---:R2:W3:Y:S02]  /*12400*/  SYNCS.PHASECHK.TRANS64.TRYWAIT P0, [R4+URZ], R5 ;  /* 0x00000005040075a7 */ /* 0x0044e4000800017f */
[----:B---3--:R-:W-:Y:S05]  /*12410*/  @!P0 NANOSLEEP.SYNCS 0x989680 ;  /* 0x009896800000895d */ /* 0x008fea0003900000 */
[----:B------:R-:W3:Y:S02]  /*12420*/  @!P0 SYNCS.PHASECHK.TRANS64 P0, [R4+URZ], R5 ;  /* 0x00000005040085a7 */ /* 0x000ee4000800007f */
[----:B---3--:R-:W-:Y:S05]  /*12430*/  @!P0 BRA `(.L_x_340) ;  /* 0xfffffffc00f08947 */ /* 0x008fea000383ffff */
[----:B------:R-:W-:Y:S05]  /*12440*/  BRA `(.L_x_410) ;  /* 0xffffffe000187947 */ /* 0x000fea000383ffff */
.L_x_411:
        /* <DEDUP_REMOVED lines=11> */
.L_x_2982:


//--------------------- .text._ZN7cutlass13device_kernelIN5flash11enable_sm90INS1_16FlashAttnFwdSm90INS1_25CollectiveMainloopFwdSm90ILi2EN4cute5tupleIJNS5_1CILi1EEES8_S8_EEENS6_IJNS7_ILi128EEESA_NS7_ILi192EEEEEELi128ENS_10bfloat16_tEfNS_4arch4Sm90ELb0ELb0ELb0ELb1ELb0ELb1ELb0ELb1ELb1ELb1ELb1ELb0EEENS1_21CollectiveEpilogueFwdINS6_IJSA_SA_SA_EEES9_SD_SF_Li256ELb1ELb1ELb1ELb0EEENS1_36VarlenDynamicPersistentTileSchedulerILi128ELi128ELi256ELi128ELb1ELb1ELb1ELb0ELb1ELb1EEEEEEEEEvNT_6ParamsE --------------------------
	.section	.text._ZN7cutlass13device_kernelIN5flash11enable_sm90INS1_16FlashAttnFwdSm90INS1_25CollectiveMainloopFwdSm90ILi2EN4cute5tupleIJNS5_1CILi1EEES8_S8_EEENS6_IJNS7_ILi128EEESA_NS7_ILi192EEEEEELi128ENS_10bfloat16_tEfNS_4arch4Sm90ELb0ELb0ELb0ELb1ELb0ELb1ELb0ELb1ELb1ELb1ELb1ELb0EEENS1_21CollectiveEpilogueFwdINS6_IJSA_SA_SA_EEES9_SD_SF_Li256ELb1ELb1ELb1ELb0EEENS1_36VarlenDynamicPersistentTileSchedulerILi128ELi128ELi256ELi128ELb1ELb1ELb1ELb0ELb1ELb1EEEEEEEEEvNT_6ParamsE,"ax",@progbits
	.align	128
.text._ZN7cutlass13device_kernelIN5flash11enable_sm90INS1_16FlashAttnFwdSm90INS1_25CollectiveMainloopFwdSm90ILi2EN4cute5tupleIJNS5_1CILi1EEES8_S8_EEENS6_IJNS7_ILi128EEESA_NS7_ILi192EEEEEELi128ENS_10bfloat16_tEfNS_4arch4Sm90ELb0ELb0ELb0ELb1ELb0ELb1ELb0ELb1ELb1ELb1ELb1ELb0EEENS1_21CollectiveEpilogueFwdINS6_IJSA_SA_SA_EEES9_SD_SF_Li256ELb1ELb1ELb1ELb0EEENS1_36VarlenDynamicPersistentTileSchedulerILi128ELi128ELi256ELi128ELb1ELb1ELb1ELb0ELb1ELb1EEEEEEEEEvNT_6ParamsE:
        .type           _ZN7cutlass13device_kernelIN5flash11enable_sm90INS1_16FlashAttnFwdSm90INS1_25CollectiveMainloopFwdSm90ILi2EN4cute5tupleIJNS5_1CILi1EEES8_S8_EEENS6_IJNS7_ILi128EEESA_NS7_ILi192EEEEEELi128ENS_10bfloat16_tEfNS_4arch4Sm90ELb0ELb0ELb0ELb1ELb0ELb1ELb0ELb1ELb1ELb1ELb1ELb0EEENS1_21CollectiveEpilogueFwdINS6_IJSA_SA_SA_EEES9_SD_SF_Li256ELb1ELb1ELb1ELb0EEENS1_36VarlenDynamicPersistentTileSchedulerILi128ELi128ELi256ELi128ELb1ELb1ELb1ELb0ELb1ELb1EEEEEEEEEvNT_6ParamsE,@function
        .size           _ZN7cutlass13device_kernelIN5flash11enable_sm90INS1_16FlashAttnFwdSm90INS1_25CollectiveMainloopFwdSm90ILi2EN4cute5tupleIJNS5_1CILi1EEES8_S8_EEENS6_IJNS7_ILi128EEESA_NS7_ILi192EEEEEELi128ENS_10bfloat16_tEfNS_4arch4Sm90ELb0ELb0ELb0ELb1ELb0ELb1ELb0ELb1ELb1ELb1ELb1ELb0EEENS1_21CollectiveEpilogueFwdINS6_IJSA_SA_SA_EEES9_SD_SF_Li256ELb1ELb1ELb1ELb0EEENS1_36VarlenDynamicPersistentTileSchedulerILi128ELi128ELi256ELi128ELb1ELb1ELb1ELb0ELb1ELb1EEEEEEEEEvNT_6ParamsE,(.L_x_2983 - _ZN7cutlass13device_kernelIN5flash11enable_sm90INS1_16FlashAttnFwdSm90INS1_25CollectiveMainloopFwdSm90ILi2EN4cute5tupleIJNS5_1CILi1EEES8_S8_EEENS6_IJNS7_ILi128EEESA_NS7_ILi192EEEEEELi128ENS_10bfloat16_tEfNS_4arch4Sm90ELb0ELb0ELb0ELb1ELb0ELb1ELb0ELb1ELb1ELb1ELb1ELb0EEENS1_21CollectiveEpilogueFwdINS6_IJSA_SA_SA_EEES9_SD_SF_Li256ELb1ELb1ELb1ELb0EEENS1_36VarlenDynamicPersistentTileSchedulerILi128ELi128ELi256ELi128ELb1ELb1ELb1ELb0ELb1ELb1EEEEEEEEEvNT_6ParamsE)
        .other          _ZN7cutlass13device_kernelIN5flash11enable_sm90INS1_16FlashAttnFwdSm90INS1_25CollectiveMainloopFwdSm90ILi2EN4cute5tupleIJNS5_1CILi1EEES8_S8_EEENS6_IJNS7_ILi128EEESA_NS7_ILi192EEEEEELi128ENS_10bfloat16_tEfNS_4arch4Sm90ELb0ELb0ELb0ELb1ELb0ELb1ELb0ELb1ELb1ELb1ELb1ELb0EEENS1_21CollectiveEpilogueFwdINS6_IJSA_SA_SA_EEES9_SD_SF_Li256ELb1ELb1ELb1ELb0EEENS1_36VarlenDynamicPersistentTileSchedulerILi128ELi128ELi256ELi128ELb1ELb1ELb1ELb0ELb1ELb1EEEEEEEEEvNT_6ParamsE,@"STO_CUDA_ENTRY STV_DEFAULT"
_ZN7cutlass13device_kernelIN5flash11enable_sm90INS1_16FlashAttnFwdSm90INS1_25CollectiveMainloopFwdSm90ILi2EN4cute5tupleIJNS5_1CILi1EEES8_S8_EEENS6_IJNS7_ILi128EEESA_NS7_ILi192EEEEEELi128ENS_10bfloat16_tEfNS_4arch4Sm90ELb0ELb0ELb0ELb1ELb0ELb1ELb0ELb1ELb1ELb1ELb1ELb0EEENS1_21CollectiveEpilogueFwdINS6_IJSA_SA_SA_EEES9_SD_SF_Li256ELb1ELb1ELb1ELb0EEENS1_36VarlenDynamicPersistentTileSchedulerILi128ELi128ELi256ELi128ELb1ELb1ELb1ELb0ELb1ELb1EEEEEEEEEvNT_6ParamsE:
[----:B------:R-:W0:Y:S02]  /*0000*/  LDC R1, c[0x0][0x28] ;  /* 0x00000a00ff017b82 */ /* 0x000e240000000800 */
[----:B0-----:R-:W-:Y:S01]  /*0010*/  VIADD R1, R1, 0xffffff50 ;  /* 0xffffff5001017836 */ /* 0x001fe20000000000 */
[----:B------:R-:W0:Y:S01]  /*0020*/  S2R R6, SR_TID.X ;  /* 0x0000000000067919 */ /* 0x000e220000002100 */
[----:B------:R-:W-:Y:S01]  /*0030*/  ELECT P0, URZ, PT ;  /* 0x00000000003f782f */ /* 0x000fe20003800000 */
[----:B------:R-:W-:Y:S01]  /*0040*/  BSSY B0, `(.L_x_412) ;  /* 0x0000014000007945 */ /* 0x000fe20003800000 */
[----:B0-----:R-:W-:-:S05]  /*0050*/  SHF.R.U32.HI R0, RZ, 0x5, R6 ;  /* 0x00000005ff007819 */ /* 0x001fca0000011606 */
[----:B------:R-:W0:Y:S02]  /*0060*/  SHFL.IDX PT, R2, R0, RZ, 0x1f ;  /* 0x00001fff00027589 */ /* 0x000e2400000e0000 */
[----:B0-----:R-:W-:Y:S02]  /*0070*/  ISETP.EQ.AND P0, PT, R2, RZ, P0 ;  /* 0x000000ff0200720c */ /* 0x001fe40000702270 */
[----:B------:R-:W-:-:S11]  /*0080*/  SHF.R.U32.HI R2, RZ, 0x7, R6 ;  /* 0x00000007ff027819 */ /* 0x000fd60000011606 */
[----:B------:R-:W-:Y:S05]  /*0090*/  @!P0 BRA `(.L_x_413) ;  /* 0x0000000000388947 */ /* 0x000fea0003800000 */
[----:B------:R-:W-:Y:S02]  /*00a0*/  ULDC.64 UR4, c[0x0][0x198] ;  /* 0x0000660000047ab9 */ /* 0x000fe40000000a00 */
[----:B------:R-:W-:Y:S02]  /*00b0*/  UIADD3 UR6, UP0, UR4, 0x370, URZ ;  /* 0x0000037004067890 */ /* 0x000fe4000ff1e03f */
[----:B------:R-:W-:Y:S02]  /*00c0*/  UIADD3 UR8, UP1, UR4, 0x470, URZ ;  /* 0x0000047004087890 */ /* 0x000fe4000ff3e03f */
[----:B------:R-:W-:Y:S02]  /*00d0*/  UIADD3 UR10, UP2, UR4, 0x570, URZ ;  /* 0x00000570040a7890 */ /* 0x000fe4000ff5e03f */
[----:B------:R-:W-:Y:S02]  /*00e0*/  UIADD3 UR4, UP3, UR4, 0x670, URZ ;  /* 0x0000067004047890 */ /* 0x000fe4000ff7e03f */
[----:B------:R-:W-:-:S02]  /*00f0*/  UIADD3.X UR7, URZ, UR5, URZ, UP0, !UPT ;  /* 0x000000053f077290 */ /* 0x000fc400087fe43f */
[----:B------:R-:W-:Y:S02]  /*0100*/  UIADD3.X UR9, URZ, UR5, URZ, UP1, !UPT ;  /* 0x000000053f097290 */ /* 0x000fe40008ffe43f */
[----:B------:R-:W-:Y:S02]  /*0110*/  UIADD3.X UR11, URZ, UR5, URZ, UP2, !UPT ;  /* 0x000000053f0b7290 */ /* 0x000fe400097fe43f */
[----:B------:R-:W-:-:S03]  /*0120*/  UIADD3.X UR5, URZ, UR5, URZ, UP3, !UPT ;  /* 0x000000053f057290 */ /* 0x000fc60009ffe43f */
[----:B------:R0:W-:Y:S02]  /*0130*/  UTMACCTL.PF [UR6] ;  /* 0x00000000060079b9 */ /* 0x0001e40008040000 */
[----:B------:R0:W-:Y:S02]  /*0140*/  UTMACCTL.PF [UR8] ;  /* 0x00000000080079b9 */ /* 0x0001e40008040000 */
[----:B------:R0:W-:Y:S02]  /*0150*/  UTMACCTL.PF [UR10] ;  /* 0x000000000a0079b9 */ /* 0x0001e40008040000 */
[----:B------:R0:W-:Y:S02]  /*0160*/  UTMACCTL.PF [UR4] ;  /* 0x00000000040079b9 */ /* 0x0001e40008040000 */
[----:B0-----:R-:W-:Y:S01]  /*0170*/  NOP ;  /* 0x0000000000007918 */ /* 0x001fe20000000000 */
.L_x_413:
[----:B------:R-:W-:Y:S05]  /*0180*/  BSYNC B0 ;  /* 0x0000000000007941 */ /* 0x000fea0003800000 */
.L_x_412:
[----:B------:R-:W-:Y:S01]  /*0190*/  VOTEU.ANY UP0, P0 ;  /* 0x00000000003f7886 */ /* 0x000fe20000000100 */
[----:B------:R-:W0:Y:S01]  /*01a0*/  SHFL.IDX PT, R2, R2, RZ, 0x1f ;  /* 0x00001fff02027589 */ /* 0x000e2200000e0000 */
[----:B------:R-:W-:Y:S01]  /*01b0*/  UMOV UR4, 0x80 ;  /* 0x0000008000047882 */ /* 0x000fe20000000000 */
[----:B------:R-:W-:Y:S01]  /*01c0*/  UMOV UR7, 0x100 ;  /* 0x0000010000077882 */ /* 0x000fe20000000000 */
[----:B------:R-:W-:Y:S01]  /*01d0*/  VOTEU.ANY UP1, P0 ;  /* 0x00000000003f7886 */ /* 0x000fe20000020100 */
[----:B------:R-:W1:Y:S01]  /*01e0*/  @UP0 S2UR UR8, SR_CgaCtaId ;  /* 0x00000000000809c3 */ /* 0x000e620000008800 */
[----:B------:R-:W2:Y:S01]  /*01f0*/  SHFL.IDX PT, R3, R0, RZ, 0x1f ;  /* 0x00001fff00037589 */ /* 0x000ea200000e0000 */
[----:B------:R-:W-:Y:S01]  /*0200*/  @UP0 UMOV UR6, 0x400 ;  /* 0x0000040000060882 */ /* 0x000fe20000000000 */
[----:B------:R-:W-:-:S04]  /*0210*/  @UP0 UIADD3 UR4, -UR4, 0x100000, URZ ;  /* 0x0010000004040890 */ /* 0x000fc8000fffe13f */
[----:B------:R-:W-:Y:S02]  /*0220*/  @UP0 USHF.L.U32 UR5, UR4, 0xb, URZ ;  /* 0x0000000b04050899 */ /* 0x000fe4000800063f */
[----:B------:R-:W-:Y:S01]  /*0230*/  @UP0 USHF.L.U32 UR4, UR4, 0x1, URZ ;  /* 0x0000000104040899 */ /* 0x000fe2000800063f */
[----:B------:R-:W-:Y:S01]  /*0240*/  VOTEU.ANY UP2, P0 ;  /* 0x00000000003f7886 */ /* 0x000fe20000040100 */
[----:B0-----:R-:W-:Y:S01]  /*0250*/  R2UR UR9, R2 ;  /* 0x00000000020972ca */ /* 0x001fe200000e0000 */
[----:B-1----:R-:W-:Y:S01]  /*0260*/  @UP0 ULEA UR8, UR8, UR6, 0x18 ;  /* 0x0000000608080291 */ /* 0x002fe2000f8ec03f */
[----:B--2---:R-:W-:Y:S01]  /*0270*/  ISETP.NE.AND P1, PT, R3, RZ, PT ;  /* 0x000000ff0300720c */ /* 0x004fe20003f25270 */
[----:B------:R-:W-:-:S04]  /*0280*/  @UP0 UIADD3 UR6, -UR7, 0x100000, URZ ;  /* 0x0010000007060890 */ /* 0x000fc8000fffe13f */
[----:B------:R-:W-:Y:S02]  /*0290*/  @UP0 USHF.L.U32 UR7, UR6, 0xb, URZ ;  /* 0x0000000b06070899 */ /* 0x000fe4000800063f */
[----:B------:R-:W-:-:S04]  /*02a0*/  @UP0 USHF.L.U32 UR6, UR6, 0x1, URZ ;  /* 0x0000000106060899 */ /* 0x000fc8000800063f */
[----:B------:R-:W-:Y:S01]  /*02b0*/  UISETP.NE.AND UP0, UPT, UR9, URZ, UPT ;  /* 0x0000003f0900728c */ /* 0x000fe2000bf05270 */
[----:B------:R-:W0:Y:S02]  /*02c0*/  FENCE.VIEW.ASYNC.S ;  /* 0x00000000000073c6 */ /* 0x000e240000000000 */
[----:B0-----:R0:W1:Y:S05]  /*02d0*/  @UP1 SYNCS.EXCH.64 URZ, [UR8+0x34800], UR4 ;  /* 0x03480004083f15b2 */ /* 0x00106a0008000100 */
[----:B------:R0:W2:Y:S01]  /*02e0*/  @UP2 SYNCS.EXCH.64 URZ, [UR8+0x34820], UR6 ;  /* 0x03482006083f25b2 */ /* 0x0000a20008000100 */
[----:B------:R-:W-:Y:S05]  /*02f0*/  @P1 BRA `(.L_x_414) ;  /* 0x0000000000481947 */ /* 0x000fea0003800000 */
[----:B0-----:R-:W0:Y:S01]  /*0300*/  S2UR UR5, SR_CgaCtaId ;  /* 0x00000000000579c3 */ /* 0x001e220000008800 */
[----:B------:R-:W-:Y:S01]  /*0310*/  UMOV UR4, 0x400 ;  /* 0x0000040000047882 */ /* 0x000fe20000000000 */
[----:B------:R-:W-:Y:S01]  /*0320*/  UMOV UR6, 0x1 ;  /* 0x0000000100067882 */ /* 0x000fe20000000000 */
[----:B------:R-:W-:Y:S01]  /*0330*/  UMOV UR7, 0x2 ;  /* 0x0000000200077882 */ /* 0x000fe20000000000 */
[----:B------:R-:W-:Y:S01]  /*0340*/  ELECT P0, URZ, PT ;  /* 0x00000000003f782f */ /* 0x000fe20003800000 */
[----:B0-----:R-:W-:Y:S02]  /*0350*/  ULEA UR8, UR5, UR4, 0x18 ;  /* 0x0000000405087291 */ /* 0x001fe4000f8ec03f */
[----:B------:R-:W-:-:S04]  /*0360*/  UIADD3 UR4, -UR6, 0x100000, URZ ;  /* 0x0010000006047890 */ /* 0x000fc8000fffe13f */
[----:B------:R-:W-:Y:S02]  /*0370*/  USHF.L.U32 UR5, UR4, 0xb, URZ ;  /* 0x0000000b04057899 */ /* 0x000fe4000800063f */
[----:B------:R-:W-:Y:S02]  /*0380*/  USHF.L.U32 UR4, UR4, 0x1, URZ ;  /* 0x0000000104047899 */ /* 0x000fe4000800063f */
[----:B------:R-:W-:-:S04]  /*0390*/  UIADD3 UR6, -UR7, 0x100000, URZ ;  /* 0x0010000007067890 */ /* 0x000fc8000fffe13f */
[----:B------:R-:W-:Y:S02]  /*03a0*/  USHF.L.U32 UR7, UR6, 0xb, URZ ;  /* 0x0000000b06077899 */ /* 0x000fe4000800063f */
[----:B------:R-:W-:Y:S01]  /*03b0*/  USHF.L.U32 UR6, UR6, 0x1, URZ ;  /* 0x0000000106067899 */ /* 0x000fe2000800063f */
[----:B------:R-:W0:Y:S03]  /*03c0*/  FENCE.VIEW.ASYNC.S ;  /* 0x00000000000073c6 */ /* 0x000e260000000000 */
[----:B0-----:R3:W4:Y:S08]  /*03d0*/  SYNCS.EXCH.64 URZ, [UR8+0x34830], UR4 ;  /* 0x03483004083f75b2 */ /* 0x0017300008000100 */
[----:B------:R3:W0:Y:S01]  /*03e0*/  SYNCS.EXCH.64 URZ, [UR8+0x34840], UR6 ;  /* 0x03484006083f75b2 */ /* 0x0006220008000100 */
[----:B------:R3:W0:Y:S01]  /*03f0*/  SYNCS.EXCH.64 URZ, [UR8+0x34838], UR4 ;  /* 0x03483804083f75b2 */ /* 0x0006220008000100 */
[----:B------:R3:W0:Y:S02]  /*0400*/  SYNCS.EXCH.64 URZ, [UR8+0x34848], UR6 ;  /* 0x03484806083f75b2 */ /* 0x0006240008000100 */
[----:B---3--:R-:W-:Y:S01]  /*0410*/  NOP ;  /* 0x0000000000007918 */ /* 0x008fe20000000000 */
.L_x_414:
[----:B------:R-:W3:Y:S01]  /*0420*/  SHFL.IDX PT, R2, R0, RZ, 0x1f ;  /* 0x00001fff00027589 */ /* 0x000ee200000e0000 */
[----:B------:R-:W-:Y:S01]  /*0430*/  NOP ;  /* 0x0000000000007918 */ /* 0x000fe20000000000 */
[----:B---3--:R-:W-:-:S13]  /*0440*/  ISETP.NE.AND P0, PT, R2, RZ, PT ;  /* 0x000000ff0200720c */ /* 0x008fda0003f05270 */
        /* <DEDUP_REMOVED lines=14> */
[----:B0-----:R3:W0:Y:S08]  /*0530*/  SYNCS.EXCH.64 URZ, [UR8+0x34850], UR4 ;  /* 0x03485004083f75b2 */ /* 0x0016300008000100 */
[----:B------:R3:W0:Y:S01]  /*0540*/  SYNCS.EXCH.64 URZ, [UR8+0x34860], UR6 ;  /* 0x03486006083f75b2 */ /* 0x0006220008000100 */
[----:B------:R3:W0:Y:S01]  /*0550*/  SYNCS.EXCH.64 URZ, [UR8+0x34858], UR4 ;  /* 0x03485804083f75b2 */ /* 0x0006220008000100 */
[----:B------:R3:W0:Y:S02]  /*0560*/  SYNCS.EXCH.64 URZ, [UR8+0x34868], UR6 ;  /* 0x03486806083f75b2 */ /* 0x0006240008000100 */
[----:B---3--:R-:W-:Y:S01]  /*0570*/  NOP ;  /* 0x0000000000007918 */ /* 0x008fe20000000000 */
.L_x_415:
[----:B------:R-:W3:Y:S01]  /*0580*/  SHFL.IDX PT, R2, R0, RZ, 0x1f ;  /* 0x00001fff00027589 */ /* 0x000ee200000e0000 */
[----:B------:R-:W-:Y:S01]  /*0590*/  NOP ;  /* 0x0000000000007918 */ /* 0x000fe20000000000 */
[----:B---3--:R-:W-:-:S13]  /*05a0*/  ISETP.NE.AND P0, PT, R2, RZ, PT ;  /* 0x000000ff0200720c */ /* 0x008fda0003f05270 */
[----:B------:R-:W-:Y:S05]  /*05b0*/  @P0 BRA `(.L_x_416) ;  /* 0x0000000000380947 */ /* 0x000fea0003800000 */
[----:B0-----:R-:W0:Y:S01]  /*05c0*/  S2UR UR5, SR_CgaCtaId ;  /* 0x00000000000579c3 */ /* 0x001e220000008800 */
[----:B------:R-:W-:Y:S01]  /*05d0*/  UMOV UR4, 0x400 ;  /* 0x0000040000047882 */ /* 0x000fe20000000000 */
[----:B------:R-:W-:Y:S01]  /*05e0*/  UMOV UR7, 0x1 ;  /* 0x0000000100077882 */ /* 0x000fe20000000000 */
[----:B------:R-:W-:Y:S01]  /*05f0*/  ELECT P0, URZ, PT ;  /* 0x00000000003f782f */ /* 0x000fe20003800000 */
[----:B0-----:R-:W-:Y:S02]  /*0600*/  ULEA UR6, UR5, UR4, 0x18 ;  /* 0x0000000405067291 */ /* 0x001fe4000f8ec03f */
[----:B------:R-:W-:-:S04]  /*0610*/  UIADD3 UR4, -UR7, 0x100000, URZ ;  /* 0x0010000007047890 */ /* 0x000fc8000fffe13f */
[----:B------:R-:W-:Y:S02]  /*0620*/  USHF.L.U32 UR5, UR4, 0xb, URZ ;  /* 0x0000000b04057899 */ /* 0x000fe4000800063f */
[----:B------:R-:W-:Y:S01]  /*0630*/  USHF.L.U32 UR4, UR4, 0x1, URZ ;  /* 0x0000000104047899 */ /* 0x000fe2000800063f */
[----:B------:R-:W0:Y:S11]  /*0640*/  FENCE.VIEW.ASYNC.S ;  /* 0x00000000000073c6 */ /* 0x000e360000000000 */
[----:B0-----:R3:W0:Y:S01]  /*0650*/  SYNCS.EXCH.64 URZ, [UR6+0x34870], UR4 ;  /* 0x03487004063f75b2 */ /* 0x0016220008000100 */
[----:B------:R3:W0:Y:S01]  /*0660*/  SYNCS.EXCH.64 URZ, [UR6+0x34880], UR4 ;  /* 0x03488004063f75b2 */ /* 0x0006220008000100 */
[----:B------:R3:W0:Y:S01]  /*0670*/  SYNCS.EXCH.64 URZ, [UR6+0x34878], UR4 ;  /* 0x03487804063f75b2 */ /* 0x0006220008000100 */
[----:B------:R3:W0:Y:S02]  /*0680*/  SYNCS.EXCH.64 URZ, [UR6+0x34888], UR4 ;  /* 0x03488804063f75b2 */ /* 0x0006240008000100 */
[----:B---3--:R-:W-:Y:S01]  /*0690*/  NOP ;  /* 0x0000000000007918 */ /* 0x008fe20000000000 */
.L_x_416:
        /* <DEDUP_REMOVED lines=22> */
.L_x_417:
        /* <DEDUP_REMOVED lines=22> */
.L_x_418:
[----:B0-----:R-:W-:Y:S01]  /*0960*/  UMOV UR4, 0x1 ;  /* 0x0000000100047882 */ /* 0x001fe20000000000 */
[----:B------:R-:W-:Y:S01]  /*0970*/  PLOP3.LUT P0, PT, PT, PT, UP0, 0x80, 0x0 ;  /* 0x000000000000781c */ /* 0x000fe20003f0f008 */
[----:B------:R-:W-:Y:S01]  /*0980*/  USEL UR4, UR4, 0x2, !UP0 ;  /* 0x0000000204047887 */ /* 0x000fe2000c000000 */
[----:B------:R-:W-:Y:S01]  /*0990*/  NOP ;  /* 0x0000000000007918 */ /* 0x000fe20000000000 */
[----:B------:R-:W-:Y:S01]  /*09a0*/  ULDC.64 UR56, c[0x0][0x208] ;  /* 0x0000820000387ab9 */ /* 0x000fe20000000a00 */
[----:B------:R-:W-:Y:S03]  /*09b0*/  BSSY B9, `(.L_x_419) ;  /* 0x0002117000097945 */ /* 0x000fe60003800000 */
[----:B------:R-:W-:-:S05]  /*09c0*/  IMAD.U32 R2, RZ, RZ, UR4 ;  /* 0x00000004ff027e24 */ /* 0x000fca000f8e00ff */
[----:B------:R0:W-:Y:S01]  /*09d0*/  STL [R1+0x88], R2 ;  /* 0x0000880201007387 */ /* 0x0001e20000100800 */
[----:B-12-4-:R-:W-:Y:S06]  /*09e0*/  BAR.SYNC.DEFER_BLOCKING 0x0 ;  /* 0x0000000000007b1d */ /* 0x016fec0000010000 */
[----:B------:R-:W-:Y:S05]  /*09f0*/  @!P0 BRA `(.L_x_420) ;  /* 0x0000019000648947 */ /* 0x000fea0003800000 */
.L_x_421:
        /* <DEDUP_REMOVED lines=8> */
[----:B-1----:R-:W-:-:S06]  /*0a80*/  ULEA UR4, UR5, UR4, 0x18 ;  /* 0x0000000405047291 */ /* 0x002fcc000f8ec03f */
[----:B0-----:R-:W-:Y:S01]  /*0a90*/  IMAD.U32 R2, RZ, RZ, UR4 ;  /* 0x00000004ff027e24 */ /* 0x001fe2000f8e00ff */
[----:B------:R-:W-:-:S04]  /*0aa0*/  ULDC UR4, c[0x0][0xc3c] ;  /* 0x00030f0000047ab9 */ /* 0x000fc80000000800 */
[----:B------:R-:W0:Y:S01]  /*0ab0*/  LDS.128 R144, [R2+0x348d0] ;  /* 0x0348d00002907984 */ /* 0x000e220000000c00 */
[----:B------:R-:W-:Y:S06]  /*0ac0*/  BAR.ARV 0x4, 0x180 ;  /* 0x0106000000007b1d */ /* 0x000fec0000002000 */
[----:B0-----:R-:W-:-:S13]  /*0ad0*/  ISETP.GE.AND P0, PT, R147, UR4, PT ;  /* 0x0000000493007c0c */ /* 0x001fda000bf06270 */
[----:B------:R-:W-:Y:S05]  /*0ae0*/  @P0 BRA `(.L_x_422) ;  /* 0x00000210000c0947 */ /* 0x000fea0003800000 */
[----:B------:R-:W2:Y:S01]  /*0af0*/  LDL R0, [R1+0x88] ;  /* 0x0000880001007983 */ /* 0x000ea20000100800 */
[----:B------:R-:W-:Y:S01]  /*0b00*/  VIADD R18, R6, 0xffffff80 ;  /* 0xffffff8006127836 */ /* 0x000fe20000000000 */
[----:B------:R-:W-:Y:S01]  /*0b10*/  R2UR UR61, R2 ;  /* 0x00000000023d72ca */ /* 0x000fe200000e0000 */
[----:B------:R-:W-:Y:S02]  /*0b20*/  IMAD.MOV.U32 R206, RZ, RZ, RZ ;  /* 0x000000ffffce7224 */ /* 0x000fe400078e00ff */
[----:B------:R-:W-:Y:S02]  /*0b30*/  IMAD.MOV.U32 R16, RZ, RZ, RZ ;  /* 0x000000ffff107224 */ /* 0x000fe400078e00ff */
[----:B------:R-:W-:Y:S02]  /*0b40*/  IMAD.MOV.U32 R184, RZ, RZ, RZ ;  /* 0x000000ffffb87224 */ /* 0x000fe400078e00ff */
[----:B------:R-:W-:Y:S02]  /*0b50*/  IMAD.MOV.U32 R196, RZ, RZ, RZ ;  /* 0x000000ffffc47224 */ /* 0x000fe400078e00ff */
[----:B------:R-:W-:-:S04]  /*0b60*/  IMAD.MOV.U32 R194, RZ, RZ, RZ ;  /* 0x000000ffffc27224 */ /* 0x000fc800078e00ff */
[----:B------:R-:W-:Y:S01]  /*0b70*/  UIADD3 UR61, UR61, 0x10400, URZ ;  /* 0x000104003d3d7890 */ /* 0x000fe2000fffe03f */
[----:B--2---:R-:W-:Y:S02]  /*0b80*/  R2UR UR4, R0 ;  /* 0x00000000000472ca */ /* 0x004fe400000e0000 */
[----:B------:R-:W-:-:S04]  /*0b90*/  SHF.R.S32.HI R0, RZ, 0x1f, R18 ;  /* 0x0000001fff007819 */ /* 0x000fc80000011412 */
[CC--:B------:R-:W-:Y:S02]  /*0ba0*/  LEA.HI R4, R0.reuse, R18.reuse, RZ, 0x4 ;  /* 0x0000001200047211 */ /* 0x0c0fe400078f20ff */
[CC--:B------:R-:W-:Y:S02]  /*0bb0*/  LEA.HI R3, R0.reuse, R18.reuse, RZ, 0x7 ;  /* 0x0000001200037211 */ /* 0x0c0fe400078f38ff */
[----:B------:R-:W-:Y:S02]  /*0bc0*/  SHF.R.S32.HI R7, RZ, 0x4, R4 ;  /* 0x00000004ff077819 */ /* 0x000fe40000011404 */
[----:B------:R-:W-:Y:S01]  /*0bd0*/  LEA.HI R6, R0, R18, RZ, 0x2 ;  /* 0x0000001200067211 */ /* 0x000fe200078f10ff */
[----:B------:R-:W-:Y:S01]  /*0be0*/  ULOP3.LUT UR58, UR4, 0x1, URZ, 0xfc, !UPT ;  /* 0x00000001043a7892 */ /* 0x000fe2000f8efc3f */
[C---:B------:R-:W-:Y:S02]  /*0bf0*/  LOP3.LUT R5, R4.reuse, 0x3fffff0, RZ, 0xc0, !PT ;  /* 0x03fffff004057812 */ /* 0x040fe400078ec0ff */
[----:B------:R-:W-:-:S02]  /*0c00*/  LEA.HI R4, R4, R7, RZ, 0x1 ;  /* 0x0000000704047211 */ /* 0x000fc400078f08ff */
[----:B------:R-:W-:Y:S01]  /*0c10*/  LOP3.LUT R230, R3, 0xffffff80, RZ, 0xc0, !PT ;  /* 0xffffff8003e67812 */ /* 0x000fe200078ec0ff */
[----:B------:R-:W-:Y:S01]  /*0c20*/  IMAD.IADD R5, R18, 0x1, -R5 ;  /* 0x0000000112057824 */ /* 0x000fe200078e0a05 */
[----:B------:R-:W-:Y:S02]  /*0c30*/  LOP3.LUT R226, R6, 0xfffffffc, RZ, 0xc0, !PT ;  /* 0xfffffffc06e27812 */ /* 0x000fe400078ec0ff */
[----:B------:R-:W-:Y:S01]  /*0c40*/  LEA.HI R192, R0, R18, RZ, 0x5 ;  /* 0x0000001200c07211 */ /* 0x000fe200078f28ff */
[----:B------:R-:W-:Y:S01]  /*0c50*/  IMAD.IADD R230, R18, 0x1, -R230 ;  /* 0x0000000112e67824 */ /* 0x000fe200078e0ae6 */
[----:B------:R-:W-:Y:S01]  /*0c60*/  LOP3.LUT R4, R4, 0x1ffffffe, RZ, 0xc0, !PT ;  /* 0x1ffffffe04047812 */ /* 0x000fe200078ec0ff */
[----:B------:R-:W-:Y:S01]  /*0c70*/  IMAD.IADD R226, R18, 0x1, -R226 ;  /* 0x0000000112e27824 */ /* 0x000fe200078e0ae2 */
[----:B------:R-:W-:Y:S02]  /*0c80*/  SHF.R.S32.HI R192, RZ, 0x5, R192 ;  /* 0x00000005ffc07819 */ /* 0x000fe400000114c0 */
[----:B------:R-:W-:Y:S01]  /*0c90*/  SHF.R.S32.HI R17, RZ, 0x2, R6 ;  /* 0x00000002ff117819 */ /* 0x000fe20000011406 */
[----:B------:R-:W-:Y:S01]  /*0ca0*/  IMAD.IADD R4, R7, 0x1, -R4 ;  /* 0x0000000107047824 */ /* 0x000fe200078e0a04 */
[----:B------:R-:W-:Y:S01]  /*0cb0*/  SHF.R.S32.HI R7, RZ, 0x1f, R230 ;  /* 0x0000001fff077819 */ /* 0x000fe200000114e6 */
[----:B------:R-:W-:Y:S01]  /*0cc0*/  IMAD.SHL.U32 R22, R226, 0x4, RZ ;  /* 0x00000004e2167824 */ /* 0x000fe200078e00ff */
[----:B------:R-:W-:Y:S01]  /*0cd0*/  SHF.R.S32.HI R6, RZ, 0x1f, R6 ;  /* 0x0000001fff067819 */ /* 0x000fe20000011406 */
[----:B------:R-:W-:Y:S01]  /*0ce0*/  IMAD R9, R192, 0x10, R5 ;  /* 0x00000010c0097824 */ /* 0x000fe200078e0205 */
[----:B------:R-:W-:Y:S01]  /*0cf0*/  LEA.HI R5, R7, R230, RZ, 0x2 ;  /* 0x000000e607057211 */ /* 0x000fe200078f10ff */
[----:B------:R-:W-:Y:S01]  /*0d00*/  VIADD R186, R22, 0x20 ;  /* 0x0000002016ba7836 */ /* 0x000fe20000000000 */
[----:B------:R-:W-:Y:S01]  /*0d10*/  LEA.HI R6, R6, R17, RZ, 0x3 ;  /* 0x0000001106067211 */ /* 0x000fe200078f18ff */
[----:B------:R-:W-:Y:S01]  /*0d20*/  IMAD R14, R9, 0x8, R4 ;  /* 0x00000008090e7824 */ /* 0x000fe200078e0204 */
[--C-:B------:R-:W-:Y:S01]  /*0d30*/  SHF.R.S32.HI R4, RZ, 0x2, R5.reuse ;  /* 0x00000002ff047819 */ /* 0x100fe20000011405 */
[C---:B------:R-:W-:Y:S01]  /*0d40*/  IMAD.IADD R8, R22.reuse, 0x1, R186 ;  /* 0x0000000116087824 */ /* 0x040fe200078e02ba */
[----:B------:R-:W-:Y:S01]  /*0d50*/  SHF.R.S32.HI R9, RZ, 0x1f, R5 ;  /* 0x0000001fff097819 */ /* 0x000fe20000011405 */
[C---:B------:R-:W-:Y:S01]  /*0d60*/  VIADD R188, R22.reuse, 0x40 ;  /* 0x0000004016bc7836 */ /* 0x040fe20000000000 */
[----:B------:R-:W-:Y:S01]  /*0d70*/  SHF.R.S32.HI R15, RZ, 0x7, R3 ;  /* 0x00000007ff0f7819 */ /* 0x000fe20000011403 */
[----:B------:R-:W-:Y:S01]  /*0d80*/  VIADD R207, R17, 0x40 ;  /* 0x0000004011cf7836 */ /* 0x000fe20000000000 */
[----:B------:R-:W-:Y:S01]  /*0d90*/  LEA.HI R9, R9, R4, RZ, 0x3 ;  /* 0x0000000409097211 */ /* 0x000fe200078f18ff */
[C---:B------:R-:W-:Y:S01]  /*0da0*/  IMAD.IADD R10, R22.reuse, 0x1, R188 ;  /* 0x00000001160a7824 */ /* 0x040fe200078e02bc */
[----:B------:R-:W-:Y:S01]  /*0db0*/  SHF.R.S32.HI R11, RZ, 0x1f, R8 ;  /* 0x0000001fff0b7819 */ /* 0x000fe20000011408 */
[----:B------:R-:W-:Y:S01]  /*0dc0*/  IMAD.SHL.U32 R185, R207, 0x40, RZ ;  /* 0x00000040cfb97824 */ /* 0x000fe200078e00ff */
[----:B------:R-:W-:Y:S01]  /*0dd0*/  LOP3.LUT R9, R9, 0xfffffff8, RZ, 0xc0, !PT ;  /* 0xfffffff809097812 */ /* 0x000fe200078ec0ff */
[C---:B------:R-:W-:Y:S01]  /*0de0*/  VIADD R190, R22.reuse, 0x50 ;  /* 0x0000005016be7836 */ /* 0x040fe20000000000 */
[----:B------:R-:W-:Y:S01]  /*0df0*/  LEA.HI R7, R7, R230, RZ, 0x5 ;  /* 0x000000e607077211 */ /* 0x000fe200078f28ff */
[----:B------:R-:W-:Y:S01]  /*0e00*/  VIADD R187, R22, 0x10 ;  /* 0x0000001016bb7836 */ /* 0x000fe20000000000 */
[----:B------:R-:W-:Y:S01]  /*0e10*/  LOP3.LUT R6, R6, 0xfffffff8, RZ, 0xc0, !PT ;  /* 0xfffffff806067812 */ /* 0x000fe200078ec0ff */
[----:B------:R-:W-:Y:S01]  /*0e20*/  IMAD.IADD R4, R4, 0x1, -R9 ;  /* 0x0000000104047824 */ /* 0x000fe200078e0a09 */
[----:B------:R-:W-:Y:S01]  /*0e30*/  LEA.HI R3, R3, R15, RZ, 0x1 ;  /* 0x0000000f03037211 */ /* 0x000fe200078f08ff */
[----:B------:R-:W-:Y:S01]  /*0e40*/  IMAD.SHL.U32 R21, R190, 0x2, RZ ;  /* 0x00000002be157824 */ /* 0x000fe200078e00ff */
[-C--:B------:R-:W-:Y:S01]  /*0e50*/  LEA.HI R12, R11, R8.reuse, RZ, 0x3 ;  /* 0x000000080b0c7211 */ /* 0x080fe200078f18ff */
[----:B------:R-:W-:Y:S01]  /*0e60*/  IMAD.IADD R229, R17, 0x1, -R6 ;  /* 0x0000000111e57824 */ /* 0x000fe200078e0a06 */
[----:B------:R-:W-:Y:S01]  /*0e70*/  LEA.HI R13, R11, R8, RZ, 0x6 ;  /* 0x000000080b0d7211 */ /* 0x000fe200078f30ff */
[----:B------:R-:W-:Y:S01]  /*0e80*/  VIADD R189, R22, 0x30 ;  /* 0x0000003016bd7836 */ /* 0x000fe20000000000 */
[----:B------:R-:W-:Y:S01]  /*0e90*/  SHF.R.S32.HI R8, RZ, 0x1f, R207 ;  /* 0x0000001fff087819 */ /* 0x000fe200000114cf */
[----:B------:R-:W-:Y:S01]  /*0ea0*/  IMAD.SHL.U32 R191, R229, 0x40, RZ ;  /* 0x00000040e5bf7824 */ /* 0x000fe200078e00ff */
[----:B------:R-:W-:Y:S01]  /*0eb0*/  SHF.R.S32.HI R7, RZ, 0x5, R7 ;  /* 0x00000005ff077819 */ /* 0x000fe20000011407 */
[----:B------:R-:W-:Y:S01]  /*0ec0*/  IMAD.SHL.U32 R13, R13, 0x80, RZ ;  /* 0x000000800d0d7824 */ /* 0x000fe200078e00ff */
[----:B------:R-:W-:Y:S01]  /*0ed0*/  LOP3.LUT R3, R3, 0x3fffffe, RZ, 0xc0, !PT ;  /* 0x03fffffe03037812 */ /* 0x000fe200078ec0ff */
[----:B------:R-:W-:Y:S01]  /*0ee0*/  IMAD.SHL.U32 R232, R187, 0x2, RZ ;  /* 0x00000002bbe87824 */ /* 0x000fe200078e00ff */
[----:B------:R-:W-:Y:S01]  /*0ef0*/  LEA.HI R0, R0, R18, RZ, 0x3 ;  /* 0x0000001200007211 */ /* 0x000fe200078f18ff */
[----:B------:R-:W-:Y:S01]  /*0f00*/  IMAD R4, R7, 0x10, R4 ;  /* 0x0000001007047824 */ /* 0x000fe200078e0204 */
[----:B------:R-:W-:Y:S01]  /*0f10*/  SHF.R.S32.HI R11, RZ, 0x1f, R10 ;  /* 0x0000001fff0b7819 */ /* 0x000fe2000001140a */
[----:B------:R-:W-:Y:S01]  /*0f20*/  IMAD.IADD R3, R15, 0x1, -R3 ;  /* 0x000000010f037824 */ /* 0x000fe200078e0a03 */
[----:B------:R-:W-:Y:S01]  /*0f30*/  LEA.HI R8, R8, R207, RZ, 0x3 ;  /* 0x000000cf08087211 */ /* 0x000fe200078f18ff */
[----:B------:R-:W-:Y:S01]  /*0f40*/  IMAD.SHL.U32 R234, R186, 0x2, RZ ;  /* 0x00000002baea7824 */ /* 0x000fe200078e00ff */
[----:B------:R-:W-:Y:S01]  /*0f50*/  LOP3.LUT R185, R185, 0x1c0, RZ, 0xc0, !PT ;  /* 0x000001c0b9b97812 */ /* 0x000fe200078ec0ff */
[----:B------:R-:W-:Y:S01]  /*0f60*/  IMAD.SHL.U32 R236, R189, 0x2, RZ ;  /* 0x00000002bdec7824 */ /* 0x000fe200078e00ff */
[----:B------:R-:W-:Y:S01]  /*0f70*/  LOP3.LUT R201, R0, 0xfffffff8, RZ, 0xc0, !PT ;  /* 0xfffffff800c97812 */ /* 0x000fe200078ec0ff */
[----:B------:R-:W-:Y:S01]  /*0f80*/  IMAD.SHL.U32 R8, R8, 0x40, RZ ;  /* 0x0000004008087824 */ /* 0x000fe200078e00ff */
[----:B------:R-:W-:-:S02]  /*0f90*/  LEA.HI R228, R11, R10, RZ, 0x3 ;  /* 0x0000000a0be47211 */ /* 0x000fc400078f18ff */
[----:B------:R-:W-:Y:S01]  /*0fa0*/  LEA.HI R10, R11, R10, RZ, 0x6 ;  /* 0x0000000a0b0a7211 */ /* 0x000fe200078f30ff */
[----:B------:R-:W-:Y:S01]  /*0fb0*/  IMAD R11, R3, 0x40, R4 ;  /* 0x00000040030b7824 */ /* 0x000fe200078e0204 */
[----:B------:R-:W-:Y:S01]  /*0fc0*/  LOP3.LUT R191, R191, 0x1c0, RZ, 0xc0, !PT ;  /* 0x000001c0bfbf7812 */ /* 0x000fe200078ec0ff */
[----:B------:R-:W-:Y:S01]  /*0fd0*/  IMAD.IADD R201, R18, 0x1, -R201 ;  /* 0x0000000112c97824 */ /* 0x000fe200078e0ac9 */
[----:B------:R-:W-:Y:S01]  /*0fe0*/  SHF.R.U32.HI R15, RZ, 0x3, R185 ;  /* 0x00000003ff0f7819 */ /* 0x000fe200000116b9 */
[----:B------:R-:W-:Y:S01]  /*0ff0*/  IMAD.SHL.U32 R10, R10, 0x80, RZ ;  /* 0x000000800a0a7824 */ /* 0x000fe200078e00ff */
[--C-:B------:R-:W-:Y:S01]  /*1000*/  LOP3.LUT R3, R185, 0x38, R12.reuse, 0xf8, !PT ;  /* 0x00000038b9037812 */ /* 0x100fe200078ef80c */
[----:B------:R-:W-:Y:S01]  /*1010*/  IMAD.SHL.U32 R198, R201, 0x8, RZ ;  /* 0x00000008c9c67824 */ /* 0x000fe200078e00ff */
[----:B------:R-:W-:Y:S01]  /*1020*/  LOP3.LUT R195, R8, 0xfffffe00, RZ, 0xc0, !PT ;  /* 0xfffffe0008c37812 */ /* 0x000fe200078ec0ff */
[----:B------:R-:W-:Y:S01]  /*1030*/  IMAD.SHL.U32 R18, R226, 0x8, RZ ;  /* 0x00000008e2127824 */ /* 0x000fe200078e00ff */
[----:B------:R-:W-:Y:S01]  /*1040*/  SHF.R.U32.HI R193, RZ, 0x3, R191 ;  /* 0x00000003ffc17819 */ /* 0x000fe200000116bf */
[----:B------:R-:W-:Y:S01]  /*1050*/  VIADD R200, R198, 0x40 ;  /* 0x00000040c6c87836 */ /* 0x000fe20000000000 */
[----:B------:R-:W-:Y:S01]  /*1060*/  LOP3.LUT R4, R191, 0x38, R12, 0xf8, !PT ;  /* 0x00000038bf047812 */ /* 0x000fe200078ef80c */
[----:B------:R-:W-:Y:S01]  /*1070*/  STL [R1+0x7c], R11 ;  /* 0x00007c0b01007387 */ /* 0x000fe20000100800 */
[----:B------:R-:W-:-:S02]  /*1080*/  LOP3.LUT R13, R13, 0xffffe000, RZ, 0xc0, !PT ;  /* 0xffffe0000d0d7812 */ /* 0x000fc400078ec0ff */
[----:B------:R-:W-:Y:S02]  /*1090*/  LOP3.LUT R8, R3, R15, RZ, 0x3c, !PT ;  /* 0x0000000f03087212 */ /* 0x000fe400078e3cff */
[----:B------:R-:W-:Y:S02]  /*10a0*/  LOP3.LUT R4, R4, R193, RZ, 0x3c, !PT ;  /* 0x000000c104047212 */ /* 0x000fe400078e3cff */
[----:B------:R-:W-:Y:S01]  /*10b0*/  IADD3 R8, R8, R13, R195 ;  /* 0x0000000d08087210 */ /* 0x000fe20007ffe0c3 */
[----:B------:R-:W-:Y:S01]  /*10c0*/  IMAD R13, R192, 0x200, R13 ;  /* 0x00000200c00d7824 */ /* 0x000fe200078e020d */
[----:B------:R-:W-:Y:S02]  /*10d0*/  LOP3.LUT R5, R5, 0x7ffffffc, RZ, 0xc0, !PT ;  /* 0x7ffffffc05057812 */ /* 0x000fe400078ec0ff */
[----:B------:R-:W-:Y:S01]  /*10e0*/  SHF.R.S32.HI R224, RZ, 0x3, R0 ;  /* 0x00000003ffe07819 */ /* 0x000fe20000011400 */
[----:B------:R-:W-:Y:S01]  /*10f0*/  IMAD.IADD R4, R13, 0x1, R4 ;  /* 0x000000010d047824 */ /* 0x000fe200078e0204 */
[----:B------:R-:W-:Y:S01]  /*1100*/  SHF.R.S32.HI R0, RZ, 0x1f, R198 ;  /* 0x0000001fff007819 */ /* 0x000fe200000114c6 */
[----:B------:R-:W-:Y:S01]  /*1110*/  IMAD.IADD R5, R230, 0x1, -R5 ;  /* 0x00000001e6057824 */ /* 0x000fe200078e0a05 */
[----:B------:R-:W-:Y:S01]  /*1120*/  SHF.R.S32.HI R13, RZ, 0x1f, R200 ;  /* 0x0000001fff0d7819 */ /* 0x000fe200000114c8 */
[----:B------:R-:W-:Y:S01]  /*1130*/  IMAD.SHL.U32 R13, R188, 0x2, RZ ;  /* 0x00000002bc0d7824 */ /* 0x000fe200078e00ff */
[----:B------:R-:W-:Y:S01]  /*1140*/  LOP3.LUT R6, R191, 0x38, R228, 0xf8, !PT ;  /* 0x00000038bf067812 */ /* 0x000fe200078ef8e4 */
[----:B------:R-:W-:Y:S01]  /*1150*/  IMAD.SHL.U32 R209, R5, 0x2, RZ ;  /* 0x0000000205d17824 */ /* 0x000fe200078e00ff */
[----:B------:R-:W-:-:S02]  /*1160*/  LOP3.LUT R10, R10, 0xffffe000, RZ, 0xc0, !PT ;  /* 0xffffe0000a0a7812 */ /* 0x000fc400078ec0ff */
[----:B------:R-:W-:Y:S01]  /*1170*/  LOP3.LUT R0, R185, 0x38, R18, 0xf8, !PT ;  /* 0x00000038b9007812 */ /* 0x000fe200078ef812 */
[----:B------:R0:W-:Y:S01]  /*1180*/  STL [R1+0x10], R13 ;  /* 0x0000100d01007387 */ /* 0x0001e20000100800 */
[----:B------:R-:W-:Y:S01]  /*1190*/  SHF.R.S32.HI R9, RZ, 0x1f, R190 ;  /* 0x0000001fff097819 */ /* 0x000fe200000114be */
[----:B------:R-:W-:Y:S01]  /*11a0*/  IMAD R3, R192, 0x200, R10 ;  /* 0x00000200c0037824 */ /* 0x000fe200078e020a */
[----:B------:R-:W-:Y:S01]  /*11b0*/  LOP3.LUT R6, R6, R193, RZ, 0x3c, !PT ;  /* 0x000000c106067212 */ /* 0x000fe200078e3cff */
[----:B------:R-:W-:Y:S01]  /*11c0*/  VIADD R222, R209, 0x28 ;  /* 0x00000028d1de7836 */ /* 0x000fe20000000000 */
[----:B------:R-:W-:Y:S01]  /*11d0*/  LOP3.LUT R0, R195, R0, R15, 0xf6, !PT ;  /* 0x00000000c3007212 */ /* 0x000fe200078ef60f */
[----:B------:R-:W-:Y:S01]  /*11e0*/  STL [R1+0x4c], R21 ;  /* 0x00004c1501007387 */ /* 0x000fe20000100800 */
[----:B------:R-:W-:Y:S01]  /*11f0*/  LOP3.LUT R7, R185, 0x38, R228, 0xf8, !PT ;  /* 0x00000038b9077812 */ /* 0x000fe200078ef8e4 */
[----:B------:R-:W-:Y:S01]  /*1200*/  IMAD.IADD R6, R3, 0x1, R6 ;  /* 0x0000000103067824 */ /* 0x000fe200078e0206 */
[----:B------:R-:W-:Y:S01]  /*1210*/  SHF.L.U64.HI R9, R190, 0x1, R9 ;  /* 0x00000001be097819 */ /* 0x000fe20000010209 */
[----:B0-----:R-:W-:Y:S01]  /*1220*/  IMAD.SHL.U32 R13, R14, 0x8, RZ ;  /* 0x000000080e0d7824 */ /* 0x001fe200078e00ff */
[----:B------:R-:W-:Y:S01]  /*1230*/  LEA R0, R0, UR61, 0x1 ;  /* 0x0000003d00007c11 */ /* 0x000fe2000f8e08ff */
[----:B------:R-:W-:Y:S01]  /*1240*/  VIADD R219, R209, 0x40 ;  /* 0x00000040d1db7836 */ /* 0x000fe20000000000 */
[----:B------:R-:W-:Y:S01]  /*1250*/  LOP3.LUT R7, R7, R15, RZ, 0x3c, !PT ;  /* 0x0000000f07077212 */ /* 0x000fe200078e3cff */
[C---:B------:R-:W-:Y:S01]  /*1260*/  VIADD R216, R209.reuse, 0x58 ;  /* 0x00000058d1d87836 */ /* 0x040fe20000000000 */
[----:B------:R-:W-:Y:S01]  /*1270*/  LEA.HI R3, R226, R226, RZ, 0x1 ;  /* 0x000000e2e2037211 */ /* 0x000fe200078f08ff */
[----:B------:R-:W-:Y:S01]  /*1280*/  STL [R1+0x84], R13 ;  /* 0x0000840d01007387 */ /* 0x000fe20000100800 */
[----:B------:R-:W-:Y:S01]  /*1290*/  VIADD R213, R209, 0x70 ;  /* 0x00000070d1d57836 */ /* 0x000fe20000000000 */
[----:B------:R-:W-:Y:S01]  /*12a0*/  IADD3 R7, R7, R10, R195 ;  /* 0x0000000a07077210 */ /* 0x000fe20007ffe0c3 */
[----:B------:R-:W-:Y:S01]  /*12b0*/  VIADD R221, R209, 0x30 ;  /* 0x00000030d1dd7836 */ /* 0x000fe20000000000 */
[----:B------:R-:W-:Y:S01]  /*12c0*/  STL [R1+0x48], R9 ;  /* 0x0000480901007387 */ /* 0x000fe20000100800 */
[----:B------:R-:W-:Y:S01]  /*12d0*/  LOP3.LUT R3, R3, 0x1ffffffe, RZ, 0xc0, !PT ;  /* 0x1ffffffe03037812 */ /* 0x000fe200078ec0ff */
[C---:B------:R-:W-:Y:S01]  /*12e0*/  VIADD R218, R209.reuse, 0x48 ;  /* 0x00000048d1da7836 */ /* 0x040fe20000000000 */
[----:B------:R-:W-:Y:S01]  /*12f0*/  LEA R8, R8, UR61, 0x1 ;  /* 0x0000003d08087c11 */ /* 0x000fe2000f8e08ff */
[----:B------:R0:W-:Y:S01]  /*1300*/  STL [R1+0x74], R0 ;  /* 0x0000740001007387 */ /* 0x0001e20000100800 */
[C---:B------:R-:W-:Y:S01]  /*1310*/  VIADD R215, R209.reuse, 0x60 ;  /* 0x00000060d1d77836 */ /* 0x040fe20000000000 */
[----:B------:R-:W-:Y:S01]  /*1320*/  SHF.R.S32.HI R5, RZ, 0x1f, R221 ;  /* 0x0000001fff057819 */ /* 0x000fe200000114dd */
[----:B------:R-:W-:Y:S01]  /*1330*/  VIADD R212, R209, 0x78 ;  /* 0x00000078d1d47836 */ /* 0x000fe20000000000 */
[----:B------:R-:W-:Y:S01]  /*1340*/  SHF.R.S32.HI R5, RZ, 0x1f, R218 ;  /* 0x0000001fff057819 */ /* 0x000fe200000114da */
[----:B------:R-:W-:Y:S01]  /*1350*/  IMAD.IADD R3, R226, 0x1, -R3 ;  /* 0x00000001e2037824 */ /* 0x000fe200078e0a03 */
[----:B------:R-:W-:Y:S01]  /*1360*/  SHF.R.S32.HI R5, RZ, 0x1f, R215 ;  /* 0x0000001fff057819 */ /* 0x000fe200000114d7 */
[----:B------:R-:W-:Y:S01]  /*1370*/  STL [R1+0x6c], R8 ;  /* 0x00006c0801007387 */ /* 0x000fe20000100800 */
[----:B------:R-:W-:Y:S01]  /*1380*/  SHF.R.S32.HI R5, RZ, 0x1f, R212 ;  /* 0x0000001fff057819 */ /* 0x000fe200000114d4 */
[----:B------:R-:W-:Y:S01]  /*1390*/  IMAD R5, R3, 0x8, R11 ;  /* 0x0000000803057824 */ /* 0x000fe200078e020b */
[----:B0-----:R-:W-:Y:S01]  /*13a0*/  SHF.R.S32.HI R0, RZ, 0x1f, R222 ;  /* 0x0000001fff007819 */ /* 0x001fe200000114de */
[C---:B------:R-:W-:Y:S01]  /*13b0*/  VIADD R223, R209.reuse, 0x20 ;  /* 0x00000020d1df7836 */ /* 0x040fe20000000000 */
[----:B------:R-:W-:Y:S01]  /*13c0*/  SHF.R.S32.HI R0, RZ, 0x1f, R219 ;  /* 0x0000001fff007819 */ /* 0x000fe200000114db */
[C---:B------:R-:W-:Y:S01]  /*13d0*/  VIADD R220, R209.reuse, 0x38 ;  /* 0x00000038d1dc7836 */ /* 0x040fe20000000000 */
[----:B------:R-:W-:Y:S01]  /*13e0*/  SHF.R.S32.HI R0, RZ, 0x1f, R216 ;  /* 0x0000001fff007819 */ /* 0x000fe200000114d8 */
[C---:B------:R-:W-:Y:S01]  /*13f0*/  VIADD R217, R209.reuse, 0x50 ;  /* 0x00000050d1d97836 */ /* 0x040fe20000000000 */
[----:B------:R-:W-:Y:S01]  /*1400*/  SHF.R.S32.HI R0, RZ, 0x1f, R213 ;  /* 0x0000001fff007819 */ /* 0x000fe200000114d5 */
[----:B------:R-:W-:Y:S01]  /*1410*/  VIADD R214, R209, 0x68 ;  /* 0x00000068d1d67836 */ /* 0x000fe20000000000 */
[----:B------:R-:W-:Y:S01]  /*1420*/  LEA R0, R7, UR61, 0x1 ;  /* 0x0000003d07007c11 */ /* 0x000fe2000f8e08ff */
[----:B------:R-:W-:Y:S01]  /*1430*/  VIADD R211, R209, 0x18 ;  /* 0x00000018d1d37836 */ /* 0x000fe20000000000 */
[----:B------:R-:W-:-:S02]  /*1440*/  LEA R3, R4, UR61, 0x1 ;  /* 0x0000003d04037c11 */ /* 0x000fc4000f8e08ff */
[----:B------:R-:W-:Y:S01]  /*1450*/  SHF.R.S32.HI R10, RZ, 0x1f, R187 ;  /* 0x0000001fff0a7819 */ /* 0x000fe200000114bb */
[----:B------:R0:W-:Y:S01]  /*1460*/  STL [R1+0x68], R0 ;  /* 0x0000680001007387 */ /* 0x0001e20000100800 */
[----:B------:R-:W-:Y:S02]  /*1470*/  SHF.R.S32.HI R233, RZ, 0x1f, R186 ;  /* 0x0000001fffe97819 */ /* 0x000fe400000114ba */
[----:B------:R-:W-:Y:S01]  /*1480*/  SHF.R.S32.HI R20, RZ, 0x1f, R189 ;  /* 0x0000001fff147819 */ /* 0x000fe200000114bd */
[----:B------:R1:W-:Y:S01]  /*1490*/  STL [R1+0x80], R5 ;  /* 0x0000800501007387 */ /* 0x0003e20000100800 */
[----:B------:R-:W-:Y:S02]  /*14a0*/  SHF.R.S32.HI R237, RZ, 0x1f, R188 ;  /* 0x0000001fffed7819 */ /* 0x000fe400000114bc */
[----:B------:R-:W-:Y:S02]  /*14b0*/  SHF.R.S32.HI R9, RZ, 0x1f, R223 ;  /* 0x0000001fff097819 */ /* 0x000fe400000114df */
[----:B------:R-:W-:-:S02]  /*14c0*/  SHF.R.S32.HI R9, RZ, 0x1f, R220 ;  /* 0x0000001fff097819 */ /* 0x000fc400000114dc */
[----:B0-----:R-:W-:Y:S02]  /*14d0*/  LEA R0, R6, UR61, 0x1 ;  /* 0x0000003d06007c11 */ /* 0x001fe4000f8e08ff */
[----:B------:R-:W-:Y:S02]  /*14e0*/  SHF.R.S32.HI R9, RZ, 0x1f, R217 ;  /* 0x0000001fff097819 */ /* 0x000fe400000114d9 */
[----:B------:R-:W-:Y:S01]  /*14f0*/  SHF.L.U64.HI R231, R187, 0x1, R10 ;  /* 0x00000001bbe77819 */ /* 0x000fe2000001020a */
[----:B------:R1:W-:Y:S01]  /*1500*/  STL [R1+0x70], R0 ;  /* 0x0000700001007387 */ /* 0x0003e20000100800 */
[----:B------:R-:W-:Y:S02]  /*1510*/  SHF.L.U64.HI R233, R186, 0x1, R233 ;  /* 0x00000001bae97819 */ /* 0x000fe400000102e9 */
[----:B------:R-:W-:Y:S01]  /*1520*/  SHF.L.U64.HI R235, R189, 0x1, R20 ;  /* 0x00000001bdeb7819 */ /* 0x000fe20000010214 */
[----:B------:R1:W-:Y:S01]  /*1530*/  STL [R1+0x78], R3 ;  /* 0x0000780301007387 */ /* 0x0003e20000100800 */
[----:B------:R-:W-:-:S02]  /*1540*/  SHF.L.U64.HI R237, R188, 0x1, R237 ;  /* 0x00000001bced7819 */ /* 0x000fc400000102ed */
[----:B------:R-:W-:Y:S02]  /*1550*/  SHF.R.S32.HI R227, RZ, 0x3, R12 ;  /* 0x00000003ffe37819 */ /* 0x000fe4000001140c */
[----:B------:R-:W-:Y:S02]  /*1560*/  SHF.R.S32.HI R228, RZ, 0x3, R228 ;  /* 0x00000003ffe47819 */ /* 0x000fe400000114e4 */
[----:B------:R-:W-:-:S07]  /*1570*/  SHF.R.S32.HI R9, RZ, 0x1f, R214 ;  /* 0x0000001fff097819 */ /* 0x000fce00000114d6 */
.L_x_634:
[----:B01-34-:R-:W0:Y:S01]  /*1580*/  LDC.64 R4, c[0x0][0xc88] ;  /* 0x00032200ff047b82 */ /* 0x01be220000000a00 */
[----:B------:R-:W-:Y:S01]  /*1590*/  ULDC.64 UR4, c[0x0][0xa28] ;  /* 0x00028a0000047ab9 */ /* 0x000fe20000000a00 */
[----:B------:R-:W-:Y:S01]  /*15a0*/  ULDC.64 UR8, c[0x0][0xa18] ;  /* 0x0002860000087ab9 */ /* 0x000fe20000000a00 */
[----:B------:R-:W-:Y:S01]  /*15b0*/  ULDC.64 UR6, c[0x0][0xa08] ;  /* 0x0002820000067ab9 */ /* 0x000fe20000000a00 */
[----:B0-----:R-:W-:-:S05]  /*15c0*/  IMAD.WIDE R4, R147, 0x4, R4 ;  /* 0x0000000493047825 */ /* 0x001fca00078e0204 */
[----:B------:R-:W2:Y:S01]  /*15d0*/  LDG.E R203, desc[UR56][R4.64] ;  /* 0x0000003804cb7981 */ /* 0x000ea2000c1e1900 */
[----:B------:R-:W-:Y:S01]  /*15e0*/  ISETP.NE.U32.AND P2, PT, RZ, UR4, PT ;  /* 0x00000004ff007c0c */ /* 0x000fe2000bf45070 */
[----:B------:R-:W-:Y:S01]  /*15f0*/  IMAD.MOV.U32 R11, RZ, RZ, RZ ;  /* 0x000000ffff0b7224 */ /* 0x000fe200078e00ff */
[----:B------:R-:W-:Y:S01]  /*1600*/  ISETP.NE.U32.AND P1, PT, RZ, UR8, PT ;  /* 0x00000008ff007c0c */ /* 0x000fe2000bf25070 */
[----:B------:R-:W-:Y:S01]  /*1610*/  IMAD.MOV.U32 R27, RZ, RZ, RZ ;  /* 0x000000ffff1b7224 */ /* 0x000fe200078e00ff */
[----:B------:R-:W-:Y:S02]  /*1620*/  ISETP.NE.AND.EX P2, PT, RZ, UR5, PT, P2 ;  /* 0x00000005ff007c0c */ /* 0x000fe4000bf45320 */
[----:B------:R-:W-:Y:S02]  /*1630*/  ISETP.NE.AND.EX P1, PT, RZ, UR9, PT, P1 ;  /* 0x00000009ff007c0c */ /* 0x000fe4000bf25310 */
[----:B------:R-:W-:-:S04]  /*1640*/  ISETP.NE.U32.AND P0, PT, RZ, UR6, PT ;  /* 0x00000006ff007c0c */ /* 0x000fc8000bf05070 */
[----:B------:R-:W-:Y:S02]  /*1650*/  ISETP.NE.AND.EX P0, PT, RZ, UR7, PT, P0 ;  /* 0x00000007ff007c0c */ /* 0x000fe4000bf05300 */
[----:B--2---:R-:W-:Y:S01]  /*1660*/  SHF.R.S32.HI R225, RZ, 0x1f, R203 ;  /* 0x0000001fffe17819 */ /* 0x004fe200000114cb */
[C---:B------:R-:W-:Y:S02]  /*1670*/  IMAD.SHL.U32 R204, R203.reuse, 0x4, RZ ;  /* 0x00000004cbcc7824 */ /* 0x040fe400078e00ff */
[C---:B------:R-:W-:Y:S02]  /*1680*/  @P2 LEA R4, P3, R203.reuse, UR4, 0x2 ;  /* 0x00000004cb042c11 */ /* 0x040fe4000f8610ff */
[C-C-:B------:R-:W-:Y:S02]  /*1690*/  SHF.L.U64.HI R205, R203.reuse, 0x2, R225.reuse ;  /* 0x00000002cbcd7819 */ /* 0x140fe400000102e1 */
[----:B------:R-:W-:Y:S01]  /*16a0*/  @P2 LEA.HI.X R5, R203, UR5, R225, 0x2, P3 ;  /* 0x00000005cb052c11 */ /* 0x000fe200098f14e1 */
[----:B------:R-:W-:Y:S01]  /*16b0*/  ULDC UR4, c[0x0][0x288] ;  /* 0x0000a20000047ab9 */ /* 0x000fe20000000800 */
[----:B------:R-:W-:-:S03]  /*16c0*/  IADD3 R8, P4, R204, UR6, RZ ;  /* 0x00000006cc087c10 */ /* 0x000fc6000ff9e0ff */
[----:B------:R0:W5:Y:S01]  /*16d0*/  @P2 LDG.E R11, desc[UR56][R4.64] ;  /* 0x00000038040b2981 */ /* 0x000162000c1e1900 */
[----:B------:R-:W-:Y:S01]  /*16e0*/  @P1 IADD3 R6, P2, R204, UR8, RZ ;  /* 0x00000008cc061c10 */ /* 0x000fe2000ff5e0ff */
[----:B------:R-:W-:Y:S01]  /*16f0*/  IMAD.U32 R150, RZ, RZ, UR4 ;  /* 0x00000004ff967e24 */ /* 0x000fe2000f8e00ff */
[C---:B------:R-:W-:Y:S01]  /*1700*/  IADD3.X R9, R205.reuse, UR7, RZ, P4, !PT ;  /* 0x00000007cd097c10 */ /* 0x040fe2000a7fe4ff */
[----:B------:R-:W-:Y:S01]  /*1710*/  ULDC.64 UR4, c[0x0][0x418] ;  /* 0x0001060000047ab9 */ /* 0x000fe20000000a00 */
[----:B------:R-:W-:-:S03]  /*1720*/  @P1 IADD3.X R7, R205, UR9, RZ, P2, !PT ;  /* 0x00000009cd071c10 */ /* 0x000fc600097fe4ff */
[----:B------:R0:W5:Y:S01]  /*1730*/  @P0 LDG.E R27, desc[UR56][R8.64] ;  /* 0x00000038081b0981 */ /* 0x000162000c1e1900 */
[----:B------:R-:W-:Y:S01]  /*1740*/  UISETP.NE.U32.AND UP0, UPT, UR4, URZ, UPT ;  /* 0x0000003f0400728c */ /* 0x000fe2000bf05070 */
[C---:B------:R-:W-:Y:S01]  /*1750*/  LOP3.LUT R3, R146.reuse, 0xff000000, RZ, 0xc0, !PT ;  /* 0xff00000092037812 */ /* 0x040fe200078ec0ff */
[----:B------:R-:W-:Y:S01]  /*1760*/  ULDC.64 UR8, c[0x0][0xa20] ;  /* 0x0002880000087ab9 */ /* 0x000fe20000000a00 */
[----:B------:R0:W5:Y:S01]  /*1770*/  @P1 LDG.E R150, desc[UR56][R6.64] ;  /* 0x0000003806961981 */ /* 0x000162000c1e1900 */
[----:B------:R-:W-:Y:S01]  /*1780*/  UISETP.NE.AND.EX UP0, UPT, UR5, URZ, UPT, UP0 ;  /* 0x0000003f0500728c */ /* 0x000fe2000bf05300 */
[----:B------:R-:W-:Y:S01]  /*1790*/  ULDC UR4, c[0x0][0x424] ;  /* 0x0001090000047ab9 */ /* 0x000fe20000000800 */
[----:B------:R-:W-:Y:S02]  /*17a0*/  ISETP.NE.U32.AND P2, PT, RZ, UR8, PT ;  /* 0x00000008ff007c0c */ /* 0x000fe4000bf45070 */
[----:B------:R-:W-:Y:S01]  /*17b0*/  USEL UR4, UR4, 0x1, UP0 ;  /* 0x0000000104047887 */ /* 0x000fe20008000000 */
[----:B------:R-:W-:Y:S01]  /*17c0*/  ULDC UR5, c[0x0][0x2f0] ;  /* 0x0000bc0000057ab9 */ /* 0x000fe20000000800 */
[----:B------:R-:W-:-:S02]  /*17d0*/  LOP3.LUT R0, R146, 0xff0000, RZ, 0xc0, !PT ;  /* 0x00ff000092007812 */ /* 0x000fc400078ec0ff */
[----:B------:R-:W-:Y:S01]  /*17e0*/  UIMAD UR4, UR4, UR5, URZ ;  /* 0x00000005040472a4 */ /* 0x000fe2000f8e023f */
[----:B------:R-:W-:Y:S02]  /*17f0*/  SHF.R.U32.HI R3, RZ, 0x8, R3 ;  /* 0x00000008ff037819 */ /* 0x000fe40000011603 */
[----:B------:R-:W-:Y:S01]  /*1800*/  ISETP.NE.AND.EX P2, PT, RZ, UR9, PT, P2 ;  /* 0x00000009ff007c0c */ /* 0x000fe2000bf45320 */
[----:B------:R-:W-:Y:S01]  /*1810*/  ULDC UR5, c[0x0][0x348] ;  /* 0x0000d20000057ab9 */ /* 0x000fe20000000800 */
[----:B------:R-:W-:Y:S01]  /*1820*/  LEA.HI R202, R0, R3, RZ, 0x10 ;  /* 0x0000000300ca7211 */ /* 0x000fe200078f80ff */
[----:B------:R-:W-:Y:S01]  /*1830*/  IMAD.MOV.U32 R208, RZ, RZ, R145 ;  /* 0x000000ffffd07224 */ /* 0x000fe200078e0091 */
[----:B------:R-:W-:Y:S01]  /*1840*/  LOP3.LUT R199, R146, 0xffff, RZ, 0xc0, !PT ;  /* 0x0000ffff92c77812 */ /* 0x000fe200078ec0ff */
[----:B0-----:R-:W-:Y:S08]  /*1850*/  @P1 BRA `(.L_x_423) ;  /* 0x0000000000241947 */ /* 0x001ff00003800000 */
[----:B------:R-:W-:Y:S02]  /*1860*/  ULDC.64 UR6, c[0x0][0xa00] ;  /* 0x0002800000067ab9 */ /* 0x000fe40000000a00 */
[----:B------:R-:W-:-:S04]  /*1870*/  ISETP.NE.U32.AND P1, PT, RZ, UR6, PT ;  /* 0x00000006ff007c0c */ /* 0x000fc8000bf25070 */
[----:B------:R-:W-:-:S13]  /*1880*/  ISETP.NE.AND.EX P1, PT, RZ, UR7, PT, P1 ;  /* 0x00000007ff007c0c */ /* 0x000fda000bf25310 */
[----:B------:R-:W-:Y:S05]  /*1890*/  @!P1 BRA `(.L_x_423) ;  /* 0x0000000000149947 */ /* 0x000fea0003800000 */
[----:B------:R-:W0:Y:S02]  /*18a0*/  LDC.64 R4, c[0x0][0xa00] ;  /* 0x00028000ff047b82 */ /* 0x000e240000000a00 */
[----:B0-----:R-:W-:-:S05]  /*18b0*/  IMAD.WIDE R4, R203, 0x4, R4 ;  /* 0x00000004cb047825 */ /* 0x001fca00078e0204 */
[----:B-----5:R-:W2:Y:S04]  /*18c0*/  LDG.E R150, desc[UR56][R4.64] ;  /* 0x0000003804967981 */ /* 0x020ea8000c1e1900 */
[----:B------:R-:W2:Y:S02]  /*18d0*/  LDG.E R3, desc[UR56][R4.64+0x4] ;  /* 0x0000043804037981 */ /* 0x000ea4000c1e1900 */
[----:B--2---:R-:W-:-:S07]  /*18e0*/  IMAD.IADD R150, R3, 0x1, -R150 ;  /* 0x0000000103967824 */ /* 0x004fce00078e0a96 */
.L_x_423:
[----:B------:R-:W-:Y:S02]  /*18f0*/  IMAD.U32 R24, RZ, RZ, UR5 ;  /* 0x00000005ff187e24 */ /* 0x000fe4000f8e00ff */
[----:B------:R-:W-:Y:S01]  /*1900*/  IMAD.U32 R26, RZ, RZ, UR4 ;  /* 0x00000004ff1a7e24 */ /* 0x000fe2000f8e00ff */
[----:B------:R-:W-:Y:S06]  /*1910*/  @!P2 BRA `(.L_x_424) ;  /* 0x000000000010a947 */ /* 0x000fec0003800000 */
[----:B------:R-:W-:-:S04]  /*1920*/  IADD3 R4, P0, R204, UR8, RZ ;  /* 0x00000008cc047c10 */ /* 0x000fc8000ff1e0ff */
[----:B------:R-:W-:-:S05]  /*1930*/  IADD3.X R5, R205, UR9, RZ, P0, !PT ;  /* 0x00000009cd057c10 */ /* 0x000fca00087fe4ff */
[----:B------:R0:W5:Y:S01]  /*1940*/  LDG.E R26, desc[UR56][R4.64] ;  /* 0x00000038041a7981 */ /* 0x000162000c1e1900 */
[----:B------:R-:W-:Y:S05]  /*1950*/  BRA `(.L_x_425) ;  /* 0x0000000000107947 */ /* 0x000fea0003800000 */
.L_x_424:
[----:B------:R-:W-:Y:S05]  /*1960*/  @!P0 BRA `(.L_x_425) ;  /* 0x00000000000c8947 */ /* 0x000fea0003800000 */
[----:B------:R-:W2:Y:S04]  /*1970*/  LDG.E R3, desc[UR56][R8.64] ;  /* 0x0000003808037981 */ /* 0x000ea8000c1e1900 */
[----:B------:R-:W2:Y:S02]  /*1980*/  LDG.E R26, desc[UR56][R8.64+0x4] ;  /* 0x00000438081a7981 */ /* 0x000ea4000c1e1900 */
[----:B--2---:R-:W-:-:S07]  /*1990*/  IMAD.IADD R26, R26, 0x1, -R3 ;  /* 0x000000011a1a7824 */ /* 0x004fce00078e0a03 */
.L_x_425:
[----:B------:R-:W-:Y:S01]  /*19a0*/  ULDC.64 UR4, c[0x0][0xa10] ;  /* 0x0002840000047ab9 */ /* 0x000fe20000000a00 */
[----:B------:R-:W2:Y:S01]  /*19b0*/  LDL.LU R28, [R1+0x14] ;  /* 0x00001400011c7983 */ /* 0x000ea20000300800 */
[----:B------:R-:W-:-:S04]  /*19c0*/  ISETP.NE.U32.AND P0, PT, RZ, UR4, PT ;  /* 0x00000004ff007c0c */ /* 0x000fc8000bf05070 */
[----:B------:R-:W-:Y:S01]  /*19d0*/  ISETP.NE.AND.EX P0, PT, RZ, UR5, PT, P0 ;  /* 0x00000005ff007c0c */ /* 0x000fe2000bf05300 */
[----:B------:R-:W-:Y:S02]  /*19e0*/  ULDC.64 UR4, c[0x0][0xa30] ;  /* 0x00028c0000047ab9 */ /* 0x000fe40000000a00 */
[----:B------:R-:W-:-:S10]  /*19f0*/  ISETP.NE.U32.AND P1, PT, RZ, UR4, PT ;  /* 0x00000004ff007c0c */ /* 0x000fd4000bf25070 */
[----:B0-----:R-:W0:Y:S02]  /*1a00*/  @P0 LDC.64 R4, c[0x0][0xa10] ;  /* 0x00028400ff040b82 */ /* 0x001e240000000a00 */
[----:B0-----:R-:W-:-:S05]  /*1a10*/  @P0 IMAD.WIDE R4, R203, 0x4, R4 ;  /* 0x00000004cb040825 */ /* 0x001fca00078e0204 */
[----:B------:R-:W3:Y:S04]  /*1a20*/  @P0 LDG.E R0, desc[UR56][R4.64] ;  /* 0x0000003804000981 */ /* 0x000ee8000c1e1900 */
[----:B------:R-:W3:Y:S01]  /*1a30*/  @P0 LDG.E R3, desc[UR56][R4.64+0x4] ;  /* 0x0000043804030981 */ /* 0x000ee2000c1e1900 */
[----:B------:R-:W-:Y:S01]  /*1a40*/  ISETP.NE.AND.EX P1, PT, RZ, UR5, PT, P1 ;  /* 0x00000005ff007c0c */ /* 0x000fe2000bf25310 */
[----:B-----5:R-:W-:-:S12]  /*1a50*/  IMAD.MOV.U32 R143, RZ, RZ, R26 ;  /* 0x000000ffff8f7224 */ /* 0x020fd800078e001a */
[----:B------:R-:W-:-:S04]  /*1a60*/  @P1 IADD3 R6, P2, R204, UR4, RZ ;  /* 0x00000004cc061c10 */ /* 0x000fc8000ff5e0ff */
[----:B------:R-:W-:-:S05]  /*1a70*/  @P1 IADD3.X R7, R205, UR5, RZ, P2, !PT ;  /* 0x00000005cd071c10 */ /* 0x000fca00097fe4ff */
[----:B------:R0:W5:Y:S01]  /*1a80*/  @P1 LDG.E R143, desc[UR56][R6.64] ;  /* 0x00000038068f1981 */ /* 0x000162000c1e1900 */
[----:B------:R-:W-:Y:S01]  /*1a90*/  IMAD.IADD R11, R26, 0x1, -R11 ;  /* 0x000000011a0b7824 */ /* 0x000fe200078e0a0b */
[----:B------:R-:W-:Y:S01]  /*1aa0*/  BSSY B0, `(.L_x_426) ;  /* 0x000002c000007945 */ /* 0x000fe20003800000 */
[----:B------:R-:W-:Y:S02]  /*1ab0*/  LOP3.LUT R210, R202, 0xff, RZ, 0xc0, !PT ;  /* 0x000000ffcad27812 */ /* 0x000fe400078ec0ff */
[----:B------:R-:W-:Y:S02]  /*1ac0*/  SHF.R.U32.HI R202, RZ, 0x10, R202 ;  /* 0x00000010ffca7819 */ /* 0x000fe400000116ca */
[----:B--2---:R-:W-:Y:S01]  /*1ad0*/  LOP3.LUT R28, R28, 0xfffffffb, RZ, 0xc0, !PT ;  /* 0xfffffffb1c1c7812 */ /* 0x004fe200078ec0ff */
[----:B---3--:R-:W-:-:S04]  /*1ae0*/  @P0 IMAD.IADD R24, R3, 0x1, -R0 ;  /* 0x0000000103180824 */ /* 0x008fc800078e0a00 */
[----:B------:R-:W-:-:S04]  /*1af0*/  IMAD.IADD R152, R11, 0x1, R24 ;  /* 0x000000010b987824 */ /* 0x000fc800078e0218 */
[C---:B------:R-:W-:Y:S01]  /*1b00*/  VIADD R0, R152.reuse, 0x7f ;  /* 0x0000007f98007836 */ /* 0x040fe20000000000 */
[----:B------:R-:W-:-:S04]  /*1b10*/  ISETP.GE.AND P3, PT, R152, 0x1, PT ;  /* 0x000000019800780c */ /* 0x000fc80003f66270 */
[----:B------:R-:W-:-:S04]  /*1b20*/  SHF.R.S32.HI R3, RZ, 0x1f, R0 ;  /* 0x0000001fff037819 */ /* 0x000fc80000011400 */
[----:B------:R-:W-:Y:S01]  /*1b30*/  LEA.HI R3, R3, R0, RZ, 0x7 ;  /* 0x0000000003037211 */ /* 0x000fe200078f38ff */
[----:B------:R-:W-:-:S03]  /*1b40*/  IMAD.MOV.U32 R0, RZ, RZ, RZ ;  /* 0x000000ffff007224 */ /* 0x000fc600078e00ff */
[----:B------:R-:W-:Y:S02]  /*1b50*/  SHF.R.S32.HI R149, RZ, 0x7, R3 ;  /* 0x00000007ff957819 */ /* 0x000fe40000011403 */
[----:B------:R-:W-:-:S05]  /*1b60*/  @P3 LOP3.LUT R28, R28, 0x4, RZ, 0xfc, !PT ;  /* 0x000000041c1c3812 */ /* 0x000fca00078efcff */
[----:B------:R0:W-:Y:S01]  /*1b70*/  STL [R1+0x14], R28 ;  /* 0x0000141c01007387 */ /* 0x0001e20000100800 */
[----:B------:R-:W-:Y:S05]  /*1b80*/  @!P3 BRA `(.L_x_427) ;  /* 0x000000000074b947 */ /* 0x000fea0003800000 */
[----:B------:R-:W-:Y:S01]  /*1b90*/  ISETP.NE.AND P0, PT, R202, RZ, PT ;  /* 0x000000ffca00720c */ /* 0x000fe20003f05270 */
[----:B------:R-:W-:-:S03]  /*1ba0*/  ULDC UR4, c[0x0][0x9f0] ;  /* 0x00027c0000047ab9 */ /* 0x000fc60000000800 */
[----:B------:R-:W-:-:S04]  /*1bb0*/  SEL R9, R202, UR4, P0 ;  /* 0x00000004ca097c07 */ /* 0x000fc80008000000 */
[-C--:B0-----:R-:W-:Y:S02]  /*1bc0*/  IABS R6, R9.reuse ;  /* 0x0000000900067213 */ /* 0x081fe40000000000 */
[----:B------:R-:W-:Y:S02]  /*1bd0*/  IADD3 R0, R149, -0x1, R9 ;  /* 0xffffffff95007810 */ /* 0x000fe40007ffe009 */
[----:B------:R-:W0:Y:S01]  /*1be0*/  I2F.RP R3, R6 ;  /* 0x0000000600037306 */ /* 0x000e220000209400 */
[-C--:B------:R-:W-:Y:S02]  /*1bf0*/  IABS R10, R9.reuse ;  /* 0x00000009000a7213 */ /* 0x080fe40000000000 */
        /* <DEDUP_REMOVED lines=19> */
[----:B------:R-:W-:-:S04]  /*1d30*/  IMAD.MOV.U32 R0, RZ, RZ, R5 ;  /* 0x000000ffff007224 */ /* 0x000fc800078e0005 */
[----:B------:R-:W-:Y:S01]  /*1d40*/  @!P2 IMAD.MOV R0, RZ, RZ, -R0 ;  /* 0x000000ffff00a224 */ /* 0x000fe200078e0a00 */
[----:B------:R-:W-:-:S07]  /*1d50*/  @!P1 LOP3.LUT R0, RZ, R9, RZ, 0x33, !PT ;  /* 0x00000009ff009212 */ /* 0x000fce00078e33ff */
.L_x_427:
[----:B------:R-:W-:Y:S05]  /*1d60*/  BSYNC B0 ;  /* 0x0000000000007941 */ /* 0x000fea0003800000 */
.L_x_426:
[----:B------:R-:W-:Y:S01]  /*1d70*/  IMAD R3, R210, R0, RZ ;  /* 0x00000000d2037224 */ /* 0x000fe200078e02ff */
[----:B------:R-:W-:-:S04]  /*1d80*/  PLOP3.LUT P2, PT, PT, PT, PT, 0x80, 0x0 ;  /* 0x000000000000781c */ /* 0x000fc80003f4f070 */
[C---:B------:R-:W-:Y:S01]  /*1d90*/  VIADDMNMX R0, R3.reuse, R0, R149, PT ;  /* 0x0000000003007246 */ /* 0x040fe20003800195 */
[----:B------:R-:W-:-:S04]  /*1da0*/  IMAD R3, R3, 0x80, -R11 ;  /* 0x0000008003037824 */ /* 0x000fc800078e0a0b */
[----:B------:R-:W-:Y:S01]  /*1db0*/  IMAD R5, R0, 0x80, -R11 ;  /* 0x0000008000057824 */ /* 0x000fe200078e0a0b */
[----:B------:R-:W-:-:S04]  /*1dc0*/  VIMNMX R3, RZ, R3, !PT ;  /* 0x00000003ff037248 */ /* 0x000fc80007fe0100 */
[----:B------:R-:W-:Y:S02]  /*1dd0*/  VIMNMX R0, R5, R24, PT ;  /* 0x0000001805007248 */ /* 0x000fe40003fe0100 */
[----:B------:R-:W-:Y:S02]  /*1de0*/  SHF.R.U32.HI R123, RZ, 0x7, R3 ;  /* 0x00000007ff7b7819 */ /* 0x000fe40000011603 */
[----:B------:R-:W-:-:S03]  /*1df0*/  ISETP.GT.AND P0, PT, R0, R3, PT ;  /* 0x000000030000720c */ /* 0x000fc60003f04270 */
[----:B------:R-:W-:-:S10]  /*1e00*/  IMAD.MOV.U32 R25, RZ, RZ, R123 ;  /* 0x000000ffff197224 */ /* 0x000fd400078e007b */
[----:B------:R-:W-:-:S05]  /*1e10*/  @P0 VIADD R0, R0, 0x7f ;  /* 0x0000007f00000836 */ /* 0x000fca0000000000 */
[----:B------:R-:W-:-:S04]  /*1e20*/  @P0 SHF.R.S32.HI R3, RZ, 0x1f, R0 ;  /* 0x0000001fff030819 */ /* 0x000fc80000011400 */
[----:B------:R-:W-:-:S04]  /*1e30*/  @P0 LEA.HI R3, R3, R0, RZ, 0x7 ;  /* 0x0000000003030211 */ /* 0x000fc800078f38ff */
[----:B------:R-:W-:-:S04]  /*1e40*/  @P0 SHF.R.S32.HI R25, RZ, 0x7, R3 ;  /* 0x00000007ff190819 */ /* 0x000fc80000011403 */
[----:B------:R-:W-:-:S13]  /*1e50*/  ISETP.GT.AND P0, PT, R25, R123, PT ;  /* 0x0000007b1900720c */ /* 0x000fda0003f04270 */
[----:B------:R-:W-:Y:S05]  /*1e60*/  @!P0 BRA `(.L_x_428) ;  /* 0x0000008c00e08947 */ /* 0x000fea0003800000 */
[----:B------:R-:W-:Y:S01]  /*1e70*/  VIADD R116, R2, 0x1c400 ;  /* 0x0001c40002747836 */ /* 0x000fe20000000000 */
[----:B------:R-:W-:Y:S04]  /*1e80*/  BSSY B6, `(.L_x_429) ;  /* 0x0000013000067945 */ /* 0x000fe80003800000 */
[----:B------:R-:W-:-:S13]  /*1e90*/  LOP3.LUT P0, RZ, R116, 0x3ff, RZ, 0xc0, !PT ;  /* 0x000003ff74ff7812 */ /* 0x000fda000780c0ff */
[----:B------:R-:W-:Y:S05]  /*1ea0*/  @!P0 BRA `(.L_x_430) ;  /* 0x0000000000408947 */ /* 0x000fea0003800000 */
[----:B------:R-:W-:Y:S01]  /*1eb0*/  MOV R14, 0x0 ;  /* 0x00000000000e7802 */ /* 0x000fe20000000f00 */
[----:B------:R-:W-:Y:S01]  /*1ec0*/  ULDC.64 UR4, c[0x4][0xb8] ;  /* 0x01002e0000047ab9 */ /* 0x000fe20000000a00 */
[----:B------:R-:W-:Y:S01]  /*1ed0*/  ULDC.64 UR6, c[0x4][0x28] ;  /* 0x01000a0000067ab9 */ /* 0x000fe20000000a00 */
[----:B------:R-:W-:Y:S02]  /*1ee0*/  IMAD.U32 R4, RZ, RZ, UR4 ;  /* 0x00000004ff047e24 */ /* 0x000fe4000f8e00ff */
[----:B------:R-:W-:Y:S01]  /*1ef0*/  IMAD.U32 R5, RZ, RZ, UR5 ;  /* 0x00000005ff057e24 */ /* 0x000fe2000f8e00ff */
[----:B------:R-:W1:Y:S01]  /*1f00*/  LDC.64 R14, c[0x4][R14] ;  /* 0x010000000e0e7b82 */ /* 0x000e620000000a00 */
[----:B------:R-:W-:Y:S01]  /*1f10*/  ULDC.64 UR4, c[0x4][0xc0] ;  /* 0x0100300000047ab9 */ /* 0x000fe20000000a00 */
[----:B------:R-:W-:Y:S02]  /*1f20*/  IMAD.U32 R10, RZ, RZ, UR6 ;  /* 0x00000006ff0a7e24 */ /* 0x000fe4000f8e00ff */
[----:B0-----:R-:W-:-:S02]  /*1f30*/  IMAD.U32 R6, RZ, RZ, UR4 ;  /* 0x00000004ff067e24 */ /* 0x001fc4000f8e00ff */
[----:B------:R-:W-:Y:S02]  /*1f40*/  IMAD.U32 R7, RZ, RZ, UR5 ;  /* 0x00000005ff077e24 */ /* 0x000fe4000f8e00ff */
[----:B------:R-:W-:Y:S02]  /*1f50*/  IMAD.U32 R11, RZ, RZ, UR7 ;  /* 0x00000007ff0b7e24 */ /* 0x000fe4000f8e00ff */
[----:B------:R-:W-:Y:S02]  /*1f60*/  IMAD.MOV.U32 R8, RZ, RZ, 0x70 ;  /* 0x00000070ff087424 */ /* 0x000fe400078e00ff */
[----:B------:R-:W-:Y:S02]  /*1f70*/  IMAD.MOV.U32 R12, RZ, RZ, 0x1 ;  /* 0x00000001ff0c7424 */ /* 0x000fe400078e00ff */
[----:B------:R-:W-:-:S07]  /*1f80*/  IMAD.MOV.U32 R13, RZ, RZ, RZ ;  /* 0x000000ffff0d7224 */ /* 0x000fce00078e00ff */
[----:B------:R-:W-:-:S07]  /*1f90*/  LEPC R20, `(.L_x_430) ;  /* 0x000000001014794e */ /* 0x000fce0000000000 */
[----:B-1---5:R-:W-:Y:S05]  /*1fa0*/  CALL.ABS.NOINC R14 ;  /* 0x000000000e007343 */ /* 0x022fea0003c00000 */
.L_x_430:
[----:B------:R-:W-:Y:S05]  /*1fb0*/  BSYNC B6 ;  /* 0x0000000000067941 */ /* 0x000fea0003800000 */
.L_x_429:
        /* <DEDUP_REMOVED lines=11> */
[----:B0-----:R-:W-:Y:S02]  /*2070*/  IMAD.U32 R6, RZ, RZ, UR6 ;  /* 0x00000006ff067e24 */ /* 0x001fe4000f8e00ff */
[----:B------:R-:W-:-:S02]  /*2080*/  IMAD.U32 R7, RZ, RZ, UR7 ;  /* 0x00000007ff077e24 */ /* 0x000fc4000f8e00ff */
[----:B------:R-:W-:Y:S02]  /*2090*/  IMAD.U32 R10, RZ, RZ, UR4 ;  /* 0x00000004ff0a7e24 */ /* 0x000fe4000f8e00ff */
[----:B------:R-:W-:Y:S02]  /*20a0*/  IMAD.U32 R11, RZ, RZ, UR5 ;  /* 0x00000005ff0b7e24 */ /* 0x000fe4000f8e00ff */
[----:B------:R-:W-:Y:S02]  /*20b0*/  IMAD.MOV.U32 R8, RZ, RZ, 0x70 ;  /* 0x00000070ff087424 */ /* 0x000fe400078e00ff */
[----:B------:R-:W-:Y:S02]  /*20c0*/  IMAD.MOV.U32 R12, RZ, RZ, 0x1 ;  /* 0x00000001ff0c7424 */ /* 0x000fe400078e00ff */
[----:B------:R-:W-:-:S07]  /*20d0*/  IMAD.MOV.U32 R13, RZ, RZ, RZ ;  /* 0x000000ffff0d7224 */ /* 0x000fce00078e00ff */
[----:B------:R-:W-:-:S07]  /*20e0*/  LEPC R20, `(.L_x_432) ;  /* 0x000000001014794e */ /* 0x000fce0000000000 */
[----:B-1---5:R-:W-:Y:S05]  /*20f0*/  CALL.ABS.NOINC R14 ;  /* 0x000000000e007343 */ /* 0x022fea0003c00000 */
.L_x_432:
[----:B------:R-:W-:Y:S05]  /*2100*/  BSYNC B6 ;  /* 0x0000000000067941 */ /* 0x000fea0003800000 */
.L_x_431:
[----:B------:R-:W-:Y:S01]  /*2110*/  ULDC.64 UR4, c[0x0][0x9f8] ;  /* 0x00027e0000047ab9 */ /* 0x000fe20000000a00 */
[----:B------:R-:W-:Y:S01]  /*2120*/  IMAD.MOV.U32 R8, RZ, RZ, R203 ;  /* 0x000000ffff087224 */ /* 0x000fe200078e00cb */
[----:B------:R-:W-:Y:S01]  /*2130*/  ISETP.NE.U32.AND P0, PT, RZ, UR4, PT ;  /* 0x00000004ff007c0c */ /* 0x000fe2000bf05070 */
[----:B------:R-:W1:Y:S01]  /*2140*/  LDC.64 R10, c[0x0][0x300] ;  /* 0x0000c000ff0a7b82 */ /* 0x000e620000000a00 */
[C---:B------:R-:W-:Y:S02]  /*2150*/  VIADD R0, R18.reuse, 0x20 ;  /* 0x0000002012007836 */ /* 0x040fe40000000000 */
[----:B------:R-:W-:Y:S01]  /*2160*/  VIADD R3, R18, 0x80 ;  /* 0x0000008012037836 */ /* 0x000fe20000000000 */
[----:B------:R-:W-:Y:S01]  /*2170*/  ISETP.NE.AND.EX P0, PT, RZ, UR5, PT, P0 ;  /* 0x00000005ff007c0c */ /* 0x000fe2000bf05300 */
[----:B------:R-:W-:Y:S01]  /*2180*/  IMAD.IADD R118, R27, 0x1, R26 ;  /* 0x000000011b767824 */ /* 0x000fe200078e021a */
[----:B------:R-:W-:Y:S01]  /*2190*/  SHF.R.S32.HI R19, RZ, 0x1f, R18 ;  /* 0x0000001fff137819 */ /* 0x000fe20000011412 */
[----:B------:R-:W-:Y:S01]  /*21a0*/  ULDC.64 UR6, c[0x0][0x330] ;  /* 0x0000cc0000067ab9 */ /* 0x000fe20000000a00 */
[----:B------:R-:W2:Y:S09]  /*21b0*/  LDC.64 R12, c[0x0][0x3f8] ;  /* 0x0000fe00ff0c7b82 */ /* 0x000eb20000000a00 */
[----:B------:R-:W-:Y:S01]  /*21c0*/  @P0 IADD3 R4, P1, R204, UR4, RZ ;  /* 0x00000004cc040c10 */ /* 0x000fe2000ff3e0ff */
[----:B------:R-:W-:Y:S01]  /*21d0*/  ULDC UR4, c[0x0][0x2f4] ;  /* 0x0000bd0000047ab9 */ /* 0x000fe20000000800 */
[----:B------:R-:W-:Y:S01]  /*21e0*/  VIADD R20, R18, 0xa0 ;  /* 0x000000a012147836 */ /* 0x000fe20000000000 */
[----:B------:R-:W3:Y:S01]  /*21f0*/  LDC R27, c[0x0][0x3f4] ;  /* 0x0000fd00ff1b7b82 */ /* 0x000ee20000000800 */
[----:B------:R-:W-:-:S05]  /*2200*/  @P0 IADD3.X R5, R205, UR5, RZ, P1, !PT ;  /* 0x00000005cd050c10 */ /* 0x000fca0008ffe4ff */
[----:B------:R4:W3:Y:S01]  /*2210*/  @P0 LDG.E R8, desc[UR56][R4.64] ;  /* 0x0000003804080981 */ /* 0x0008e2000c1e1900 */
[----:B------:R-:W-:Y:S01]  /*2220*/  ISETP.GE.AND P2, PT, R0, UR4, PT ;  /* 0x0000000400007c0c */ /* 0x000fe2000bf46270 */
[C---:B------:R-:W-:Y:S01]  /*2230*/  IMAD.WIDE.U32 R112, R199.reuse, UR6, R18 ;  /* 0x00000006c7707c25 */ /* 0x040fe2000f8e0012 */
[----:B------:R-:W-:Y:S01]  /*2240*/  ISETP.GE.AND P0, PT, R18, UR4, PT ;  /* 0x0000000412007c0c */ /* 0x000fe2000bf06270 */
[----:B------:R-:W3:Y:S01]  /*2250*/  S2R R151, SR_TID.X ;  /* 0x0000000000977919 */ /* 0x000ee20000002100 */
[----:B0-----:R-:W-:Y:S01]  /*2260*/  SEL R6, RZ, 0xffffffff, P2 ;  /* 0xffffffffff067807 */ /* 0x001fe20001000000 */
[----:B------:R-:W-:Y:S01]  /*2270*/  IMAD R113, R199, UR7, R113 ;  /* 0x00000007c7717c24 */ /* 0x000fe2000f8e0271 */
[----:B------:R-:W-:Y:S01]  /*2280*/  ISETP.GE.AND P1, PT, R3, UR4, PT ;  /* 0x0000000403007c0c */ /* 0x000fe2000bf26270 */
[----:B------:R-:W-:Y:S01]  /*2290*/  ULDC.64 UR6, c[0x0][0xa08] ;  /* 0x0002820000067ab9 */ /* 0x000fe20000000a00 */
[----:B------:R-:W-:Y:S01]  /*22a0*/  SEL R3, RZ, 0x1, P0 ;  /* 0x00000001ff037807 */ /* 0x000fe20000000000 */
[----:B------:R-:W-:Y:S01]  /*22b0*/  IMAD.SHL.U32 R6, R6, 0x2, RZ ;  /* 0x0000000206067824 */ /* 0x000fe200078e00ff */
[----:B------:R-:W-:Y:S01]  /*22c0*/  SHF.R.S32.HI R21, RZ, 0x1f, R118 ;  /* 0x0000001fff157819 */ /* 0x000fe20000011476 */
[----:B----4-:R-:W-:Y:S01]  /*22d0*/  VIADD R4, R18, 0x60 ;  /* 0x0000006012047836 */ /* 0x010fe20000000000 */
[----:B------:R-:W-:Y:S01]  /*22e0*/  SHF.R.S32.HI R144, RZ, 0x1f, R17 ;  /* 0x0000001fff907819 */ /* 0x000fe20000011411 */
[----:B--2---:R-:W-:Y:S01]  /*22f0*/  IMAD.WIDE.U32 R108, R17, R12, R18 ;  /* 0x0000000c116c7225 */ /* 0x004fe200078e0012 */
[----:B------:R-:W-:-:S02]  /*2300*/  LOP3.LUT R5, R6, 0x2, R3, 0xe2, !PT ;  /* 0x0000000206057812 */ /* 0x000fc400078ee203 */
[----:B------:R-:W-:Y:S01]  /*2310*/  ISETP.GE.AND P2, PT, R4, UR4, PT ;  /* 0x0000000404007c0c */ /* 0x000fe2000bf46270 */
[----:B------:R-:W-:Y:S01]  /*2320*/  VIADD R3, R18, 0x40 ;  /* 0x0000004012037836 */ /* 0x000fe20000000000 */
[----:B------:R-:W-:Y:S01]  /*2330*/  SEL R34, RZ, 0x10, P1 ;  /* 0x00000010ff227807 */ /* 0x000fe20000800000 */
[-C--:B-1----:R-:W-:Y:S01]  /*2340*/  IMAD R9, R21, R10.reuse, RZ ;  /* 0x0000000a15097224 */ /* 0x082fe200078e02ff */
[--C-:B------:R-:W-:Y:S01]  /*2350*/  SHF.R.S32.HI R23, RZ, 0x1f, R22.reuse ;  /* 0x0000001fff177819 */ /* 0x100fe20000011416 */
[C---:B------:R-:W-:Y:S01]  /*2360*/  IMAD.WIDE.U32 R6, R118.reuse, R10, RZ ;  /* 0x0000000a76067225 */ /* 0x040fe200078e00ff */
[C---:B------:R-:W-:Y:S02]  /*2370*/  ISETP.GE.AND P0, PT, R3.reuse, UR4, PT ;  /* 0x0000000403007c0c */ /* 0x040fe4000bf06270 */
[----:B---3--:R-:W-:Y:S01]  /*2380*/  ISETP.GE.AND P3, PT, R3, R27, PT ;  /* 0x0000001b0300720c */ /* 0x008fe20003f66270 */
[----:B------:R-:W-:Y:S01]  /*2390*/  IMAD R15, R118, R11, R9 ;  /* 0x0000000b760f7224 */ /* 0x000fe200078e0209 */
[----:B------:R-:W-:Y:S01]  /*23a0*/  SEL R14, RZ, 0x4, P0 ;  /* 0x00000004ff0e7807 */ /* 0x000fe20000000000 */
[----:B------:R-:W-:Y:S01]  /*23b0*/  IMAD.WIDE.U32 R110, R17, R12, R22 ;  /* 0x0000000c116e7225 */ /* 0x000fe200078e0016 */
[----:B------:R-:W-:-:S02]  /*23c0*/  SEL R9, RZ, 0x8, P2 ;  /* 0x00000008ff097807 */ /* 0x000fc40001000000 */
[----:B------:R-:W-:Y:S01]  /*23d0*/  ISETP.NE.U32.AND P0, PT, RZ, UR6, PT ;  /* 0x00000006ff007c0c */ /* 0x000fe2000bf05070 */
[----:B------:R-:W-:Y:S01]  /*23e0*/  IMAD.IADD R7, R7, 0x1, R15 ;  /* 0x0000000107077824 */ /* 0x000fe200078e020f */
[----:B------:R-:W-:Y:S01]  /*23f0*/  ISETP.GE.AND P2, PT, R20, UR4, PT ;  /* 0x0000000414007c0c */ /* 0x000fe2000bf46270 */
[----:B------:R-:W-:Y:S01]  /*2400*/  ULDC.64 UR4, c[0x0][0x308] ;  /* 0x0000c20000047ab9 */ /* 0x000fe20000000a00 */
[----:B------:R-:W-:Y:S01]  /*2410*/  LOP3.LUT R5, R9, R5, R14, 0xfe, !PT ;  /* 0x0000000509057212 */ /* 0x000fe200078efe0e */
[----:B------:R-:W-:Y:S01]  /*2420*/  IMAD.WIDE.U32 R6, R199, UR4, R6 ;  /* 0x00000004c7067c25 */ /* 0x000fe2000f8e0006 */
[----:B------:R-:W-:Y:S01]  /*2430*/  ISETP.NE.AND.EX P0, PT, RZ, UR7, PT, P0 ;  /* 0x00000007ff007c0c */ /* 0x000fe2000bf05300 */
[----:B------:R-:W0:Y:S01]  /*2440*/  LDC.64 R14, c[0x0][0x408] ;  /* 0x00010200ff0e7b82 */ /* 0x000e220000000a00 */
[----:B------:R-:W-:Y:S01]  /*2450*/  LOP3.LUT R34, R5, R34, RZ, 0xfc, !PT ;  /* 0x0000002205227212 */ /* 0x000fe200078efcff */
[----:B------:R-:W-:Y:S01]  /*2460*/  IMAD R7, R199, UR5, R7 ;  /* 0x00000005c7077c24 */ /* 0x000fe2000f8e0207 */
[----:B------:R-:W-:Y:S01]  /*2470*/  ULDC.64 UR4, c[0x0][0x310] ;  /* 0x0000c40000047ab9 */ /* 0x000fe20000000a00 */
[----:B------:R-:W-:Y:S01]  /*2480*/  ISETP.GE.AND P1, PT, R0, R27, PT ;  /* 0x0000001b0000720c */ /* 0x000fe20003f26270 */
[----:B------:R-:W-:Y:S01]  /*2490*/  IMAD.SHL.U32 R135, R10, 0x40, RZ ;  /* 0x000000400a877824 */ /* 0x000fe200078e00ff */
[----:B------:R-:W-:Y:S01]  /*24a0*/  LOP3.LUT R28, R28, 0xfffffffe, RZ, 0xc0, !PT ;  /* 0xfffffffe1c1c7812 */ /* 0x000fe200078ec0ff */
[----:B------:R-:W-:Y:S01]  /*24b0*/  IMAD.MOV.U32 R130, RZ, RZ, 0x20 ;  /* 0x00000020ff827424 */ /* 0x000fe200078e00ff */
[----:B------:R-:W-:Y:S01]  /*24c0*/  SHF.R.U32.HI R37, RZ, 0x3, R185 ;  /* 0x00000003ff257819 */ /* 0x000fe200000116b9 */
[----:B------:R-:W-:Y:S01]  /*24d0*/  IMAD.SHL.U32 R122, R27, 0x2, RZ ;  /* 0x000000021b7a7824 */ /* 0x000fe200078e00ff */
[----:B------:R-:W-:-:S02]  /*24e0*/  @P3 LOP3.LUT R28, R28, 0x1, RZ, 0xfc, !PT ;  /* 0x000000011c1c3812 */ /* 0x000fc400078efcff */
[C-C-:B------:R-:W-:Y:S02]  /*24f0*/  SHF.L.U64.HI R131, R10.reuse, 0x7, R11.reuse ;  /* 0x000000070a837819 */ /* 0x140fe4000001020b */
[----:B------:R-:W-:Y:S01]  /*2500*/  SHF.L.U64.HI R134, R10, 0x6, R11 ;  /* 0x000000060a867819 */ /* 0x000fe2000001020b */
[----:B------:R1:W-:Y:S01]  /*2510*/  STL [R1+0x14], R28 ;  /* 0x0000141c01007387 */ /* 0x0003e20000100800 */
[----:B------:R-:W-:Y:S02]  /*2520*/  SHF.L.U64.HI R132, R12, 0x7, R13 ;  /* 0x000000070c847819 */ /* 0x000fe4000001020d */
[----:B------:R-:W-:Y:S02]  /*2530*/  IADD3 R118, P4, R17, R118, RZ ;  /* 0x0000007611767210 */ /* 0x000fe40007f9e0ff */
[----:B------:R-:W-:Y:S02]  /*2540*/  SHF.R.S32.HI R147, RZ, 0x1f, R207 ;  /* 0x0000001fff937819 */ /* 0x000fe400000114cf */
[----:B------:R-:W-:Y:S01]  /*2550*/  LEA.HI R151, R151, 0x8, RZ, 0x19 ;  /* 0x0000000897977811 */ /* 0x000fe200078fc8ff */
[----:B------:R-:W-:Y:S01]  /*2560*/  IMAD.X R119, R21, 0x1, R144, P4 ;  /* 0x0000000115777824 */ /* 0x000fe200020e0690 */
[----:B0-----:R-:W-:Y:S01]  /*2570*/  SHF.L.U64.HI R133, R14, 0x7, R15 ;  /* 0x000000070e857819 */ /* 0x001fe2000001020f */
[----:B------:R-:W-:-:S04]  /*2580*/  IMAD.WIDE.U32 R106, R17, R14, R22 ;  /* 0x0000000e116a7225 */ /* 0x000fc800078e0016 */
[----:B------:R-:W-:Y:S01]  /*2590*/  IMAD.WIDE.U32 R104, R17, R14, R18 ;  /* 0x0000000e11687225 */ /* 0x000fe200078e0012 */
[----:B------:R-:W-:Y:S02]  /*25a0*/  SHF.R.S32.HI R9, RZ, 0x1f, R8 ;  /* 0x0000001fff097819 */ /* 0x000fe40000011408 */
[----:B------:R-:W-:Y:S01]  /*25b0*/  SEL R99, R8, RZ, !P0 ;  /* 0x000000ff08637207 */ /* 0x000fe20004000000 */
[----:B------:R-:W-:Y:S01]  /*25c0*/  IMAD R8, R144, R12, RZ ;  /* 0x0000000c90087224 */ /* 0x000fe200078e02ff */
[----:B------:R-:W-:-:S03]  /*25d0*/  SEL R9, R9, RZ, !P0 ;  /* 0x000000ff09097207 */ /* 0x000fc60004000000 */
[----:B------:R-:W-:-:S04]  /*25e0*/  IMAD.WIDE.U32 R114, R99, UR4, R6 ;  /* 0x0000000463727c25 */ /* 0x000fc8000f8e0006 */
[----:B------:R-:W-:Y:S02]  /*25f0*/  IMAD R20, R9, UR4, RZ ;  /* 0x0000000409147c24 */ /* 0x000fe4000f8e02ff */
[----:B------:R-:W-:-:S04]  /*2600*/  IMAD.WIDE.U32 R6, R17, R10, R18 ;  /* 0x0000000a11067225 */ /* 0x000fc800078e0012 */
[----:B------:R-:W-:Y:S01]  /*2610*/  IMAD R31, R99, UR5, R20 ;  /* 0x00000005631f7c24 */ /* 0x000fe2000f8e0214 */
[----:B------:R-:W-:Y:S01]  /*2620*/  IADD3 R5, P0, R114, R6, RZ ;  /* 0x0000000672057210 */ /* 0x000fe20007f1e0ff */
[----:B------:R-:W-:Y:S01]  /*2630*/  IMAD R20, R144, R10, RZ ;  /* 0x0000000a90147224 */ /* 0x000fe200078e02ff */
[----:B------:R-:W-:Y:S01]  /*2640*/  ULDC.64 UR4, c[0x0][0x338] ;  /* 0x0000ce0000047ab9 */ /* 0x000fe20000000a00 */
[----:B------:R-:W-:Y:S02]  /*2650*/  IMAD.IADD R6, R115, 0x1, R31 ;  /* 0x0000000173067824 */ /* 0x000fe400078e021f */
[C---:B------:R-:W-:Y:S02]  /*2660*/  IMAD R33, R17.reuse, R11, R20 ;  /* 0x0000000b11217224 */ /* 0x040fe400078e0214 */
[----:B------:R-:W-:Y:S02]  /*2670*/  IMAD R29, R17, R13, R8 ;  /* 0x0000000d111d7224 */ /* 0x000fe400078e0208 */
[----:B------:R-:W-:Y:S01]  /*2680*/  IMAD R8, R9, UR4, RZ ;  /* 0x0000000409087c24 */ /* 0x000fe2000f8e02ff */
[----:B------:R-:W-:Y:S01]  /*2690*/  IADD3.X R7, R6, R7, R33, P0, !PT ;  /* 0x0000000706077210 */ /* 0x000fe200007fe421 */
[----:B------:R-:W-:Y:S01]  /*26a0*/  IMAD.WIDE.U32 R112, R99, UR4, R112 ;  /* 0x0000000463707c25 */ /* 0x000fe2000f8e0070 */
[----:B------:R-:W-:-:S03]  /*26b0*/  ISETP.GE.AND P0, PT, R18, R27, PT ;  /* 0x0000001b1200720c */ /* 0x000fc60003f06270 */
[----:B------:R-:W-:Y:S01]  /*26c0*/  IMAD R99, R99, UR5, R8 ;  /* 0x0000000563637c24 */ /* 0x000fe2000f8e0208 */
[----:B------:R-:W-:Y:S01]  /*26d0*/  SEL R9, R27, RZ, P0 ;  /* 0x000000ff1b097207 */ /* 0x000fe20000000000 */
[----:B------:R-:W-:Y:S02]  /*26e0*/  IMAD R8, R144, R14, RZ ;  /* 0x0000000e90087224 */ /* 0x000fe400078e02ff */
[----:B------:R-:W-:Y:S02]  /*26f0*/  IMAD.IADD R111, R111, 0x1, R29 ;  /* 0x000000016f6f7824 */ /* 0x000fe400078e021d */
[----:B------:R-:W-:Y:S01]  /*2700*/  IMAD R31, R17, R15, R8 ;  /* 0x0000000f111f7224 */ /* 0x000fe200078e0208 */
[----:B------:R-:W-:Y:S01]  /*2710*/  SEL R8, R27, RZ, P3 ;  /* 0x000000ff1b087207 */ /* 0x000fe20001800000 */
[----:B------:R-:W-:Y:S01]  /*2720*/  IMAD.IADD R109, R29, 0x1, R109 ;  /* 0x000000011d6d7824 */ /* 0x000fe200078e026d */
[----:B------:R-:W-:Y:S01]  /*2730*/  SEL R29, R27, RZ, P1 ;  /* 0x000000ff1b1d7207 */ /* 0x000fe20000800000 */
[----:B------:R-:W-:Y:S01]  /*2740*/  IMAD.IADD R9, R18, 0x1, R9 ;  /* 0x0000000112097824 */ /* 0x000fe200078e0209 */
[----:B------:R-:W-:Y:S01]  /*2750*/  LOP3.LUT P3, RZ, R229, 0x4, RZ, 0xc0, !PT ;  /* 0x00000004e5ff7812 */ /* 0x000fe2000786c0ff */
[----:B------:R-:W-:-:S02]  /*2760*/  IMAD.IADD R26, R3, 0x1, R8 ;  /* 0x00000001031a7824 */ /* 0x000fc400078e0208 */
[----:B------:R-:W-:Y:S01]  /*2770*/  IMAD.IADD R29, R0, 0x1, R29 ;  /* 0x00000001001d7824 */ /* 0x000fe200078e021d */
[----:B------:R-:W-:Y:S01]  /*2780*/  SHF.R.S32.HI R8, RZ, 0x1f, R9 ;  /* 0x0000001fff087819 */ /* 0x000fe20000011409 */
[----:B------:R-:W-:Y:S01]  /*2790*/  IMAD.IADD R107, R107, 0x1, R31 ;  /* 0x000000016b6b7824 */ /* 0x000fe200078e021f */
[----:B------:R-:W-:Y:S01]  /*27a0*/  SEL R130, R130, 0xffffffe0, !P3 ;  /* 0xffffffe082827807 */ /* 0x000fe20005800000 */
[----:B------:R-:W-:Y:S01]  /*27b0*/  IMAD.IADD R105, R31, 0x1, R105 ;  /* 0x000000011f697824 */ /* 0x000fe200078e0269 */
[CC--:B------:R-:W-:Y:S01]  /*27c0*/  LEA.HI R30, R8.reuse, R9.reuse, RZ, 0x3 ;  /* 0x00000009081e7211 */ /* 0x0c0fe200078f18ff */
[CC--:B-----5:R-:W-:Y:S01]  /*27d0*/  IMAD.WIDE.U32 R110, R143.reuse, R12.reuse, R110 ;  /* 0x0000000c8f6e7225 */ /* 0x0e0fe200078e006e */
[----:B------:R-:W-:Y:S02]  /*27e0*/  SHF.R.S32.HI R20, RZ, 0x1f, R29 ;  /* 0x0000001fff147819 */ /* 0x000fe4000001141d */
[----:B------:R-:W-:Y:S01]  /*27f0*/  LEA.HI R8, R8, R9, RZ, 0x6 ;  /* 0x0000000908087211 */ /* 0x000fe200078f30ff */
[----:B------:R-:W-:Y:S01]  /*2800*/  IMAD.WIDE.U32 R108, R143, R12, R108 ;  /* 0x0000000c8f6c7225 */ /* 0x000fe200078e006c */
[----:B------:R-:W-:-:S02]  /*2810*/  SHF.R.S32.HI R31, RZ, 0x1f, R26 ;  /* 0x0000001fff1f7819 */ /* 0x000fc4000001141a */
[-C--:B------:R-:W-:Y:S01]  /*2820*/  LEA.HI R32, R20, R29.reuse, RZ, 0x3 ;  /* 0x0000001d14207211 */ /* 0x080fe200078f18ff */
[----:B------:R-:W-:Y:S01]  /*2830*/  IMAD.SHL.U32 R9, R8, 0x80, RZ ;  /* 0x0000008008097824 */ /* 0x000fe200078e00ff */
[----:B------:R-:W-:Y:S01]  /*2840*/  LEA.HI R20, R20, R29, RZ, 0x6 ;  /* 0x0000001d14147211 */ /* 0x000fe200078f30ff */
[----:B------:R-:W-:Y:S01]  /*2850*/  IMAD.SHL.U32 R11, R12, 0x40, RZ ;  /* 0x000000400c0b7824 */ /* 0x000fe200078e00ff */
[----:B------:R-:W-:Y:S01]  /*2860*/  LEA.HI R36, R31, R26, RZ, 0x3 ;  /* 0x0000001a1f247211 */ /* 0x000fe200078f18ff */
[----:B------:R-:W-:Y:S01]  /*2870*/  IMAD.WIDE.U32 R106, R143, R14, R106 ;  /* 0x0000000e8f6a7225 */ /* 0x000fe200078e006a */
[----:B------:R-:W-:Y:S02]  /*2880*/  LEA.HI R31, R31, R26, RZ, 0x6 ;  /* 0x0000001a1f1f7211 */ /* 0x000fe400078f30ff */
[----:B------:R-:W-:Y:S01]  /*2890*/  LOP3.LUT R8, R191, 0x38, R30, 0xf8, !PT ;  /* 0x00000038bf087812 */ /* 0x000fe200078ef81e */
[----:B------:R-:W-:Y:S01]  /*28a0*/  IMAD.SHL.U32 R26, R20, 0x80, RZ ;  /* 0x00000080141a7824 */ /* 0x000fe200078e00ff */
[----:B------:R-:W-:Y:S01]  /*28b0*/  LOP3.LUT R9, R9, 0xffffe000, RZ, 0xc0, !PT ;  /* 0xffffe00009097812 */ /* 0x000fe200078ec0ff */
[----:B------:R-:W-:Y:S01]  /*28c0*/  IMAD.SHL.U32 R31, R31, 0x80, RZ ;  /* 0x000000801f1f7824 */ /* 0x000fe200078e00ff */
[----:B------:R-:W-:Y:S01]  /*28d0*/  LOP3.LUT R29, R8, R193, RZ, 0x3c, !PT ;  /* 0x000000c1081d7212 */ /* 0x000fe200078e3cff */
[----:B------:R-:W-:Y:S01]  /*28e0*/  IMAD.WIDE.U32 R104, R143, R14, R104 ;  /* 0x0000000e8f687225 */ /* 0x000fe200078e0068 */
[----:B------:R-:W-:-:S02]  /*28f0*/  LOP3.LUT R20, R191, 0x38, R32, 0xf8, !PT ;  /* 0x00000038bf147812 */ /* 0x000fc400078ef820 */
[----:B------:R-:W-:Y:S01]  /*2900*/  LOP3.LUT R26, R26, 0xffffe000, RZ, 0xc0, !PT ;  /* 0xffffe0001a1a7812 */ /* 0x000fe200078ec0ff */
[----:B------:R-:W-:Y:S01]  /*2910*/  IMAD R142, R192, 0x200, R9 ;  /* 0x00000200c08e7824 */ /* 0x000fe200078e0209 */
[----:B------:R-:W-:Y:S01]  /*2920*/  LOP3.LUT R20, R20, R193, RZ, 0x3c, !PT ;  /* 0x000000c114147212 */ /* 0x000fe200078e3cff */
[----:B------:R-:W-:Y:S01]  /*2930*/  IMAD.IADD R99, R113, 0x1, R99 ;  /* 0x0000000171637824 */ /* 0x000fe200078e0263 */
[----:B------:R-:W-:Y:S01]  /*2940*/  LOP3.LUT R35, R185, 0x38, R36, 0xf8, !PT ;  /* 0x00000038b9237812 */ /* 0x000fe200078ef824 */
[----:B------:R-:W-:Y:S01]  /*2950*/  IMAD.IADD R142, R142, 0x1, R29 ;  /* 0x000000018e8e7824 */ /* 0x000fe200078e021d */
[----:B------:R-:W-:Y:S01]  /*2960*/  SHF.R.S32.HI R29, RZ, 0x1f, R143 ;  /* 0x0000001fff1d7819 */ /* 0x000fe2000001148f */
[----:B------:R-:W-:Y:S01]  /*2970*/  IMAD R141, R192, 0x200, R26 ;  /* 0x00000200c08d7824 */ /* 0x000fe200078e021a */
[----:B------:R-:W-:Y:S02]  /*2980*/  LOP3.LUT R31, R31, 0xffffe000, RZ, 0xc0, !PT ;  /* 0xffffe0001f1f7812 */ /* 0x000fe400078ec0ff */
[----:B------:R-:W-:Y:S01]  /*2990*/  LOP3.LUT R8, R35, R37, RZ, 0x3c, !PT ;  /* 0x0000002523087212 */ /* 0x000fe200078e3cff */
[----:B------:R-:W-:Y:S01]  /*29a0*/  IMAD.IADD R141, R141, 0x1, R20 ;  /* 0x000000018d8d7824 */ /* 0x000fe200078e0214 */
[----:B-1----:R-:W-:Y:S01]  /*29b0*/  LOP3.LUT R28, R185, 0x38, R30, 0xf8, !PT ;  /* 0x00000038b91c7812 */ /* 0x002fe200078ef81e */
[----:B------:R-:W-:Y:S01]  /*29c0*/  IMAD R20, R29, R12, RZ ;  /* 0x0000000c1d147224 */ /* 0x000fe200078e02ff */
[----:B------:R-:W-:Y:S01]  /*29d0*/  IADD3 R137, R8, R31, R195 ;  /* 0x0000001f08897210 */ /* 0x000fe20007ffe0c3 */
[----:B------:R-:W-:Y:S01]  /*29e0*/  IMAD R139, R192, 0x200, R31 ;  /* 0x00000200c08b7824 */ /* 0x000fe200078e021f */
[----:B------:R-:W-:Y:S01]  /*29f0*/  LOP3.LUT R28, R28, R37, RZ, 0x3c, !PT ;  /* 0x000000251c1c7212 */ /* 0x000fe200078e3cff */
[----:B------:R-:W-:Y:S01]  /*2a00*/  IMAD R31, R143, R13, R20 ;  /* 0x0000000d8f1f7224 */ /* 0x000fe200078e0214 */
[----:B------:R-:W-:Y:S01]  /*2a10*/  LOP3.LUT R33, R185, 0x38, R32, 0xf8, !PT ;  /* 0x00000038b9217812 */ /* 0x000fe200078ef820 */
[----:B------:R-:W-:Y:S01]  /*2a20*/  IMAD R20, R29, R14, RZ ;  /* 0x0000000e1d147224 */ /* 0x000fe200078e02ff */
[----:B------:R-:W-:Y:S01]  /*2a30*/  IADD3 R140, R28, R9, R195 ;  /* 0x000000091c8c7210 */ /* 0x000fe20007ffe0c3 */
[----:B------:R-:W-:Y:S01]  /*2a40*/  IMAD.SHL.U32 R8, R10, 0x80, RZ ;  /* 0x000000800a087824 */ /* 0x000fe200078e00ff */
[----:B------:R-:W-:Y:S01]  /*2a50*/  LOP3.LUT R38, R191, 0x38, R36, 0xf8, !PT ;  /* 0x00000038bf267812 */ /* 0x000fe200078ef824 */
[----:B------:R-:W-:Y:S01]  /*2a60*/  IMAD R29, R143, R15, R20 ;  /* 0x0000000f8f1d7224 */ /* 0x000fe200078e0214 */
[----:B------:R-:W-:Y:S01]  /*2a70*/  LOP3.LUT R20, R191, 0x18, R18, 0xf8, !PT ;  /* 0x00000018bf147812 */ /* 0x000fe200078ef812 */
[C---:B------:R-:W-:Y:S01]  /*2a80*/  IMAD.SHL.U32 R10, R12.reuse, 0x80, RZ ;  /* 0x000000800c0a7824 */ /* 0x040fe200078e00ff */
[----:B------:R-:W-:Y:S01]  /*2a90*/  SHF.L.U64.HI R9, R12, 0x6, R13 ;  /* 0x000000060c097819 */ /* 0x000fe2000001020d */
[----:B------:R-:W-:Y:S01]  /*2aa0*/  IMAD.IADD R21, R31, 0x1, R109 ;  /* 0x000000011f157824 */ /* 0x000fe200078e026d */
[----:B------:R-:W-:Y:S01]  /*2ab0*/  LOP3.LUT R33, R33, R37, RZ, 0x3c, !PT ;  /* 0x0000002521217212 */ /* 0x000fe200078e3cff */
[----:B------:R-:W-:Y:S01]  /*2ac0*/  IMAD.IADD R27, R29, 0x1, R105 ;  /* 0x000000011d1b7824 */ /* 0x000fe200078e0269 */
[C---:B------:R-:W-:Y:S01]  /*2ad0*/  SHF.L.U64.HI R12, R14.reuse, 0x6, R15 ;  /* 0x000000060e0c7819 */ /* 0x040fe2000001020f */
[----:B------:R-:W-:Y:S01]  /*2ae0*/  IMAD.SHL.U32 R13, R14, 0x80, RZ ;  /* 0x000000800e0d7824 */ /* 0x000fe200078e00ff */
[-C--:B------:R-:W-:Y:S01]  /*2af0*/  LOP3.LUT R15, R20, R193.reuse, RZ, 0x3c, !PT ;  /* 0x000000c1140f7212 */ /* 0x080fe200078e3cff */
[----:B------:R-:W-:Y:S01]  /*2b00*/  IMAD.IADD R20, R111, 0x1, R31 ;  /* 0x000000016f147824 */ /* 0x000fe200078e021f */
[----:B------:R-:W-:Y:S01]  /*2b10*/  SEL R35, RZ, 0x20, P2 ;  /* 0x00000020ff237807 */ /* 0x000fe20001000000 */
[----:B------:R-:W-:Y:S01]  /*2b20*/  IMAD.SHL.U32 R14, R14, 0x40, RZ ;  /* 0x000000400e0e7824 */ /* 0x000fe200078e00ff */
[----:B------:R-:W-:Y:S01]  /*2b30*/  LOP3.LUT R38, R38, R193, RZ, 0x3c, !PT ;  /* 0x000000c126267212 */ /* 0x000fe200078e3cff */
[----:B------:R-:W-:Y:S01]  /*2b40*/  IMAD R15, R192, 0x200, R15 ;  /* 0x00000200c00f7824 */ /* 0x000fe200078e020f */
[----:B------:R-:W-:Y:S01]  /*2b50*/  IADD3 R138, R33, R26, R195 ;  /* 0x0000001a218a7210 */ /* 0x000fe20007ffe0c3 */
[----:B------:R-:W-:Y:S01]  /*2b60*/  IMAD.IADD R26, R107, 0x1, R29 ;  /* 0x000000016b1a7824 */ /* 0x000fe200078e021d */
[----:B------:R-:W-:Y:S01]  /*2b70*/  LOP3.LUT R98, R34, R35, RZ, 0xfc, !PT ;  /* 0x0000002322627212 */ /* 0x000fe200078efcff */
[----:B------:R-:W-:Y:S01]  /*2b80*/  IMAD.IADD R139, R139, 0x1, R38 ;  /* 0x000000018b8b7824 */ /* 0x000fe200078e0226 */
[----:B------:R-:W-:Y:S01]  /*2b90*/  LOP3.LUT R29, R30, 0xfffffff8, RZ, 0xc0, !PT ;  /* 0xfffffff81e1d7812 */ /* 0x000fe200078ec0ff */
[----:B------:R-:W-:Y:S01]  /*2ba0*/  IMAD.IADD R136, R130, 0x1, R15 ;  /* 0x0000000182887824 */ /* 0x000fe200078e020f */
[----:B------:R-:W-:-:S02]  /*2bb0*/  LOP3.LUT R31, R32, 0xfffffff8, RZ, 0xc0, !PT ;  /* 0xfffffff8201f7812 */ /* 0x000fc400078ec0ff */
[----:B------:R-:W-:Y:S02]  /*2bc0*/  LOP3.LUT R33, R36, 0xfffffff8, RZ, 0xc0, !PT ;  /* 0xfffffff824217812 */ /* 0x000fe400078ec0ff */
[----:B------:R-:W-:Y:S02]  /*2bd0*/  SHF.R.S32.HI R28, RZ, 0x3, R30 ;  /* 0x00000003ff1c7819 */ /* 0x000fe4000001141e */
[----:B------:R-:W-:Y:S02]  /*2be0*/  SHF.R.S32.HI R30, RZ, 0x3, R32 ;  /* 0x00000003ff1e7819 */ /* 0x000fe40000011420 */
[----:B------:R-:W-:Y:S02]  /*2bf0*/  SHF.R.S32.HI R32, RZ, 0x3, R36 ;  /* 0x00000003ff207819 */ /* 0x000fe40000011424 */
[C---:B------:R-:W-:Y:S02]  /*2c00*/  LOP3.LUT R38, R98.reuse, 0x2, RZ, 0xc0, !PT ;  /* 0x0000000262267812 */ /* 0x040fe400078ec0ff */
[----:B------:R-:W-:-:S02]  /*2c10*/  LOP3.LUT R39, R98, 0x4, RZ, 0xc0, !PT ;  /* 0x0000000462277812 */ /* 0x000fc400078ec0ff */
[C---:B------:R-:W-:Y:S02]  /*2c20*/  LOP3.LUT R96, R98.reuse, 0x8, RZ, 0xc0, !PT ;  /* 0x0000000862607812 */ /* 0x040fe400078ec0ff */
[----:B------:R-:W-:Y:S02]  /*2c30*/  LOP3.LUT R97, R98, 0x10, RZ, 0xc0, !PT ;  /* 0x0000001062617812 */ /* 0x000fe400078ec0ff */
[----:B------:R-:W-:Y:S02]  /*2c40*/  LOP3.LUT R34, R34, 0x1, RZ, 0xc0, !PT ;  /* 0x0000000122227812 */ /* 0x000fe400078ec0ff */
[----:B------:R-:W-:Y:S02]  /*2c50*/  SHF.R.S32.HI R35, RZ, 0x1f, R29 ;  /* 0x0000001fff237819 */ /* 0x000fe4000001141d */
[----:B------:R-:W-:Y:S02]  /*2c60*/  SHF.R.S32.HI R36, RZ, 0x1f, R31 ;  /* 0x0000001fff247819 */ /* 0x000fe4000001141f */
[----:B------:R-:W-:-:S02]  /*2c70*/  SHF.R.S32.HI R37, RZ, 0x1f, R33 ;  /* 0x0000001fff257819 */ /* 0x000fc40000011421 */
[----:B------:R-:W-:-:S07]  /*2c80*/  LOP3.LUT R98, R98, 0x20, RZ, 0xc0, !PT ;  /* 0x0000002062627812 */ /* 0x000fce00078ec0ff */
.L_x_532:
[----:B------:R-:W2:Y:S01]  /*2c90*/  LDL.LU R46, [R1+0x14] ;  /* 0x00001400012e7983 */ /* 0x000ea20000300800 */
[----:B------:R-:W0:Y:S01]  /*2ca0*/  LDC.64 R120, c[0x0][0x2e8] ;  /* 0x0000ba00ff787b82 */ /* 0x000e220000000a00 */
[----:B------:R-:W-:Y:S01]  /*2cb0*/  VIADD R50, R25, 0xffffffff ;  /* 0xffffffff19327836 */ /* 0x000fe20000000000 */
[----:B------:R-:W-:Y:S05]  /*2cc0*/  YIELD ;  /* 0x0000000000007946 */ /* 0x000fea0003800000 */
[----:B------:R-:W-:Y:S01]  /*2cd0*/  SHF.R.S32.HI R43, RZ, 0x1f, R50 ;  /* 0x0000001fff2b7819 */ /* 0x000fe20000011432 */
[----:B------:R-:W1:Y:S01]  /*2ce0*/  LDC R117, c[0x0][0x3f4] ;  /* 0x0000fd00ff757b82 */ /* 0x000e620000000800 */
[-C--:B------:R-:W-:Y:S01]  /*2cf0*/  IMAD R25, R131, R50.reuse, RZ ;  /* 0x0000003283197224 */ /* 0x080fe200078e02ff */
[----:B------:R-:W-:Y:S01]  /*2d00*/  BSSY B0, `(.L_x_433) ;  /* 0x00007ab000007945 */ /* 0x000fe20003800000 */
[----:B------:R-:W-:-:S04]  /*2d10*/  IMAD.WIDE.U32 R124, R8, R50, RZ ;  /* 0x00000032087c7225 */ /* 0x000fc800078e00ff */
[----:B------:R-:W-:Y:S01]  /*2d20*/  IMAD R25, R43, R8, R25 ;  /* 0x000000082b197224 */ /* 0x000fe200078e0219 */
[-C--:B------:R-:W-:Y:S01]  /*2d30*/  IADD3 R41, P4, R5, R124.reuse, RZ ;  /* 0x0000007c05297210 */ /* 0x080fe20007f9e0ff */
[----:B------:R-:W-:Y:S02]  /*2d40*/  IMAD R47, R16, 0x6000, R15 ;  /* 0x00006000102f7824 */ /* 0x000fe400078e020f */
[----:B------:R-:W-:Y:S01]  /*2d50*/  IMAD.IADD R92, R125, 0x1, R25 ;  /* 0x000000017d5c7824 */ /* 0x000fe200078e0219 */
[----:B------:R-:W-:Y:S01]  /*2d60*/  IADD3 R25, P2, P3, R5, R124, R135 ;  /* 0x0000007c05197210 */ /* 0x000fe20007b5e087 */
[----:B------:R-:W-:Y:S02]  /*2d70*/  IMAD R47, R47, 0x2, R116 ;  /* 0x000000022f2f7824 */ /* 0x000fe400078e0274 */
[----:B------:R-:W-:Y:S01]  /*2d80*/  IMAD.X R42, R92, 0x1, R7, P4 ;  /* 0x000000015c2a7824 */ /* 0x000fe200020e0607 */
[----:B------:R-:W-:Y:S02]  /*2d90*/  IADD3.X R40, R7, R92, R134, P2, P3 ;  /* 0x0000005c07287210 */ /* 0x000fe400017e6486 */
[----:B0-----:R-:W-:-:S02]  /*2da0*/  LEA R44, P2, R25, R120, 0x1 ;  /* 0x00000078192c7211 */ /* 0x001fc400078408ff */
[----:B------:R-:W-:Y:S02]  /*2db0*/  ISETP.GT.AND P3, PT, R50, R123, PT ;  /* 0x0000007b3200720c */ /* 0x000fe40003f64270 */
[----:B------:R-:W-:Y:S01]  /*2dc0*/  LEA.HI.X R45, R25, R121, R40, 0x1, P2 ;  /* 0x00000079192d7211 */ /* 0x000fe200010f0c28 */
[----:B------:R-:W-:Y:S01]  /*2dd0*/  IMAD R25, R16, 0x6000, R136 ;  /* 0x0000600010197824 */ /* 0x000fe200078e0288 */
[----:B-1----:R-:W-:Y:S02]  /*2de0*/  ISETP.GE.AND P2, PT, R117, 0x1, PT ;  /* 0x000000017500780c */ /* 0x002fe40003f46270 */
[----:B------:R-:W-:-:S04]  /*2df0*/  LEA R48, P4, R41, R120, 0x1 ;  /* 0x0000007829307211 */ /* 0x000fc800078808ff */
[----:B------:R-:W-:Y:S02]  /*2e00*/  LEA.HI.X R49, R41, R121, R42, 0x1, P4 ;  /* 0x0000007929317211 */ /* 0x000fe400020f0c2a */
[----:B--2---:R-:W-:-:S04]  /*2e10*/  LOP3.LUT R46, R46, 0xfffffffd, RZ, 0xc0, !PT ;  /* 0xfffffffd2e2e7812 */ /* 0x004fc800078ec0ff */
[----:B------:R-:W-:-:S05]  /*2e20*/  @P3 LOP3.LUT R46, R46, 0x2, RZ, 0xfc, !PT ;  /* 0x000000022e2e3812 */ /* 0x000fca00078efcff */
[----:B------:R0:W-:Y:S02]  /*2e30*/  STL [R1+0x14], R46 ;  /* 0x0000142e01007387 */ /* 0x0001e40000100800 */
[----:B0-----:R-:W-:Y:S02]  /*2e40*/  IMAD R46, R25, 0x2, R116 ;  /* 0x00000002192e7824 */ /* 0x001fe400078e0274 */
[----:B------:R-:W-:Y:S01]  /*2e50*/  IMAD.MOV.U32 R25, RZ, RZ, R50 ;  /* 0x000000ffff197224 */ /* 0x000fe200078e0032 */
[----:B------:R-:W-:Y:S06]  /*2e60*/  @!P2 BRA `(.L_x_434) ;  /* 0x000000740078a947 */ /* 0x000fec0003800000 */
[----:B------:R-:W-:Y:S01]  /*2e70*/  ULDC.U8 UR4, c[0x0][0x410] ;  /* 0x0001040000047ab9 */ /* 0x000fe20000000000 */
[-C--:B------:R-:W-:Y:S01]  /*2e80*/  IMAD R41, R132, R50.reuse, RZ ;  /* 0x0000003284297224 */ /* 0x080fe200078e02ff */
[----:B------:R-:W-:Y:S01]  /*2e90*/  ISETP.NE.AND P2, PT, RZ, UR4, PT ;  /* 0x00000004ff007c0c */ /* 0x000fe2000bf45270 */
[----:B------:R-:W-:Y:S02]  /*2ea0*/  IMAD R40, R133, R50, RZ ;  /* 0x0000003285287224 */ /* 0x000fe400078e02ff */
[----:B------:R-:W-:Y:S02]  /*2eb0*/  IMAD R41, R43, R10, R41 ;  /* 0x0000000a2b297224 */ /* 0x000fe400078e0229 */
[----:B------:R-:W-:Y:S02]  /*2ec0*/  IMAD R100, R25, -0x80, R24 ;  /* 0xffffff8019647824 */ /* 0x000fe400078e0218 */
[----:B------:R-:W-:Y:S02]  /*2ed0*/  IMAD R43, R43, R13, R40 ;  /* 0x0000000d2b2b7224 */ /* 0x000fe400078e0228 */
[----:B------:R-:W-:Y:S01]  /*2ee0*/  IMAD.WIDE.U32 R90, R10, R50, RZ ;  /* 0x000000320a5a7225 */ /* 0x000fe200078e00ff */
[----:B------:R-:W-:-:S03]  /*2ef0*/  VIMNMX R100, R100, 0x80, PT ;  /* 0x0000008064647848 */ /* 0x000fc60003fe0100 */
[----:B------:R-:W-:-:S04]  /*2f00*/  IMAD.WIDE.U32 R88, R13, R50, RZ ;  /* 0x000000320d587225 */ /* 0x000fc800078e00ff */
[----:B------:R-:W-:Y:S02]  /*2f10*/  IMAD.IADD R101, R91, 0x1, R41 ;  /* 0x000000015b657824 */ /* 0x000fe400078e0229 */
[----:B------:R-:W-:Y:S01]  /*2f20*/  IMAD.IADD R102, R89, 0x1, R43 ;  /* 0x0000000159667824 */ /* 0x000fe200078e022b */
[----:B------:R-:W-:Y:S06]  /*2f30*/  @!P2 BRA `(.L_x_435) ;  /* 0x0000003400c4a947 */ /* 0x000fec0003800000 */
[----:B------:R-:W-:Y:S01]  /*2f40*/  ISETP.GE.AND P3, PT, R17, R100, PT ;  /* 0x000000641100720c */ /* 0x000fe20003f66270 */
[----:B------:R-:W-:Y:S01]  /*2f50*/  BSSY B1, `(.L_x_436) ;  /* 0x0000037000017945 */ /* 0x000fe20003800000 */
        /* <DEDUP_REMOVED lines=13> */
[----:B------:R-:W-:Y:S06]  /*3030*/  @P3 BRA `(.L_x_437) ;  /* 0x0000000000a03947 */ /* 0x000fec0003800000 */
[----:B------:R-:W-:Y:S01]  /*3040*/  IADD3 R41, P2, R110, R90, RZ ;  /* 0x0000005a6e297210 */ /* 0x000fe20007f5e0ff */
[----:B------:R-:W-:Y:S01]  /*3050*/  ULDC.64 UR4, c[0x0][0x3e8] ;  /* 0x0000fa0000047ab9 */ /* 0x000fe20000000a00 */
[----:B------:R-:W-:Y:S02]  /*3060*/  CS2R R124, SRZ ;  /* 0x00000000007c7805 */ /* 0x000fe4000001ff00 */
[----:B------:R-:W-:Y:S01]  /*3070*/  CS2R R126, SRZ ;  /* 0x00000000007e7805 */ /* 0x000fe2000001ff00 */
[----:B------:R-:W-:Y:S01]  /*3080*/  IMAD.X R42, R101, 0x1, R20, P2 ;  /* 0x00000001652a7824 */ /* 0x000fe200010e0614 */
[----:B------:R-:W-:-:S04]  /*3090*/  LEA R40, P2, R41, UR4, 0x1 ;  /* 0x0000000429287c11 */ /* 0x000fc8000f8408ff */
[----:B------:R-:W-:Y:S01]  /*30a0*/  LEA.HI.X R41, R41, UR5, R42, 0x1, P2 ;  /* 0x0000000529297c11 */ /* 0x000fe200090f0c2a */
[----:B------:R-:W-:Y:S01]  /*30b0*/  ULDC.64 UR4, c[0x0][0x400] ;  /* 0x0001000000047ab9 */ /* 0x000fe20000000a00 */
[----:B------:R-:W-:-:S05]  /*30c0*/  IADD3 R43, P2, R106, R88, RZ ;  /* 0x000000586a2b7210 */ /* 0x000fca0007f5e0ff */
[----:B------:R-:W-:Y:S01]  /*30d0*/  IMAD.X R52, R102, 0x1, R26, P2 ;  /* 0x0000000166347824 */ /* 0x000fe200010e061a */
[----:B------:R-:W-:-:S04]  /*30e0*/  LEA R42, P2, R43, UR4, 0x1 ;  /* 0x000000042b2a7c11 */ /* 0x000fc8000f8408ff */
[----:B------:R-:W-:Y:S02]  /*30f0*/  LEA.HI.X R43, R43, UR5, R52, 0x1, P2 ;  /* 0x000000052b2b7c11 */ /* 0x000fe400090f0c34 */
[----:B------:R-:W-:Y:S02]  /*3100*/  ISETP.GE.AND P2, PT, R22, R117, PT ;  /* 0x000000751600720c */ /* 0x000fe40003f46270 */
[----:B------:R-:W-:Y:S02]  /*3110*/  CS2R R94, SRZ ;  /* 0x00000000005e7805 */ /* 0x000fe4000001ff00 */
[----:B------:R-:W-:-:S09]  /*3120*/  CS2R R120, SRZ ;  /* 0x0000000000787805 */ /* 0x000fd2000001ff00 */
[----:B------:R0:W5:Y:S04]  /*3130*/  @!P2 LDG.E.64 R124, desc[UR56][R40.64] ;  /* 0x00000038287ca981 */ /* 0x000168000c1e1b00 */
[----:B------:R0:W5:Y:S01]  /*3140*/  @!P2 LDG.E.64 R126, desc[UR56][R42.64] ;  /* 0x000000382a7ea981 */ /* 0x000162000c1e1b00 */
        /* <DEDUP_REMOVED lines=20> */
[----:B------:R-:W-:-:S13]  /*3290*/  ISETP.GE.AND P2, PT, R190, R117, PT ;  /* 0x00000075be00720c */ /* 0x000fda0003f46270 */
[----:B------:R0:W5:Y:S04]  /*32a0*/  @!P2 LDG.E.64 R74, desc[UR56][R40.64+0xa0] ;  /* 0x0000a038284aa981 */ /* 0x000168000c1e1b00 */
[----:B------:R0:W5:Y:S02]  /*32b0*/  @!P2 LDG.E.64 R76, desc[UR56][R42.64+0xa0] ;  /* 0x0000a0382a4ca981 */ /* 0x000164000c1e1b00 */
.L_x_437:
[----:B------:R-:W-:Y:S05]  /*32c0*/  BSYNC B1 ;  /* 0x0000000000017941 */ /* 0x000fea0003800000 */
.L_x_436:
        /* <DEDUP_REMOVED lines=13> */
[----:B------:R-:W-:Y:S06]  /*33a0*/  @P4 BRA `(.L_x_439) ;  /* 0x0000000000a04947 */ /* 0x000fec0003800000 */
[----:B------:R-:W-:Y:S01]  /*33b0*/  IADD3 R90, P2, P5, R110, R90, R11 ;  /* 0x0000005a6e5a7210 */ /* 0x000fe20007d5e00b */
[----:B------:R-:W-:Y:S01]  /*33c0*/  ULDC.64 UR4, c[0x0][0x3e8] ;  /* 0x0000fa0000047ab9 */ /* 0x000fe20000000a00 */
[----:B------:R-:W-:Y:S02]  /*33d0*/  CS2R R70, SRZ ;  /* 0x0000000000467805 */ /* 0x000fe4000001ff00 */
[----:B------:R-:W-:Y:S02]  /*33e0*/  CS2R R72, SRZ ;  /* 0x0000000000487805 */ /* 0x000fe4000001ff00 */
[----:B------:R-:W-:Y:S02]  /*33f0*/  IADD3.X R101, R20, R101, R9, P2, P5 ;  /* 0x0000006514657210 */ /* 0x000fe400017ea409 */
[----:B------:R-:W-:-:S04]  /*3400*/  IADD3 R88, P2, P5, R106, R88, R14 ;  /* 0x000000586a587210 */ /* 0x000fc80007d5e00e */
[----:B0-----:R-:W-:Y:S02]  /*3410*/  IADD3.X R41, R26, R102, R12, P2, P5 ;  /* 0x000000661a297210 */ /* 0x001fe400017ea40c */
[----:B------:R-:W-:-:S04]  /*3420*/  LEA R42, P2, R90, UR4, 0x1 ;  /* 0x000000045a2a7c11 */ /* 0x000fc8000f8408ff */
[----:B------:R-:W-:Y:S01]  /*3430*/  LEA.HI.X R43, R90, UR5, R101, 0x1, P2 ;  /* 0x000000055a2b7c11 */ /* 0x000fe200090f0c65 */
[----:B------:R-:W-:Y:S02]  /*3440*/  ULDC.64 UR4, c[0x0][0x400] ;  /* 0x0001000000047ab9 */ /* 0x000fe40000000a00 */
        /* <DEDUP_REMOVED lines=30> */
.L_x_439:
[----:B------:R-:W-:Y:S05]  /*3630*/  BSYNC B1 ;  /* 0x0000000000017941 */ /* 0x000fea0003800000 */
.L_x_438:
[----:B01---5:R-:W-:Y:S01]  /*3640*/  IMAD.MOV.U32 R41, RZ, RZ, R74 ;  /* 0x000000ffff297224 */ /* 0x023fe200078e004a */
[----:B------:R-:W-:Y:S01]  /*3650*/  UISETP.NE.AND UP0, UPT, UR58, 0x3, UPT ;  /* 0x000000033a00788c */ /* 0x000fe2000bf05270 */
[----:B------:R-:W-:Y:S02]  /*3660*/  IMAD.MOV.U32 R40, RZ, RZ, R75 ;  /* 0x000000ffff287224 */ /* 0x000fe400078e004b */
[----:B------:R-:W-:Y:S02]  /*3670*/  IMAD.MOV.U32 R43, RZ, RZ, R78 ;  /* 0x000000ffff2b7224 */ /* 0x000fe400078e004e */
[----:B------:R-:W-:Y:S01]  /*3680*/  IMAD.MOV.U32 R42, RZ, RZ, R79 ;  /* 0x000000ffff2a7224 */ /* 0x000fe200078e004f */
[----:B------:R-:W-:Y:S01]  /*3690*/  PRMT R162, R40, 0x5410, R41 ;  /* 0x0000541028a27816 */ /* 0x000fe20000000029 */
[----:B------:R-:W-:Y:S01]  /*36a0*/  IMAD.MOV.U32 R40, RZ, RZ, R82 ;  /* 0x000000ffff287224 */ /* 0x000fe200078e0052 */
[----:B------:R-:W-:Y:S01]  /*36b0*/  PRMT R165, R165, 0x5410, R43 ;  /* 0x00005410a5a57816 */ /* 0x000fe2000000002b */
[----:B------:R-:W-:Y:S01]  /*36c0*/  IMAD.MOV.U32 R41, RZ, RZ, R83 ;  /* 0x000000ffff297224 */ /* 0x000fe200078e0053 */
[----:B------:R-:W-:Y:S01]  /*36d0*/  PRMT R164, R164, 0x5410, R42 ;  /* 0x00005410a4a47816 */ /* 0x000fe2000000002a */
[----:B------:R-:W-:Y:S01]  /*36e0*/  IMAD.MOV.U32 R42, RZ, RZ, R94 ;  /* 0x000000ffff2a7224 */ /* 0x000fe200078e005e */
[----:B------:R-:W-:Y:S01]  /*36f0*/  PLOP3.LUT P2, PT, PT, PT, UP0, 0x80, 0x0 ;  /* 0x000000000000781c */ /* 0x000fe20003f4f008 */
[----:B------:R-:W-:Y:S01]  /*3700*/  IMAD.MOV.U32 R43, RZ, RZ, R95 ;  /* 0x000000ffff2b7224 */ /* 0x000fe200078e005f */
[----:B------:R-:W-:Y:S01]  /*3710*/  PRMT R166, R41, 0x5410, R40 ;  /* 0x0000541029a67816 */ /* 0x000fe20000000028 */
[----:B------:R-:W-:Y:S01]  /*3720*/  IMAD.MOV.U32 R40, RZ, RZ, R86 ;  /* 0x000000ffff287224 */ /* 0x000fe200078e0056 */
[----:B------:R-:W-:Y:S01]  /*3730*/  PRMT R169, R169, 0x5410, R42 ;  /* 0x00005410a9a97816 */ /* 0x000fe2000000002a */
[----:B------:R-:W-:Y:S01]  /*3740*/  IMAD.MOV.U32 R41, RZ, RZ, R87 ;  /* 0x000000ffff297224 */ /* 0x000fe200078e0057 */
[----:B------:R-:W-:-:S02]  /*3750*/  PRMT R170, R170, 0x5410, R43 ;  /* 0x00005410aaaa7816 */ /* 0x000fc4000000002b */
[----:B------:R-:W-:Y:S01]  /*3760*/  PRMT R167, R167, 0x5410, R40 ;  /* 0x00005410a7a77816 */ /* 0x000fe20000000028 */
[----:B------:R-:W-:Y:S01]  /*3770*/  IMAD.MOV.U32 R40, RZ, RZ, R124 ;  /* 0x000000ffff287224 */ /* 0x000fe200078e007c */
[----:B------:R-:W-:Y:S01]  /*3780*/  PRMT R168, R168, 0x5410, R41 ;  /* 0x00005410a8a87816 */ /* 0x000fe20000000029 */
[----:B------:R-:W-:-:S05]  /*3790*/  IMAD.MOV.U32 R41, RZ, RZ, R125 ;  /* 0x000000ffff297224 */ /* 0x000fca00078e007d */
[----:B------:R-:W-:Y:S01]  /*37a0*/  PRMT R128, R41, 0x5410, R40 ;  /* 0x0000541029807816 */ /* 0x000fe20000000028 */
[----:B------:R-:W-:Y:S02]  /*37b0*/  IMAD.MOV.U32 R41, RZ, RZ, R76 ;  /* 0x000000ffff297224 */ /* 0x000fe400078e004c */
[----:B------:R-:W-:-:S05]  /*37c0*/  IMAD.MOV.U32 R40, RZ, RZ, R77 ;  /* 0x000000ffff287224 */ /* 0x000fca00078e004d */
[----:B------:R-:W-:Y:S01]  /*37d0*/  PRMT R161, R40, 0x5410, R41 ;  /* 0x0000541028a17816 */ /* 0x000fe20000000029 */
[----:B------:R-:W-:Y:S02]  /*37e0*/  IMAD.MOV.U32 R41, RZ, RZ, R80 ;  /* 0x000000ffff297224 */ /* 0x000fe400078e0050 */
[----:B------:R-:W-:-:S03]  /*37f0*/  IMAD.MOV.U32 R40, RZ, RZ, R81 ;  /* 0x000000ffff287224 */ /* 0x000fc600078e0051 */
[----:B------:R-:W-:Y:S01]  /*3800*/  PRMT R165, R41, 0x7610, R165 ;  /* 0x0000761029a57816 */ /* 0x000fe200000000a5 */
[----:B------:R-:W-:Y:S01]  /*3810*/  IMAD.MOV.U32 R41, RZ, RZ, R85 ;  /* 0x000000ffff297224 */ /* 0x000fe200078e0055 */
[----:B------:R-:W-:Y:S01]  /*3820*/  PRMT R164, R40, 0x7610, R164 ;  /* 0x0000761028a47816 */ /* 0x000fe200000000a4 */
        /* <DEDUP_REMOVED lines=54> */
[----:B------:R-:W-:Y:S06]  /*3b90*/  @!P2 BRA `(.L_x_440) ;  /* 0x000000000004a947 */ /* 0x000fec0003800000 */
[----:B------:R-:W-:Y:S01]  /*3ba0*/  BPT.TRAP 0x1 ;  /* 0x000000040000795c */ /* 0x000fe20000300000 */
.L_x_440:
[----:B------:R-:W-:Y:S01]  /*3bb0*/  IMAD R101, R16, 0x8, R2 ;  /* 0x0000000810657824 */ /* 0x000fe200078e0202 */
[----:B------:R-:W-:Y:S01]  /*3bc0*/  SHF.L.U32 R102, R184, 0x1f, RZ ;  /* 0x0000001fb8667819 */ /* 0x000fe200000006ff */
[----:B------:R-:W-:Y:S03]  /*3bd0*/  BSSY B1, `(.L_x_441) ;  /* 0x0000003000017945 */ /* 0x000fe60003800000 */
[----:B------:R-:W0:Y:S02]  /*3be0*/  SYNCS.PHASECHK.TRANS64.TRYWAIT P5, [R101+URZ+0x34890], R102 ;  /* 0x03489066650075a7 */ /* 0x000e2400080a017f */
[----:B0-----:R-:W-:Y:S05]  /*3bf0*/  @!P5 BRA `(.L_x_442) ;  /* 0x000001dc00d0d947 */ /* 0x001fea0003800000 */
.L_x_795:
[----:B------:R-:W-:Y:S05]  /*3c00*/  BSYNC B1 ;  /* 0x0000000000017941 */ /* 0x000fea0003800000 */
.L_x_441:
[----:B------:R-:W-:Y:S04]  /*3c10*/  BSSY B1, `(.L_x_443) ;  /* 0x0000158000017945 */ /* 0x000fe80003800000 */
[----:B------:R-:W-:Y:S05]  /*3c20*/  @P3 BRA `(.L_x_444) ;  /* 0x0000001400583947 */ /* 0x000fea0003800000 */
[----:B------:R-:W-:Y:S01]  /*3c30*/  ISETP.NE.AND P3, PT, R34, RZ, PT ;  /* 0x000000ff2200720c */ /* 0x000fe20003f65270 */
[----:B------:R-:W-:-:S12]  /*3c40*/  BSSY B2, `(.L_x_445) ;  /* 0x0000037000027945 */ /* 0x000fd80003800000 */
[----:B------:R-:W-:Y:S05]  /*3c50*/  @!P3 BRA `(.L_x_446) ;  /* 0x0000000000d4b947 */ /* 0x000fea0003800000 */
[----:B------:R1:W2:Y:S01]  /*3c60*/  LDS.128 R40, [R47] ;  /* 0x000000002f287984 */ /* 0x0002a20000000c00 */
[----:B------:R-:W-:Y:S01]  /*3c70*/  ISETP.GE.AND P3, PT, R22, R117, PT ;  /* 0x000000751600720c */ /* 0x000fe20003f66270 */
[----:B------:R-:W-:-:S12]  /*3c80*/  BSSY B3, `(.L_x_447) ;  /* 0x0000031000037945 */ /* 0x000fd80003800000 */
[----:B-1----:R-:W-:Y:S05]  /*3c90*/  @P3 BRA `(.L_x_448) ;  /* 0x0000000000bc3947 */ /* 0x002fea0003800000 */
[----:B------:R-:W-:Y:S02]  /*3ca0*/  SHF.R.U64 R126, R126, 0x10, R127 ;  /* 0x000000107e7e7819 */ /* 0x000fe4000000127f */
[--C-:B------:R-:W-:Y:S02]  /*3cb0*/  SHF.R.U64 R124, R124, 0x10, R125.reuse ;  /* 0x000000107c7c7819 */ /* 0x100fe4000000127d */
[----:B------:R-:W-:Y:S02]  /*3cc0*/  PRMT R126, R129, 0x5432, R126 ;  /* 0x00005432817e7816 */ /* 0x000fe4000000007e */
[----:B------:R-:W-:Y:S02]  /*3cd0*/  SHF.R.U32.HI R125, RZ, 0x10, R125 ;  /* 0x00000010ff7d7819 */ /* 0x000fe4000001167d */
[----:B------:R-:W-:Y:S02]  /*3ce0*/  SHF.R.U32.HI R127, RZ, 0x10, R127 ;  /* 0x00000010ff7f7819 */ /* 0x000fe4000001167f */
[----:B------:R-:W-:-:S02]  /*3cf0*/  PRMT R124, R128, 0x5432, R124 ;  /* 0x00005432807c7816 */ /* 0x000fc4000000007c */
[----:B--2---:R-:W-:Y:S02]  /*3d00*/  LOP3.LUT R148, R41, 0xffff0000, RZ, 0xc0, !PT ;  /* 0xffff000029947812 */ /* 0x004fe400078ec0ff */
[C---:B------:R-:W-:Y:S01]  /*3d10*/  LOP3.LUT R146, R126.reuse, 0xffff0000, RZ, 0xc0, !PT ;  /* 0xffff00007e927812 */ /* 0x040fe200078ec0ff */
[----:B------:R-:W-:Y:S01]  /*3d20*/  IMAD.U32 R126, R126, 0x10000, RZ ;  /* 0x000100007e7e7824 */ /* 0x000fe200078e00ff */
[----:B------:R-:W-:Y:S02]  /*3d30*/  PRMT R125, R128, 0x5410, R125 ;  /* 0x00005410807d7816 */ /* 0x000fe4000000007d */
[----:B------:R-:W-:Y:S01]  /*3d40*/  PRMT R127, R129, 0x5410, R127 ;  /* 0x00005410817f7816 */ /* 0x000fe2000000007f */
[----:B------:R-:W-:Y:S01]  /*3d50*/  IMAD.U32 R129, R41, 0x10000, RZ ;  /* 0x0001000029817824 */ /* 0x000fe200078e00ff */
[----:B------:R-:W-:Y:S01]  /*3d60*/  LOP3.LUT R128, R124, 0xffff0000, RZ, 0xc0, !PT ;  /* 0xffff00007c807812 */ /* 0x000fe200078ec0ff */
[----:B------:R-:W-:Y:S01]  /*3d70*/  FMUL.FTZ R41, R148, R146 ;  /* 0x0000009294297220 */ /* 0x000fe20000410000 */
[----:B------:R-:W-:-:S03]  /*3d80*/  IMAD.U32 R124, R124, 0x10000, RZ ;  /* 0x000100007c7c7824 */ /* 0x000fc600078e00ff */
[-C--:B------:R-:W-:Y:S01]  /*3d90*/  FFMA.FTZ R41, R129, R128.reuse, -R41 ;  /* 0x0000008081297223 */ /* 0x080fe20000010829 */
[----:B------:R-:W-:Y:S01]  /*3da0*/  FMUL.FTZ R128, R148, R128 ;  /* 0x0000008094807220 */ /* 0x000fe20000410000 */
[C---:B------:R-:W-:Y:S01]  /*3db0*/  IMAD.U32 R148, R125.reuse, 0x10000, RZ ;  /* 0x000100007d947824 */ /* 0x040fe200078e00ff */
[----:B------:R-:W-:Y:S02]  /*3dc0*/  LOP3.LUT R125, R125, 0xffff0000, RZ, 0xc0, !PT ;  /* 0xffff00007d7d7812 */ /* 0x000fe400078ec0ff */
[----:B------:R-:W-:Y:S01]  /*3dd0*/  FFMA.FTZ R128, R129, R146, R128 ;  /* 0x0000009281807223 */ /* 0x000fe20000010080 */
[C---:B------:R-:W-:Y:S01]  /*3de0*/  LOP3.LUT R129, R42.reuse, 0xffff0000, RZ, 0xc0, !PT ;  /* 0xffff00002a817812 */ /* 0x040fe200078ec0ff */
[C---:B------:R-:W-:Y:S01]  /*3df0*/  IMAD.U32 R146, R127.reuse, 0x10000, RZ ;  /* 0x000100007f927824 */ /* 0x040fe200078e00ff */
[----:B------:R-:W-:Y:S01]  /*3e00*/  LOP3.LUT R127, R127, 0xffff0000, RZ, 0xc0, !PT ;  /* 0xffff00007f7f7812 */ /* 0x000fe200078ec0ff */
[----:B------:R-:W-:Y:S01]  /*3e10*/  IMAD.U32 R42, R42, 0x10000, RZ ;  /* 0x000100002a2a7824 */ /* 0x000fe200078e00ff */
[----:B------:R-:W-:Y:S01]  /*3e20*/  F2FP.BF16.F32.PACK_AB R41, R128, R41 ;  /* 0x000000298029723e */ /* 0x000fe200000010ff */
[C---:B------:R-:W-:Y:S01]  /*3e30*/  FMUL.FTZ R153, R129.reuse, R146 ;  /* 0x0000009281997220 */ /* 0x040fe20000410000 */
[----:B------:R-:W-:-:S03]  /*3e40*/  FMUL.FTZ R129, R129, R148 ;  /* 0x0000009481817220 */ /* 0x000fc60000410000 */
[C---:B------:R-:W-:Y:S01]  /*3e50*/  FFMA.FTZ R153, R42.reuse, R148, -R153 ;  /* 0x000000942a997223 */ /* 0x040fe20000010899 */
[----:B------:R-:W-:Y:S01]  /*3e60*/  FFMA.FTZ R129, R42, R146, R129 ;  /* 0x000000922a817223 */ /* 0x000fe20000010081 */
[C---:B------:R-:W-:Y:S01]  /*3e70*/  LOP3.LUT R42, R43.reuse, 0xffff0000, RZ, 0xc0, !PT ;  /* 0xffff00002b2a7812 */ /* 0x040fe200078ec0ff */
[----:B------:R-:W-:-:S03]  /*3e80*/  IMAD.U32 R43, R43, 0x10000, RZ ;  /* 0x000100002b2b7824 */ /* 0x000fc600078e00ff */
        /* <DEDUP_REMOVED lines=11> */
[----:B------:R-:W-:-:S05]  /*3f40*/  FFMA.FTZ R43, R40, R126, R43 ;  /* 0x0000007e282b7223 */ /* 0x000fca000001002b */
[----:B------:R-:W-:Y:S01]  /*3f50*/  F2FP.BF16.F32.PACK_AB R125, R43, R125 ;  /* 0x0000007d2b7d723e */ /* 0x000fe200000010ff */
[----:B------:R-:W-:Y:S02]  /*3f60*/  IMAD.MOV.U32 R43, RZ, RZ, R42 ;  /* 0x000000ffff2b7224 */ /* 0x000fe400078e002a */
[----:B------:R-:W-:Y:S02]  /*3f70*/  IMAD.MOV.U32 R42, RZ, RZ, R129 ;  /* 0x000000ffff2a7224 */ /* 0x000fe400078e0081 */
[----:B------:R-:W-:-:S07]  /*3f80*/  IMAD.MOV.U32 R40, RZ, RZ, R125 ;  /* 0x000000ffff287224 */ /* 0x000fce00078e007d */
.L_x_448:
[----:B------:R-:W-:Y:S05]  /*3f90*/  BSYNC B3 ;  /* 0x0000000000037941 */ /* 0x000fea0003800000 */
.L_x_447:
[----:B--2---:R1:W-:Y:S02]  /*3fa0*/  STG.E.128 desc[UR56][R48.64], R40 ;  /* 0x0000002830007986 */ /* 0x0043e4000c101d38 */
.L_x_446:
[----:B------:R-:W-:Y:S05]  /*3fb0*/  BSYNC B2 ;  /* 0x0000000000027941 */ /* 0x000fea0003800000 */
.L_x_445:
[----:B------:R-:W-:Y:S01]  /*3fc0*/  ISETP.NE.AND P3, PT, R38, RZ, PT ;  /* 0x000000ff2600720c */ /* 0x000fe20003f65270 */
[----:B------:R-:W-:-:S12]  /*3fd0*/  BSSY B2, `(.L_x_449) ;  /* 0x0000037000027945 */ /* 0x000fd80003800000 */
[----:B------:R-:W-:Y:S05]  /*3fe0*/  @!P3 BRA `(.L_x_450) ;  /* 0x0000000000d4b947 */ /* 0x000fea0003800000 */
[----:B-1----:R1:W2:Y:S01]  /*3ff0*/  LDS.128 R40, [R46] ;  /* 0x000000002e287984 */ /* 0x0022a20000000c00 */
[----:B------:R-:W-:Y:S01]  /*4000*/  ISETP.GE.AND P3, PT, R187, R117, PT ;  /* 0x00000075bb00720c */ /* 0x000fe20003f66270 */
[----:B------:R-:W-:-:S12]  /*4010*/  BSSY B3, `(.L_x_451) ;  /* 0x0000031000037945 */ /* 0x000fd80003800000 */
[----:B-1----:R-:W-:Y:S05]  /*4020*/  @P3 BRA `(.L_x_452) ;  /* 0x0000000000bc3947 */ /* 0x002fea0003800000 */
[--C-:B------:R-:W-:Y:S01]  /*4030*/  SHF.R.U64 R94, R94, 0x10, R95.reuse ;  /* 0x000000105e5e7819 */ /* 0x100fe2000000125f */
[----:B--2---:R-:W-:Y:S01]  /*4040*/  IMAD.U32 R125, R41, 0x10000, RZ ;  /* 0x00010000297d7824 */ /* 0x004fe200078e00ff */
[----:B------:R-:W-:Y:S02]  /*4050*/  SHF.R.U32.HI R124, RZ, 0x10, R95 ;  /* 0x00000010ff7c7819 */ /* 0x000fe4000001165f */
[--C-:B------:R-:W-:Y:S02]  /*4060*/  SHF.R.U64 R95, R120, 0x10, R121.reuse ;  /* 0x00000010785f7819 */ /* 0x100fe40000001279 */
[----:B------:R-:W-:Y:S02]  /*4070*/  SHF.R.U32.HI R120, RZ, 0x10, R121 ;  /* 0x00000010ff787819 */ /* 0x000fe40000011679 */
[----:B------:R-:W-:Y:S02]  /*4080*/  PRMT R121, R170, 0x5410, R95 ;  /* 0x00005410aa797816 */ /* 0x000fe4000000005f */
[----:B------:R-:W-:-:S02]  /*4090*/  PRMT R94, R169, 0x5432, R94 ;  /* 0x00005432a95e7816 */ /* 0x000fc4000000005e */
[----:B------:R-:W-:Y:S02]  /*40a0*/  LOP3.LUT R127, R41, 0xffff0000, RZ, 0xc0, !PT ;  /* 0xffff0000297f7812 */ /* 0x000fe400078ec0ff */
[C---:B------:R-:W-:Y:S01]  /*40b0*/  LOP3.LUT R126, R121.reuse, 0xffff0000, RZ, 0xc0, !PT ;  /* 0xffff0000797e7812 */ /* 0x040fe200078ec0ff */
[----:B------:R-:W-:Y:S01]  /*40c0*/  IMAD.U32 R121, R121, 0x10000, RZ ;  /* 0x0001000079797824 */ /* 0x000fe200078e00ff */
[----:B------:R-:W-:Y:S02]  /*40d0*/  PRMT R95, R172, 0x5432, R120 ;  /* 0x00005432ac5f7816 */ /* 0x000fe40000000078 */
[----:B------:R-:W-:Y:S01]  /*40e0*/  LOP3.LUT R41, R94, 0xffff0000, RZ, 0xc0, !PT ;  /* 0xffff00005e297812 */ /* 0x000fe200078ec0ff */
[----:B------:R-:W-:Y:S01]  /*40f0*/  FMUL.FTZ R120, R127, R126 ;  /* 0x0000007e7f787220 */ /* 0x000fe20000410000 */
[----:B------:R-:W-:Y:S01]  /*4100*/  PRMT R124, R170, 0x5432, R124 ;  /* 0x00005432aa7c7816 */ /* 0x000fe2000000007c */
[----:B------:R-:W-:Y:S02]  /*4110*/  IMAD.U32 R94, R94, 0x10000, RZ ;  /* 0x000100005e5e7824 */ /* 0x000fe400078e00ff */
[-C--:B------:R-:W-:Y:S01]  /*4120*/  FFMA.FTZ R120, R125, R41.reuse, -R120 ;  /* 0x000000297d787223 */ /* 0x080fe20000010878 */
[----:B------:R-:W-:Y:S01]  /*4130*/  FMUL.FTZ R41, R127, R41 ;  /* 0x000000297f297220 */ /* 0x000fe20000410000 */
[C---:B------:R-:W-:Y:S01]  /*4140*/  IMAD.U32 R127, R124.reuse, 0x10000, RZ ;  /* 0x000100007c7f7824 */ /* 0x040fe200078e00ff */
[----:B------:R-:W-:-:S02]  /*4150*/  LOP3.LUT R124, R124, 0xffff0000, RZ, 0xc0, !PT ;  /* 0xffff00007c7c7812 */ /* 0x000fc400078ec0ff */
        /* <DEDUP_REMOVED lines=28> */
.L_x_452:
[----:B------:R-:W-:Y:S05]  /*4320*/  BSYNC B3 ;  /* 0x0000000000037941 */ /* 0x000fea0003800000 */
.L_x_451:
[----:B--2---:R2:W-:Y:S02]  /*4330*/  STG.E.128 desc[UR56][R48.64+0x40], R40 ;  /* 0x0000402830007986 */ /* 0x0045e4000c101d38 */
.L_x_450:
[----:B------:R-:W-:Y:S05]  /*4340*/  BSYNC B2 ;  /* 0x0000000000027941 */ /* 0x000fea0003800000 */
.L_x_449:
[----:B------:R-:W-:Y:S01]  /*4350*/  ISETP.NE.AND P3, PT, R39, RZ, PT ;  /* 0x000000ff2700720c */ /* 0x000fe20003f65270 */
[----:B------:R-:W-:-:S12]  /*4360*/  BSSY B2, `(.L_x_453) ;  /* 0x0000037000027945 */ /* 0x000fd80003800000 */
[----:B------:R-:W-:Y:S05]  /*4370*/  @!P3 BRA `(.L_x_454) ;  /* 0x0000000000d4b947 */ /* 0x000fea0003800000 */
[----:B-12---:R1:W2:Y:S01]  /*4380*/  LDS.128 R40, [R47+0x4000] ;  /* 0x004000002f287984 */ /* 0x0062a20000000c00 */
        /* <DEDUP_REMOVED lines=50> */
.L_x_456:
[----:B------:R-:W-:Y:S05]  /*46b0*/  BSYNC B3 ;  /* 0x0000000000037941 */ /* 0x000fea0003800000 */
.L_x_455:
[----:B--2---:R3:W-:Y:S02]  /*46c0*/  STG.E.128 desc[UR56][R48.64+0x80], R40 ;  /* 0x0000802830007986 */ /* 0x0047e4000c101d38 */
.L_x_454:
[----:B------:R-:W-:Y:S05]  /*46d0*/  BSYNC B2 ;  /* 0x0000000000027941 */ /* 0x000fea0003800000 */
.L_x_453:
[----:B------:R-:W-:Y:S01]  /*46e0*/  ISETP.NE.AND P3, PT, R96, RZ, PT ;  /* 0x000000ff6000720c */ /* 0x000fe20003f65270 */
[----:B------:R-:W-:-:S12]  /*46f0*/  BSSY B2, `(.L_x_457) ;  /* 0x0000038000027945 */ /* 0x000fd80003800000 */
[----:B------:R-:W-:Y:S05]  /*4700*/  @!P3 BRA `(.L_x_458) ;  /* 0x0000000000d8b947 */ /* 0x000fea0003800000 */
[----:B-123--:R1:W2:Y:S01]  /*4710*/  LDS.128 R40, [R46+0x4000] ;  /* 0x004000002e287984 */ /* 0x00e2a20000000c00 */
[----:B------:R-:W-:Y:S01]  /*4720*/  ISETP.GE.AND P3, PT, R189, R117, PT ;  /* 0x00000075bd00720c */ /* 0x000fe20003f66270 */
[----:B------:R-:W-:-:S12]  /*4730*/  BSSY B3, `(.L_x_459) ;  /* 0x0000032000037945 */ /* 0x000fd80003800000 */
[----:B-1----:R-:W-:Y:S05]  /*4740*/  @P3 BRA `(.L_x_460) ;  /* 0x0000000000c03947 */ /* 0x002fea0003800000 */
[--C-:B------:R-:W-:Y:S02]  /*4750*/  SHF.R.U64 R82, R82, 0x10, R83.reuse ;  /* 0x0000001052527819 */ /* 0x100fe40000001253 */
[----:B------:R-:W-:Y:S02]  /*4760*/  SHF.R.U32.HI R86, RZ, 0x10, R83 ;  /* 0x00000010ff567819 */ /* 0x000fe40000011653 */
[--C-:B------:R-:W-:Y:S02]  /*4770*/  SHF.R.U64 R83, R84, 0x10, R85.reuse ;  /* 0x0000001054537819 */ /* 0x100fe40000001255 */
[----:B------:R-:W-:Y:S02]  /*4780*/  SHF.R.U32.HI R87, RZ, 0x10, R85 ;  /* 0x00000010ff577819 */ /* 0x000fe40000011655 */
[----:B------:R-:W-:Y:S01]  /*4790*/  PRMT R85, R168, 0x5410, R83 ;  /* 0x00005410a8557816 */ /* 0x000fe20000000053 */
[----:B--2---:R-:W-:Y:S01]  /*47a0*/  IMAD.U32 R83, R41, 0x10000, RZ ;  /* 0x0001000029537824 */ /* 0x004fe200078e00ff */
[----:B------:R-:W-:-:S02]  /*47b0*/  PRMT R82, R166, 0x5432, R82 ;  /* 0x00005432a6527816 */ /* 0x000fc40000000052 */
[----:B------:R-:W-:Y:S02]  /*47c0*/  LOP3.LUT R94, R41, 0xffff0000, RZ, 0xc0, !PT ;  /* 0xffff0000295e7812 */ /* 0x000fe400078ec0ff */
[C---:B------:R-:W-:Y:S01]  /*47d0*/  LOP3.LUT R92, R85.reuse, 0xffff0000, RZ, 0xc0, !PT ;  /* 0xffff0000555c7812 */ /* 0x040fe200078ec0ff */
[----:B------:R-:W-:Y:S01]  /*47e0*/  IMAD.U32 R85, R85, 0x10000, RZ ;  /* 0x0001000055557824 */ /* 0x000fe200078e00ff */
[C---:B------:R-:W-:Y:S01]  /*47f0*/  LOP3.LUT R84, R82.reuse, 0xffff0000, RZ, 0xc0, !PT ;  /* 0xffff000052547812 */ /* 0x040fe200078ec0ff */
[----:B------:R-:W-:Y:S02]  /*4800*/  IMAD.U32 R82, R82, 0x10000, RZ ;  /* 0x0001000052527824 */ /* 0x000fe400078e00ff */
[C---:B------:R-:W-:Y:S02]  /*4810*/  FMUL.FTZ R93, R94.reuse, R92 ;  /* 0x0000005c5e5d7220 */ /* 0x040fe40000410000 */
[-C--:B------:R-:W-:Y:S02]  /*4820*/  FMUL.FTZ R41, R94, R84.reuse ;  /* 0x000000545e297220 */ /* 0x080fe40000410000 */
[----:B------:R-:W-:-:S02]  /*4830*/  FFMA.FTZ R84, R83, R84, -R93 ;  /* 0x0000005453547223 */ /* 0x000fc4000001085d */
[----:B------:R-:W-:Y:S01]  /*4840*/  FFMA.FTZ R83, R83, R92, R41 ;  /* 0x0000005c53537223 */ /* 0x000fe20000010029 */
[----:B------:R-:W-:Y:S02]  /*4850*/  PRMT R41, R166, 0x5410, R86 ;  /* 0x00005410a6297816 */ /* 0x000fe40000000056 */
[----:B------:R-:W-:Y:S02]  /*4860*/  PRMT R86, R167, 0x5410, R87 ;  /* 0x00005410a7567816 */ /* 0x000fe40000000057 */
[----:B------:R-:W-:Y:S01]  /*4870*/  LOP3.LUT R92, R42, 0xffff0000, RZ, 0xc0, !PT ;  /* 0xffff00002a5c7812 */ /* 0x000fe200078ec0ff */
[C---:B------:R-:W-:Y:S01]  /*4880*/  IMAD.U32 R93, R41.reuse, 0x10000, RZ ;  /* 0x00010000295d7824 */ /* 0x040fe200078e00ff */
[----:B------:R-:W-:Y:S01]  /*4890*/  LOP3.LUT R41, R41, 0xffff0000, RZ, 0xc0, !PT ;  /* 0xffff000029297812 */ /* 0x000fe200078ec0ff */
        /* <DEDUP_REMOVED lines=14> */
[C---:B------:R-:W-:Y:S01]  /*4980*/  LOP3.LUT R41, R40.reuse, 0xffff0000, RZ, 0xc0, !PT ;  /* 0xffff000028297812 */ /* 0x040fe200078ec0ff */
[----:B------:R-:W-:Y:S01]  /*4990*/  FFMA.FTZ R42, R43, R86, R42 ;  /* 0x000000562b2a7223 */ /* 0x000fe2000001002a */
[----:B------:R-:W-:-:S03]  /*49a0*/  IMAD.U32 R40, R40, 0x10000, RZ ;  /* 0x0001000028287824 */ /* 0x000fc600078e00ff */
[C---:B------:R-:W-:Y:S01]  /*49b0*/  FMUL.FTZ R43, R41.reuse, R85 ;  /* 0x00000055292b7220 */ /* 0x040fe20000410000 */
[-C--:B------:R-:W-:Y:S01]  /*49c0*/  FMUL.FTZ R41, R41, R82.reuse ;  /* 0x0000005229297220 */ /* 0x080fe20000410000 */
[----:B------:R-:W-:Y:S02]  /*49d0*/  F2FP.BF16.F32.PACK_AB R42, R42, R87 ;  /* 0x000000572a2a723e */ /* 0x000fe400000010ff */
[C---:B------:R-:W-:Y:S01]  /*49e0*/  FFMA.FTZ R43, R40.reuse, R82, -R43 ;  /* 0x00000052282b7223 */ /* 0x040fe2000001082b */
[----:B------:R-:W-:-:S05]  /*49f0*/  FFMA.FTZ R41, R40, R85, R41 ;  /* 0x0000005528297223 */ /* 0x000fca0000010029 */
[----:B------:R-:W-:Y:S01]  /*4a00*/  F2FP.BF16.F32.PACK_AB R41, R41, R43 ;  /* 0x0000002b2929723e */ /* 0x000fe200000010ff */
[----:B------:R-:W-:Y:S02]  /*4a10*/  IMAD.MOV.U32 R43, RZ, RZ, R42 ;  /* 0x000000ffff2b7224 */ /* 0x000fe400078e002a */
[----:B------:R-:W-:Y:S02]  /*4a20*/  IMAD.MOV.U32 R42, RZ, RZ, R92 ;  /* 0x000000ffff2a7224 */ /* 0x000fe400078e005c */
[----:B------:R-:W-:Y:S02]  /*4a30*/  IMAD.MOV.U32 R40, RZ, RZ, R41 ;  /* 0x000000ffff287224 */ /* 0x000fe400078e0029 */
[----:B------:R-:W-:-:S07]  /*4a40*/  IMAD.MOV.U32 R41, RZ, RZ, R83 ;  /* 0x000000ffff297224 */ /* 0x000fce00078e0053 */
.L_x_460:
[----:B------:R-:W-:Y:S05]  /*4a50*/  BSYNC B3 ;  /* 0x0000000000037941 */ /* 0x000fea0003800000 */
.L_x_459:
[----:B--2---:R4:W-:Y:S02]  /*4a60*/  STG.E.128 desc[UR56][R48.64+0xc0], R40 ;  /* 0x0000c02830007986 */ /* 0x0049e4000c101d38 */
.L_x_458:
[----:B------:R-:W-:Y:S05]  /*4a70*/  BSYNC B2 ;  /* 0x0000000000027941 */ /* 0x000fea0003800000 */
.L_x_457:
[----:B------:R-:W-:Y:S01]  /*4a80*/  ISETP.NE.AND P3, PT, R97, RZ, PT ;  /* 0x000000ff6100720c */ /* 0x000fe20003f65270 */
[----:B------:R-:W-:-:S12]  /*4a90*/  BSSY B2, `(.L_x_461) ;  /* 0x0000038000027945 */ /* 0x000fd80003800000 */
[----:B------:R-:W-:Y:S05]  /*4aa0*/  @!P3 BRA `(.L_x_462) ;  /* 0x0000000000d8b947 */ /* 0x000fea0003800000 */
[----:B-1234-:R1:W2:Y:S01]  /*4ab0*/  LDS.128 R40, [R47+0x8000] ;  /* 0x008000002f287984 */ /* 0x01e2a20000000c00 */
        /* <DEDUP_REMOVED lines=16> */
[-C--:B------:R-:W-:Y:S01]  /*4bc0*/  FMUL.FTZ R41, R86, R80.reuse ;  /* 0x0000005056297220 */ /* 0x080fe20000410000 */
[C---:B------:R-:W-:Y:S01]  /*4bd0*/  LOP3.LUT R86, R42.reuse, 0xffff0000, RZ, 0xc0, !PT ;  /* 0xffff00002a567812 */ /* 0x040fe200078ec0ff */
[----:B------:R-:W-:Y:S01]  /*4be0*/  FFMA.FTZ R80, R79, R80, -R85 ;  /* 0x000000504f507223 */ /* 0x000fe20000010855 */
[----:B------:R-:W-:-:S02]  /*4bf0*/  IMAD.U32 R42, R42, 0x10000, RZ ;  /* 0x000100002a2a7824 */ /* 0x000fc400078e00ff */
[----:B------:R-:W-:Y:S01]  /*4c00*/  FFMA.FTZ R79, R79, R84, R41 ;  /* 0x000000544f4f7223 */ /* 0x000fe20000010029 */
[C---:B------:R-:W-:Y:S02]  /*4c10*/  PRMT R41, R164.reuse, 0x5432, R82 ;  /* 0x00005432a4297816 */ /* 0x040fe40000000052 */
[----:B------:R-:W-:Y:S02]  /*4c20*/  PRMT R82, R164, 0x5410, R83 ;  /* 0x00005410a4527816 */ /* 0x000fe40000000053 */
[----:B------:R-:W-:Y:S01]  /*4c30*/  F2FP.BF16.F32.PACK_AB R79, R79, R80 ;  /* 0x000000504f4f723e */ /* 0x000fe200000010ff */
[C---:B------:R-:W-:Y:S01]  /*4c40*/  IMAD.U32 R84, R41.reuse, 0x10000, RZ ;  /* 0x0001000029547824 */ /* 0x040fe200078e00ff */
[----:B------:R-:W-:Y:S01]  /*4c50*/  LOP3.LUT R41, R41, 0xffff0000, RZ, 0xc0, !PT ;  /* 0xffff000029297812 */ /* 0x000fe200078ec0ff */
[C---:B------:R-:W-:Y:S01]  /*4c60*/  IMAD.U32 R83, R82.reuse, 0x10000, RZ ;  /* 0x0001000052537824 */ /* 0x040fe200078e00ff */
[----:B------:R-:W-:-:S03]  /*4c70*/  LOP3.LUT R82, R82, 0xffff0000, RZ, 0xc0, !PT ;  /* 0xffff000052527812 */ /* 0x000fc600078ec0ff */
        /* <DEDUP_REMOVED lines=23> */
.L_x_464:
[----:B------:R-:W-:Y:S05]  /*4df0*/  BSYNC B3 ;  /* 0x0000000000037941 */ /* 0x000fea0003800000 */
.L_x_463:
[----:B--2---:R1:W-:Y:S02]  /*4e00*/  STG.E.128 desc[UR56][R48.64+0x100], R40 ;  /* 0x0001002830007986 */ /* 0x0043e4000c101d38 */
.L_x_462:
[----:B------:R-:W-:Y:S05]  /*4e10*/  BSYNC B2 ;  /* 0x0000000000027941 */ /* 0x000fea0003800000 */
.L_x_461:
[----:B------:R-:W-:-:S13]  /*4e20*/  ISETP.NE.AND P3, PT, R98, RZ, PT ;  /* 0x000000ff6200720c */ /* 0x000fda0003f65270 */
[----:B------:R-:W-:Y:S05]  /*4e30*/  @!P3 BRA `(.L_x_444) ;  /* 0x0000000000d4b947 */ /* 0x000fea0003800000 */
[----:B-1234-:R1:W2:Y:S01]  /*4e40*/  LDS.128 R40, [R46+0x8000] ;  /* 0x008000002e287984 */ /* 0x01e2a20000000c00 */
[----:B------:R-:W-:Y:S01]  /*4e50*/  ISETP.GE.AND P3, PT, R190, R117, PT ;  /* 0x00000075be00720c */ /* 0x000fe20003f66270 */
[----:B------:R-:W-:-:S12]  /*4e60*/  BSSY B2, `(.L_x_465) ;  /* 0x0000031000027945 */ /* 0x000fd80003800000 */
[----:B-1----:R-:W-:Y:S05]  /*4e70*/  @P3 BRA `(.L_x_466) ;  /* 0x0000000000bc3947 */ /* 0x002fea0003800000 */
[----:B------:R-:W-:Y:S02]  /*4e80*/  SHF.R.U64 R78, R74, 0x10, R75 ;  /* 0x000000104a4e7819 */ /* 0x000fe4000000124b */
[--C-:B------:R-:W-:Y:S02]  /*4e90*/  SHF.R.U64 R74, R76, 0x10, R77.reuse ;  /* 0x000000104c4a7819 */ /* 0x100fe4000000124d */
[----:B------:R-:W-:Y:S02]  /*4ea0*/  PRMT R78, R162, 0x5432, R78 ;  /* 0x00005432a24e7816 */ /* 0x000fe4000000004e */
[----:B------:R-:W-:Y:S02]  /*4eb0*/  PRMT R74, R161, 0x5432, R74 ;  /* 0x00005432a14a7816 */ /* 0x000fe4000000004a */
[----:B------:R-:W-:Y:S02]  /*4ec0*/  SHF.R.U32.HI R76, RZ, 0x10, R77 ;  /* 0x00000010ff4c7819 */ /* 0x000fe4000001164d */
[C---:B--2---:R-:W-:Y:S01]  /*4ed0*/  LOP3.LUT R81, R41.reuse, 0xffff0000, RZ, 0xc0, !PT ;  /* 0xffff000029517812 */ /* 0x044fe200078ec0ff */
[----:B------:R-:W-:Y:S01]  /*4ee0*/  IMAD.U32 R41, R41, 0x10000, RZ ;  /* 0x0001000029297824 */ /* 0x000fe200078e00ff */
[C---:B------:R-:W-:Y:S01]  /*4ef0*/  LOP3.LUT R77, R74.reuse, 0xffff0000, RZ, 0xc0, !PT ;  /* 0xffff00004a4d7812 */ /* 0x040fe200078ec0ff */
[----:B------:R-:W-:Y:S01]  /*4f00*/  IMAD.U32 R74, R74, 0x10000, RZ ;  /* 0x000100004a4a7824 */ /* 0x000fe200078e00ff */
[C---:B------:R-:W-:Y:S01]  /*4f10*/  LOP3.LUT R79, R78.reuse, 0xffff0000, RZ, 0xc0, !PT ;  /* 0xffff00004e4f7812 */ /* 0x040fe200078ec0ff */
[----:B------:R-:W-:Y:S01]  /*4f20*/  IMAD.U32 R78, R78, 0x10000, RZ ;  /* 0x000100004e4e7824 */ /* 0x000fe200078e00ff */
[----:B------:R-:W-:Y:S01]  /*4f30*/  SHF.R.U32.HI R75, RZ, 0x10, R75 ;  /* 0x00000010ff4b7819 */ /* 0x000fe2000001164b */
[----:B------:R-:W-:Y:S01]  /*4f40*/  FMUL.FTZ R80, R81, R77 ;  /* 0x0000004d51507220 */ /* 0x000fe20000410000 */
[----:B------:R-:W-:Y:S01]  /*4f50*/  PRMT R76, R161, 0x5410, R76 ;  /* 0x00005410a14c7816 */ /* 0x000fe2000000004c */
[-C--:B------:R-:W-:Y:S01]  /*4f60*/  FMUL.FTZ R81, R81, R79.reuse ;  /* 0x0000004f51517220 */ /* 0x080fe20000410000 */
[----:B------:R-:W-:Y:S01]  /*4f70*/  PRMT R75, R162, 0x5410, R75 ;  /* 0x00005410a24b7816 */ /* 0x000fe2000000004b */
[C---:B------:R-:W-:Y:S01]  /*4f80*/  FFMA.FTZ R80, R41.reuse, R79, -R80 ;  /* 0x0000004f29507223 */ /* 0x040fe20000010850 */
[----:B------:R-:W-:Y:S01]  /*4f90*/  LOP3.LUT R82, R42, 0xffff0000, RZ, 0xc0, !PT ;  /* 0xffff00002a527812 */ /* 0x000fe200078ec0ff */
[----:B------:R-:W-:Y:S01]  /*4fa0*/  FFMA.FTZ R81, R41, R77, R81 ;  /* 0x0000004d29517223 */ /* 0x000fe20000010051 */
[C---:B------:R-:W-:Y:S01]  /*4fb0*/  IMAD.U32 R77, R76.reuse, 0x10000, RZ ;  /* 0x000100004c4d7824 */ /* 0x040fe200078e00ff */
[----:B------:R-:W-:Y:S01]  /*4fc0*/  LOP3.LUT R76, R76, 0xffff0000, RZ, 0xc0, !PT ;  /* 0xffff00004c4c7812 */ /* 0x000fe200078ec0ff */
[C---:B------:R-:W-:Y:S01]  /*4fd0*/  IMAD.U32 R79, R75.reuse, 0x10000, RZ ;  /* 0x000100004b4f7824 */ /* 0x040fe200078e00ff */
[----:B------:R-:W-:Y:S01]  /*4fe0*/  LOP3.LUT R75, R75, 0xffff0000, RZ, 0xc0, !PT ;  /* 0xffff00004b4b7812 */ /* 0x000fe200078ec0ff */
[----:B------:R-:W-:-:S02]  /*4ff0*/  IMAD.U32 R41, R42, 0x10000, RZ ;  /* 0x000100002a297824 */ /* 0x000fc400078e00ff */
[C---:B------:R-:W-:Y:S01]  /*5000*/  FMUL.FTZ R42, R82.reuse, R77 ;  /* 0x0000004d522a7220 */ /* 0x040fe20000410000 */
[-C--:B------:R-:W-:Y:S01]  /*5010*/  FMUL.FTZ R82, R82, R79.reuse ;  /* 0x0000004f52527220 */ /* 0x080fe20000410000 */
[----:B------:R-:W-:Y:S02]  /*5020*/  F2FP.BF16.F32.PACK_AB R80, R81, R80 ;  /* 0x000000505150723e */ /* 0x000fe400000010ff */
        /* <DEDUP_REMOVED lines=20> */
.L_x_466:
[----:B------:R-:W-:Y:S05]  /*5170*/  BSYNC B2 ;  /* 0x0000000000027941 */ /* 0x000fea0003800000 */
.L_x_465:
[----:B--2---:R1:W-:Y:S02]  /*5180*/  STG.E.128 desc[UR56][R48.64+0x140], R40 ;  /* 0x0001402830007986 */ /* 0x0043e4000c101d38 */
.L_x_444:
[----:B------:R-:W-:Y:S05]  /*5190*/  BSYNC B1 ;  /* 0x0000000000017941 */ /* 0x000fea0003800000 */
.L_x_443:
[----:B------:R-:W-:Y:S05]  /*51a0*/  @P4 BRA `(.L_x_467) ;  /* 0x0000005400804947 */ /* 0x000fea0003800000 */
[----:B------:R-:W-:Y:S01]  /*51b0*/  ISETP.NE.AND P3, PT, R34, RZ, PT ;  /* 0x000000ff2200720c */ /* 0x000fe20003f65270 */
[----:B------:R-:W-:-:S12]  /*51c0*/  BSSY B1, `(.L_x_468) ;  /* 0x0000035000017945 */ /* 0x000fd80003800000 */
[----:B------:R-:W-:Y:S05]  /*51d0*/  @!P3 BRA `(.L_x_469) ;  /* 0x0000000000ccb947 */ /* 0x000fea0003800000 */
[----:B-1234-:R1:W2:Y:S01]  /*51e0*/  LDS.128 R40, [R47+0x2000] ;  /* 0x002000002f287984 */ /* 0x01e2a20000000c00 */
[----:B------:R-:W-:Y:S01]  /*51f0*/  ISETP.GE.AND P3, PT, R22, R117, PT ;  /* 0x000000751600720c */ /* 0x000fe20003f66270 */
[----:B------:R-:W-:-:S12]  /*5200*/  BSSY B2, `(.L_x_470) ;  /* 0x000002f000027945 */ /* 0x000fd80003800000 */
[----:B-1----:R-:W-:Y:S05]  /*5210*/  @P3 BRA `(.L_x_471) ;  /* 0x0000000000b43947 */ /* 0x002fea0003800000 */
[----:B------:R-:W-:Y:S01]  /*5220*/  SHF.R.U64 R49, R72, 0x10, R73 ;  /* 0x0000001048317819 */ /* 0x000fe20000001249 */
[----:B--2---:R-:W-:Y:S01]  /*5230*/  IMAD.U32 R72, R42, 0x10000, RZ ;  /* 0x000100002a487824 */ /* 0x004fe200078e00ff */
[----:B------:R-:W-:Y:S01]  /*5240*/  SHF.R.U64 R48, R70, 0x10, R71 ;  /* 0x0000001046307819 */ /* 0x000fe20000001247 */
[----:B------:R-:W-:Y:S01]  /*5250*/  IMAD.U32 R75, R40, 0x10000, RZ ;  /* 0x00010000284b7824 */ /* 0x000fe200078e00ff */
[----:B------:R-:W-:Y:S02]  /*5260*/  SHF.R.U32.HI R73, RZ, 0x10, R73 ;  /* 0x00000010ff497819 */ /* 0x000fe40000011649 */
[----:B------:R-:W-:Y:S02]  /*5270*/  SHF.R.U32.HI R70, RZ, 0x10, R71 ;  /* 0x00000010ff467819 */ /* 0x000fe40000011647 */
[C---:B------:R-:W-:Y:S02]  /*5280*/  PRMT R49, R163.reuse, 0x5410, R49 ;  /* 0x00005410a3317816 */ /* 0x040fe40000000031 */
[----:B------:R-:W-:Y:S01]  /*5290*/  PRMT R163, R163, 0x5432, R73 ;  /* 0x00005432a3a37816 */ /* 0x000fe20000000049 */
[----:B------:R-:W-:Y:S01]  /*52a0*/  IMAD.U32 R73, R41, 0x10000, RZ ;  /* 0x0001000029497824 */ /* 0x000fe200078e00ff */
[----:B------:R-:W-:-:S02]  /*52b0*/  PRMT R48, R159, 0x5432, R48 ;  /* 0x000054329f307816 */ /* 0x000fc40000000030 */
[----:B------:R-:W-:Y:S01]  /*52c0*/  PRMT R70, R160, 0x5410, R70 ;  /* 0x00005410a0467816 */ /* 0x000fe20000000046 */
[----:B------:R-:W-:Y:S01]  /*52d0*/  IMAD.U32 R76, R163, 0x10000, RZ ;  /* 0x00010000a34c7824 */ /* 0x000fe200078e00ff */
[----:B------:R-:W-:Y:S02]  /*52e0*/  LOP3.LUT R79, R41, 0xffff0000, RZ, 0xc0, !PT ;  /* 0xffff0000294f7812 */ /* 0x000fe400078ec0ff */
[----:B------:R-:W-:Y:S01]  /*52f0*/  LOP3.LUT R42, R42, 0xffff0000, RZ, 0xc0, !PT ;  /* 0xffff00002a2a7812 */ /* 0x000fe200078ec0ff */
[----:B------:R-:W-:Y:S01]  /*5300*/  IMAD.U32 R77, R70, 0x10000, RZ ;  /* 0x00010000464d7824 */ /* 0x000fe200078e00ff */
[C---:B------:R-:W-:Y:S01]  /*5310*/  LOP3.LUT R41, R49.reuse, 0xffff0000, RZ, 0xc0, !PT ;  /* 0xffff000031297812 */ /* 0x040fe200078ec0ff */
[----:B------:R-:W-:Y:S01]  /*5320*/  IMAD.U32 R49, R49, 0x10000, RZ ;  /* 0x0001000031317824 */ /* 0x000fe200078e00ff */
[----:B------:R-:W-:Y:S01]  /*5330*/  LOP3.LUT R74, R48, 0xffff0000, RZ, 0xc0, !PT ;  /* 0xffff0000304a7812 */ /* 0x000fe200078ec0ff */
[C---:B------:R-:W-:Y:S01]  /*5340*/  FMUL.FTZ R80, R42.reuse, R76 ;  /* 0x0000004c2a507220 */ /* 0x040fe20000410000 */
[----:B------:R-:W-:Y:S01]  /*5350*/  LOP3.LUT R71, R43, 0xffff0000, RZ, 0xc0, !PT ;  /* 0xffff00002b477812 */ /* 0x000fe200078ec0ff */
[C---:B------:R-:W-:Y:S01]  /*5360*/  FMUL.FTZ R78, R79.reuse, R41 ;  /* 0x000000294f4e7220 */ /* 0x040fe20000410000 */
[----:B------:R-:W-:Y:S01]  /*5370*/  FMUL.FTZ R42, R42, R77 ;  /* 0x0000004d2a2a7220 */ /* 0x000fe20000410000 */
[----:B------:R-:W-:Y:S01]  /*5380*/  FMUL.FTZ R79, R79, R74 ;  /* 0x0000004a4f4f7220 */ /* 0x000fe20000410000 */
[----:B------:R-:W-:Y:S01]  /*5390*/  LOP3.LUT R163, R163, 0xffff0000, RZ, 0xc0, !PT ;  /* 0xffff0000a3a37812 */ /* 0x000fe200078ec0ff */
[----:B------:R-:W-:Y:S01]  /*53a0*/  IMAD.U32 R48, R48, 0x10000, RZ ;  /* 0x0001000030307824 */ /* 0x000fe200078e00ff */
[----:B------:R-:W-:Y:S01]  /*53b0*/  LOP3.LUT R70, R70, 0xffff0000, RZ, 0xc0, !PT ;  /* 0xffff000046467812 */ /* 0x000fe200078ec0ff */
[----:B------:R-:W-:Y:S01]  /*53c0*/  FFMA.FTZ R79, R73, R41, R79 ;  /* 0x00000029494f7223 */ /* 0x000fe2000001004f */
[----:B------:R-:W-:Y:S01]  /*53d0*/  LOP3.LUT R40, R40, 0xffff0000, RZ, 0xc0, !PT ;  /* 0xffff000028287812 */ /* 0x000fe200078ec0ff */
[C---:B------:R-:W-:Y:S01]  /*53e0*/  FFMA.FTZ R80, R72.reuse, R77, -R80 ;  /* 0x0000004d48507223 */ /* 0x040fe20000010850 */
[----:B------:R-:W-:Y:S01]  /*53f0*/  FFMA.FTZ R42, R72, R76, R42 ;  /* 0x0000004c482a7223 */ /* 0x000fe2000001002a */
[C---:B------:R-:W-:Y:S01]  /*5400*/  FMUL.FTZ R41, R71.reuse, R163 ;  /* 0x000000a347297220 */ /* 0x040fe20000410000 */
[----:B------:R-:W-:Y:S01]  /*5410*/  FMUL.FTZ R72, R71, R70 ;  /* 0x0000004647487220 */ /* 0x000fe20000410000 */
[----:B------:R-:W-:-:S02]  /*5420*/  IMAD.U32 R43, R43, 0x10000, RZ ;  /* 0x000100002b2b7824 */ /* 0x000fc400078e00ff */
[----:B------:R-:W-:Y:S01]  /*5430*/  FFMA.FTZ R78, R73, R74, -R78 ;  /* 0x0000004a494e7223 */ /* 0x000fe2000001084e */
[C---:B------:R-:W-:Y:S01]  /*5440*/  FMUL.FTZ R71, R40.reuse, R49 ;  /* 0x0000003128477220 */ /* 0x040fe20000410000 */
[----:B------:R-:W-:Y:S01]  /*5450*/  FMUL.FTZ R40, R40, R48 ;  /* 0x0000003028287220 */ /* 0x000fe20000410000 */
[C---:B------:R-:W-:Y:S01]  /*5460*/  FFMA.FTZ R41, R43.reuse, R70, -R41 ;  /* 0x000000462b297223 */ /* 0x040fe20000010829 */
[----:B------:R-:W-:Y:S01]  /*5470*/  FFMA.FTZ R72, R43, R163, R72 ;  /* 0x000000a32b487223 */ /* 0x000fe20000010048 */
[C---:B------:R-:W-:Y:S01]  /*5480*/  FFMA.FTZ R71, R75.reuse, R48, -R71 ;  /* 0x000000304b477223 */ /* 0x040fe20000010847 */
[----:B------:R-:W-:Y:S01]  /*5490*/  FFMA.FTZ R40, R75, R49, R40 ;  /* 0x000000314b287223 */ /* 0x000fe20000010028 */
[----:B------:R-:W-:Y:S02]  /*54a0*/  F2FP.BF16.F32.PACK_AB R78, R79, R78 ;  /* 0x0000004e4f4e723e */ /* 0x000fe400000010ff */
[----:B------:R-:W-:Y:S02]  /*54b0*/  F2FP.BF16.F32.PACK_AB R43, R72, R41 ;  /* 0x00000029482b723e */ /* 0x000fe400000010ff */
[----:B------:R-:W-:Y:S01]  /*54c0*/  F2FP.BF16.F32.PACK_AB R42, R42, R80 ;  /* 0x000000502a2a723e */ /* 0x000fe200000010ff */
[----:B------:R-:W-:Y:S01]  /*54d0*/  IMAD.MOV.U32 R41, RZ, RZ, R78 ;  /* 0x000000ffff297224 */ /* 0x000fe200078e004e */
[----:B------:R-:W-:-:S07]  /*54e0*/  F2FP.BF16.F32.PACK_AB R40, R40, R71 ;  /* 0x000000472828723e */ /* 0x000fce00000010ff */
.L_x_471:
[----:B------:R-:W-:Y:S05]  /*54f0*/  BSYNC B2 ;  /* 0x0000000000027941 */ /* 0x000fea0003800000 */
.L_x_470:
[----:B--2---:R1:W-:Y:S02]  /*5500*/  STG.E.128 desc[UR56][R44.64], R40 ;  /* 0x000000282c007986 */ /* 0x0043e4000c101d38 */
.L_x_469:
[----:B------:R-:W-:Y:S05]  /*5510*/  BSYNC B1 ;  /* 0x0000000000017941 */ /* 0x000fea0003800000 */
.L_x_468:
        /* <DEDUP_REMOVED lines=12> */
[----:B------:R-:W-:Y:S02]  /*55e0*/  PRMT R49, R159, 0x5410, R49 ;  /* 0x000054109f317816 */ /* 0x000fe40000000031 */
[----:B------:R-:W-:Y:S02]  /*55f0*/  PRMT R48, R158, 0x5410, R48 ;  /* 0x000054109e307816 */ /* 0x000fe40000000030 */
[----:B------:R-:W-:-:S02]  /*5600*/  SHF.R.U32.HI R66, RZ, 0x10, R67 ;  /* 0x00000010ff427819 */ /* 0x000fc40000011643 */
[----:B------:R-:W-:Y:S01]  /*5610*/  PRMT R160, R160, 0x5432, R69 ;  /* 0x00005432a0a07816 */ /* 0x000fe20000000045 */
[C---:B------:R-:W-:Y:S01]  /*5620*/  IMAD.U32 R69, R41.reuse, 0x10000, RZ ;  /* 0x0001000029457824 */ /* 0x040fe200078e00ff */
[----:B------:R-:W-:Y:S02]  /*5630*/  LOP3.LUT R75, R41, 0xffff0000, RZ, 0xc0, !PT ;  /* 0xffff0000294b7812 */ /* 0x000fe400078ec0ff */
[C---:B------:R-:W-:Y:S01]  /*5640*/  LOP3.LUT R41, R49.reuse, 0xffff0000, RZ, 0xc0, !PT ;  /* 0xffff000031297812 */ /* 0x040fe200078ec0ff */
[----:B------:R-:W-:Y:S01]  /*5650*/  IMAD.U32 R72, R160, 0x10000, RZ ;  /* 0x00010000a0487824 */ /* 0x000fe200078e00ff */
[----:B------:R-:W-:Y:S01]  /*5660*/  LOP3.LUT R70, R48, 0xffff0000, RZ, 0xc0, !PT ;  /* 0xffff000030467812 */ /* 0x000fe200078ec0ff */
[----:B------:R-:W-:Y:S01]  /*5670*/  IMAD.U32 R49, R49, 0x10000, RZ ;  /* 0x0001000031317824 */ /* 0x000fe200078e00ff */
[----:B------:R-:W-:Y:S01]  /*5680*/  PRMT R66, R158, 0x5432, R66 ;  /* 0x000054329e427816 */ /* 0x000fe20000000042 */
[CC--:B------:R-:W-:Y:S01]  /*5690*/  FMUL.FTZ R74, R75.reuse, R41.reuse ;  /* 0x000000294b4a7220 */ /* 0x0c0fe20000410000 */
[----:B------:R-:W-:Y:S01]  /*56a0*/  LOP3.LUT R42, R42, 0xffff0000, RZ, 0xc0, !PT ;  /* 0xffff00002a2a7812 */ /* 0x000fe200078ec0ff */
[----:B------:R-:W-:Y:S01]  /*56b0*/  FMUL.FTZ R75, R75, R70 ;  /* 0x000000464b4b7220 */ /* 0x000fe20000410000 */
[----:B------:R-:W-:Y:S01]  /*56c0*/  LOP3.LUT R67, R43, 0xffff0000, RZ, 0xc0, !PT ;  /* 0xffff00002b437812 */ /* 0x000fe200078ec0ff */
[----:B------:R-:W-:Y:S01]  /*56d0*/  IMAD.U32 R73, R66, 0x10000, RZ ;  /* 0x0001000042497824 */ /* 0x000fe200078e00ff */
[----:B------:R-:W-:Y:S01]  /*56e0*/  LOP3.LUT R160, R160, 0xffff0000, RZ, 0xc0, !PT ;  /* 0xffff0000a0a07812 */ /* 0x000fe200078ec0ff */
[----:B------:R-:W-:Y:S01]  /*56f0*/  FFMA.FTZ R75, R69, R41, R75 ;  /* 0x00000029454b7223 */ /* 0x000fe2000001004b */
[----:B------:R-:W-:Y:S01]  /*5700*/  LOP3.LUT R66, R66, 0xffff0000, RZ, 0xc0, !PT ;  /* 0xffff000042427812 */ /* 0x000fe200078ec0ff */
[----:B------:R-:W-:Y:S01]  /*5710*/  FMUL.FTZ R76, R42, R72 ;  /* 0x000000482a4c7220 */ /* 0x000fe20000410000 */
[----:B------:R-:W-:Y:S01]  /*5720*/  LOP3.LUT R40, R40, 0xffff0000, RZ, 0xc0, !PT ;  /* 0xffff000028287812 */ /* 0x000fe200078ec0ff */
[----:B------:R-:W-:Y:S01]  /*5730*/  FMUL.FTZ R41, R42, R73 ;  /* 0x000000492a297220 */ /* 0x000fe20000410000 */
[----:B------:R-:W-:-:S02]  /*5740*/  IMAD.U32 R48, R48, 0x10000, RZ ;  /* 0x0001000030307824 */ /* 0x000fc400078e00ff */
[----:B------:R-:W-:Y:S01]  /*5750*/  FMUL.FTZ R42, R67, R160 ;  /* 0x000000a0432a7220 */ /* 0x000fe20000410000 */
[----:B------:R-:W-:Y:S02]  /*5760*/  IMAD.U32 R43, R43, 0x10000, RZ ;  /* 0x000100002b2b7824 */ /* 0x000fe400078e00ff */
[C---:B------:R-:W-:Y:S01]  /*5770*/  FFMA.FTZ R76, R68.reuse, R73, -R76 ;  /* 0x00000049444c7223 */ /* 0x040fe2000001084c */
[----:B------:R-:W-:Y:S01]  /*5780*/  FFMA.FTZ R41, R68, R72, R41 ;  /* 0x0000004844297223 */ /* 0x000fe20000010029 */
[----:B------:R-:W-:Y:S01]  /*5790*/  FMUL.FTZ R67, R67, R66 ;  /* 0x0000004243437220 */ /* 0x000fe20000410000 */
[----:B------:R-:W-:Y:S01]  /*57a0*/  FFMA.FTZ R74, R69, R70, -R74 ;  /* 0x00000046454a7223 */ /* 0x000fe2000001084a */
[CC--:B------:R-:W-:Y:S01]  /*57b0*/  FMUL.FTZ R68, R40.reuse, R49.reuse ;  /* 0x0000003128447220 */ /* 0x0c0fe20000410000 */
[----:B------:R-:W-:Y:S01]  /*57c0*/  FMUL.FTZ R40, R40, R48 ;  /* 0x0000003028287220 */ /* 0x000fe20000410000 */
[C---:B------:R-:W-:Y:S01]  /*57d0*/  FFMA.FTZ R42, R43.reuse, R66, -R42 ;  /* 0x000000422b2a7223 */ /* 0x040fe2000001082a */
[----:B------:R-:W-:Y:S01]  /*57e0*/  FFMA.FTZ R67, R43, R160, R67 ;  /* 0x000000a02b437223 */ /* 0x000fe20000010043 */
[C---:B------:R-:W-:Y:S01]  /*57f0*/  FFMA.FTZ R68, R71.reuse, R48, -R68 ;  /* 0x0000003047447223 */ /* 0x040fe20000010844 */
[----:B------:R-:W-:Y:S01]  /*5800*/  FFMA.FTZ R49, R71, R49, R40 ;  /* 0x0000003147317223 */ /* 0x000fe20000010028 */
[----:B------:R-:W-:-:S02]  /*5810*/  F2FP.BF16.F32.PACK_AB R74, R75, R74 ;  /* 0x0000004a4b4a723e */ /* 0x000fc400000010ff */
[----:B------:R-:W-:Y:S02]  /*5820*/  F2FP.BF16.F32.PACK_AB R43, R67, R42 ;  /* 0x0000002a432b723e */ /* 0x000fe400000010ff */
[----:B------:R-:W-:Y:S01]  /*5830*/  F2FP.BF16.F32.PACK_AB R42, R41, R76 ;  /* 0x0000004c292a723e */ /* 0x000fe200000010ff */
[----:B------:R-:W-:Y:S01]  /*5840*/  IMAD.MOV.U32 R41, RZ, RZ, R74 ;  /* 0x000000ffff297224 */ /* 0x000fe200078e004a */
[----:B------:R-:W-:-:S07]  /*5850*/  F2FP.BF16.F32.PACK_AB R40, R49, R68 ;  /* 0x000000443128723e */ /* 0x000fce00000010ff */
.L_x_475:
[----:B------:R-:W-:Y:S05]  /*5860*/  BSYNC B2 ;  /* 0x0000000000027941 */ /* 0x000fea0003800000 */
.L_x_474:
[----:B--2---:R1:W-:Y:S02]  /*5870*/  STG.E.128 desc[UR56][R44.64+0x40], R40 ;  /* 0x000040282c007986 */ /* 0x0043e4000c101d38 */
.L_x_473:
[----:B------:R-:W-:Y:S05]  /*5880*/  BSYNC B1 ;  /* 0x0000000000017941 */ /* 0x000fea0003800000 */
.L_x_472:
        /* <DEDUP_REMOVED lines=9> */
[----:B------:R-:W-:Y:S02]  /*5920*/  SHF.R.U64 R67, R62, 0x10, R63 ;  /* 0x000000103e437819 */ /* 0x000fe4000000123f */
[----:B------:R-:W-:Y:S02]  /*5930*/  SHF.R.U32.HI R66, RZ, 0x10, R65 ;  /* 0x00000010ff427819 */ /* 0x000fe40000011641 */
[----:B------:R-:W-:Y:S02]  /*5940*/  SHF.R.U32.HI R63, RZ, 0x10, R63 ;  /* 0x00000010ff3f7819 */ /* 0x000fe4000001163f */
[----:B------:R-:W-:Y:S02]  /*5950*/  PRMT R64, R157, 0x5410, R64 ;  /* 0x000054109d407816 */ /* 0x000fe40000000040 */
[----:B------:R-:W-:Y:S01]  /*5960*/  PRMT R62, R156, 0x5410, R67 ;  /* 0x000054109c3e7816 */ /* 0x000fe20000000043 */
[----:B------:R-:W-:Y:S01]  /*5970*/  IMAD.U32 R67, R41, 0x10000, RZ ;  /* 0x0001000029437824 */ /* 0x000fe200078e00ff */
[----:B------:R-:W-:-:S02]  /*5980*/  PRMT R157, R157, 0x5432, R66 ;  /* 0x000054329d9d7816 */ /* 0x000fc40000000042 */
[----:B------:R-:W-:Y:S02]  /*5990*/  PRMT R156, R156, 0x5432, R63 ;  /* 0x000054329c9c7816 */ /* 0x000fe4000000003f */
[----:B------:R-:W-:Y:S01]  /*59a0*/  LOP3.LUT R49, R42, 0xffff0000, RZ, 0xc0, !PT ;  /* 0xffff00002a317812 */ /* 0x000fe200078ec0ff */
[----:B------:R-:W-:Y:S01]  /*59b0*/  IMAD.U32 R63, R157, 0x10000, RZ ;  /* 0x000100009d3f7824 */ /* 0x000fe200078e00ff */
[----:B------:R-:W-:Y:S01]  /*59c0*/  LOP3.LUT R65, R41, 0xffff0000, RZ, 0xc0, !PT ;  /* 0xffff000029417812 */ /* 0x000fe200078ec0ff */
[----:B------:R-:W-:Y:S01]  /*59d0*/  IMAD.U32 R66, R156, 0x10000, RZ ;  /* 0x000100009c427824 */ /* 0x000fe200078e00ff */
[----:B------:R-:W-:Y:S01]  /*59e0*/  LOP3.LUT R70, R64, 0xffff0000, RZ, 0xc0, !PT ;  /* 0xffff000040467812 */ /* 0x000fe200078ec0ff */
[C---:B------:R-:W-:Y:S01]  /*59f0*/  FMUL.FTZ R71, R49.reuse, R63 ;  /* 0x0000003f31477220 */ /* 0x040fe20000410000 */
[----:B------:R-:W-:Y:S01]  /*5a00*/  LOP3.LUT R68, R62, 0xffff0000, RZ, 0xc0, !PT ;  /* 0xffff00003e447812 */ /* 0x000fe200078ec0ff */
[----:B------:R-:W-:Y:S01]  /*5a10*/  FMUL.FTZ R49, R49, R66 ;  /* 0x0000004231317220 */ /* 0x000fe20000410000 */
[----:B------:R-:W-:Y:S01]  /*5a20*/  LOP3.LUT R42, R43, 0xffff0000, RZ, 0xc0, !PT ;  /* 0xffff00002b2a7812 */ /* 0x000fe200078ec0ff */
[----:B------:R-:W-:Y:S01]  /*5a30*/  FMUL.FTZ R72, R65, R70 ;  /* 0x0000004641487220 */ /* 0x000fe20000410000 */
[----:B------:R-:W-:Y:S01]  /*5a40*/  LOP3.LUT R157, R157, 0xffff0000, RZ, 0xc0, !PT ;  /* 0xffff00009d9d7812 */ /* 0x000fe200078ec0ff */
[----:B------:R-:W-:Y:S01]  /*5a50*/  FMUL.FTZ R69, R65, R68 ;  /* 0x0000004441457220 */ /* 0x000fe20000410000 */
[----:B------:R-:W-:Y:S01]  /*5a60*/  LOP3.LUT R156, R156, 0xffff0000, RZ, 0xc0, !PT ;  /* 0xffff00009c9c7812 */ /* 0x000fe200078ec0ff */
[----:B------:R-:W-:Y:S01]  /*5a70*/  IMAD.U32 R64, R64, 0x10000, RZ ;  /* 0x0001000040407824 */ /* 0x000fe200078e00ff */
[C---:B------:R-:W-:Y:S01]  /*5a80*/  LOP3.LUT R65, R40.reuse, 0xffff0000, RZ, 0xc0, !PT ;  /* 0xffff000028417812 */ /* 0x040fe200078ec0ff */
[----:B------:R-:W-:-:S02]  /*5a90*/  IMAD.U32 R41, R40, 0x10000, RZ ;  /* 0x0001000028297824 */ /* 0x000fc400078e00ff */
[----:B------:R-:W-:Y:S01]  /*5aa0*/  FFMA.FTZ R40, R67, R68, -R72 ;  /* 0x0000004443287223 */ /* 0x000fe20000010848 */
[----:B------:R-:W-:Y:S02]  /*5ab0*/  IMAD.U32 R62, R62, 0x10000, RZ ;  /* 0x000100003e3e7824 */ /* 0x000fe400078e00ff */
[C---:B------:R-:W-:Y:S01]  /*5ac0*/  FFMA.FTZ R66, R48.reuse, R66, -R71 ;  /* 0x0000004230427223 */ /* 0x040fe20000010847 */
[----:B------:R-:W-:Y:S01]  /*5ad0*/  FFMA.FTZ R49, R48, R63, R49 ;  /* 0x0000003f30317223 */ /* 0x000fe20000010031 */
[CC--:B------:R-:W-:Y:S01]  /*5ae0*/  FMUL.FTZ R48, R42.reuse, R157.reuse ;  /* 0x0000009d2a307220 */ /* 0x0c0fe20000410000 */
[----:B------:R-:W-:Y:S01]  /*5af0*/  FMUL.FTZ R68, R42, R156 ;  /* 0x0000009c2a447220 */ /* 0x000fe20000410000 */
[----:B------:R-:W-:Y:S01]  /*5b00*/  FMUL.FTZ R42, R65, R64 ;  /* 0x00000040412a7220 */ /* 0x000fe20000410000 */
[----:B------:R-:W-:Y:S02]  /*5b10*/  IMAD.U32 R43, R43, 0x10000, RZ ;  /* 0x000100002b2b7824 */ /* 0x000fe400078e00ff */
[----:B------:R-:W-:Y:S01]  /*5b20*/  FMUL.FTZ R65, R65, R62 ;  /* 0x0000003e41417220 */ /* 0x000fe20000410000 */
[----:B------:R-:W-:Y:S01]  /*5b30*/  FFMA.FTZ R67, R67, R70, R69 ;  /* 0x0000004643437223 */ /* 0x000fe20000010045 */
[----:B------:R-:W-:Y:S01]  /*5b40*/  FFMA.FTZ R42, R41, R62, -R42 ;  /* 0x0000003e292a7223 */ /* 0x000fe2000001082a */
[----:B------:R-:W-:Y:S01]  /*5b50*/  FFMA.FTZ R48, R43, R156, -R48 ;  /* 0x0000009c2b307223 */ /* 0x000fe20000010830 */
[----:B------:R-:W-:Y:S01]  /*5b60*/  FFMA.FTZ R65, R41, R64, R65 ;  /* 0x0000004029417223 */ /* 0x000fe20000010041 */
[----:B------:R-:W-:Y:S01]  /*5b70*/  FFMA.FTZ R43, R43, R157, R68 ;  /* 0x0000009d2b2b7223 */ /* 0x000fe20000010044 */
[----:B------:R-:W-:-:S02]  /*5b80*/  F2FP.BF16.F32.PACK_AB R66, R49, R66 ;  /* 0x000000423142723e */ /* 0x000fc400000010ff */
[----:B------:R-:W-:Y:S02]  /*5b90*/  F2FP.BF16.F32.PACK_AB R41, R67, R40 ;  /* 0x000000284329723e */ /* 0x000fe400000010ff */
[----:B------:R-:W-:Y:S01]  /*5ba0*/  F2FP.BF16.F32.PACK_AB R40, R65, R42 ;  /* 0x0000002a4128723e */ /* 0x000fe200000010ff */
[----:B------:R-:W-:Y:S01]  /*5bb0*/  IMAD.MOV.U32 R42, RZ, RZ, R66 ;  /* 0x000000ffff2a7224 */ /* 0x000fe200078e0042 */
[----:B------:R-:W-:-:S07]  /*5bc0*/  F2FP.BF16.F32.PACK_AB R43, R43, R48 ;  /* 0x000000302b2b723e */ /* 0x000fce00000010ff */
.L_x_479:
[----:B------:R-:W-:Y:S05]  /*5bd0*/  BSYNC B2 ;  /* 0x0000000000027941 */ /* 0x000fea0003800000 */
.L_x_478:
[----:B--2---:R1:W-:Y:S02]  /*5be0*/  STG.E.128 desc[UR56][R44.64+0x80], R40 ;  /* 0x000080282c007986 */ /* 0x0043e4000c101d38 */
.L_x_477:
[----:B------:R-:W-:Y:S05]  /*5bf0*/  BSYNC B1 ;  /* 0x0000000000017941 */ /* 0x000fea0003800000 */
.L_x_476:
        /* <DEDUP_REMOVED lines=9> */
[--C-:B------:R-:W-:Y:S02]  /*5c90*/  SHF.R.U64 R49, R58, 0x10, R59.reuse ;  /* 0x000000103a317819 */ /* 0x100fe4000000123b */
[----:B------:R-:W-:Y:S02]  /*5ca0*/  SHF.R.U32.HI R59, RZ, 0x10, R59 ;  /* 0x00000010ff3b7819 */ /* 0x000fe4000001163b */
[----:B------:R-:W-:Y:S02]  /*5cb0*/  PRMT R62, R155, 0x5410, R62 ;  /* 0x000054109b3e7816 */ /* 0x000fe4000000003e */
[----:B------:R-:W-:Y:S02]  /*5cc0*/  SHF.R.U32.HI R60, RZ, 0x10, R61 ;  /* 0x00000010ff3c7819 */ /* 0x000fe4000001163d */
[----:B------:R-:W-:-:S02]  /*5cd0*/  PRMT R49, R154, 0x5432, R49 ;  /* 0x000054329a317816 */ /* 0x000fc40000000031 */
[----:B------:R-:W-:Y:S02]  /*5ce0*/  PRMT R154, R154, 0x5410, R59 ;  /* 0x000054109a9a7816 */ /* 0x000fe4000000003b */
[----:B------:R-:W-:Y:S02]  /*5cf0*/  LOP3.LUT R59, R41, 0xffff0000, RZ, 0xc0, !PT ;  /* 0xffff0000293b7812 */ /* 0x000fe400078ec0ff */
[----:B------:R-:W-:Y:S01]  /*5d00*/  LOP3.LUT R64, R62, 0xffff0000, RZ, 0xc0, !PT ;  /* 0xffff00003e407812 */ /* 0x000fe200078ec0ff */
[----:B------:R-:W-:Y:S01]  /*5d10*/  IMAD.U32 R63, R154, 0x10000, RZ ;  /* 0x000100009a3f7824 */ /* 0x000fe200078e00ff */
[----:B------:R-:W-:Y:S01]  /*5d20*/  PRMT R155, R155, 0x5432, R60 ;  /* 0x000054329b9b7816 */ /* 0x000fe2000000003c */
[----:B------:R-:W-:Y:S01]  /*5d30*/  IMAD.U32 R60, R41, 0x10000, RZ ;  /* 0x00010000293c7824 */ /* 0x000fe200078e00ff */
[----:B------:R-:W-:Y:S01]  /*5d40*/  LOP3.LUT R61, R49, 0xffff0000, RZ, 0xc0, !PT ;  /* 0xffff0000313d7812 */ /* 0x000fe200078ec0ff */
[----:B------:R-:W-:Y:S01]  /*5d50*/  FMUL.FTZ R67, R59, R64 ;  /* 0x000000403b437220 */ /* 0x000fe20000410000 */
[----:B------:R-:W-:Y:S01]  /*5d60*/  LOP3.LUT R58, R42, 0xffff0000, RZ, 0xc0, !PT ;  /* 0xffff00002a3a7812 */ /* 0x000fe200078ec0ff */
[----:B------:R-:W-:Y:S01]  /*5d70*/  IMAD.U32 R65, R155, 0x10000, RZ ;  /* 0x000100009b417824 */ /* 0x000fe200078e00ff */
[----:B------:R-:W-:Y:S01]  /*5d80*/  LOP3.LUT R42, R43, 0xffff0000, RZ, 0xc0, !PT ;  /* 0xffff00002b2a7812 */ /* 0x000fe200078ec0ff */
[-C--:B------:R-:W-:Y:S01]  /*5d90*/  FMUL.FTZ R69, R59, R61.reuse ;  /* 0x0000003d3b457220 */ /* 0x080fe20000410000 */
[C---:B------:R-:W-:Y:S01]  /*5da0*/  IMAD.U32 R41, R40.reuse, 0x10000, RZ ;  /* 0x0001000028297824 */ /* 0x040fe200078e00ff */
[----:B------:R-:W-:Y:S01]  /*5db0*/  LOP3.LUT R59, R40, 0xffff0000, RZ, 0xc0, !PT ;  /* 0xffff0000283b7812 */ /* 0x000fe200078ec0ff */
[----:B------:R-:W-:Y:S01]  /*5dc0*/  FFMA.FTZ R40, R60, R61, -R67 ;  /* 0x0000003d3c287223 */ /* 0x000fe20000010843 */
[----:B------:R-:W-:Y:S01]  /*5dd0*/  LOP3.LUT R155, R155, 0xffff0000, RZ, 0xc0, !PT ;  /* 0xffff00009b9b7812 */ /* 0x000fe200078ec0ff */
[----:B------:R-:W-:Y:S01]  /*5de0*/  FMUL.FTZ R71, R58, R65 ;  /* 0x000000413a477220 */ /* 0x000fe20000410000 */
[----:B------:R-:W-:Y:S01]  /*5df0*/  LOP3.LUT R154, R154, 0xffff0000, RZ, 0xc0, !PT ;  /* 0xffff00009a9a7812 */ /* 0x000fe200078ec0ff */
[----:B------:R-:W-:Y:S01]  /*5e00*/  FMUL.FTZ R61, R58, R63 ;  /* 0x0000003f3a3d7220 */ /* 0x000fe20000410000 */
[----:B------:R-:W-:-:S02]  /*5e10*/  IMAD.U32 R62, R62, 0x10000, RZ ;  /* 0x000100003e3e7824 */ /* 0x000fc400078e00ff */
[----:B------:R-:W-:Y:S01]  /*5e20*/  FFMA.FTZ R69, R60, R64, R69 ;  /* 0x000000403c457223 */ /* 0x000fe20000010045 */
[----:B------:R-:W-:Y:S02]  /*5e30*/  IMAD.U32 R58, R49, 0x10000, RZ ;  /* 0x00010000313a7824 */ /* 0x000fe400078e00ff */
[C---:B------:R-:W-:Y:S01]  /*5e40*/  FMUL.FTZ R60, R42.reuse, R155 ;  /* 0x0000009b2a3c7220 */ /* 0x040fe20000410000 */
[----:B------:R-:W-:Y:S01]  /*5e50*/  FMUL.FTZ R64, R42, R154 ;  /* 0x0000009a2a407220 */ /* 0x000fe20000410000 */
[C---:B------:R-:W-:Y:S01]  /*5e60*/  FFMA.FTZ R71, R48.reuse, R63, -R71 ;  /* 0x0000003f30477223 */ /* 0x040fe20000010847 */
[----:B------:R-:W-:Y:S01]  /*5e70*/  FMUL.FTZ R42, R59, R62 ;  /* 0x0000003e3b2a7220 */ /* 0x000fe20000410000 */
[----:B------:R-:W-:Y:S02]  /*5e80*/  IMAD.U32 R43, R43, 0x10000, RZ ;  /* 0x000100002b2b7824 */ /* 0x000fe400078e00ff */
[----:B------:R-:W-:Y:S01]  /*5e90*/  FFMA.FTZ R48, R48, R65, R61 ;  /* 0x0000004130307223 */ /* 0x000fe2000001003d */
[-C--:B------:R-:W-:Y:S01]  /*5ea0*/  FMUL.FTZ R59, R59, R58.reuse ;  /* 0x0000003a3b3b7220 */ /* 0x080fe20000410000 */
[----:B------:R-:W-:Y:S01]  /*5eb0*/  FFMA.FTZ R42, R41, R58, -R42 ;  /* 0x0000003a292a7223 */ /* 0x000fe2000001082a */
[C---:B------:R-:W-:Y:S01]  /*5ec0*/  FFMA.FTZ R60, R43.reuse, R154, -R60 ;  /* 0x0000009a2b3c7223 */ /* 0x040fe2000001083c */
[----:B------:R-:W-:Y:S01]  /*5ed0*/  FFMA.FTZ R43, R43, R155, R64 ;  /* 0x0000009b2b2b7223 */ /* 0x000fe20000010040 */
[----:B------:R-:W-:Y:S01]  /*5ee0*/  FFMA.FTZ R59, R41, R62, R59 ;  /* 0x0000003e293b7223 */ /* 0x000fe2000001003b */
[----:B------:R-:W-:-:S02]  /*5ef0*/  F2FP.BF16.F32.PACK_AB R48, R48, R71 ;  /* 0x000000473030723e */ /* 0x000fc400000010ff */
[----:B------:R-:W-:Y:S02]  /*5f00*/  F2FP.BF16.F32.PACK_AB R41, R69, R40 ;  /* 0x000000284529723e */ /* 0x000fe400000010ff */
[----:B------:R-:W-:Y:S01]  /*5f10*/  F2FP.BF16.F32.PACK_AB R40, R59, R42 ;  /* 0x0000002a3b28723e */ /* 0x000fe200000010ff */
[----:B------:R-:W-:Y:S01]  /*5f20*/  IMAD.MOV.U32 R42, RZ, RZ, R48 ;  /* 0x000000ffff2a7224 */ /* 0x000fe200078e0030 */
[----:B------:R-:W-:-:S07]  /*5f30*/  F2FP.BF16.F32.PACK_AB R43, R43, R60 ;  /* 0x0000003c2b2b723e */ /* 0x000fce00000010ff */
.L_x_483:
[----:B------:R-:W-:Y:S05]  /*5f40*/  BSYNC B2 ;  /* 0x0000000000027941 */ /* 0x000fea0003800000 */
.L_x_482:
[----:B--2---:R1:W-:Y:S02]  /*5f50*/  STG.E.128 desc[UR56][R44.64+0xc0], R40 ;  /* 0x0000c0282c007986 */ /* 0x0043e4000c101d38 */
.L_x_481:
[----:B------:R-:W-:Y:S05]  /*5f60*/  BSYNC B1 ;  /* 0x0000000000017941 */ /* 0x000fea0003800000 */
.L_x_480:
        /* <DEDUP_REMOVED lines=13> */
[----:B------:R-:W-:-:S02]  /*6040*/  PRMT R55, R90, 0x5410, R61 ;  /* 0x000054105a377816 */ /* 0x000fc4000000003d */
[----:B------:R-:W-:Y:S02]  /*6050*/  PRMT R91, R91, 0x5432, R56 ;  /* 0x000054325b5b7816 */ /* 0x000fe40000000038 */
        /* <DEDUP_REMOVED lines=9> */
[C---:B------:R-:W-:Y:S01]  /*60f0*/  LOP3.LUT R47, R43.reuse, 0xffff0000, RZ, 0xc0, !PT ;  /* 0xffff00002b2f7812 */ /* 0x040fe200078ec0ff */
[----:B------:R-:W-:Y:S01]  /*6100*/  IMAD.U32 R42, R43, 0x10000, RZ ;  /* 0x000100002b2a7824 */ /* 0x000fe200078e00ff */
[----:B------:R-:W-:Y:S01]  /*6110*/  LOP3.LUT R91, R91, 0xffff0000, RZ, 0xc0, !PT ;  /* 0xffff00005b5b7812 */ /* 0x000fe200078ec0ff */
[----:B------:R-:W-:Y:S01]  /*6120*/  IMAD.U32 R43, R41, 0x10000, RZ ;  /* 0x00010000292b7824 */ /* 0x000fe200078e00ff */
[----:B------:R-:W-:Y:S01]  /*6130*/  LOP3.LUT R90, R90, 0xffff0000, RZ, 0xc0, !PT ;  /* 0xffff00005a5a7812 */ /* 0x000fe200078ec0ff */
[----:B------:R-:W-:-:S02]  /*6140*/  IMAD.U32 R41, R40, 0x10000, RZ ;  /* 0x0001000028297824 */ /* 0x000fc400078e00ff */
[C---:B------:R-:W-:Y:S01]  /*6150*/  FMUL.FTZ R62, R48.reuse, R59 ;  /* 0x0000003b303e7220 */ /* 0x040fe20000410000 */
[C---:B------:R-:W-:Y:S01]  /*6160*/  FFMA.FTZ R64, R49.reuse, R57, -R64 ;  /* 0x0000003931407223 */ /* 0x040fe20000010840 */
[----:B------:R-:W-:Y:S01]  /*6170*/  FMUL.FTZ R48, R48, R56 ;  /* 0x0000003830307220 */ /* 0x000fe20000410000 */
[----:B------:R-:W-:Y:S01]  /*6180*/  LOP3.LUT R40, R40, 0xffff0000, RZ, 0xc0, !PT ;  /* 0xffff000028287812 */ /* 0x000fe200078ec0ff */
[----:B------:R-:W-:Y:S01]  /*6190*/  FFMA.FTZ R49, R49, R60, R54 ;  /* 0x0000003c31317223 */ /* 0x000fe20000010036 */
[----:B------:R-:W-:Y:S02]  /*61a0*/  IMAD.U32 R58, R58, 0x10000, RZ ;  /* 0x000100003a3a7824 */ /* 0x000fe400078e00ff */
[----:B------:R-:W-:Y:S01]  /*61b0*/  FMUL.FTZ R57, R47, R91 ;  /* 0x0000005b2f397220 */ /* 0x000fe20000410000 */
[----:B------:R-:W-:Y:S02]  /*61c0*/  IMAD.U32 R55, R55, 0x10000, RZ ;  /* 0x0001000037377824 */ /* 0x000fe400078e00ff */
[----:B------:R-:W-:Y:S01]  /*61d0*/  FMUL.FTZ R54, R47, R90 ;  /* 0x0000005a2f367220 */ /* 0x000fe20000410000 */
[C---:B------:R-:W-:Y:S01]  /*61e0*/  FFMA.FTZ R62, R43.reuse, R56, -R62 ;  /* 0x000000382b3e7223 */ /* 0x040fe2000001083e */
[----:B------:R-:W-:Y:S01]  /*61f0*/  FFMA.FTZ R59, R43, R59, R48 ;  /* 0x0000003b2b3b7223 */ /* 0x000fe20000010030 */
[C---:B------:R-:W-:Y:S01]  /*6200*/  FMUL.FTZ R48, R40.reuse, R58 ;  /* 0x0000003a28307220 */ /* 0x040fe20000410000 */
[----:B------:R-:W-:Y:S01]  /*6210*/  FMUL.FTZ R43, R40, R55 ;  /* 0x00000037282b7220 */ /* 0x000fe20000410000 */
[C---:B------:R-:W-:Y:S01]  /*6220*/  FFMA.FTZ R57, R42.reuse, R90, -R57 ;  /* 0x0000005a2a397223 */ /* 0x040fe20000010839 */
[----:B------:R-:W-:Y:S01]  /*6230*/  FFMA.FTZ R54, R42, R91, R54 ;  /* 0x0000005b2a367223 */ /* 0x000fe20000010036 */
[C---:B------:R-:W-:Y:S01]  /*6240*/  FFMA.FTZ R48, R41.reuse, R55, -R48 ;  /* 0x0000003729307223 */ /* 0x040fe20000010830 */
[----:B------:R-:W-:Y:S01]  /*6250*/  FFMA.FTZ R43, R41, R58, R43 ;  /* 0x0000003a292b7223 */ /* 0x000fe2000001002b */
[----:B------:R-:W-:-:S02]  /*6260*/  F2FP.BF16.F32.PACK_AB R41, R59, R62 ;  /* 0x0000003e3b29723e */ /* 0x000fc400000010ff */
[----:B------:R-:W-:Y:S02]  /*6270*/  F2FP.BF16.F32.PACK_AB R54, R54, R57 ;  /* 0x000000393636723e */ /* 0x000fe400000010ff */
[----:B------:R-:W-:Y:S02]  /*6280*/  F2FP.BF16.F32.PACK_AB R40, R43, R48 ;  /* 0x000000302b28723e */ /* 0x000fe400000010ff */
[----:B------:R-:W-:Y:S01]  /*6290*/  F2FP.BF16.F32.PACK_AB R42, R49, R64 ;  /* 0x00000040312a723e */ /* 0x000fe200000010ff */
[----:B------:R-:W-:-:S07]  /*62a0*/  IMAD.MOV.U32 R43, RZ, RZ, R54 ;  /* 0x000000ffff2b7224 */ /* 0x000fce00078e0036 */
.L_x_487:
[----:B------:R-:W-:Y:S05]  /*62b0*/  BSYNC B2 ;  /* 0x0000000000027941 */ /* 0x000fea0003800000 */
.L_x_486:
[----:B--2---:R1:W-:Y:S02]  /*62c0*/  STG.E.128 desc[UR56][R44.64+0x100], R40 ;  /* 0x000100282c007986 */ /* 0x0043e4000c101d38 */
.L_x_485:
[----:B------:R-:W-:Y:S05]  /*62d0*/  BSYNC B1 ;  /* 0x0000000000017941 */ /* 0x000fea0003800000 */
.L_x_484:
[----:B------:R-:W-:-:S13]  /*62e0*/  ISETP.NE.AND P3, PT, R98, RZ, PT ;  /* 0x000000ff6200720c */ /* 0x000fda0003f65270 */
        /* <DEDUP_REMOVED lines=11> */
[----:B------:R-:W-:Y:S02]  /*63a0*/  PRMT R53, R89, 0x5410, R54 ;  /* 0x0000541059357816 */ /* 0x000fe40000000036 */
[----:B------:R-:W-:-:S02]  /*63b0*/  PRMT R50, R88, 0x5410, R55 ;  /* 0x0000541058327816 */ /* 0x000fc40000000037 */
[----:B------:R-:W-:Y:S02]  /*63c0*/  PRMT R89, R89, 0x5432, R52 ;  /* 0x0000543259597816 */ /* 0x000fe40000000034 */
[----:B------:R-:W-:Y:S02]  /*63d0*/  LOP3.LUT R49, R43, 0xffff0000, RZ, 0xc0, !PT ;  /* 0xffff00002b317812 */ /* 0x000fe400078ec0ff */
[----:B------:R-:W-:Y:S01]  /*63e0*/  PRMT R88, R88, 0x5432, R51 ;  /* 0x0000543258587816 */ /* 0x000fe20000000033 */
[----:B------:R-:W-:Y:S01]  /*63f0*/  IMAD.U32 R55, R89, 0x10000, RZ ;  /* 0x0001000059377824 */ /* 0x000fe200078e00ff */
[----:B------:R-:W-:Y:S02]  /*6400*/  LOP3.LUT R43, R41, 0xffff0000, RZ, 0xc0, !PT ;  /* 0xffff0000292b7812 */ /* 0x000fe400078ec0ff */
[C---:B------:R-:W-:Y:S01]  /*6410*/  LOP3.LUT R54, R53.reuse, 0xffff0000, RZ, 0xc0, !PT ;  /* 0xffff000035367812 */ /* 0x040fe200078ec0ff */
[----:B------:R-:W-:Y:S01]  /*6420*/  IMAD.U32 R52, R88, 0x10000, RZ ;  /* 0x0001000058347824 */ /* 0x000fe200078e00ff */
[----:B------:R-:W-:Y:S01]  /*6430*/  LOP3.LUT R51, R50, 0xffff0000, RZ, 0xc0, !PT ;  /* 0xffff000032337812 */ /* 0x000fe200078ec0ff */
[----:B------:R-:W-:Y:S01]  /*6440*/  IMAD.U32 R53, R53, 0x10000, RZ ;  /* 0x0001000035357824 */ /* 0x000fe200078e00ff */
[----:B------:R-:W-:Y:S01]  /*6450*/  LOP3.LUT R47, R42, 0xffff0000, RZ, 0xc0, !PT ;  /* 0xffff00002a2f7812 */ /* 0x000fe200078ec0ff */
[----:B------:R-:W-:-:S02]  /*6460*/  IMAD.U32 R42, R41, 0x10000, RZ ;  /* 0x00010000292a7824 */ /* 0x000fc400078e00ff */
[C---:B------:R-:W-:Y:S01]  /*6470*/  FMUL.FTZ R57, R43.reuse, R54 ;  /* 0x000000362b397220 */ /* 0x040fe20000410000 */
[C---:B------:R-:W-:Y:S02]  /*6480*/  IMAD.U32 R41, R40.reuse, 0x10000, RZ ;  /* 0x0001000028297824 */ /* 0x040fe400078e00ff */
[----:B------:R-:W-:Y:S01]  /*6490*/  FMUL.FTZ R43, R43, R51 ;  /* 0x000000332b2b7220 */ /* 0x000fe20000410000 */
[----:B------:R-:W-:Y:S01]  /*64a0*/  LOP3.LUT R40, R40, 0xffff0000, RZ, 0xc0, !PT ;  /* 0xffff000028287812 */ /* 0x000fe200078ec0ff */
[C---:B------:R-:W-:Y:S01]  /*64b0*/  FMUL.FTZ R59, R47.reuse, R55 ;  /* 0x000000372f3b7220 */ /* 0x040fe20000410000 */
[----:B------:R-:W-:Y:S01]  /*64c0*/  FMUL.FTZ R47, R47, R52 ;  /* 0x000000342f2f7220 */ /* 0x000fe20000410000 */
[----:B------:R-:W-:Y:S01]  /*64d0*/  LOP3.LUT R89, R89, 0xffff0000, RZ, 0xc0, !PT ;  /* 0xffff000059597812 */ /* 0x000fe200078ec0ff */
[----:B------:R-:W-:Y:S01]  /*64e0*/  IMAD.U32 R50, R50, 0x10000, RZ ;  /* 0x0001000032327824 */ /* 0x000fe200078e00ff */
[----:B------:R-:W-:Y:S01]  /*64f0*/  LOP3.LUT R88, R88, 0xffff0000, RZ, 0xc0, !PT ;  /* 0xffff000058587812 */ /* 0x000fe200078ec0ff */
[C---:B------:R-:W-:Y:S01]  /*6500*/  FFMA.FTZ R57, R42.reuse, R51, -R57 ;  /* 0x000000332a397223 */ /* 0x040fe20000010839 */
[----:B------:R-:W-:Y:S01]  /*6510*/  FFMA.FTZ R54, R42, R54, R43 ;  /* 0x000000362a367223 */ /* 0x000fe2000001002b */
[----:B------:R-:W-:Y:S01]  /*6520*/  FFMA.FTZ R59, R46, R52, -R59 ;  /* 0x000000342e3b7223 */ /* 0x000fe2000001083b */
[----:B------:R-:W-:Y:S01]  /*6530*/  FMUL.FTZ R42, R40, R53 ;  /* 0x00000035282a7220 */ /* 0x000fe20000410000 */
[----:B------:R-:W-:Y:S01]  /*6540*/  FFMA.FTZ R46, R46, R55, R47 ;  /* 0x000000372e2e7223 */ /* 0x000fe2000001002f */
[----:B------:R-:W-:Y:S01]  /*6550*/  FMUL.FTZ R40, R40, R50 ;  /* 0x0000003228287220 */ /* 0x000fe20000410000 */
        /* <DEDUP_REMOVED lines=10> */
[----:B------:R-:W-:Y:S01]  /*6600*/  F2FP.BF16.F32.PACK_AB R43, R52, R43 ;  /* 0x0000002b342b723e */ /* 0x000fe200000010ff */
[----:B------:R-:W-:-:S07]  /*6610*/  IMAD.MOV.U32 R42, RZ, RZ, R46 ;  /* 0x000000ffff2a7224 */ /* 0x000fce00078e002e */
.L_x_489:
[----:B------:R-:W-:Y:S05]  /*6620*/  BSYNC B1 ;  /* 0x0000000000017941 */ /* 0x000fea0003800000 */
.L_x_488:
[----:B--2---:R1:W-:Y:S01]  /*6630*/  STG.E.128 desc[UR56][R44.64+0x140], R40 ;  /* 0x000140282c007986 */ /* 0x0043e2000c101d38 */
[----:B------:R-:W-:Y:S05]  /*6640*/  BRA `(.L_x_467) ;  /* 0x0000004000587947 */ /* 0x000fea0003800000 */
.L_x_435:
        /* <DEDUP_REMOVED lines=19> */
[----:B------:R-:W-:Y:S02]  /*6780*/  CS2R R48, SRZ ;  /* 0x0000000000307805 */ /* 0x000fe4000001ff00 */
[----:B------:R-:W-:Y:S01]  /*6790*/  CS2R R62, SRZ ;  /* 0x00000000003e7805 */ /* 0x000fe2000001ff00 */
[----:B------:R-:W-:Y:S01]  /*67a0*/  IMAD.X R41, R101, 0x1, R21, P2 ;  /* 0x0000000165297824 */ /* 0x000fe200010e0615 */
[----:B------:R-:W-:Y:S02]  /*67b0*/  LEA R64, P2, R40, UR4, 0x1 ;  /* 0x0000000428407c11 */ /* 0x000fe4000f8408ff */
[----:B------:R-:W-:-:S02]  /*67c0*/  CS2R R60, SRZ ;  /* 0x00000000003c7805 */ /* 0x000fc4000001ff00 */
        /* <DEDUP_REMOVED lines=8> */
[----:B------:R-:W-:Y:S02]  /*6850*/  CS2R R44, SRZ ;  /* 0x00000000002c7805 */ /* 0x000fe4000001ff00 */
[----:B------:R-:W-:Y:S02]  /*6860*/  CS2R R58, SRZ ;  /* 0x00000000003a7805 */ /* 0x000fe4000001ff00 */
[----:B------:R-:W-:-:S05]  /*6870*/  CS2R R56, SRZ ;  /* 0x0000000000387805 */ /* 0x000fca000001ff00 */
[----:B------:R0:W5:Y:S04]  /*6880*/  @!P2 LDG.E.128 R48, desc[UR56][R64.64] ;  /* 0x000000384030a981 */ /* 0x000168000c1e1d00 */
[----:B------:R0:W5:Y:S01]  /*6890*/  @!P2 LDG.E.128 R60, desc[UR56][R68.64] ;  /* 0x00000038443ca981 */ /* 0x000162000c1e1d00 */
[----:B------:R-:W-:Y:S02]  /*68a0*/  ISETP.GE.AND P2, PT, R0, R117, PT ;  /* 0x000000750000720c */ /* 0x000fe40003f46270 */
[----:B------:R-:W-:Y:S02]  /*68b0*/  CS2R R42, SRZ ;  /* 0x00000000002a7805 */ /* 0x000fe4000001ff00 */
[----:B------:R-:W-:Y:S02]  /*68c0*/  CS2R R40, SRZ ;  /* 0x0000000000287805 */ /* 0x000fe4000001ff00 */
[----:B------:R-:W-:-:S02]  /*68d0*/  CS2R R54, SRZ ;  /* 0x0000000000367805 */ /* 0x000fc4000001ff00 */
[----:B------:R-:W-:-:S05]  /*68e0*/  CS2R R52, SRZ ;  /* 0x0000000000347805 */ /* 0x000fca000001ff00 */
[----:B------:R0:W5:Y:S04]  /*68f0*/  @!P2 LDG.E.128 R44, desc[UR56][R64.64+0x40] ;  /* 0x00004038402ca981 */ /* 0x000168000c1e1d00 */
[----:B------:R0:W5:Y:S01]  /*6900*/  @!P2 LDG.E.128 R56, desc[UR56][R68.64+0x40] ;  /* 0x000040384438a981 */ /* 0x000162000c1e1d00 */
[----:B------:R-:W-:-:S13]  /*6910*/  ISETP.GE.AND P2, PT, R3, R117, PT ;  /* 0x000000750300720c */ /* 0x000fda0003f46270 */
[----:B------:R0:W5:Y:S04]  /*6920*/  @!P2 LDG.E.128 R40, desc[UR56][R64.64+0x80] ;  /* 0x000080384028a981 */ /* 0x000168000c1e1d00 */
[----:B------:R0:W5:Y:S02]  /*6930*/  @!P2 LDG.E.128 R52, desc[UR56][R68.64+0x80] ;  /* 0x000080384434a981 */ /* 0x000164000c1e1d00 */
.L_x_491:
[----:B------:R-:W-:Y:S05]  /*6940*/  BSYNC B1 ;  /* 0x0000000000017941 */ /* 0x000fea0003800000 */
.L_x_490:
[----:B------:R-:W-:Y:S01]  /*6950*/  ISETP.GE.AND P3, PT, R207, R100, PT ;  /* 0x00000064cf00720c */ /* 0x000fe20003f66270 */
[----:B------:R-:W-:Y:S01]  /*6960*/  BSSY B1, `(.L_x_492) ;  /* 0x000002c000017945 */ /* 0x000fe20003800000 */
[----:B0-----:R-:W-:Y:S02]  /*6970*/  CS2R R64, SRZ ;  /* 0x0000000000407805 */ /* 0x001fe4000001ff00 */
        /* <DEDUP_REMOVED lines=16> */
[----:B------:R-:W-:Y:S02]  /*6a80*/  CS2R R86, SRZ ;  /* 0x0000000000567805 */ /* 0x000fe4000001ff00 */
[----:B------:R-:W-:-:S02]  /*6a90*/  IADD3 R64, P2, P5, R104, R88, R14 ;  /* 0x0000005868407210 */ /* 0x000fc40007d5e00e */
[----:B------:R-:W-:Y:S02]  /*6aa0*/  CS2R R84, SRZ ;  /* 0x0000000000547805 */ /* 0x000fe4000001ff00 */
[----:B------:R-:W-:Y:S02]  /*6ab0*/  IADD3.X R65, R27, R102, R12, P2, P5 ;  /* 0x000000661b417210 */ /* 0x000fe400017ea40c */
[----:B------:R-:W-:-:S04]  /*6ac0*/  LEA R88, P2, R90, UR4, 0x1 ;  /* 0x000000045a587c11 */ /* 0x000fc8000f8408ff */
[----:B------:R-:W-:Y:S01]  /*6ad0*/  LEA.HI.X R89, R90, UR5, R101, 0x1, P2 ;  /* 0x000000055a597c11 */ /* 0x000fe200090f0c65 */
[----:B------:R-:W-:Y:S02]  /*6ae0*/  ULDC.64 UR4, c[0x0][0x400] ;  /* 0x0001000000047ab9 */ /* 0x000fe40000000a00 */
        /* <DEDUP_REMOVED lines=19> */
.L_x_493:
[----:B------:R-:W-:Y:S05]  /*6c20*/  BSYNC B1 ;  /* 0x0000000000017941 */ /* 0x000fea0003800000 */
.L_x_492:
[----:B0----5:R-:W-:Y:S01]  /*6c30*/  IMAD.MOV.U32 R89, RZ, RZ, R42 ;  /* 0x000000ffff597224 */ /* 0x021fe200078e002a */
[----:B------:R-:W-:Y:S01]  /*6c40*/  UISETP.NE.AND UP0, UPT, UR58, 0x3, UPT ;  /* 0x000000033a00788c */ /* 0x000fe2000bf05270 */
[----:B------:R-:W-:Y:S02]  /*6c50*/  IMAD.MOV.U32 R88, RZ, RZ, R43 ;  /* 0x000000ffff587224 */ /* 0x000fe400078e002b */
[----:B------:R-:W-:Y:S02]  /*6c60*/  IMAD.MOV.U32 R91, RZ, RZ, R40 ;  /* 0x000000ffff5b7224 */ /* 0x000fe400078e0028 */
[----:B------:R-:W-:Y:S01]  /*6c70*/  IMAD.MOV.U32 R90, RZ, RZ, R41 ;  /* 0x000000ffff5a7224 */ /* 0x000fe200078e0029 */
[----:B------:R-:W-:Y:S01]  /*6c80*/  PRMT R172, R89, 0x5410, R88 ;  /* 0x0000541059ac7816 */ /* 0x000fe20000000058 */
[----:B------:R-:W-:Y:S01]  /*6c90*/  IMAD.MOV.U32 R89, RZ, RZ, R46 ;  /* 0x000000ffff597224 */ /* 0x000fe200078e002e */
[----:B------:R-:W-:Y:S01]  /*6ca0*/  PLOP3.LUT P2, PT, PT, PT, UP0, 0x80, 0x0 ;  /* 0x000000000000781c */ /* 0x000fe20003f4f008 */
[----:B------:R-:W-:Y:S01]  /*6cb0*/  IMAD.MOV.U32 R88, RZ, RZ, R47 ;  /* 0x000000ffff587224 */ /* 0x000fe200078e002f */
[----:B------:R-:W-:Y:S01]  /*6cc0*/  PRMT R173, R91, 0x5410, R90 ;  /* 0x000054105bad7816 */ /* 0x000fe2000000005a */
[----:B------:R-:W-:-:S02]  /*6cd0*/  IMAD.MOV.U32 R90, RZ, RZ, R50 ;  /* 0x000000ffff5a7224 */ /* 0x000fc400078e0032 */
[----:B------:R-:W-:Y:S01]  /*6ce0*/  IMAD.MOV.U32 R91, RZ, RZ, R51 ;  /* 0x000000ffff5b7224 */ /* 0x000fe200078e0033 */
[----:B------:R-:W-:Y:S01]  /*6cf0*/  PRMT R176, R88, 0x5410, R89 ;  /* 0x0000541058b07816 */ /* 0x000fe20000000059 */
[----:B------:R-:W-:Y:S02]  /*6d00*/  IMAD.MOV.U32 R88, RZ, RZ, R44 ;  /* 0x000000ffff587224 */ /* 0x000fe400078e002c */
[----:B------:R-:W-:Y:S01]  /*6d10*/  IMAD.MOV.U32 R89, RZ, RZ, R45 ;  /* 0x000000ffff597224 */ /* 0x000fe200078e002d */
[----:B------:R-:W-:-:S04]  /*6d20*/  PRMT R163, R91, 0x5410, R90 ;  /* 0x000054105ba37816 */ /* 0x000fc8000000005a */
        /* <DEDUP_REMOVED lines=65> */
.L_x_494:
[----:B------:R-:W-:Y:S01]  /*7140*/  IMAD R101, R16, 0x8, R2 ;  /* 0x0000000810657824 */ /* 0x000fe200078e0202 */
[----:B------:R-:W-:Y:S01]  /*7150*/  SHF.L.U32 R102, R184, 0x1f, RZ ;  /* 0x0000001fb8667819 */ /* 0x000fe200000006ff */
[----:B------:R-:W0:Y:S01]  /*7160*/  LDC R146, c[0x0][0x2f4] ;  /* 0x0000bd00ff927b82 */ /* 0x000e220000000800 */
[----:B------:R-:W-:Y:S01]  /*7170*/  BSSY B1, `(.L_x_495) ;  /* 0x0000004000017945 */ /* 0x000fe20003800000 */
[----:B------:R-:W-:Y:S01]  /*7180*/  IMAD.MOV.U32 R125, RZ, RZ, R92 ;  /* 0x000000ffff7d7224 */ /* 0x000fe200078e005c */
[----:B------:R-:W1:Y:S02]  /*7190*/  SYNCS.PHASECHK.TRANS64.TRYWAIT P5, [R101+URZ+0x34890], R102 ;  /* 0x03489066650075a7 */ /* 0x000e6400080a017f */
[----:B-1----:R-:W-:Y:S05]  /*71a0*/  @!P5 BRA `(.L_x_496) ;  /* 0x000001a80078d947 */ /* 0x002fea0003800000 */
.L_x_796:
[----:B------:R-:W-:Y:S05]  /*71b0*/  BSYNC B1 ;  /* 0x0000000000017941 */ /* 0x000fea0003800000 */
.L_x_495:
[----:B------:R-:W2:Y:S01]  /*71c0*/  LDC.64 R126, c[0x0][0x300] ;  /* 0x0000c000ff7e7b82 */ /* 0x000ea20000000a00 */
[----:B------:R-:W-:Y:S01]  /*71d0*/  BSSY B1, `(.L_x_497) ;  /* 0x0000194000017945 */ /* 0x000fe20003800000 */
[----:B0-----:R-:W-:-:S03]  /*71e0*/  IMAD.IADD R148, R146, 0x1, -R122 ;  /* 0x0000000192947824 */ /* 0x001fc600078e0a7a */
[----:B------:R-:W-:Y:S05]  /*71f0*/  @P4 BRA `(.L_x_498) ;  /* 0x0000001800444947 */ /* 0x000fea0003800000 */
[----:B------:R-:W-:Y:S01]  /*7200*/  ISETP.NE.AND P4, PT, R34, RZ, PT ;  /* 0x000000ff2200720c */ /* 0x000fe20003f85270 */
[-C--:B--2---:R-:W-:Y:S01]  /*7210*/  IMAD R153, R144, R126.reuse, RZ ;  /* 0x0000007e90997224 */ /* 0x084fe200078e02ff */
[----:B------:R-:W-:Y:S01]  /*7220*/  BSSY B2, `(.L_x_499) ;  /* 0x0000085000027945 */ /* 0x000fe20003800000 */
[----:B------:R-:W-:-:S04]  /*7230*/  IMAD.WIDE.U32 R128, R17, R126, R124 ;  /* 0x0000007e11807225 */ /* 0x000fc800078e007c */
[----:B------:R-:W-:-:S04]  /*7240*/  IMAD R153, R17, R127, R153 ;  /* 0x0000007f11997224 */ /* 0x000fc800078e0299 */
[----:B------:R-:W-:Y:S02]  /*7250*/  IMAD.IADD R153, R153, 0x1, R129 ;  /* 0x0000000199997824 */ /* 0x000fe400078e0281 */
[----:B------:R-:W-:Y:S05]  /*7260*/  @!P4 BRA `(.L_x_500) ;  /* 0x000000080000c947 */ /* 0x000fea0003800000 */
[----:B------:R-:W-:Y:S01]  /*7270*/  SEL R88, R122, R148, !P0 ;  /* 0x000000947a587207 */ /* 0x000fe20004000000 */
[----:B------:R-:W-:Y:S01]  /*7280*/  BSSY B3, `(.L_x_501) ;  /* 0x0000072000037945 */ /* 0x000fe20003800000 */
[----:B------:R-:W-:Y:S02]  /*7290*/  ISETP.GE.AND P4, PT, R18, R117, PT ;  /* 0x000000751200720c */ /* 0x000fe40003f86270 */
[----:B------:R-:W-:-:S04]  /*72a0*/  SHF.R.S32.HI R89, RZ, 0x1f, R88 ;  /* 0x0000001fff597819 */ /* 0x000fc80000011458 */
[----:B------:R-:W-:-:S04]  /*72b0*/  LEA.HI R89, R89, R88, RZ, 0x4 ;  /* 0x0000005859597211 */ /* 0x000fc800078f20ff */
[----:B------:R-:W-:-:S04]  /*72c0*/  LEA.HI.SX32 R161, R89, R28, 0x1c ;  /* 0x0000001c59a17211 */ /* 0x000fc800078fe2ff */
[----:B------:R-:W-:-:S04]  /*72d0*/  SHF.R.S32.HI R88, RZ, 0x1f, R161 ;  /* 0x0000001fff587819 */ /* 0x000fc800000114a1 */
[----:B------:R-:W-:Y:S01]  /*72e0*/  LEA.HI R88, R88, R161, RZ, 0x3 ;  /* 0x000000a158587211 */ /* 0x000fe200078f18ff */
[----:B------:R-:W-:-:S04]  /*72f0*/  IMAD.SHL.U32 R161, R161, 0x8, RZ ;  /* 0x00000008a1a17824 */ /* 0x000fc800078e00ff */
[----:B------:R-:W-:Y:S01]  /*7300*/  IMAD.SHL.U32 R88, R88, 0x400, RZ ;  /* 0x0000040058587824 */ /* 0x000fe200078e00ff */
[----:B------:R-:W-:-:S04]  /*7310*/  LOP3.LUT R89, R191, 0x38, R161, 0xf8, !PT ;  /* 0x00000038bf597812 */ /* 0x000fc800078ef8a1 */
[----:B------:R-:W-:Y:S02]  /*7320*/  LOP3.LUT R88, R88, 0x7fffe000, RZ, 0xc0, !PT ;  /* 0x7fffe00058587812 */ /* 0x000fe400078ec0ff */
[----:B------:R-:W-:-:S03]  /*7330*/  LOP3.LUT R89, R89, R193, RZ, 0x3c, !PT ;  /* 0x000000c159597212 */ /* 0x000fc600078e3cff */
[----:B------:R-:W-:-:S04]  /*7340*/  IMAD R88, R192, 0x200, R88 ;  /* 0x00000200c0587824 */ /* 0x000fc800078e0258 */
[----:B------:R-:W-:-:S04]  /*7350*/  IMAD.IADD R88, R88, 0x1, R89 ;  /* 0x0000000158587824 */ /* 0x000fc800078e0259 */
[C---:B------:R-:W-:Y:S02]  /*7360*/  IMAD R92, R16.reuse, 0x6000, R88 ;  /* 0x00006000105c7824 */ /* 0x040fe400078e0258 */
[----:B------:R-:W-:Y:S02]  /*7370*/  IMAD R88, R16, 0x6000, R142 ;  /* 0x0000600010587824 */ /* 0x000fe400078e028e */
[--C-:B------:R-:W-:Y:S02]  /*7380*/  IMAD R92, R92, 0x2, R2.reuse ;  /* 0x000000025c5c7824 */ /* 0x100fe400078e0202 */
[----:B------:R-:W-:-:S04]  /*7390*/  IMAD R88, R88, 0x2, R2 ;  /* 0x0000000258587824 */ /* 0x000fc800078e0202 */
[----:B------:R-:W0:Y:S04]  /*73a0*/  LDS.128 R92, [R92+0x1c400] ;  /* 0x01c400005c5c7984 */ /* 0x000e280000000c00 */
[----:B------:R-:W2:Y:S01]  /*73b0*/  LDS.128 R88, [R88+0x1c400] ;  /* 0x01c4000058587984 */ /* 0x000ea20000000c00 */
[----:B------:R-:W-:Y:S05]  /*73c0*/  @P4 BRA `(.L_x_502) ;  /* 0x0000000400744947 */ /* 0x000fea0003800000 */
[--C-:B------:R-:W-:Y:S01]  /*73d0*/  SHF.R.U64 R48, R48, 0x10, R49.reuse ;  /* 0x0000001030307819 */ /* 0x100fe20000001231 */
[----:B0-----:R-:W-:Y:S01]  /*73e0*/  IMAD.U32 R166, R93, 0x10000, RZ ;  /* 0x000100005da67824 */ /* 0x001fe200078e00ff */
[----:B------:R-:W-:Y:S02]  /*73f0*/  SHF.R.U32.HI R49, RZ, 0x10, R49 ;  /* 0x00000010ff317819 */ /* 0x000fe40000011631 */
[C---:B------:R-:W-:Y:S02]  /*7400*/  PRMT R48, R162.reuse, 0x5432, R48 ;  /* 0x00005432a2307816 */ /* 0x040fe40000000030 */
[----:B------:R-:W-:Y:S02]  /*7410*/  PRMT R49, R162, 0x5410, R49 ;  /* 0x00005410a2317816 */ /* 0x000fe40000000031 */
[----:B------:R-:W-:Y:S02]  /*7420*/  SHF.R.U64 R50, R50, 0x10, R51 ;  /* 0x0000001032327819 */ /* 0x000fe40000001233 */
[----:B------:R-:W-:-:S02]  /*7430*/  SHF.R.U32.HI R162, RZ, 0x10, R61 ;  /* 0x00000010ffa27819 */ /* 0x000fc4000001163d */
[----:B------:R-:W-:Y:S02]  /*7440*/  SHF.R.U64 R60, R60, 0x10, R61 ;  /* 0x000000103c3c7819 */ /* 0x000fe4000000123d */
[--C-:B------:R-:W-:Y:S02]  /*7450*/  SHF.R.U64 R61, R62, 0x10, R63.reuse ;  /* 0x000000103e3d7819 */ /* 0x100fe4000000123f */
[----:B------:R-:W-:Y:S02]  /*7460*/  PRMT R62, R163, 0x5432, R50 ;  /* 0x00005432a33e7816 */ /* 0x000fe40000000032 */
[----:B------:R-:W-:Y:S02]  /*7470*/  SHF.R.U32.HI R63, RZ, 0x10, R63 ;  /* 0x00000010ff3f7819 */ /* 0x000fe4000001163f */
[----:B------:R-:W-:Y:S01]  /*7480*/  PRMT R50, R165, 0x5432, R162 ;  /* 0x00005432a5327816 */ /* 0x000fe200000000a2 */
[----:B------:R-:W-:Y:S01]  /*7490*/  IMAD.U32 R162, R49, 0x10000, RZ ;  /* 0x0001000031a27824 */ /* 0x000fe200078e00ff */
[----:B------:R-:W-:-:S02]  /*74a0*/  SHF.R.U32.HI R51, RZ, 0x10, R51 ;  /* 0x00000010ff337819 */ /* 0x000fc40000011633 */
[----:B------:R-:W-:Y:S01]  /*74b0*/  PRMT R63, R165, 0x5410, R63 ;  /* 0x00005410a53f7816 */ /* 0x000fe2000000003f */
[----:B------:R-:W-:Y:S01]  /*74c0*/  IMAD.U32 R165, R50, 0x10000, RZ ;  /* 0x0001000032a57824 */ /* 0x000fe200078e00ff */
[----:B------:R-:W-:Y:S02]  /*74d0*/  PRMT R51, R163, 0x5410, R51 ;  /* 0x00005410a3337816 */ /* 0x000fe40000000033 */
[----:B------:R-:W-:Y:S01]  /*74e0*/  PRMT R60, R164, 0x5432, R60 ;  /* 0x00005432a43c7816 */ /* 0x000fe2000000003c */
[-C--:B------:R-:W-:Y:S01]  /*74f0*/  FMUL.FTZ R163, R166, R165.reuse ;  /* 0x000000a5a6a37220 */ /* 0x080fe20000410000 */
[----:B------:R-:W-:Y:S01]  /*7500*/  PRMT R61, R164, 0x5410, R61 ;  /* 0x00005410a43d7816 */ /* 0x000fe2000000003d */
[----:B--2---:R-:W-:Y:S01]  /*7510*/  IMAD.U32 R164, R89, 0x10000, RZ ;  /* 0x0001000059a47824 */ /* 0x004fe200078e00ff */
[----:B------:R-:W-:Y:S02]  /*7520*/  LOP3.LUT R50, R50, 0xffff0000, RZ, 0xc0, !PT ;  /* 0xffff000032327812 */ /* 0x000fe400078ec0ff */
[----:B------:R-:W-:Y:S01]  /*7530*/  LOP3.LUT R93, R93, 0xffff0000, RZ, 0xc0, !PT ;  /* 0xffff00005d5d7812 */ /* 0x000fe200078ec0ff */
[-C--:B------:R-:W-:Y:S01]  /*7540*/  FFMA.FTZ R163, R164, R162.reuse, -R163 ;  /* 0x000000a2a4a37223 */ /* 0x080fe200000108a3 */
[----:B------:R-:W-:Y:S01]  /*7550*/  FMUL.FTZ R162, R166, R162 ;  /* 0x000000a2a6a27220 */ /* 0x000fe20000410000 */
[----:B------:R-:W-:Y:S01]  /*7560*/  LOP3.LUT R89, R89, 0xffff0000, RZ, 0xc0, !PT ;  /* 0xffff000059597812 */ /* 0x000fe200078ec0ff */
[C---:B------:R-:W-:Y:S01]  /*7570*/  IMAD.U32 R166, R95.reuse, 0x10000, RZ ;  /* 0x000100005fa67824 */ /* 0x040fe200078e00ff */
[----:B------:R-:W-:Y:S01]  /*7580*/  LOP3.LUT R95, R95, 0xffff0000, RZ, 0xc0, !PT ;  /* 0xffff00005f5f7812 */ /* 0x000fe200078ec0ff */
[----:B------:R-:W-:Y:S01]  /*7590*/  FFMA.FTZ R162, R164, R165, R162 ;  /* 0x000000a5a4a27223 */ /* 0x000fe200000100a2 */
[----:B------:R-:W-:Y:S01]  /*75a0*/  LOP3.LUT R164, R49, 0xffff0000, RZ, 0xc0, !PT ;  /* 0xffff000031a47812 */ /* 0x000fe200078ec0ff */
[----:B------:R-:W-:Y:S01]  /*75b0*/  FMUL.FTZ R49, R93, R50 ;  /* 0x000000325d317220 */ /* 0x000fe20000410000 */
[C---:B------:R-:W-:Y:S01]  /*75c0*/  IMAD.U32 R165, R63.reuse, 0x10000, RZ ;  /* 0x000100003fa57824 */ /* 0x040fe200078e00ff */
[----:B------:R-:W-:-:S02]  /*75d0*/  LOP3.LUT R63, R63, 0xffff0000, RZ, 0xc0, !PT ;  /* 0xffff00003f3f7812 */ /* 0x000fc400078ec0ff */
[-C--:B------:R-:W-:Y:S01]  /*75e0*/  FMUL.FTZ R93, R93, R164.reuse ;  /* 0x000000a45d5d7220 */ /* 0x080fe20000410000 */
[----:B------:R-:W-:Y:S01]  /*75f0*/  FFMA.FTZ R49, R89, R164, -R49 ;  /* 0x000000a459317223 */ /* 0x000fe20000010831 */
[----:B------:R-:W-:Y:S02]  /*7600*/  IMAD.U32 R164, R91, 0x10000, RZ ;  /* 0x000100005ba47824 */ /* 0x000fe400078e00ff */
[----:B------:R-:W-:Y:S01]  /*7610*/  FFMA.FTZ R50, R89, R50, R93 ;  /* 0x0000003259327223 */ /* 0x000fe2000001005d */
[----:B------:R-:W-:Y:S02]  /*7620*/  IMAD.U32 R93, R51, 0x10000, RZ ;  /* 0x00010000335d7824 */ /* 0x000fe400078e00ff */
[----:B------:R-:W-:Y:S01]  /*7630*/  FMUL.FTZ R89, R166, R165 ;  /* 0x000000a5a6597220 */ /* 0x000fe20000410000 */
[----:B------:R-:W-:Y:S02]  /*7640*/  F2FP.BF16.F32.PACK_AB R49, R49, R163 ;  /* 0x000000a33131723e */ /* 0x000fe400000010ff */
[----:B------:R-:W-:Y:S01]  /*7650*/  F2FP.BF16.F32.PACK_AB R50, R50, R162 ;  /* 0x000000a23232723e */ /* 0x000fe200000010ff */
[-C--:B------:R-:W-:Y:S01]  /*7660*/  FFMA.FTZ R89, R164, R93.reuse, -R89 ;  /* 0x0000005da4597223 */ /* 0x080fe20000010859 */
[----:B------:R-:W-:-:S04]  /*7670*/  FMUL.FTZ R93, R166, R93 ;  /* 0x0000005da65d7220 */ /* 0x000fc80000410000 */
[----:B------:R-:W-:Y:S01]  /*7680*/  FFMA.FTZ R93, R164, R165, R93 ;  /* 0x000000a5a45d7223 */ /* 0x000fe2000001005d */
[----:B------:R-:W-:Y:S02]  /*7690*/  LOP3.LUT R164, R51, 0xffff0000, RZ, 0xc0, !PT ;  /* 0xffff000033a47812 */ /* 0x000fe400078ec0ff */
[----:B------:R-:W-:Y:S01]  /*76a0*/  LOP3.LUT R51, R91, 0xffff0000, RZ, 0xc0, !PT ;  /* 0xffff00005b337812 */ /* 0x000fe200078ec0ff */
[CC--:B------:R-:W-:Y:S02]  /*76b0*/  FMUL.FTZ R91, R95.reuse, R63.reuse ;  /* 0x0000003f5f5b7220 */ /* 0x0c0fe40000410000 */
[-C--:B------:R-:W-:Y:S02]  /*76c0*/  FMUL.FTZ R95, R95, R164.reuse ;  /* 0x000000a45f5f7220 */ /* 0x080fe40000410000 */
[C---:B------:R-:W-:Y:S02]  /*76d0*/  FFMA.FTZ R91, R51.reuse, R164, -R91 ;  /* 0x000000a4335b7223 */ /* 0x040fe4000001085b */
[----:B------:R-:W-:Y:S01]  /*76e0*/  FFMA.FTZ R95, R51, R63, R95 ;  /* 0x0000003f335f7223 */ /* 0x000fe2000001005f */
[C---:B------:R-:W-:Y:S01]  /*76f0*/  IMAD.U32 R63, R60.reuse, 0x10000, RZ ;  /* 0x000100003c3f7824 */ /* 0x040fe200078e00ff */
[----:B------:R-:W-:Y:S01]  /*7700*/  LOP3.LUT R60, R60, 0xffff0000, RZ, 0xc0, !PT ;  /* 0xffff00003c3c7812 */ /* 0x000fe200078ec0ff */
[----:B------:R-:W-:Y:S01]  /*7710*/  IMAD.U32 R51, R88, 0x10000, RZ ;  /* 0x0001000058337824 */ /* 0x000fe200078e00ff */
[----:B------:R-:W-:Y:S01]  /*7720*/  F2FP.BF16.F32.PACK_AB R91, R91, R89 ;  /* 0x000000595b5b723e */ /* 0x000fe200000010ff */
[----:B------:R-:W-:Y:S01]  /*7730*/  IMAD.U32 R89, R92, 0x10000, RZ ;  /* 0x000100005c597824 */ /* 0x000fe200078e00ff */
[----:B------:R-:W-:Y:S01]  /*7740*/  F2FP.BF16.F32.PACK_AB R95, R95, R93 ;  /* 0x0000005d5f5f723e */ /* 0x000fe200000010ff */
[C---:B------:R-:W-:Y:S01]  /*7750*/  IMAD.U32 R93, R48.reuse, 0x10000, RZ ;  /* 0x00010000305d7824 */ /* 0x040fe200078e00ff */
[----:B------:R-:W-:Y:S01]  /*7760*/  LOP3.LUT R48, R48, 0xffff0000, RZ, 0xc0, !PT ;  /* 0xffff000030307812 */ /* 0x000fe200078ec0ff */
[----:B------:R-:W-:-:S02]  /*7770*/  FMUL.FTZ R162, R89, R63 ;  /* 0x0000003f59a27220 */ /* 0x000fc40000410000 */
[-C--:B------:R-:W-:Y:S02]  /*7780*/  FMUL.FTZ R89, R89, R93.reuse ;  /* 0x0000005d59597220 */ /* 0x080fe40000410000 */
[C---:B------:R-:W-:Y:S01]  /*7790*/  FFMA.FTZ R162, R51.reuse, R93, -R162 ;  /* 0x0000005d33a27223 */ /* 0x040fe200000108a2 */
[----:B------:R-:W-:Y:S02]  /*77a0*/  IMAD.U32 R93, R94, 0x10000, RZ ;  /* 0x000100005e5d7824 */ /* 0x000fe400078e00ff */
[----:B------:R-:W-:Y:S01]  /*77b0*/  FFMA.FTZ R89, R51, R63, R89 ;  /* 0x0000003f33597223 */ /* 0x000fe20000010059 */
[----:B------:R-:W-:Y:S02]  /*77c0*/  LOP3.LUT R51, R92, 0xffff0000, RZ, 0xc0, !PT ;  /* 0xffff00005c337812 */ /* 0x000fe400078ec0ff */
[----:B------:R-:W-:-:S03]  /*77d0*/  LOP3.LUT R63, R88, 0xffff0000, RZ, 0xc0, !PT ;  /* 0xffff0000583f7812 */ /* 0x000fc600078ec0ff */
[C---:B------:R-:W-:Y:S01]  /*77e0*/  FMUL.FTZ R88, R51.reuse, R60 ;  /* 0x0000003c33587220 */ /* 0x040fe20000410000 */
[----:B------:R-:W-:-:S03]  /*77f0*/  FMUL.FTZ R51, R51, R48 ;  /* 0x0000003033337220 */ /* 0x000fc60000410000 */
[C---:B------:R-:W-:Y:S01]  /*7800*/  FFMA.FTZ R48, R63.reuse, R48, -R88 ;  /* 0x000000303f307223 */ /* 0x040fe20000010858 */
[----:B------:R-:W-:Y:S01]  /*7810*/  FFMA.FTZ R51, R63, R60, R51 ;  /* 0x0000003c3f337223 */ /* 0x000fe20000010033 */
[C---:B------:R-:W-:Y:S01]  /*7820*/  IMAD.U32 R63, R61.reuse, 0x10000, RZ ;  /* 0x000100003d3f7824 */ /* 0x040fe200078e00ff */
[----:B------:R-:W-:Y:S01]  /*7830*/  LOP3.LUT R61, R61, 0xffff0000, RZ, 0xc0, !PT ;  /* 0xffff00003d3d7812 */ /* 0x000fe200078ec0ff */
[C---:B------:R-:W-:Y:S01]  /*7840*/  IMAD.U32 R88, R62.reuse, 0x10000, RZ ;  /* 0x000100003e587824 */ /* 0x040fe200078e00ff */
[----:B------:R-:W-:Y:S01]  /*7850*/  LOP3.LUT R62, R62, 0xffff0000, RZ, 0xc0, !PT ;  /* 0xffff00003e3e7812 */ /* 0x000fe200078ec0ff */
[C---:B------:R-:W-:Y:S01]  /*7860*/  FMUL.FTZ R92, R93.reuse, R63 ;  /* 0x0000003f5d5c7220 */ /* 0x040fe20000410000 */
[----:B------:R-:W-:Y:S02]  /*7870*/  IMAD.U32 R60, R90, 0x10000, RZ ;  /* 0x000100005a3c7824 */ /* 0x000fe400078e00ff */
[----:B------:R-:W-:Y:S01]  /*7880*/  FMUL.FTZ R93, R93, R88 ;  /* 0x000000585d5d7220 */ /* 0x000fe20000410000 */
[----:B------:R-:W-:Y:S01]  /*7890*/  F2FP.BF16.F32.PACK_AB R48, R48, R162 ;  /* 0x000000a23030723e */ /* 0x000fe200000010ff */
[----:B------:R-:W-:-:S02]  /*78a0*/  FFMA.FTZ R92, R60, R88, -R92 ;  /* 0x000000583c5c7223 */ /* 0x000fc4000001085c */
[----:B------:R-:W-:Y:S01]  /*78b0*/  FFMA.FTZ R93, R60, R63, R93 ;  /* 0x0000003f3c5d7223 */ /* 0x000fe2000001005d */
[----:B------:R-:W-:Y:S02]  /*78c0*/  LOP3.LUT R60, R94, 0xffff0000, RZ, 0xc0, !PT ;  /* 0xffff00005e3c7812 */ /* 0x000fe400078ec0ff */
[----:B------:R-:W-:Y:S02]  /*78d0*/  LOP3.LUT R63, R90, 0xffff0000, RZ, 0xc0, !PT ;  /* 0xffff00005a3f7812 */ /* 0x000fe400078ec0ff */
[----:B------:R-:W-:Y:S01]  /*78e0*/  F2FP.BF16.F32.PACK_AB R51, R51, R89 ;  /* 0x000000593333723e */ /* 0x000fe200000010ff */
[CC--:B------:R-:W-:Y:S01]  /*78f0*/  FMUL.FTZ R88, R60.reuse, R61.reuse ;  /* 0x0000003d3c587220 */ /* 0x0c0fe20000410000 */
[-C--:B------:R-:W-:Y:S01]  /*7900*/  FMUL.FTZ R60, R60, R62.reuse ;  /* 0x0000003e3c3c7220 */ /* 0x080fe20000410000 */
[----:B------:R-:W-:Y:S02]  /*7910*/  IMAD.MOV.U32 R89, RZ, RZ, R49 ;  /* 0x000000ffff597224 */ /* 0x000fe400078e0031 */
[C---:B------:R-:W-:Y:S01]  /*7920*/  FFMA.FTZ R88, R63.reuse, R62, -R88 ;  /* 0x0000003e3f587223 */ /* 0x040fe20000010858 */
[----:B------:R-:W-:-:S04]  /*7930*/  FFMA.FTZ R60, R63, R61, R60 ;  /* 0x0000003d3f3c7223 */ /* 0x000fc8000001003c */
[----:B------:R-:W-:Y:S01]  /*7940*/  F2FP.BF16.F32.PACK_AB R90, R88, R92 ;  /* 0x0000005c585a723e */ /* 0x000fe200000010ff */
[----:B------:R-:W-:Y:S01]  /*7950*/  IMAD.MOV.U32 R88, RZ, RZ, R48 ;  /* 0x000000ffff587224 */ /* 0x000fe200078e0030 */
[----:B------:R-:W-:Y:S01]  /*7960*/  F2FP.BF16.F32.PACK_AB R60, R60, R93 ;  /* 0x0000005d3c3c723e */ /* 0x000fe200000010ff */
[----:B------:R-:W-:Y:S02]  /*7970*/  IMAD.MOV.U32 R92, RZ, RZ, R51 ;  /* 0x000000ffff5c7224 */ /* 0x000fe400078e0033 */
[----:B------:R-:W-:Y:S02]  /*7980*/  IMAD.MOV.U32 R93, RZ, RZ, R50 ;  /* 0x000000ffff5d7224 */ /* 0x000fe400078e0032 */
[----:B------:R-:W-:-:S07]  /*7990*/  IMAD.MOV.U32 R94, RZ, RZ, R60 ;  /* 0x000000ffff5e7224 */ /* 0x000fce00078e003c */
.L_x_502:
[----:B------:R-:W-:Y:S05]  /*79a0*/  BSYNC B3 ;  /* 0x0000000000037941 */ /* 0x000fea0003800000 */
.L_x_501:
[----:B------:R-:W-:-:S13]  /*79b0*/  ISETP.GE.AND P4, PT, R161, R146, PT ;  /* 0x00000092a100720c */ /* 0x000fda0003f86270 */
[--C-:B------:R-:W-:Y:S02]  /*79c0*/  @!P4 SHF.R.S32.HI R51, RZ, 0x1f, R161.reuse ;  /* 0x0000001fff33c819 */ /* 0x100fe400000114a1 */
[----:B------:R-:W-:-:S04]  /*79d0*/  @!P4 IADD3 R161, P5, P6, R114, R128, R161 ;  /* 0x0000008072a1c210 */ /* 0x000fc80007ebe0a1 */
[----:B------:R-:W-:Y:S02]  /*79e0*/  @!P4 IADD3.X R51, R6, R153, R51, P5, P6 ;  /* 0x000000990633c210 */ /* 0x000fe40002fec433 */
[----:B------:R-:W-:-:S04]  /*79f0*/  IADD3 R49, P5, P6, R114, R128, R29 ;  /* 0x0000008072317210 */ /* 0x000fc80007ebe01d */
[----:B------:R-:W-:Y:S02]  /*7a00*/  IADD3.X R50, R6, R153, R35, P5, P6 ;  /* 0x0000009906327210 */ /* 0x000fe40002fec423 */
[----:B------:R-:W-:-:S04]  /*7a10*/  LEA R48, P5, R49, R120, 0x1 ;  /* 0x0000007831307211 */ /* 0x000fc800078a08ff */
[----:B------:R-:W-:Y:S02]  /*7a20*/  LEA.HI.X R49, R49, R121, R50, 0x1, P5 ;  /* 0x0000007931317211 */ /* 0x000fe400028f0c32 */
[----:B------:R-:W-:-:S03]  /*7a30*/  @!P4 LEA R50, P5, R161, R120, 0x1 ;  /* 0x00000078a132c211 */ /* 0x000fc600078a08ff */
[----:B--2---:R2:W-:Y:S01]  /*7a40*/  STG.E.128 desc[UR56][R48.64], R88 ;  /* 0x0000005830007986 */ /* 0x0045e2000c101d38 */
[----:B------:R-:W-:-:S05]  /*7a50*/  @!P4 LEA.HI.X R51, R161, R121, R51, 0x1, P5 ;  /* 0x00000079a133c211 */ /* 0x000fca00028f0c33 */
[----:B0-----:R2:W-:Y:S04]  /*7a60*/  @!P4 STG.E.128 desc[UR56][R50.64], R92 ;  /* 0x0000005c3200c986 */ /* 0x0015e8000c101d38 */
.L_x_500:
[----:B------:R-:W-:Y:S05]  /*7a70*/  BSYNC B2 ;  /* 0x0000000000027941 */ /* 0x000fea0003800000 */
.L_x_499:
[----:B------:R-:W-:Y:S01]  /*7a80*/  ISETP.NE.AND P4, PT, R38, RZ, PT ;  /* 0x000000ff2600720c */ /* 0x000fe20003f85270 */
[----:B------:R-:W-:-:S12]  /*7a90*/  BSSY B2, `(.L_x_503) ;  /* 0x0000081000027945 */ /* 0x000fd80003800000 */
[----:B------:R-:W-:Y:S05]  /*7aa0*/  @!P4 BRA `(.L_x_504) ;  /* 0x0000000400fcc947 */ /* 0x000fea0003800000 */
[----:B--2---:R-:W-:Y:S01]  /*7ab0*/  SEL R48, R122, R148, !P1 ;  /* 0x000000947a307207 */ /* 0x004fe20004800000 */
        /* <DEDUP_REMOVED lines=21> */
[----:B------:R-:W-:Y:S01]  /*7c10*/  SHF.R.U64 R46, R46, 0x10, R47 ;  /* 0x000000102e2e7819 */ /* 0x000fe2000000122f */
[----:B0-----:R-:W-:Y:S01]  /*7c20*/  IMAD.U32 R93, R61, 0x10000, RZ ;  /* 0x000100003d5d7824 */ /* 0x001fe200078e00ff */
[--C-:B------:R-:W-:Y:S01]  /*7c30*/  SHF.R.U32.HI R89, RZ, 0x10, R57.reuse ;  /* 0x00000010ff597819 */ /* 0x100fe20000011639 */
[----:B--2---:R-:W-:Y:S01]  /*7c40*/  IMAD.U32 R91, R49, 0x10000, RZ ;  /* 0x00010000315b7824 */ /* 0x004fe200078e00ff */
[----:B------:R-:W-:Y:S02]  /*7c50*/  SHF.R.U64 R56, R56, 0x10, R57 ;  /* 0x0000001038387819 */ /* 0x000fe40000001239 */
[----:B------:R-:W-:Y:S02]  /*7c60*/  SHF.R.U64 R57, R58, 0x10, R59 ;  /* 0x000000103a397819 */ /* 0x000fe4000000123b */
[----:B------:R-:W-:Y:S02]  /*7c70*/  SHF.R.U64 R44, R44, 0x10, R45 ;  /* 0x000000102c2c7819 */ /* 0x000fe4000000122d */
[----:B------:R-:W-:-:S02]  /*7c80*/  PRMT R58, R176, 0x5432, R46 ;  /* 0x00005432b03a7816 */ /* 0x000fc4000000002e */
[----:B------:R-:W-:Y:S02]  /*7c90*/  SHF.R.U32.HI R45, RZ, 0x10, R45 ;  /* 0x00000010ff2d7819 */ /* 0x000fe4000001162d */
[----:B------:R-:W-:Y:S02]  /*7ca0*/  PRMT R46, R179, 0x5432, R89 ;  /* 0x00005432b32e7816 */ /* 0x000fe40000000059 */
[----:B------:R-:W-:Y:S02]  /*7cb0*/  PRMT R45, R178, 0x5410, R45 ;  /* 0x00005410b22d7816 */ /* 0x000fe4000000002d */
[----:B------:R-:W-:Y:S01]  /*7cc0*/  SHF.R.U32.HI R59, RZ, 0x10, R59 ;  /* 0x00000010ff3b7819 */ /* 0x000fe2000001163b */
[C---:B------:R-:W-:Y:S01]  /*7cd0*/  IMAD.U32 R92, R46.reuse, 0x10000, RZ ;  /* 0x000100002e5c7824 */ /* 0x040fe200078e00ff */
[----:B------:R-:W-:Y:S01]  /*7ce0*/  LOP3.LUT R46, R46, 0xffff0000, RZ, 0xc0, !PT ;  /* 0xffff00002e2e7812 */ /* 0x000fe200078ec0ff */
[----:B------:R-:W-:Y:S01]  /*7cf0*/  IMAD.U32 R89, R45, 0x10000, RZ ;  /* 0x000100002d597824 */ /* 0x000fe200078e00ff */
[----:B------:R-:W-:Y:S01]  /*7d00*/  LOP3.LUT R61, R61, 0xffff0000, RZ, 0xc0, !PT ;  /* 0xffff00003d3d7812 */ /* 0x000fe200078ec0ff */
[----:B------:R-:W-:Y:S01]  /*7d10*/  FMUL.FTZ R90, R93, R92 ;  /* 0x0000005c5d5a7220 */ /* 0x000fe20000410000 */
[----:B------:R-:W-:-:S02]  /*7d20*/  SHF.R.U32.HI R47, RZ, 0x10, R47 ;  /* 0x00000010ff2f7819 */ /* 0x000fc4000001162f */
[----:B------:R-:W-:Y:S01]  /*7d30*/  PRMT R59, R177, 0x5432, R59 ;  /* 0x00005432b13b7816 */ /* 0x000fe2000000003b */
[-C--:B------:R-:W-:Y:S01]  /*7d40*/  FFMA.FTZ R90, R91, R89.reuse, -R90 ;  /* 0x000000595b5a7223 */ /* 0x080fe2000001085a */
[----:B------:R-:W-:Y:S01]  /*7d50*/  FMUL.FTZ R89, R93, R89 ;  /* 0x000000595d597220 */ /* 0x000fe20000410000 */
[----:B------:R-:W-:Y:S01]  /*7d60*/  LOP3.LUT R49, R49, 0xffff0000, RZ, 0xc0, !PT ;  /* 0xffff000031317812 */ /* 0x000fe200078ec0ff */
[----:B------:R-:W-:Y:S01]  /*7d70*/  IMAD.U32 R93, R63, 0x10000, RZ ;  /* 0x000100003f5d7824 */ /* 0x000fe200078e00ff */
[----:B------:R-:W-:Y:S01]  /*7d80*/  PRMT R47, R176, 0x5410, R47 ;  /* 0x00005410b02f7816 */ /* 0x000fe2000000002f */
[----:B------:R-:W-:Y:S01]  /*7d90*/  FFMA.FTZ R89, R91, R92, R89 ;  /* 0x0000005c5b597223 */ /* 0x000fe20000010059 */
[----:B------:R-:W-:Y:S01]  /*7da0*/  LOP3.LUT R91, R45, 0xffff0000, RZ, 0xc0, !PT ;  /* 0xffff00002d5b7812 */ /* 0x000fe200078ec0ff */
[----:B------:R-:W-:Y:S01]  /*7db0*/  FMUL.FTZ R45, R61, R46 ;  /* 0x0000002e3d2d7220 */ /* 0x000fe20000410000 */
[C---:B------:R-:W-:Y:S01]  /*7dc0*/  IMAD.U32 R92, R59.reuse, 0x10000, RZ ;  /* 0x000100003b5c7824 */ /* 0x040fe200078e00ff */
[----:B------:R-:W-:-:S02]  /*7dd0*/  LOP3.LUT R59, R59, 0xffff0000, RZ, 0xc0, !PT ;  /* 0xffff00003b3b7812 */ /* 0x000fc400078ec0ff */
[-C--:B------:R-:W-:Y:S01]  /*7de0*/  FMUL.FTZ R61, R61, R91.reuse ;  /* 0x0000005b3d3d7220 */ /* 0x080fe20000410000 */
[----:B------:R-:W-:Y:S01]  /*7df0*/  FFMA.FTZ R45, R49, R91, -R45 ;  /* 0x0000005b312d7223 */ /* 0x000fe2000001082d */
[----:B------:R-:W-:Y:S01]  /*7e00*/  IMAD.U32 R91, R51, 0x10000, RZ ;  /* 0x00010000335b7824 */ /* 0x000fe200078e00ff */
[----:B------:R-:W-:Y:S01]  /*7e10*/  LOP3.LUT R63, R63, 0xffff0000, RZ, 0xc0, !PT ;  /* 0xffff00003f3f7812 */ /* 0x000fe200078ec0ff */
[----:B------:R-:W-:Y:S01]  /*7e20*/  FFMA.FTZ R46, R49, R46, R61 ;  /* 0x0000002e312e7223 */ /* 0x000fe2000001003d */
[----:B------:R-:W-:Y:S02]  /*7e30*/  IMAD.U32 R61, R47, 0x10000, RZ ;  /* 0x000100002f3d7824 */ /* 0x000fe400078e00ff */
[----:B------:R-:W-:Y:S01]  /*7e40*/  FMUL.FTZ R49, R93, R92 ;  /* 0x0000005c5d317220 */ /* 0x000fe20000410000 */
[----:B------:R-:W-:Y:S02]  /*7e50*/  PRMT R56, R179, 0x5410, R56 ;  /* 0x00005410b3387816 */ /* 0x000fe40000000038 */
[----:B------:R-:W-:Y:S01]  /*7e60*/  PRMT R44, R178, 0x5432, R44 ;  /* 0x00005432b22c7816 */ /* 0x000fe2000000002c */
[-C--:B------:R-:W-:Y:S01]  /*7e70*/  FFMA.FTZ R49, R91, R61.reuse, -R49 ;  /* 0x0000003d5b317223 */ /* 0x080fe20000010831 */
[----:B------:R-:W-:Y:S01]  /*7e80*/  FMUL.FTZ R61, R93, R61 ;  /* 0x0000003d5d3d7220 */ /* 0x000fe20000410000 */
[----:B------:R-:W-:-:S02]  /*7e90*/  F2FP.BF16.F32.PACK_AB R46, R46, R89 ;  /* 0x000000592e2e723e */ /* 0x000fc400000010ff */
[----:B------:R-:W-:Y:S01]  /*7ea0*/  PRMT R57, R177, 0x5410, R57 ;  /* 0x00005410b1397816 */ /* 0x000fe20000000039 */
[----:B------:R-:W-:Y:S01]  /*7eb0*/  FFMA.FTZ R61, R91, R92, R61 ;  /* 0x0000005c5b3d7223 */ /* 0x000fe2000001003d */
[----:B------:R-:W-:Y:S02]  /*7ec0*/  LOP3.LUT R91, R47, 0xffff0000, RZ, 0xc0, !PT ;  /* 0xffff00002f5b7812 */ /* 0x000fe400078ec0ff */
[----:B------:R-:W-:Y:S01]  /*7ed0*/  LOP3.LUT R47, R51, 0xffff0000, RZ, 0xc0, !PT ;  /* 0xffff0000332f7812 */ /* 0x000fe200078ec0ff */
[----:B------:R-:W-:Y:S01]  /*7ee0*/  FMUL.FTZ R51, R63, R59 ;  /* 0x0000003b3f337220 */ /* 0x000fe20000410000 */
[----:B------:R-:W-:Y:S01]  /*7ef0*/  F2FP.BF16.F32.PACK_AB R45, R45, R90 ;  /* 0x0000005a2d2d723e */ /* 0x000fe200000010ff */
[-C--:B------:R-:W-:Y:S02]  /*7f00*/  FMUL.FTZ R63, R63, R91.reuse ;  /* 0x0000005b3f3f7220 */ /* 0x080fe40000410000 */
[C---:B------:R-:W-:Y:S02]  /*7f10*/  FFMA.FTZ R51, R47.reuse, R91, -R51 ;  /* 0x0000005b2f337223 */ /* 0x040fe40000010833 */
[----:B------:R-:W-:Y:S01]  /*7f20*/  FFMA.FTZ R63, R47, R59, R63 ;  /* 0x0000003b2f3f7223 */ /* 0x000fe2000001003f */
[----:B------:R-:W-:-:S02]  /*7f30*/  IMAD.U32 R59, R60, 0x10000, RZ ;  /* 0x000100003c3b7824 */ /* 0x000fc400078e00ff */
[----:B------:R-:W-:Y:S01]  /*7f40*/  F2FP.BF16.F32.PACK_AB R51, R51, R49 ;  /* 0x000000313333723e */ /* 0x000fe200000010ff */
[----:B------:R-:W-:Y:S01]  /*7f50*/  IMAD.U32 R49, R56, 0x10000, RZ ;  /* 0x0001000038317824 */ /* 0x000fe200078e00ff */
[----:B------:R-:W-:Y:S01]  /*7f60*/  F2FP.BF16.F32.PACK_AB R63, R63, R61 ;  /* 0x0000003d3f3f723e */ /* 0x000fe200000010ff */
[----:B------:R-:W-:Y:S01]  /*7f70*/  IMAD.U32 R61, R44, 0x10000, RZ ;  /* 0x000100002c3d7824 */ /* 0x000fe200078e00ff */
[----:B------:R-:W-:Y:S01]  /*7f80*/  LOP3.LUT R56, R56, 0xffff0000, RZ, 0xc0, !PT ;  /* 0xffff000038387812 */ /* 0x000fe200078ec0ff */
[C---:B------:R-:W-:Y:S01]  /*7f90*/  FMUL.FTZ R89, R59.reuse, R49 ;  /* 0x000000313b597220 */ /* 0x040fe20000410000 */
[----:B------:R-:W-:Y:S02]  /*7fa0*/  IMAD.U32 R47, R48, 0x10000, RZ ;  /* 0x00010000302f7824 */ /* 0x000fe400078e00ff */
[-C--:B------:R-:W-:Y:S01]  /*7fb0*/  FMUL.FTZ R59, R59, R61.reuse ;  /* 0x0000003d3b3b7220 */ /* 0x080fe20000410000 */
[----:B------:R-:W-:Y:S01]  /*7fc0*/  LOP3.LUT R44, R44, 0xffff0000, RZ, 0xc0, !PT ;  /* 0xffff00002c2c7812 */ /* 0x000fe200078ec0ff */
[----:B------:R-:W-:-:S02]  /*7fd0*/  FFMA.FTZ R89, R47, R61, -R89 ;  /* 0x0000003d2f597223 */ /* 0x000fc40000010859 */
[----:B------:R-:W-:Y:S01]  /*7fe0*/  FFMA.FTZ R59, R47, R49, R59 ;  /* 0x000000312f3b7223 */ /* 0x000fe2000001003b */
[----:B------:R-:W-:Y:S01]  /*7ff0*/  LOP3.LUT R47, R60, 0xffff0000, RZ, 0xc0, !PT ;  /* 0xffff00003c2f7812 */ /* 0x000fe200078ec0ff */
[----:B------:R-:W-:Y:S01]  /*8000*/  IMAD.U32 R61, R62, 0x10000, RZ ;  /* 0x000100003e3d7824 */ /* 0x000fe200078e00ff */
        /* <DEDUP_REMOVED lines=11> */
[-C--:B------:R-:W-:Y:S01]  /*80c0*/  FMUL.FTZ R61, R61, R56.reuse ;  /* 0x000000383d3d7220 */ /* 0x080fe20000410000 */
[----:B------:R-:W-:Y:S01]  /*80d0*/  F2FP.BF16.F32.PACK_AB R44, R44, R89 ;  /* 0x000000592c2c723e */ /* 0x000fe200000010ff */
[----:B------:R-:W-:-:S02]  /*80e0*/  FFMA.FTZ R60, R48, R56, -R60 ;  /* 0x00000038303c7223 */ /* 0x000fc4000001083c */
[----:B------:R-:W-:Y:S01]  /*80f0*/  FFMA.FTZ R61, R48, R49, R61 ;  /* 0x00000031303d7223 */ /* 0x000fe2000001003d */
[----:B------:R-:W-:Y:S02]  /*8100*/  LOP3.LUT R48, R62, 0xffff0000, RZ, 0xc0, !PT ;  /* 0xffff00003e307812 */ /* 0x000fe400078ec0ff */
[----:B------:R-:W-:Y:S02]  /*8110*/  LOP3.LUT R49, R50, 0xffff0000, RZ, 0xc0, !PT ;  /* 0xffff000032317812 */ /* 0x000fe400078ec0ff */
[----:B------:R-:W-:Y:S01]  /*8120*/  F2FP.BF16.F32.PACK_AB R47, R47, R59 ;  /* 0x0000003b2f2f723e */ /* 0x000fe200000010ff */
[C---:B------:R-:W-:Y:S01]  /*8130*/  FMUL.FTZ R50, R48.reuse, R57 ;  /* 0x0000003930327220 */ /* 0x040fe20000410000 */
[----:B------:R-:W-:-:S03]  /*8140*/  FMUL.FTZ R48, R48, R58 ;  /* 0x0000003a30307220 */ /* 0x000fc60000410000 */
[C---:B------:R-:W-:Y:S01]  /*8150*/  FFMA.FTZ R50, R49.reuse, R58, -R50 ;  /* 0x0000003a31327223 */ /* 0x040fe20000010832 */
[----:B------:R-:W-:Y:S01]  /*8160*/  FFMA.FTZ R48, R49, R57, R48 ;  /* 0x0000003931307223 */ /* 0x000fe20000010030 */
[----:B------:R-:W-:-:S03]  /*8170*/  IMAD.MOV.U32 R49, RZ, RZ, R45 ;  /* 0x000000ffff317224 */ /* 0x000fc600078e002d */
[----:B------:R-:W-:Y:S01]  /*8180*/  F2FP.BF16.F32.PACK_AB R50, R50, R60 ;  /* 0x0000003c3232723e */ /* 0x000fe200000010ff */
[----:B------:R-:W-:Y:S01]  /*8190*/  IMAD.MOV.U32 R60, RZ, RZ, R47 ;  /* 0x000000ffff3c7224 */ /* 0x000fe200078e002f */
[----:B------:R-:W-:Y:S01]  /*81a0*/  F2FP.BF16.F32.PACK_AB R62, R48, R61 ;  /* 0x0000003d303e723e */ /* 0x000fe200000010ff */
[----:B------:R-:W-:Y:S02]  /*81b0*/  IMAD.MOV.U32 R48, RZ, RZ, R44 ;  /* 0x000000ffff307224 */ /* 0x000fe400078e002c */
[----:B------:R-:W-:-:S07]  /*81c0*/  IMAD.MOV.U32 R61, RZ, RZ, R46 ;  /* 0x000000ffff3d7224 */ /* 0x000fce00078e002e */
.L_x_506:
[----:B------:R-:W-:Y:S05]  /*81d0*/  BSYNC B3 ;  /* 0x0000000000037941 */ /* 0x000fea0003800000 */
.L_x_505:
        /* <DEDUP_REMOVED lines=12> */
.L_x_504:
[----:B------:R-:W-:Y:S05]  /*82a0*/  BSYNC B2 ;  /* 0x0000000000027941 */ /* 0x000fea0003800000 */
.L_x_503:
[----:B------:R-:W-:-:S13]  /*82b0*/  ISETP.NE.AND P4, PT, R39, RZ, PT ;  /* 0x000000ff2700720c */ /* 0x000fda0003f85270 */
[----:B------:R-:W-:Y:S05]  /*82c0*/  @!P4 BRA `(.L_x_498) ;  /* 0x000000080010c947 */ /* 0x000fea0003800000 */
[----:B---3--:R-:W3:Y:S01]  /*82d0*/  LDL R44, [R1+0x14] ;  /* 0x00001400012c7983 */ /* 0x008ee20000100800 */
[----:B------:R-:W-:Y:S01]  /*82e0*/  ISETP.GE.AND P4, PT, R3, R117, PT ;  /* 0x000000750300720c */ /* 0x000fe20003f86270 */
[----:B------:R-:W-:Y:S01]  /*82f0*/  BSSY B2, `(.L_x_507) ;  /* 0x0000075000027945 */ /* 0x000fe20003800000 */
[----:B---3--:R-:W-:-:S04]  /*8300*/  LOP3.LUT P5, RZ, R44, 0x1, RZ, 0xc0, !PT ;  /* 0x000000012cff7812 */ /* 0x008fc800078ac0ff */
[----:B------:R-:W-:-:S04]  /*8310*/  SEL R44, R122, R148, !P5 ;  /* 0x000000947a2c7207 */ /* 0x000fc80006800000 */
        /* <DEDUP_REMOVED lines=12> */
[C---:B--2---:R-:W-:Y:S02]  /*83e0*/  IMAD R48, R16.reuse, 0x6000, R44 ;  /* 0x0000600010307824 */ /* 0x044fe400078e022c */
        /* <DEDUP_REMOVED lines=8> */
[----:B------:R-:W-:Y:S01]  /*8470*/  SHF.R.U32.HI R57, RZ, 0x10, R43 ;  /* 0x00000010ff397819 */ /* 0x000fe2000001162b */
[----:B--2---:R-:W-:Y:S01]  /*8480*/  IMAD.U32 R58, R45, 0x10000, RZ ;  /* 0x000100002d3a7824 */ /* 0x004fe200078e00ff */
[--C-:B------:R-:W-:Y:S02]  /*8490*/  SHF.R.U64 R43, R52, 0x10, R53.reuse ;  /* 0x00000010342b7819 */ /* 0x100fe40000001235 */
[----:B------:R-:W-:Y:S02]  /*84a0*/  SHF.R.U32.HI R53, RZ, 0x10, R53 ;  /* 0x00000010ff357819 */ /* 0x000fe40000011635 */
[----:B------:R-:W-:Y:S02]  /*84b0*/  SHF.R.U64 R40, R40, 0x10, R41 ;  /* 0x0000001028287819 */ /* 0x000fe40000001229 */
[----:B------:R-:W-:-:S02]  /*84c0*/  PRMT R43, R175, 0x5410, R43 ;  /* 0x00005410af2b7816 */ /* 0x000fc4000000002b */
[----:B------:R-:W-:Y:S02]  /*84d0*/  SHF.R.U32.HI R41, RZ, 0x10, R41 ;  /* 0x00000010ff297819 */ /* 0x000fe40000011629 */
[----:B------:R-:W-:Y:S02]  /*84e0*/  PRMT R175, R175, 0x5432, R53 ;  /* 0x00005432afaf7816 */ /* 0x000fe40000000035 */
[----:B------:R-:W-:Y:S02]  /*84f0*/  PRMT R41, R173, 0x5432, R41 ;  /* 0x00005432ad297816 */ /* 0x000fe40000000029 */
[--C-:B------:R-:W-:Y:S01]  /*8500*/  SHF.R.U64 R52, R54, 0x10, R55.reuse ;  /* 0x0000001036347819 */ /* 0x100fe20000001237 */
[----:B------:R-:W-:Y:S01]  /*8510*/  IMAD.U32 R59, R175, 0x10000, RZ ;  /* 0x00010000af3b7824 */ /* 0x000fe200078e00ff */
[----:B------:R-:W-:Y:S01]  /*8520*/  SHF.R.U32.HI R54, RZ, 0x10, R55 ;  /* 0x00000010ff367819 */ /* 0x000fe20000011637 */
[----:B------:R-:W-:Y:S01]  /*8530*/  IMAD.U32 R53, R41, 0x10000, RZ ;  /* 0x0001000029357824 */ /* 0x000fe200078e00ff */
[----:B------:R-:W-:Y:S01]  /*8540*/  LOP3.LUT R175, R175, 0xffff0000, RZ, 0xc0, !PT ;  /* 0xffff0000afaf7812 */ /* 0x000fe200078ec0ff */
[----:B------:R-:W-:Y:S01]  /*8550*/  FMUL.FTZ R55, R60, R59 ;  /* 0x0000003b3c377220 */ /* 0x000fe20000410000 */
[----:B------:R-:W-:-:S02]  /*8560*/  LOP3.LUT R49, R49, 0xffff0000, RZ, 0xc0, !PT ;  /* 0xffff000031317812 */ /* 0x000fc400078ec0ff */
        /* <DEDUP_REMOVED lines=14> */
[----:B------:R-:W-:Y:S01]  /*8650*/  FMUL.FTZ R61, R60, R59 ;  /* 0x0000003b3c3d7220 */ /* 0x000fe20000410000 */
[----:B------:R-:W-:Y:S01]  /*8660*/  FFMA.FTZ R45, R45, R175, R49 ;  /* 0x000000af2d2d7223 */ /* 0x000fe20000010031 */
[C---:B------:R-:W-:Y:S01]  /*8670*/  IMAD.U32 R49, R57.reuse, 0x10000, RZ ;  /* 0x0001000039317824 */ /* 0x040fe200078e00ff */
[----:B------:R-:W-:Y:S02]  /*8680*/  LOP3.LUT R57, R57, 0xffff0000, RZ, 0xc0, !PT ;  /* 0xffff000039397812 */ /* 0x000fe400078ec0ff */
[----:B------:R-:W-:Y:S01]  /*8690*/  LOP3.LUT R47, R47, 0xffff0000, RZ, 0xc0, !PT ;  /* 0xffff00002f2f7812 */ /* 0x000fe200078ec0ff */
[-C--:B------:R-:W-:Y:S01]  /*86a0*/  FFMA.FTZ R61, R58, R49.reuse, -R61 ;  /* 0x000000313a3d7223 */ /* 0x080fe2000001083d */
[----:B------:R-:W-:Y:S01]  /*86b0*/  FMUL.FTZ R49, R60, R49 ;  /* 0x000000313c317220 */ /* 0x000fe20000410000 */
[----:B------:R-:W-:-:S02]  /*86c0*/  PRMT R40, R173, 0x5410, R40 ;  /* 0x00005410ad287816 */ /* 0x000fc40000000028 */
[----:B------:R-:W-:Y:S01]  /*86d0*/  F2FP.BF16.F32.PACK_AB R41, R41, R55 ;  /* 0x000000372929723e */ /* 0x000fe200000010ff */
[----:B------:R-:W-:Y:S01]  /*86e0*/  FFMA.FTZ R58, R58, R59, R49 ;  /* 0x0000003b3a3a7223 */ /* 0x000fe20000010031 */
[----:B------:R-:W-:Y:S02]  /*86f0*/  LOP3.LUT R49, R51, 0xffff0000, RZ, 0xc0, !PT ;  /* 0xffff000033317812 */ /* 0x000fe400078ec0ff */
[----:B------:R-:W-:Y:S01]  /*8700*/  F2FP.BF16.F32.PACK_AB R53, R45, R53 ;  /* 0x000000352d35723e */ /* 0x000fe200000010ff */
[C---:B------:R-:W-:Y:S01]  /*8710*/  IMAD.U32 R45, R44.reuse, 0x10000, RZ ;  /* 0x000100002c2d7824 */ /* 0x040fe200078e00ff */
[----:B------:R-:W-:Y:S01]  /*8720*/  LOP3.LUT R44, R44, 0xffff0000, RZ, 0xc0, !PT ;  /* 0xffff00002c2c7812 */ /* 0x000fe200078ec0ff */
[CC--:B------:R-:W-:Y:S01]  /*8730*/  FMUL.FTZ R51, R49.reuse, R54.reuse ;  /* 0x0000003631337220 */ /* 0x0c0fe20000410000 */
[-C--:B------:R-:W-:Y:S01]  /*8740*/  FMUL.FTZ R49, R49, R57.reuse ;  /* 0x0000003931317220 */ /* 0x080fe20000410000 */
[----:B------:R-:W-:Y:S02]  /*8750*/  PRMT R52, R174, 0x5410, R52 ;  /* 0x00005410ae347816 */ /* 0x000fe40000000034 */
[C---:B------:R-:W-:Y:S01]  /*8760*/  FFMA.FTZ R51, R47.reuse, R57, -R51 ;  /* 0x000000392f337223 */ /* 0x040fe20000010833 */
[----:B------:R-:W-:Y:S01]  /*8770*/  FFMA.FTZ R49, R47, R54, R49 ;  /* 0x000000362f317223 */ /* 0x000fe20000010031 */
[C---:B------:R-:W-:Y:S01]  /*8780*/  IMAD.U32 R47, R43.reuse, 0x10000, RZ ;  /* 0x000100002b2f7824 */ /* 0x040fe200078e00ff */
[----:B------:R-:W-:Y:S01]  /*8790*/  LOP3.LUT R43, R43, 0xffff0000, RZ, 0xc0, !PT ;  /* 0xffff00002b2b7812 */ /* 0x000fe200078ec0ff */
[C---:B------:R-:W-:Y:S01]  /*87a0*/  IMAD.U32 R54, R40.reuse, 0x10000, RZ ;  /* 0x0001000028367824 */ /* 0x040fe200078e00ff */
[----:B------:R-:W-:-:S02]  /*87b0*/  LOP3.LUT R40, R40, 0xffff0000, RZ, 0xc0, !PT ;  /* 0xffff000028287812 */ /* 0x000fc400078ec0ff */
[----:B------:R-:W-:Y:S01]  /*87c0*/  F2FP.BF16.F32.PACK_AB R58, R49, R58 ;  /* 0x0000003a313a723e */ /* 0x000fe200000010ff */
[----:B------:R-:W-:Y:S01]  /*87d0*/  IMAD.U32 R49, R48, 0x10000, RZ ;  /* 0x0001000030317824 */ /* 0x000fe200078e00ff */
[----:B------:R-:W-:Y:S02]  /*87e0*/  PRMT R42, R172, 0x5410, R42 ;  /* 0x00005410ac2a7816 */ /* 0x000fe4000000002a */
[----:B------:R-:W-:Y:S01]  /*87f0*/  F2FP.BF16.F32.PACK_AB R51, R51, R61 ;  /* 0x0000003d3333723e */ /* 0x000fe200000010ff */
[C---:B------:R-:W-:Y:S01]  /*8800*/  FMUL.FTZ R55, R49.reuse, R47 ;  /* 0x0000002f31377220 */ /* 0x040fe20000410000 */
[----:B------:R-:W-:-:S03]  /*8810*/  FMUL.FTZ R49, R49, R54 ;  /* 0x0000003631317220 */ /* 0x000fc60000410000 */
[C---:B------:R-:W-:Y:S01]  /*8820*/  FFMA.FTZ R55, R45.reuse, R54, -R55 ;  /* 0x000000362d377223 */ /* 0x040fe20000010837 */
[----:B------:R-:W-:Y:S01]  /*8830*/  FFMA.FTZ R49, R45, R47, R49 ;  /* 0x0000002f2d317223 */ /* 0x000fe20000010031 */
[----:B------:R-:W-:Y:S01]  /*8840*/  LOP3.LUT R45, R48, 0xffff0000, RZ, 0xc0, !PT ;  /* 0xffff0000302d7812 */ /* 0x000fe200078ec0ff */
[----:B------:R-:W-:-:S04]  /*8850*/  IMAD.U32 R54, R50, 0x10000, RZ ;  /* 0x0001000032367824 */ /* 0x000fc800078e00ff */
        /* <DEDUP_REMOVED lines=8> */
[----:B------:R-:W-:Y:S01]  /*88e0*/  FMUL.FTZ R48, R54, R45 ;  /* 0x0000002d36307220 */ /* 0x000fe20000410000 */
[----:B------:R-:W-:Y:S02]  /*88f0*/  IMAD.U32 R44, R46, 0x10000, RZ ;  /* 0x000100002e2c7824 */ /* 0x000fe400078e00ff */
[----:B------:R-:W-:Y:S01]  /*8900*/  FMUL.FTZ R54, R54, R47 ;  /* 0x0000002f36367220 */ /* 0x000fe20000410000 */
[----:B------:R-:W-:Y:S01]  /*8910*/  F2FP.BF16.F32.PACK_AB R49, R43, R49 ;  /* 0x000000312b31723e */ /* 0x000fe200000010ff */
[----:B------:R-:W-:-:S02]  /*8920*/  FFMA.FTZ R48, R44, R47, -R48 ;  /* 0x0000002f2c307223 */ /* 0x000fc40000010830 */
[----:B------:R-:W-:Y:S01]  /*8930*/  FFMA.FTZ R54, R44, R45, R54 ;  /* 0x0000002d2c367223 */ /* 0x000fe20000010036 */
[----:B------:R-:W-:Y:S01]  /*8940*/  LOP3.LUT R44, R50, 0xffff0000, RZ, 0xc0, !PT ;  /* 0xffff0000322c7812 */ /* 0x000fe200078ec0ff */
[----:B------:R-:W-:Y:S01]  /*8950*/  IMAD.MOV.U32 R47, RZ, RZ, R51 ;  /* 0x000000ffff2f7224 */ /* 0x000fe200078e0033 */
[----:B------:R-:W-:Y:S01]  /*8960*/  LOP3.LUT R45, R46, 0xffff0000, RZ, 0xc0, !PT ;  /* 0xffff00002e2d7812 */ /* 0x000fe200078ec0ff */
[----:B------:R-:W-:Y:S01]  /*8970*/  IMAD.MOV.U32 R51, RZ, RZ, R58 ;  /* 0x000000ffff337224 */ /* 0x000fe200078e003a */
        /* <DEDUP_REMOVED lines=10> */
[----:B------:R-:W-:Y:S02]  /*8a20*/  IMAD.MOV.U32 R49, RZ, RZ, R53 ;  /* 0x000000ffff317224 */ /* 0x000fe400078e0035 */
[----:B------:R-:W-:-:S07]  /*8a30*/  IMAD.MOV.U32 R50, RZ, RZ, R54 ;  /* 0x000000ffff327224 */ /* 0x000fce00078e0036 */
.L_x_508:
[----:B------:R-:W-:Y:S05]  /*8a40*/  BSYNC B2 ;  /* 0x0000000000027941 */ /* 0x000fea0003800000 */
.L_x_507:
        /* <DEDUP_REMOVED lines=12> */
.L_x_498:
[----:B------:R-:W-:Y:S05]  /*8b10*/  BSYNC B1 ;  /* 0x0000000000017941 */ /* 0x000fea0003800000 */
.L_x_497:
[-C--:B--2-4-:R-:W-:Y:S02]  /*8b20*/  IMAD R40, R147, R126.reuse, RZ ;  /* 0x0000007e93287224 */ /* 0x094fe400078e02ff */
[----:B------:R-:W-:-:S04]  /*8b30*/  IMAD.WIDE.U32 R124, R207, R126, R124 ;  /* 0x0000007ecf7c7225 */ /* 0x000fc800078e007c */
[----:B------:R-:W-:Y:S01]  /*8b40*/  IMAD R40, R207, R127, R40 ;  /* 0x0000007fcf287224 */ /* 0x000fe200078e0228 */
[----:B------:R-:W-:Y:S06]  /*8b50*/  @P3 BRA `(.L_x_467) ;  /* 0x0000001c00143947 */ /* 0x000fec0003800000 */
[----:B------:R-:W-:Y:S01]  /*8b60*/  ISETP.NE.AND P3, PT, R34, RZ, PT ;  /* 0x000000ff2200720c */ /* 0x000fe20003f65270 */
[----:B------:R-:W-:Y:S01]  /*8b70*/  BSSY B1, `(.L_x_509) ;  /* 0x0000084000017945 */ /* 0x000fe20003800000 */
[----:B------:R-:W-:-:S11]  /*8b80*/  IMAD.IADD R52, R125, 0x1, R40 ;  /* 0x000000017d347824 */ /* 0x000fd600078e0228 */
[----:B------:R-:W-:Y:S05]  /*8b90*/  @!P3 BRA `(.L_x_510) ;  /* 0x000000080004b947 */ /* 0x000fea0003800000 */
[----:B------:R-:W-:Y:S01]  /*8ba0*/  SEL R40, R122, R148, !P0 ;  /* 0x000000947a287207 */ /* 0x000fe20004000000 */
[----:B------:R-:W-:Y:S01]  /*8bb0*/  BSSY B2, `(.L_x_511) ;  /* 0x000007d000027945 */ /* 0x000fe20003800000 */
[----:B---3--:R-:W-:Y:S02]  /*8bc0*/  IADD3 R44, P3, P4, R114, R124, R29 ;  /* 0x0000007c722c7210 */ /* 0x008fe40007c7e01d */
[----:B------:R-:W-:Y:S02]  /*8bd0*/  SHF.R.S32.HI R41, RZ, 0x1f, R40 ;  /* 0x0000001fff297819 */ /* 0x000fe40000011428 */
[----:B------:R-:W-:Y:S02]  /*8be0*/  IADD3.X R45, R6, R52, R35, P3, P4 ;  /* 0x00000034062d7210 */ /* 0x000fe40001fe8423 */
[----:B------:R-:W-:Y:S02]  /*8bf0*/  LEA.HI R40, R41, R40, RZ, 0x4 ;  /* 0x0000002829287211 */ /* 0x000fe400078f20ff */
[----:B------:R-:W-:-:S02]  /*8c00*/  SHF.R.U32.HI R46, RZ, 0x3, R185 ;  /* 0x00000003ff2e7819 */ /* 0x000fc400000116b9 */
[----:B------:R-:W-:-:S05]  /*8c10*/  LEA.HI.SX32 R40, R40, R28, 0x1c ;  /* 0x0000001c28287211 */ /* 0x000fca00078fe2ff */
[----:B------:R-:W-:-:S05]  /*8c20*/  IMAD.SHL.U32 R41, R40, 0x8, RZ ;  /* 0x0000000828297824 */ /* 0x000fca00078e00ff */
[----:B------:R-:W-:-:S13]  /*8c30*/  ISETP.GE.AND P3, PT, R41, R146, PT ;  /* 0x000000922900720c */ /* 0x000fda0003f66270 */
[--C-:B------:R-:W-:Y:S02]  /*8c40*/  @!P3 SHF.R.S32.HI R43, RZ, 0x1f, R41.reuse ;  /* 0x0000001fff2bb819 */ /* 0x100fe40000011429 */
[--C-:B------:R-:W-:Y:S02]  /*8c50*/  @!P3 IADD3 R42, P4, P5, R114, R124, R41.reuse ;  /* 0x0000007c722ab210 */ /* 0x100fe40007d9e029 */
[----:B------:R-:W-:Y:S02]  /*8c60*/  LOP3.LUT R41, R185, 0x38, R41, 0xf8, !PT ;  /* 0x00000038b9297812 */ /* 0x000fe400078ef829 */
[----:B------:R-:W-:Y:S02]  /*8c70*/  @!P3 IADD3.X R43, R6, R52, R43, P4, P5 ;  /* 0x00000034062bb210 */ /* 0x000fe400027ea42b */
[----:B------:R-:W-:Y:S02]  /*8c80*/  LEA R48, P4, R44, R120, 0x1 ;  /* 0x000000782c307211 */ /* 0x000fe400078808ff */
[----:B------:R-:W-:-:S02]  /*8c90*/  LOP3.LUT R41, R41, R46, RZ, 0x3c, !PT ;  /* 0x0000002e29297212 */ /* 0x000fc400078e3cff */
[----:B------:R-:W-:Y:S02]  /*8ca0*/  LEA.HI.X R49, R44, R121, R45, 0x1, P4 ;  /* 0x000000792c317211 */ /* 0x000fe400020f0c2d */
[----:B------:R-:W-:-:S04]  /*8cb0*/  @!P3 LEA R50, P4, R42, R120, 0x1 ;  /* 0x000000782a32b211 */ /* 0x000fc800078808ff */
[----:B------:R-:W-:Y:S02]  /*8cc0*/  @!P3 LEA.HI.X R51, R42, R121, R43, 0x1, P4 ;  /* 0x000000792a33b211 */ /* 0x000fe400020f0c2b */
[----:B------:R-:W-:Y:S02]  /*8cd0*/  SHF.R.S32.HI R42, RZ, 0x1f, R40 ;  /* 0x0000001fff2a7819 */ /* 0x000fe40000011428 */
[----:B------:R-:W-:Y:S02]  /*8ce0*/  ISETP.GE.AND P4, PT, R18, R117, PT ;  /* 0x000000751200720c */ /* 0x000fe40003f86270 */
[----:B------:R-:W-:Y:S01]  /*8cf0*/  LEA.HI R42, R42, R40, RZ, 0x3 ;  /* 0x000000282a2a7211 */ /* 0x000fe200078f18ff */
[----:B------:R-:W-:-:S04]  /*8d00*/  IMAD R40, R16, 0x6000, R140 ;  /* 0x0000600010287824 */ /* 0x000fc800078e028c */
[----:B------:R-:W-:Y:S02]  /*8d10*/  IMAD.SHL.U32 R42, R42, 0x400, RZ ;  /* 0x000004002a2a7824 */ /* 0x000fe400078e00ff */
[----:B------:R-:W-:-:S03]  /*8d20*/  IMAD R40, R40, 0x2, R2 ;  /* 0x0000000228287824 */ /* 0x000fc600078e0202 */
[----:B------:R-:W-:-:S04]  /*8d30*/  LOP3.LUT R42, R42, 0x7fffe000, RZ, 0xc0, !PT ;  /* 0x7fffe0002a2a7812 */ /* 0x000fc800078ec0ff */
[----:B------:R-:W-:-:S05]  /*8d40*/  IADD3 R41, R41, R42, R195 ;  /* 0x0000002a29297210 */ /* 0x000fca0007ffe0c3 */
[----:B------:R-:W-:Y:S02]  /*8d50*/  IMAD R44, R16, 0x6000, R41 ;  /* 0x00006000102c7824 */ /* 0x000fe400078e0229 */
[----:B------:R-:W0:Y:S02]  /*8d60*/  LDS.128 R40, [R40+0x1c400] ;  /* 0x01c4000028287984 */ /* 0x000e240000000c00 */
[----:B------:R-:W-:-:S06]  /*8d70*/  IMAD R44, R44, 0x2, R2 ;  /* 0x000000022c2c7824 */ /* 0x000fcc00078e0202 */
[----:B------:R-:W2:Y:S01]  /*8d80*/  LDS.128 R44, [R44+0x1c400] ;  /* 0x01c400002c2c7984 */ /* 0x000ea20000000c00 */
[----:B------:R-:W-:Y:S05]  /*8d90*/  @P4 BRA `(.L_x_512) ;  /* 0x0000000400784947 */ /* 0x000fea0003800000 */
[----:B------:R-:W-:Y:S01]  /*8da0*/  SHF.R.U32.HI R55, RZ, 0x10, R85 ;  /* 0x00000010ff377819 */ /* 0x000fe20000011655 */
[----:B--2---:R-:W-:Y:S01]  /*8db0*/  IMAD.U32 R58, R45, 0x10000, RZ ;  /* 0x000100002d3a7824 */ /* 0x004fe200078e00ff */
[----:B------:R-:W-:Y:S01]  /*8dc0*/  SHF.R.U32.HI R57, RZ, 0x10, R73 ;  /* 0x00000010ff397819 */ /* 0x000fe20000011649 */
[----:B0-----:R-:W-:Y:S01]  /*8dd0*/  IMAD.U32 R53, R41, 0x10000, RZ ;  /* 0x0001000029357824 */ /* 0x001fe200078e00ff */
[----:B------:R-:W-:Y:S01]  /*8de0*/  PRMT R55, R171, 0x5432, R55 ;  /* 0x00005432ab377816 */ /* 0x000fe20000000037 */
[----:B------:R-:W-:Y:S01]  /*8df0*/  IMAD.U32 R61, R47, 0x10000, RZ ;  /* 0x000100002f3d7824 */ /* 0x000fe200078e00ff */
[----:B------:R-:W-:Y:S01]  /*8e00*/  PRMT R57, R169, 0x5432, R57 ;  /* 0x00005432a9397816 */ /* 0x000fe20000000039 */
[----:B------:R-:W-:Y:S01]  /*8e10*/  IMAD.U32 R63, R46, 0x10000, RZ ;  /* 0x000100002e3f7824 */ /* 0x000fe200078e00ff */
[----:B------:R-:W-:Y:S01]  /*8e20*/  LOP3.LUT R41, R41, 0xffff0000, RZ, 0xc0, !PT ;  /* 0xffff000029297812 */ /* 0x000fe200078ec0ff */
[C---:B------:R-:W-:Y:S01]  /*8e30*/  IMAD.U32 R56, R55.reuse, 0x10000, RZ ;  /* 0x0001000037387824 */ /* 0x040fe200078e00ff */
[----:B------:R-:W-:Y:S01]  /*8e40*/  LOP3.LUT R55, R55, 0xffff0000, RZ, 0xc0, !PT ;  /* 0xffff000037377812 */ /* 0x000fe200078ec0ff */
[C---:B------:R-:W-:Y:S01]  /*8e50*/  IMAD.U32 R54, R57.reuse, 0x10000, RZ ;  /* 0x0001000039367824 */ /* 0x040fe200078e00ff */
[----:B------:R-:W-:Y:S01]  /*8e60*/  LOP3.LUT R57, R57, 0xffff0000, RZ, 0xc0, !PT ;  /* 0xffff000039397812 */ /* 0x000fe200078ec0ff */
[----:B------:R-:W-:Y:S01]  /*8e70*/  FMUL.FTZ R59, R58, R56 ;  /* 0x000000383a3b7220 */ /* 0x000fe20000410000 */
[----:B------:R-:W-:Y:S01]  /*8e80*/  SHF.R.U64 R84, R84, 0x10, R85 ;  /* 0x0000001054547819 */ /* 0x000fe20000001255 */
[-C--:B------:R-:W-:Y:S01]  /*8e90*/  FMUL.FTZ R58, R58, R54.reuse ;  /* 0x000000363a3a7220 */ /* 0x080fe20000410000 */
[----:B------:R-:W-:Y:S01]  /*8ea0*/  SHF.R.U64 R72, R72, 0x10, R73 ;  /* 0x0000001048487819 */ /* 0x000fe20000001249 */
[----:B------:R-:W-:Y:S01]  /*8eb0*/  FFMA.FTZ R54, R53, R54, -R59 ;  /* 0x0000003635367223 */ /* 0x000fe2000001083b */
[----:B------:R-:W-:Y:S01]  /*8ec0*/  PRMT R84, R171, 0x5410, R84 ;  /* 0x00005410ab547816 */ /* 0x000fe20000000054 */
[----:B------:R-:W-:Y:S01]  /*8ed0*/  FFMA.FTZ R53, R53, R56, R58 ;  /* 0x0000003835357223 */ /* 0x000fe2000001003a */
[----:B------:R-:W-:-:S02]  /*8ee0*/  LOP3.LUT R56, R45, 0xffff0000, RZ, 0xc0, !PT ;  /* 0xffff00002d387812 */ /* 0x000fc400078ec0ff */
[----:B------:R-:W-:Y:S02]  /*8ef0*/  PRMT R72, R169, 0x5410, R72 ;  /* 0x00005410a9487816 */ /* 0x000fe40000000048 */
[----:B------:R-:W-:Y:S01]  /*8f00*/  SHF.R.U64 R86, R86, 0x10, R87 ;  /* 0x0000001056567819 */ /* 0x000fe20000001257 */
[C---:B------:R-:W-:Y:S01]  /*8f10*/  FMUL.FTZ R45, R56.reuse, R55 ;  /* 0x00000037382d7220 */ /* 0x040fe20000410000 */
[-C--:B------:R-:W-:Y:S01]  /*8f20*/  FMUL.FTZ R56, R56, R57.reuse ;  /* 0x0000003938387220 */ /* 0x080fe20000410000 */
[----:B------:R-:W-:Y:S02]  /*8f30*/  SHF.R.U64 R74, R74, 0x10, R75 ;  /* 0x000000104a4a7819 */ /* 0x000fe4000000124b */
[C---:B------:R-:W-:Y:S01]  /*8f40*/  FFMA.FTZ R45, R41.reuse, R57, -R45 ;  /* 0x00000039292d7223 */ /* 0x040fe2000001082d */
[----:B------:R-:W-:Y:S01]  /*8f50*/  FFMA.FTZ R41, R41, R55, R56 ;  /* 0x0000003729297223 */ /* 0x000fe20000010038 */
[----:B------:R-:W-:Y:S01]  /*8f60*/  SHF.R.U32.HI R56, RZ, 0x10, R87 ;  /* 0x00000010ff387819 */ /* 0x000fe20000011657 */
[----:B------:R-:W-:Y:S01]  /*8f70*/  IMAD.U32 R57, R43, 0x10000, RZ ;  /* 0x000100002b397824 */ /* 0x000fe200078e00ff */
[----:B------:R-:W-:-:S02]  /*8f80*/  SHF.R.U32.HI R55, RZ, 0x10, R75 ;  /* 0x00000010ff377819 */ /* 0x000fc4000001164b */
[----:B------:R-:W-:Y:S02]  /*8f90*/  PRMT R56, R170, 0x5432, R56 ;  /* 0x00005432aa387816 */ /* 0x000fe40000000038 */
[----:B------:R-:W-:Y:S02]  /*8fa0*/  PRMT R55, R168, 0x5432, R55 ;  /* 0x00005432a8377816 */ /* 0x000fe40000000037 */
[----:B------:R-:W-:Y:S01]  /*8fb0*/  LOP3.LUT R43, R43, 0xffff0000, RZ, 0xc0, !PT ;  /* 0xffff00002b2b7812 */ /* 0x000fe200078ec0ff */
[C---:B------:R-:W-:Y:S01]  /*8fc0*/  IMAD.U32 R58, R56.reuse, 0x10000, RZ ;  /* 0x00010000383a7824 */ /* 0x040fe200078e00ff */
[----:B------:R-:W-:Y:S01]  /*8fd0*/  LOP3.LUT R56, R56, 0xffff0000, RZ, 0xc0, !PT ;  /* 0xffff000038387812 */ /* 0x000fe200078ec0ff */
[C---:B------:R-:W-:Y:S01]  /*8fe0*/  IMAD.U32 R59, R55.reuse, 0x10000, RZ ;  /* 0x00010000373b7824 */ /* 0x040fe200078e00ff */
[----:B------:R-:W-:Y:S01]  /*8ff0*/  LOP3.LUT R55, R55, 0xffff0000, RZ, 0xc0, !PT ;  /* 0xffff000037377812 */ /* 0x000fe200078ec0ff */
[C---:B------:R-:W-:Y:S01]  /*9000*/  FMUL.FTZ R60, R61.reuse, R58 ;  /* 0x0000003a3d3c7220 */ /* 0x040fe20000410000 */
[----:B------:R-:W-:Y:S01]  /*9010*/  PRMT R86, R170, 0x5410, R86 ;  /* 0x00005410aa567816 */ /* 0x000fe20000000056 */
[-C--:B------:R-:W-:Y:S01]  /*9020*/  FMUL.FTZ R61, R61, R59.reuse ;  /* 0x0000003b3d3d7220 */ /* 0x080fe20000410000 */
[----:B------:R-:W-:Y:S01]  /*9030*/  PRMT R74, R168, 0x5410, R74 ;  /* 0x00005410a84a7816 */ /* 0x000fe2000000004a */
[----:B------:R-:W-:Y:S01]  /*9040*/  FFMA.FTZ R60, R57, R59, -R60 ;  /* 0x0000003b393c7223 */ /* 0x000fe2000001083c */
[----:B------:R-:W-:-:S02]  /*9050*/  IMAD.U32 R59, R44, 0x10000, RZ ;  /* 0x000100002c3b7824 */ /* 0x000fc400078e00ff */
[----:B------:R-:W-:Y:S01]  /*9060*/  FFMA.FTZ R61, R57, R58, R61 ;  /* 0x0000003a393d7223 */ /* 0x000fe2000001003d */
[----:B------:R-:W-:Y:S02]  /*9070*/  LOP3.LUT R57, R47, 0xffff0000, RZ, 0xc0, !PT ;  /* 0xffff00002f397812 */ /* 0x000fe400078ec0ff */
[----:B------:R-:W-:Y:S02]  /*9080*/  LOP3.LUT R44, R44, 0xffff0000, RZ, 0xc0, !PT ;  /* 0xffff00002c2c7812 */ /* 0x000fe400078ec0ff */
[----:B------:R-:W-:Y:S01]  /*9090*/  LOP3.LUT R46, R46, 0xffff0000, RZ, 0xc0, !PT ;  /* 0xffff00002e2e7812 */ /* 0x000fe200078ec0ff */
[C---:B------:R-:W-:Y:S01]  /*90a0*/  FMUL.FTZ R47, R57.reuse, R56 ;  /* 0x00000038392f7220 */ /* 0x040fe20000410000 */
[-C--:B------:R-:W-:Y:S01]  /*90b0*/  FMUL.FTZ R57, R57, R55.reuse ;  /* 0x0000003739397220 */ /* 0x080fe20000410000 */
[----:B------:R-:W-:Y:S02]  /*90c0*/  F2FP.BF16.F32.PACK_AB R45, R45, R54 ;  /* 0x000000362d2d723e */ /* 0x000fe400000010ff */
[C---:B------:R-:W-:Y:S01]  /*90d0*/  FFMA.FTZ R47, R43.reuse, R55, -R47 ;  /* 0x000000372b2f7223 */ /* 0x040fe2000001082f */
[----:B------:R-:W-:Y:S01]  /*90e0*/  FFMA.FTZ R57, R43, R56, R57 ;  /* 0x000000382b397223 */ /* 0x000fe20000010039 */
[C---:B------:R-:W-:Y:S01]  /*90f0*/  IMAD.U32 R55, R84.reuse, 0x10000, RZ ;  /* 0x0001000054377824 */ /* 0x040fe200078e00ff */
[----:B------:R-:W-:Y:S01]  /*9100*/  LOP3.LUT R84, R84, 0xffff0000, RZ, 0xc0, !PT ;  /* 0xffff000054547812 */ /* 0x000fe200078ec0ff */
[C---:B------:R-:W-:Y:S01]  /*9110*/  IMAD.U32 R56, R72.reuse, 0x10000, RZ ;  /* 0x0001000048387824 */ /* 0x040fe200078e00ff */
[----:B------:R-:W-:Y:S01]  /*9120*/  LOP3.LUT R72, R72, 0xffff0000, RZ, 0xc0, !PT ;  /* 0xffff000048487812 */ /* 0x000fe200078ec0ff */
[----:B------:R-:W-:Y:S01]  /*9130*/  FMUL.FTZ R58, R59, R55 ;  /* 0x000000373b3a7220 */ /* 0x000fe20000410000 */
[----:B------:R-:W-:-:S02]  /*9140*/  IMAD.U32 R43, R40, 0x10000, RZ ;  /* 0x00010000282b7824 */ /* 0x000fc400078e00ff */
[-C--:B------:R-:W-:Y:S01]  /*9150*/  FMUL.FTZ R59, R59, R56.reuse ;  /* 0x000000383b3b7220 */ /* 0x080fe20000410000 */
[----:B------:R-:W-:Y:S01]  /*9160*/  LOP3.LUT R40, R40, 0xffff0000, RZ, 0xc0, !PT ;  /* 0xffff000028287812 */ /* 0x000fe200078ec0ff */
[C---:B------:R-:W-:Y:S02]  /*9170*/  FFMA.FTZ R58, R43.reuse, R56, -R58 ;  /* 0x000000382b3a7223 */ /* 0x040fe4000001083a */
[----:B------:R-:W-:Y:S01]  /*9180*/  FFMA.FTZ R59, R43, R55, R59 ;  /* 0x000000372b3b7223 */ /* 0x000fe2000001003b */
[C---:B------:R-:W-:Y:S01]  /*9190*/  FMUL.FTZ R43, R44.reuse, R84 ;  /* 0x000000542c2b7220 */ /* 0x040fe20000410000 */
[-C--:B------:R-:W-:Y:S01]  /*91a0*/  FMUL.FTZ R44, R44, R72.reuse ;  /* 0x000000482c2c7220 */ /* 0x080fe20000410000 */
[C---:B------:R-:W-:Y:S01]  /*91b0*/  IMAD.U32 R55, R86.reuse, 0x10000, RZ ;  /* 0x0001000056377824 */ /* 0x040fe200078e00ff */
[----:B------:R-:W-:Y:S01]  /*91c0*/  LOP3.LUT R86, R86, 0xffff0000, RZ, 0xc0, !PT ;  /* 0xffff000056567812 */ /* 0x000fe200078ec0ff */
[----:B------:R-:W-:Y:S02]  /*91d0*/  IMAD.U32 R56, R74, 0x10000, RZ ;  /* 0x000100004a387824 */ /* 0x000fe400078e00ff */
[C---:B------:R-:W-:Y:S01]  /*91e0*/  FFMA.FTZ R43, R40.reuse, R72, -R43 ;  /* 0x00000048282b7223 */ /* 0x040fe2000001082b */
[----:B------:R-:W-:Y:S01]  /*91f0*/  FFMA.FTZ R44, R40, R84, R44 ;  /* 0x00000054282c7223 */ /* 0x000fe2000001002c */
[----:B------:R-:W-:Y:S01]  /*9200*/  FMUL.FTZ R62, R63, R55 ;  /* 0x000000373f3e7220 */ /* 0x000fe20000410000 */
[----:B------:R-:W-:-:S02]  /*9210*/  IMAD.U32 R40, R42, 0x10000, RZ ;  /* 0x000100002a287824 */ /* 0x000fc400078e00ff */
[-C--:B------:R-:W-:Y:S01]  /*9220*/  FMUL.FTZ R63, R63, R56.reuse ;  /* 0x000000383f3f7220 */ /* 0x080fe20000410000 */
[----:B------:R-:W-:Y:S01]  /*9230*/  LOP3.LUT R74, R74, 0xffff0000, RZ, 0xc0, !PT ;  /* 0xffff00004a4a7812 */ /* 0x000fe200078ec0ff */
[C---:B------:R-:W-:Y:S02]  /*9240*/  FFMA.FTZ R62, R40.reuse, R56, -R62 ;  /* 0x00000038283e7223 */ /* 0x040fe4000001083e */
[----:B------:R-:W-:Y:S01]  /*9250*/  FFMA.FTZ R63, R40, R55, R63 ;  /* 0x00000037283f7223 */ /* 0x000fe2000001003f */
[----:B------:R-:W-:Y:S01]  /*9260*/  LOP3.LUT R42, R42, 0xffff0000, RZ, 0xc0, !PT ;  /* 0xffff00002a2a7812 */ /* 0x000fe200078ec0ff */
[C---:B------:R-:W-:Y:S01]  /*9270*/  FMUL.FTZ R40, R46.reuse, R86 ;  /* 0x000000562e287220 */ /* 0x040fe20000410000 */
[----:B------:R-:W-:Y:S01]  /*9280*/  FMUL.FTZ R46, R46, R74 ;  /* 0x0000004a2e2e7220 */ /* 0x000fe20000410000 */
[----:B------:R-:W-:Y:S02]  /*9290*/  F2FP.BF16.F32.PACK_AB R43, R43, R58 ;  /* 0x0000003a2b2b723e */ /* 0x000fe400000010ff */
[C---:B------:R-:W-:Y:S01]  /*92a0*/  FFMA.FTZ R40, R42.reuse, R74, -R40 ;  /* 0x0000004a2a287223 */ /* 0x040fe20000010828 */
[----:B------:R-:W-:Y:S01]  /*92b0*/  F2FP.BF16.F32.PACK_AB R47, R47, R60 ;  /* 0x0000003c2f2f723e */ /* 0x000fe200000010ff */
[----:B------:R-:W-:Y:S01]  /*92c0*/  FFMA.FTZ R46, R42, R86, R46 ;  /* 0x000000562a2e7223 */ /* 0x000fe2000001002e */
[----:B------:R-:W-:Y:S01]  /*92d0*/  F2FP.BF16.F32.PACK_AB R53, R41, R53 ;  /* 0x000000352935723e */ /* 0x000fe200000010ff */
[----:B------:R-:W-:Y:S01]  /*92e0*/  IMAD.MOV.U32 R41, RZ, RZ, R45 ;  /* 0x000000ffff297224 */ /* 0x000fe200078e002d */
[----:B------:R-:W-:-:S02]  /*92f0*/  F2FP.BF16.F32.PACK_AB R57, R57, R61 ;  /* 0x0000003d3939723e */ /* 0x000fc400000010ff */
[----:B------:R-:W-:Y:S01]  /*9300*/  F2FP.BF16.F32.PACK_AB R62, R40, R62 ;  /* 0x0000003e283e723e */ /* 0x000fe200000010ff */
[----:B------:R-:W-:Y:S01]  /*9310*/  IMAD.MOV.U32 R40, RZ, RZ, R43 ;  /* 0x000000ffff287224 */ /* 0x000fe200078e002b */
[----:B------:R-:W-:Y:S01]  /*9320*/  F2FP.BF16.F32.PACK_AB R44, R44, R59 ;  /* 0x0000003b2c2c723e */ /* 0x000fe200000010ff */
[----:B------:R-:W-:Y:S01]  /*9330*/  IMAD.MOV.U32 R43, RZ, RZ, R47 ;  /* 0x000000ffff2b7224 */ /* 0x000fe200078e002f */
[----:B------:R-:W-:Y:S01]  /*9340*/  F2FP.BF16.F32.PACK_AB R46, R46, R63 ;  /* 0x0000003f2e2e723e */ /* 0x000fe200000010ff */
[----:B------:R-:W-:Y:S02]  /*9350*/  IMAD.MOV.U32 R45, RZ, RZ, R53 ;  /* 0x000000ffff2d7224 */ /* 0x000fe400078e0035 */
[----:B------:R-:W-:Y:S02]  /*9360*/  IMAD.MOV.U32 R42, RZ, RZ, R62 ;  /* 0x000000ffff2a7224 */ /* 0x000fe400078e003e */
[----:B------:R-:W-:-:S07]  /*9370*/  IMAD.MOV.U32 R47, RZ, RZ, R57 ;  /* 0x000000ffff2f7224 */ /* 0x000fce00078e0039 */
.L_x_512:
[----:B------:R-:W-:Y:S05]  /*9380*/  BSYNC B2 ;  /* 0x0000000000027941 */ /* 0x000fea0003800000 */
.L_x_511:
[----:B0-----:R0:W-:Y:S04]  /*9390*/  STG.E.128 desc[UR56][R48.64], R40 ;  /* 0x0000002830007986 */ /* 0x0011e8000c101d38 */
[----:B--2---:R0:W-:Y:S02]  /*93a0*/  @!P3 STG.E.128 desc[UR56][R50.64], R44 ;  /* 0x0000002c3200b986 */ /* 0x0041e4000c101d38 */
.L_x_510:
[----:B------:R-:W-:Y:S05]  /*93b0*/  BSYNC B1 ;  /* 0x0000000000017941 */ /* 0x000fea0003800000 */
.L_x_509:
[----:B------:R-:W-:Y:S01]  /*93c0*/  ISETP.NE.AND P3, PT, R38, RZ, PT ;  /* 0x000000ff2600720c */ /* 0x000fe20003f65270 */
[----:B------:R-:W-:-:S12]  /*93d0*/  BSSY B1, `(.L_x_513) ;  /* 0x0000082000017945 */ /* 0x000fd80003800000 */
[----:B------:R-:W-:Y:S05]  /*93e0*/  @!P3 BRA `(.L_x_514) ;  /* 0x000000080000b947 */ /* 0x000fea0003800000 */
[----:B0-----:R-:W-:Y:S01]  /*93f0*/  SEL R40, R122, R148, !P1 ;  /* 0x000000947a287207 */ /* 0x001fe20004800000 */
[----:B------:R-:W-:Y:S01]  /*9400*/  BSSY B2, `(.L_x_515) ;  /* 0x000007c000027945 */ /* 0x000fe20003800000 */
[----:B------:R-:W-:Y:S02]  /*9410*/  IADD3 R43, P3, P4, R114, R124, R31 ;  /* 0x0000007c722b7210 */ /* 0x000fe40007c7e01f */
[----:B------:R-:W-:Y:S02]  /*9420*/  SHF.R.S32.HI R41, RZ, 0x1f, R40 ;  /* 0x0000001fff297819 */ /* 0x000fe40000011428 */
[----:B---3--:R-:W-:Y:S02]  /*9430*/  IADD3.X R44, R6, R52, R36, P3, P4 ;  /* 0x00000034062c7210 */ /* 0x008fe40001fe8424 */
        /* <DEDUP_REMOVED lines=9> */
[----:B------:R-:W-:-:S04]  /*94d0*/  LEA R48, P4, R43, R120, 0x1 ;  /* 0x000000782b307211 */ /* 0x000fc800078808ff */
[----:B------:R-:W-:Y:S02]  /*94e0*/  LEA.HI.X R49, R43, R121, R44, 0x1, P4 ;  /* 0x000000792b317211 */ /* 0x000fe400020f0c2c */
[----:B------:R-:W-:-:S04]  /*94f0*/  @!P3 LEA R50, P4, R40, R120, 0x1 ;  /* 0x000000782832b211 */ /* 0x000fc800078808ff */
[----:B------:R-:W-:Y:S02]  /*9500*/  @!P3 LEA.HI.X R51, R40, R121, R42, 0x1, P4 ;  /* 0x000000792833b211 */ /* 0x000fe400020f0c2a */
[----:B------:R-:W-:Y:S02]  /*9510*/  SHF.R.S32.HI R40, RZ, 0x1f, R45 ;  /* 0x0000001fff287819 */ /* 0x000fe4000001142d */
[----:B------:R-:W-:Y:S02]  /*9520*/  ISETP.GE.AND P4, PT, R0, R117, PT ;  /* 0x000000750000720c */ /* 0x000fe40003f86270 */
[----:B------:R-:W-:-:S05]  /*9530*/  LEA.HI R40, R40, R45, RZ, 0x3 ;  /* 0x0000002d28287211 */ /* 0x000fca00078f18ff */
[----:B------:R-:W-:Y:S01]  /*9540*/  IMAD.SHL.U32 R42, R40, 0x400, RZ ;  /* 0x00000400282a7824 */ /* 0x000fe200078e00ff */
[----:B------:R-:W-:Y:S01]  /*9550*/  LOP3.LUT R40, R41, R46, RZ, 0x3c, !PT ;  /* 0x0000002e29287212 */ /* 0x000fe200078e3cff */
[----:B------:R-:W-:-:S03]  /*9560*/  IMAD R41, R16, 0x6000, R138 ;  /* 0x0000600010297824 */ /* 0x000fc600078e028a */
[----:B------:R-:W-:Y:S01]  /*9570*/  LOP3.LUT R42, R42, 0x7fffe000, RZ, 0xc0, !PT ;  /* 0x7fffe0002a2a7812 */ /* 0x000fe200078ec0ff */
[----:B------:R-:W-:-:S03]  /*9580*/  IMAD R41, R41, 0x2, R2 ;  /* 0x0000000229297824 */ /* 0x000fc600078e0202 */
[----:B------:R-:W-:-:S05]  /*9590*/  IADD3 R43, R40, R42, R195 ;  /* 0x0000002a282b7210 */ /* 0x000fca0007ffe0c3 */
[----:B------:R-:W-:-:S04]  /*95a0*/  IMAD R43, R16, 0x6000, R43 ;  /* 0x00006000102b7824 */ /* 0x000fc800078e022b */
[----:B------:R-:W-:Y:S02]  /*95b0*/  IMAD R44, R43, 0x2, R2 ;  /* 0x000000022b2c7824 */ /* 0x000fe400078e0202 */
[----:B------:R-:W0:Y:S04]  /*95c0*/  LDS.128 R40, [R41+0x1c400] ;  /* 0x01c4000029287984 */ /* 0x000e280000000c00 */
[----:B------:R-:W2:Y:S01]  /*95d0*/  LDS.128 R44, [R44+0x1c400] ;  /* 0x01c400002c2c7984 */ /* 0x000ea20000000c00 */
[----:B------:R-:W-:Y:S05]  /*95e0*/  @P4 BRA `(.L_x_516) ;  /* 0x0000000400744947 */ /* 0x000fea0003800000 */
[----:B------:R-:W-:Y:S01]  /*95f0*/  SHF.R.U64 R55, R80, 0x10, R81 ;  /* 0x0000001050377819 */ /* 0x000fe20000001251 */
[----:B--2---:R-:W-:Y:S01]  /*9600*/  IMAD.U32 R59, R45, 0x10000, RZ ;  /* 0x000100002d3b7824 */ /* 0x004fe200078e00ff */
[----:B------:R-:W-:Y:S01]  /*9610*/  SHF.R.U64 R53, R68, 0x10, R69 ;  /* 0x0000001044357819 */ /* 0x000fe20000001245 */
[----:B0-----:R-:W-:Y:S01]  /*9620*/  IMAD.U32 R57, R41, 0x10000, RZ ;  /* 0x0001000029397824 */ /* 0x001fe200078e00ff */
[----:B------:R-:W-:Y:S01]  /*9630*/  SHF.R.U32.HI R80, RZ, 0x10, R81 ;  /* 0x00000010ff507819 */ /* 0x000fe20000011651 */
[----:B------:R-:W-:Y:S01]  /*9640*/  IMAD.U32 R63, R47, 0x10000, RZ ;  /* 0x000100002f3f7824 */ /* 0x000fe200078e00ff */
[----:B------:R-:W-:Y:S01]  /*9650*/  SHF.R.U32.HI R68, RZ, 0x10, R69 ;  /* 0x00000010ff447819 */ /* 0x000fe20000011645 */
[----:B------:R-:W-:Y:S01]  /*9660*/  IMAD.U32 R62, R43, 0x10000, RZ ;  /* 0x000100002b3e7824 */ /* 0x000fe200078e00ff */
[----:B------:R-:W-:Y:S01]  /*9670*/  PRMT R80, R167, 0x5432, R80 ;  /* 0x00005432a7507816 */ /* 0x000fe20000000050 */
[----:B------:R-:W-:Y:S01]  /*9680*/  IMAD.U32 R69, R46, 0x10000, RZ ;  /* 0x000100002e457824 */ /* 0x000fe200078e00ff */
[----:B------:R-:W-:Y:S01]  /*9690*/  PRMT R68, R159, 0x5432, R68 ;  /* 0x000054329f447816 */ /* 0x000fe20000000044 */
[----:B------:R-:W-:Y:S01]  /*96a0*/  IMAD.U32 R61, R42, 0x10000, RZ ;  /* 0x000100002a3d7824 */ /* 0x000fe200078e00ff */
[----:B------:R-:W-:-:S02]  /*96b0*/  SHF.R.U64 R54, R70, 0x10, R71 ;  /* 0x0000001046367819 */ /* 0x000fc40000001247 */
[----:B------:R-:W-:Y:S01]  /*96c0*/  SHF.R.U32.HI R70, RZ, 0x10, R71 ;  /* 0x00000010ff467819 */ /* 0x000fe20000011647 */
[----:B------:R-:W-:Y:S01]  /*96d0*/  IMAD.U32 R71, R80, 0x10000, RZ ;  /* 0x0001000050477824 */ /* 0x000fe200078e00ff */
[--C-:B------:R-:W-:Y:S01]  /*96e0*/  SHF.R.U64 R56, R82, 0x10, R83.reuse ;  /* 0x0000001052387819 */ /* 0x100fe20000001253 */
[----:B------:R-:W-:Y:S01]  /*96f0*/  IMAD.U32 R72, R68, 0x10000, RZ ;  /* 0x0001000044487824 */ /* 0x000fe200078e00ff */
[----:B------:R-:W-:Y:S02]  /*9700*/  SHF.R.U32.HI R82, RZ, 0x10, R83 ;  /* 0x00000010ff527819 */ /* 0x000fe40000011653 */
[----:B------:R-:W-:Y:S01]  /*9710*/  LOP3.LUT R60, R45, 0xffff0000, RZ, 0xc0, !PT ;  /* 0xffff00002d3c7812 */ /* 0x000fe200078ec0ff */
[----:B------:R-:W-:Y:S01]  /*9720*/  IMAD.U32 R45, R44, 0x10000, RZ ;  /* 0x000100002c2d7824 */ /* 0x000fe200078e00ff */
[----:B------:R-:W-:Y:S01]  /*9730*/  PRMT R73, R160, 0x5410, R56 ;  /* 0x00005410a0497816 */ /* 0x000fe20000000038 */
[CC--:B------:R-:W-:Y:S01]  /*9740*/  FMUL.FTZ R56, R59.reuse, R71.reuse ;  /* 0x000000473b387220 */ /* 0x0c0fe20000410000 */
[----:B------:R-:W-:Y:S01]  /*9750*/  LOP3.LUT R80, R80, 0xffff0000, RZ, 0xc0, !PT ;  /* 0xffff000050507812 */ /* 0x000fe200078ec0ff */
[-C--:B------:R-:W-:Y:S01]  /*9760*/  FMUL.FTZ R59, R59, R72.reuse ;  /* 0x000000483b3b7220 */ /* 0x080fe20000410000 */
[----:B------:R-:W-:Y:S01]  /*9770*/  PRMT R82, R160, 0x5432, R82 ;  /* 0x00005432a0527816 */ /* 0x000fe20000000052 */
[----:B------:R-:W-:Y:S01]  /*9780*/  FFMA.FTZ R56, R57, R72, -R56 ;  /* 0x0000004839387223 */ /* 0x000fe20000010838 */
[----:B------:R-:W-:Y:S01]  /*9790*/  PRMT R70, R158, 0x5432, R70 ;  /* 0x000054329e467816 */ /* 0x000fe20000000046 */
[----:B------:R-:W-:Y:S01]  /*97a0*/  FMUL.FTZ R74, R60, R80 ;  /* 0x000000503c4a7220 */ /* 0x000fe20000410000 */
[----:B------:R-:W-:Y:S01]  /*97b0*/  LOP3.LUT R58, R41, 0xffff0000, RZ, 0xc0, !PT ;  /* 0xffff0000293a7812 */ /* 0x000fe200078ec0ff */
[----:B------:R-:W-:Y:S01]  /*97c0*/  IMAD.U32 R72, R82, 0x10000, RZ ;  /* 0x0001000052487824 */ /* 0x000fe200078e00ff */
[----:B------:R-:W-:Y:S01]  /*97d0*/  LOP3.LUT R68, R68, 0xffff0000, RZ, 0xc0, !PT ;  /* 0xffff000044447812 */ /* 0x000fe200078ec0ff */
[----:B------:R-:W-:Y:S01]  /*97e0*/  FFMA.FTZ R59, R57, R71, R59 ;  /* 0x00000047393b7223 */ /* 0x000fe2000001003b */
[----:B------:R-:W-:Y:S01]  /*97f0*/  IMAD.U32 R57, R70, 0x10000, RZ ;  /* 0x0001000046397824 */ /* 0x000fe200078e00ff */
[----:B------:R-:W-:Y:S01]  /*9800*/  LOP3.LUT R47, R47, 0xffff0000, RZ, 0xc0, !PT ;  /* 0xffff00002f2f7812 */ /* 0x000fe200078ec0ff */
[----:B------:R-:W-:-:S02]  /*9810*/  IMAD.U32 R41, R40, 0x10000, RZ ;  /* 0x0001000028297824 */ /* 0x000fc400078e00ff */
[-C--:B------:R-:W-:Y:S01]  /*9820*/  FMUL.FTZ R60, R60, R68.reuse ;  /* 0x000000443c3c7220 */ /* 0x080fe20000410000 */
[----:B------:R-:W-:Y:S01]  /*9830*/  FFMA.FTZ R74, R58, R68, -R74 ;  /* 0x000000443a4a7223 */ /* 0x000fe2000001084a */
[CC--:B------:R-:W-:Y:S01]  /*9840*/  FMUL.FTZ R68, R63.reuse, R72.reuse ;  /* 0x000000483f447220 */ /* 0x0c0fe20000410000 */
[----:B------:R-:W-:Y:S01]  /*9850*/  LOP3.LUT R82, R82, 0xffff0000, RZ, 0xc0, !PT ;  /* 0xffff000052527812 */ /* 0x000fe200078ec0ff */
[-C--:B------:R-:W-:Y:S01]  /*9860*/  FMUL.FTZ R63, R63, R57.reuse ;  /* 0x000000393f3f7220 */ /* 0x080fe20000410000 */
[----:B------:R-:W-:Y:S01]  /*9870*/  PRMT R55, R167, 0x5410, R55 ;  /* 0x00005410a7377816 */ /* 0x000fe20000000037 */
[C---:B------:R-:W-:Y:S01]  /*9880*/  FFMA.FTZ R68, R62.reuse, R57, -R68 ;  /* 0x000000393e447223 */ /* 0x040fe20000010844 */
[----:B------:R-:W-:Y:S01]  /*9890*/  PRMT R53, R159, 0x5410, R53 ;  /* 0x000054109f357816 */ /* 0x000fe20000000035 */
[----:B------:R-:W-:Y:S01]  /*98a0*/  FFMA.FTZ R63, R62, R72, R63 ;  /* 0x000000483e3f7223 */ /* 0x000fe2000001003f */
[----:B------:R-:W-:Y:S01]  /*98b0*/  LOP3.LUT R43, R43, 0xffff0000, RZ, 0xc0, !PT ;  /* 0xffff00002b2b7812 */ /* 0x000fe200078ec0ff */
[----:B------:R-:W-:Y:S01]  /*98c0*/  FMUL.FTZ R62, R47, R82 ;  /* 0x000000522f3e7220 */ /* 0x000fe20000410000 */
[----:B------:R-:W-:Y:S01]  /*98d0*/  LOP3.LUT R70, R70, 0xffff0000, RZ, 0xc0, !PT ;  /* 0xffff000046467812 */ /* 0x000fe200078ec0ff */
[----:B------:R-:W-:Y:S01]  /*98e0*/  FFMA.FTZ R60, R58, R80, R60 ;  /* 0x000000503a3c7223 */ /* 0x000fe2000001003c */
[----:B------:R-:W-:Y:S01]  /*98f0*/  IMAD.U32 R58, R55, 0x10000, RZ ;  /* 0x00010000373a7824 */ /* 0x000fe200078e00ff */
[----:B------:R-:W-:Y:S01]  /*9900*/  LOP3.LUT R44, R44, 0xffff0000, RZ, 0xc0, !PT ;  /* 0xffff00002c2c7812 */ /* 0x000fe200078ec0ff */
[----:B------:R-:W-:-:S02]  /*9910*/  IMAD.U32 R57, R53, 0x10000, RZ ;  /* 0x0001000035397824 */ /* 0x000fc400078e00ff */
[-C--:B------:R-:W-:Y:S01]  /*9920*/  FMUL.FTZ R47, R47, R70.reuse ;  /* 0x000000462f2f7220 */ /* 0x080fe20000410000 */
[----:B------:R-:W-:Y:S01]  /*9930*/  FFMA.FTZ R62, R43, R70, -R62 ;  /* 0x000000462b3e7223 */ /* 0x000fe2000001083e */
[----:B------:R-:W-:Y:S02]  /*9940*/  LOP3.LUT R55, R55, 0xffff0000, RZ, 0xc0, !PT ;  /* 0xffff000037377812 */ /* 0x000fe400078ec0ff */
[----:B------:R-:W-:Y:S01]  /*9950*/  LOP3.LUT R70, R53, 0xffff0000, RZ, 0xc0, !PT ;  /* 0xffff000035467812 */ /* 0x000fe200078ec0ff */
[C---:B------:R-:W-:Y:S01]  /*9960*/  FMUL.FTZ R53, R45.reuse, R58 ;  /* 0x0000003a2d357220 */ /* 0x040fe20000410000 */
[----:B------:R-:W-:Y:S01]  /*9970*/  FMUL.FTZ R45, R45, R57 ;  /* 0x000000392d2d7220 */ /* 0x000fe20000410000 */
[----:B------:R-:W-:Y:S01]  /*9980*/  LOP3.LUT R40, R40, 0xffff0000, RZ, 0xc0, !PT ;  /* 0xffff000028287812 */ /* 0x000fe200078ec0ff */
[----:B------:R-:W-:Y:S01]  /*9990*/  FFMA.FTZ R82, R43, R82, R47 ;  /* 0x000000522b527223 */ /* 0x000fe2000001002f */
[----:B------:R-:W-:Y:S01]  /*99a0*/  FMUL.FTZ R43, R44, R55 ;  /* 0x000000372c2b7220 */ /* 0x000fe20000410000 */
[----:B------:R-:W-:Y:S01]  /*99b0*/  PRMT R54, R158, 0x5410, R54 ;  /* 0x000054109e367816 */ /* 0x000fe20000000036 */
[C---:B------:R-:W-:Y:S01]  /*99c0*/  FFMA.FTZ R53, R41.reuse, R57, -R53 ;  /* 0x0000003929357223 */ /* 0x040fe20000010835 */
[----:B------:R-:W-:Y:S01]  /*99d0*/  FFMA.FTZ R45, R41, R58, R45 ;  /* 0x0000003a292d7223 */ /* 0x000fe2000001002d */
[-C--:B------:R-:W-:Y:S01]  /*99e0*/  FMUL.FTZ R41, R44, R70.reuse ;  /* 0x000000462c297220 */ /* 0x080fe20000410000 */
[C---:B------:R-:W-:Y:S01]  /*99f0*/  IMAD.U32 R58, R73.reuse, 0x10000, RZ ;  /* 0x00010000493a7824 */ /* 0x040fe200078e00ff */
[----:B------:R-:W-:Y:S01]  /*9a00*/  LOP3.LUT R46, R46, 0xffff0000, RZ, 0xc0, !PT ;  /* 0xffff00002e2e7812 */ /* 0x000fe200078ec0ff */
[----:B------:R-:W-:Y:S01]  /*9a10*/  FFMA.FTZ R70, R40, R70, -R43 ;  /* 0x0000004628467223 */ /* 0x000fe2000001082b */
[----:B------:R-:W-:Y:S01]  /*9a20*/  LOP3.LUT R73, R73, 0xffff0000, RZ, 0xc0, !PT ;  /* 0xffff000049497812 */ /* 0x000fe200078ec0ff */
[C---:B------:R-:W-:Y:S01]  /*9a30*/  IMAD.U32 R44, R54.reuse, 0x10000, RZ ;  /* 0x00010000362c7824 */ /* 0x040fe200078e00ff */
[----:B------:R-:W-:Y:S01]  /*9a40*/  LOP3.LUT R43, R54, 0xffff0000, RZ, 0xc0, !PT ;  /* 0xffff0000362b7812 */ /* 0x000fe200078ec0ff */
[----:B------:R-:W-:Y:S01]  /*9a50*/  FFMA.FTZ R40, R40, R55, R41 ;  /* 0x0000003728287223 */ /* 0x000fe20000010029 */
[----:B------:R-:W-:Y:S01]  /*9a60*/  LOP3.LUT R42, R42, 0xffff0000, RZ, 0xc0, !PT ;  /* 0xffff00002a2a7812 */ /* 0x000fe200078ec0ff */
[C---:B------:R-:W-:Y:S01]  /*9a70*/  FMUL.FTZ R54, R69.reuse, R58 ;  /* 0x0000003a45367220 */ /* 0x040fe20000410000 */
[C---:B------:R-:W-:Y:S01]  /*9a80*/  FMUL.FTZ R41, R46.reuse, R73 ;  /* 0x000000492e297220 */ /* 0x040fe20000410000 */
[-C--:B------:R-:W-:Y:S01]  /*9a90*/  FMUL.FTZ R69, R69, R44.reuse ;  /* 0x0000002c45457220 */ /* 0x080fe20000410000 */
[-C--:B------:R-:W-:Y:S01]  /*9aa0*/  FMUL.FTZ R46, R46, R43.reuse ;  /* 0x0000002b2e2e7220 */ /* 0x080fe20000410000 */
[C---:B------:R-:W-:Y:S01]  /*9ab0*/  FFMA.FTZ R44, R61.reuse, R44, -R54 ;  /* 0x0000002c3d2c7223 */ /* 0x040fe20000010836 */
[C---:B------:R-:W-:Y:S01]  /*9ac0*/  FFMA.FTZ R41, R42.reuse, R43, -R41 ;  /* 0x0000002b2a297223 */ /* 0x040fe20000010829 */
[----:B------:R-:W-:Y:S01]  /*9ad0*/  FFMA.FTZ R58, R61, R58, R69 ;  /* 0x0000003a3d3a7223 */ /* 0x000fe20000010045 */
[----:B------:R-:W-:Y:S01]  /*9ae0*/  FFMA.FTZ R73, R42, R73, R46 ;  /* 0x000000492a497223 */ /* 0x000fe2000001002e */
[----:B------:R-:W-:-:S02]  /*9af0*/  F2FP.BF16.F32.PACK_AB R46, R40, R45 ;  /* 0x0000002d282e723e */ /* 0x000fc400000010ff */
[----:B------:R-:W-:Y:S02]  /*9b00*/  F2FP.BF16.F32.PACK_AB R56, R74, R56 ;  /* 0x000000384a38723e */ /* 0x000fe400000010ff */
[----:B------:R-:W-:Y:S02]  /*9b10*/  F2FP.BF16.F32.PACK_AB R59, R60, R59 ;  /* 0x0000003b3c3b723e */ /* 0x000fe400000010ff */
[----:B------:R-:W-:Y:S02]  /*9b20*/  F2FP.BF16.F32.PACK_AB R53, R70, R53 ;  /* 0x000000354635723e */ /* 0x000fe400000010ff */
[----:B------:R-:W-:Y:S01]  /*9b30*/  F2FP.BF16.F32.PACK_AB R58, R73, R58 ;  /* 0x0000003a493a723e */ /* 0x000fe200000010ff */
[----:B------:R-:W-:Y:S01]  /*9b40*/  IMAD.MOV.U32 R45, RZ, RZ, R59 ;  /* 0x000000ffff2d7224 */ /* 0x000fe200078e003b */
[----:B------:R-:W-:Y:S01]  /*9b50*/  F2FP.BF16.F32.PACK_AB R42, R41, R44 ;  /* 0x0000002c292a723e */ /* 0x000fe200000010ff */
[----:B------:R-:W-:Y:S01]  /*9b60*/  IMAD.MOV.U32 R44, RZ, RZ, R46 ;  /* 0x000000ffff2c7224 */ /* 0x000fe200078e002e */
[----:B------:R-:W-:Y:S01]  /*9b70*/  F2FP.BF16.F32.PACK_AB R43, R62, R68 ;  /* 0x000000443e2b723e */ /* 0x000fe200000010ff */
[----:B------:R-:W-:Y:S01]  /*9b80*/  IMAD.MOV.U32 R40, RZ, RZ, R53 ;  /* 0x000000ffff287224 */ /* 0x000fe200078e0035 */
[----:B------:R-:W-:Y:S01]  /*9b90*/  F2FP.BF16.F32.PACK_AB R47, R82, R63 ;  /* 0x0000003f522f723e */ /* 0x000fe200000010ff */
[----:B------:R-:W-:-:S02]  /*9ba0*/  IMAD.MOV.U32 R41, RZ, RZ, R56 ;  /* 0x000000ffff297224 */ /* 0x000fc400078e0038 */
[----:B------:R-:W-:-:S07]  /*9bb0*/  IMAD.MOV.U32 R46, RZ, RZ, R58 ;  /* 0x000000ffff2e7224 */ /* 0x000fce00078e003a */
.L_x_516:
[----:B------:R-:W-:Y:S05]  /*9bc0*/  BSYNC B2 ;  /* 0x0000000000027941 */ /* 0x000fea0003800000 */
.L_x_515:
[----:B0-----:R4:W-:Y:S04]  /*9bd0*/  STG.E.128 desc[UR56][R48.64], R40 ;  /* 0x0000002830007986 */ /* 0x0019e8000c101d38 */
[----:B--2---:R4:W-:Y:S02]  /*9be0*/  @!P3 STG.E.128 desc[UR56][R50.64], R44 ;  /* 0x0000002c3200b986 */ /* 0x0049e4000c101d38 */
.L_x_514:
[----:B------:R-:W-:Y:S05]  /*9bf0*/  BSYNC B1 ;  /* 0x0000000000017941 */ /* 0x000fea0003800000 */
.L_x_513:
[----:B------:R-:W-:-:S13]  /*9c00*/  ISETP.NE.AND P3, PT, R39, RZ, PT ;  /* 0x000000ff2700720c */ /* 0x000fda0003f65270 */
[----:B------:R-:W-:Y:S05]  /*9c10*/  @!P3 BRA `(.L_x_467) ;  /* 0x0000000800e4b947 */ /* 0x000fea0003800000 */
[----:B0---4-:R-:W2:Y:S01]  /*9c20*/  LDL R40, [R1+0x14] ;  /* 0x0000140001287983 */ /* 0x011ea20000100800 */
[----:B------:R-:W-:Y:S01]  /*9c30*/  SHF.R.U32.HI R43, RZ, 0x3, R185 ;  /* 0x00000003ff2b7819 */ /* 0x000fe200000116b9 */
[----:B------:R-:W-:Y:S01]  /*9c40*/  BSSY B1, `(.L_x_517) ;  /* 0x0000076000017945 */ /* 0x000fe20003800000 */
[----:B------:R-:W-:-:S04]  /*9c50*/  IADD3 R42, P3, P4, R114, R124, R33 ;  /* 0x0000007c722a7210 */ /* 0x000fc80007c7e021 */
[----:B---3--:R-:W-:Y:S02]  /*9c60*/  IADD3.X R45, R6, R52, R37, P3, P4 ;  /* 0x00000034062d7210 */ /* 0x008fe40001fe8425 */
[----:B------:R-:W-:-:S04]  /*9c70*/  LEA R48, P3, R42, R120, 0x1 ;  /* 0x000000782a307211 */ /* 0x000fc800078608ff */
[----:B------:R-:W-:Y:S02]  /*9c80*/  LEA.HI.X R49, R42, R121, R45, 0x1, P3 ;  /* 0x000000792a317211 */ /* 0x000fe400018f0c2d */
[----:B------:R-:W-:Y:S02]  /*9c90*/  ISETP.GE.AND P3, PT, R3, R117, PT ;  /* 0x000000750300720c */ /* 0x000fe40003f66270 */
[----:B--2---:R-:W-:-:S04]  /*9ca0*/  LOP3.LUT P5, RZ, R40, 0x1, RZ, 0xc0, !PT ;  /* 0x0000000128ff7812 */ /* 0x004fc800078ac0ff */
[----:B------:R-:W-:-:S04]  /*9cb0*/  SEL R148, R122, R148, !P5 ;  /* 0x000000947a947207 */ /* 0x000fc80006800000 */
[----:B------:R-:W-:-:S04]  /*9cc0*/  SHF.R.S32.HI R41, RZ, 0x1f, R148 ;  /* 0x0000001fff297819 */ /* 0x000fc80000011494 */
[----:B------:R-:W-:-:S04]  /*9cd0*/  LEA.HI R41, R41, R148, RZ, 0x4 ;  /* 0x0000009429297211 */ /* 0x000fc800078f20ff */
[----:B------:R-:W-:-:S04]  /*9ce0*/  LEA.HI.SX32 R41, R41, R32, 0x1c ;  /* 0x0000002029297211 */ /* 0x000fc800078fe2ff */
[----:B------:R-:W-:Y:S01]  /*9cf0*/  SHF.R.S32.HI R40, RZ, 0x1f, R41 ;  /* 0x0000001fff287819 */ /* 0x000fe20000011429 */
[----:B------:R-:W-:-:S03]  /*9d00*/  IMAD.SHL.U32 R51, R41, 0x8, RZ ;  /* 0x0000000829337824 */ /* 0x000fc600078e00ff */
[----:B------:R-:W-:Y:S02]  /*9d10*/  LEA.HI R41, R40, R41, RZ, 0x3 ;  /* 0x0000002928297211 */ /* 0x000fe400078f18ff */
[----:B------:R-:W-:-:S03]  /*9d20*/  LOP3.LUT R40, R185, 0x38, R51, 0xf8, !PT ;  /* 0x00000038b9287812 */ /* 0x000fc600078ef833 */
[----:B------:R-:W-:Y:S01]  /*9d30*/  IMAD.SHL.U32 R41, R41, 0x400, RZ ;  /* 0x0000040029297824 */ /* 0x000fe200078e00ff */
[----:B------:R-:W-:-:S04]  /*9d40*/  LOP3.LUT R40, R40, R43, RZ, 0x3c, !PT ;  /* 0x0000002b28287212 */ /* 0x000fc800078e3cff */
[----:B------:R-:W-:-:S04]  /*9d50*/  LOP3.LUT R41, R41, 0x7fffe000, RZ, 0xc0, !PT ;  /* 0x7fffe00029297812 */ /* 0x000fc800078ec0ff */
[----:B------:R-:W-:Y:S01]  /*9d60*/  IADD3 R43, R40, R41, R195 ;  /* 0x00000029282b7210 */ /* 0x000fe20007ffe0c3 */
[----:B------:R-:W-:-:S04]  /*9d70*/  IMAD R41, R16, 0x6000, R137 ;  /* 0x0000600010297824 */ /* 0x000fc800078e0289 */
[----:B------:R-:W-:Y:S02]  /*9d80*/  IMAD R43, R16, 0x6000, R43 ;  /* 0x00006000102b7824 */ /* 0x000fe400078e022b */
[--C-:B------:R-:W-:Y:S02]  /*9d90*/  IMAD R41, R41, 0x2, R2.reuse ;  /* 0x0000000229297824 */ /* 0x100fe400078e0202 */
[----:B------:R-:W-:-:S04]  /*9da0*/  IMAD R44, R43, 0x2, R2 ;  /* 0x000000022b2c7824 */ /* 0x000fc800078e0202 */
        /* <DEDUP_REMOVED lines=13> */
[----:B------:R-:W-:-:S02]  /*9e80*/  SHF.R.U64 R55, R78, 0x10, R79 ;  /* 0x000000104e377819 */ /* 0x000fc4000000124f */
[----:B------:R-:W-:Y:S01]  /*9e90*/  PRMT R64, R155, 0x5432, R64 ;  /* 0x000054329b407816 */ /* 0x000fe20000000040 */
[----:B------:R-:W-:Y:S01]  /*9ea0*/  IMAD.U32 R69, R76, 0x10000, RZ ;  /* 0x000100004c457824 */ /* 0x000fe200078e00ff */
[----:B------:R-:W-:Y:S02]  /*9eb0*/  SHF.R.U64 R53, R66, 0x10, R67 ;  /* 0x0000001042357819 */ /* 0x000fe40000001243 */
[----:B------:R-:W-:Y:S01]  /*9ec0*/  SHF.R.U32.HI R79, RZ, 0x10, R79 ;  /* 0x00000010ff4f7819 */ /* 0x000fe2000001164f */
[----:B------:R-:W-:Y:S01]  /*9ed0*/  IMAD.U32 R65, R64, 0x10000, RZ ;  /* 0x0001000040417824 */ /* 0x000fe200078e00ff */
[----:B------:R-:W-:Y:S01]  /*9ee0*/  SHF.R.U32.HI R67, RZ, 0x10, R67 ;  /* 0x00000010ff437819 */ /* 0x000fe20000011643 */
[----:B------:R-:W-:Y:S01]  /*9ef0*/  FMUL.FTZ R71, R62, R69 ;  /* 0x000000453e477220 */ /* 0x000fe20000410000 */
[----:B------:R-:W-:Y:S01]  /*9f00*/  PRMT R79, R156, 0x5432, R79 ;  /* 0x000054329c4f7816 */ /* 0x000fe2000000004f */
[----:B------:R-:W-:Y:S01]  /*9f10*/  FMUL.FTZ R73, R62, R65 ;  /* 0x000000413e497220 */ /* 0x000fe20000410000 */
[----:B------:R-:W-:-:S02]  /*9f20*/  PRMT R67, R154, 0x5432, R67 ;  /* 0x000054329a437816 */ /* 0x000fc40000000043 */
[----:B------:R-:W-:Y:S01]  /*9f30*/  LOP3.LUT R58, R45, 0xffff0000, RZ, 0xc0, !PT ;  /* 0xffff00002d3a7812 */ /* 0x000fe200078ec0ff */
[----:B------:R-:W-:Y:S01]  /*9f40*/  IMAD.U32 R66, R79, 0x10000, RZ ;  /* 0x000100004f427824 */ /* 0x000fe200078e00ff */
[----:B------:R-:W-:Y:S01]  /*9f50*/  LOP3.LUT R76, R76, 0xffff0000, RZ, 0xc0, !PT ;  /* 0xffff00004c4c7812 */ /* 0x000fe200078ec0ff */
[----:B------:R-:W-:Y:S01]  /*9f60*/  IMAD.U32 R62, R67, 0x10000, RZ ;  /* 0x00010000433e7824 */ /* 0x000fe200078e00ff */
[----:B------:R-:W-:Y:S01]  /*9f70*/  LOP3.LUT R64, R64, 0xffff0000, RZ, 0xc0, !PT ;  /* 0xffff000040407812 */ /* 0x000fe200078ec0ff */
[----:B------:R-:W-:Y:S01]  /*9f80*/  IMAD.U32 R45, R44, 0x10000, RZ ;  /* 0x000100002c2d7824 */ /* 0x000fe200078e00ff */
[----:B------:R-:W-:Y:S01]  /*9f90*/  LOP3.LUT R57, R41, 0xffff0000, RZ, 0xc0, !PT ;  /* 0xffff000029397812 */ /* 0x000fe200078ec0ff */
[----:B------:R-:W-:Y:S01]  /*9fa0*/  FMUL.FTZ R68, R58, R76 ;  /* 0x0000004c3a447220 */ /* 0x000fe20000410000 */
[----:B------:R-:W-:Y:S01]  /*9fb0*/  PRMT R157, R157, 0x5410, R54 ;  /* 0x000054109d9d7816 */ /* 0x000fe20000000036 */
[C---:B------:R-:W-:Y:S01]  /*9fc0*/  FFMA.FTZ R54, R56.reuse, R65, -R71 ;  /* 0x0000004138367223 */ /* 0x040fe20000010847 */
[----:B------:R-:W-:Y:S01]  /*9fd0*/  FFMA.FTZ R56, R56, R69, R73 ;  /* 0x0000004538387223 */ /* 0x000fe20000010049 */
[----:B------:R-:W-:Y:S01]  /*9fe0*/  FMUL.FTZ R58, R58, R64 ;  /* 0x000000403a3a7220 */ /* 0x000fe20000410000 */
[C---:B------:R-:W-:Y:S01]  /*9ff0*/  FMUL.FTZ R69, R63.reuse, R66 ;  /* 0x000000423f457220 */ /* 0x040fe20000410000 */
[----:B------:R-:W-:Y:S01]  /*a000*/  FMUL.FTZ R63, R63, R62 ;  /* 0x0000003e3f3f7220 */ /* 0x000fe20000410000 */
[----:B------:R-:W-:Y:S01]  /*a010*/  PRMT R50, R155, 0x5410, R50 ;  /* 0x000054109b327816 */ /* 0x000fe20000000032 */
[C---:B------:R-:W-:Y:S01]  /*a020*/  FFMA.FTZ R65, R57.reuse, R64, -R68 ;  /* 0x0000004039417223 */ /* 0x040fe20000010844 */
[----:B------:R-:W-:Y:S01]  /*a030*/  FFMA.FTZ R57, R57, R76, R58 ;  /* 0x0000004c39397223 */ /* 0x000fe2000001003a */
[C---:B------:R-:W-:Y:S01]  /*a040*/  FFMA.FTZ R58, R60.reuse, R62, -R69 ;  /* 0x0000003e3c3a7223 */ /* 0x040fe20000010845 */
[----:B------:R-:W-:Y:S01]  /*a050*/  FFMA.FTZ R60, R60, R66, R63 ;  /* 0x000000423c3c7223 */ /* 0x000fe2000001003f */
[C---:B------:R-:W-:Y:S01]  /*a060*/  IMAD.U32 R66, R157.reuse, 0x10000, RZ ;  /* 0x000100009d427824 */ /* 0x040fe200078e00ff */
[----:B------:R-:W-:Y:S01]  /*a070*/  LOP3.LUT R44, R44, 0xffff0000, RZ, 0xc0, !PT ;  /* 0xffff00002c2c7812 */ /* 0x000fe200078ec0ff */
[----:B------:R-:W-:Y:S01]  /*a080*/  IMAD.U32 R62, R50, 0x10000, RZ ;  /* 0x00010000323e7824 */ /* 0x000fe200078e00ff */
[----:B------:R-:W-:Y:S01]  /*a090*/  LOP3.LUT R157, R157, 0xffff0000, RZ, 0xc0, !PT ;  /* 0xffff00009d9d7812 */ /* 0x000fe200078ec0ff */
[----:B------:R-:W-:Y:S01]  /*a0a0*/  IMAD.U32 R41, R40, 0x10000, RZ ;  /* 0x0001000028297824 */ /* 0x000fe200078e00ff */
[----:B------:R-:W-:Y:S01]  /*a0b0*/  LOP3.LUT R63, R50, 0xffff0000, RZ, 0xc0, !PT ;  /* 0xffff0000323f7812 */ /* 0x000fe200078ec0ff */
[C---:B------:R-:W-:Y:S01]  /*a0c0*/  FMUL.FTZ R50, R45.reuse, R66 ;  /* 0x000000422d327220 */ /* 0x040fe20000410000 */
[----:B------:R-:W-:Y:S01]  /*a0d0*/  PRMT R55, R156, 0x5410, R55 ;  /* 0x000054109c377816 */ /* 0x000fe20000000037 */
[-C--:B------:R-:W-:Y:S01]  /*a0e0*/  FMUL.FTZ R45, R45, R62.reuse ;  /* 0x0000003e2d2d7220 */ /* 0x080fe20000410000 */
[----:B------:R-:W-:Y:S01]  /*a0f0*/  LOP3.LUT R47, R47, 0xffff0000, RZ, 0xc0, !PT ;  /* 0xffff00002f2f7812 */ /* 0x000fe200078ec0ff */
[----:B------:R-:W-:Y:S01]  /*a100*/  FMUL.FTZ R69, R44, R63 ;  /* 0x0000003f2c457220 */ /* 0x000fe20000410000 */
[----:B------:R-:W-:Y:S01]  /*a110*/  PRMT R53, R154, 0x5410, R53 ;  /* 0x000054109a357816 */ /* 0x000fe20000000035 */
[----:B------:R-:W-:Y:S01]  /*a120*/  FFMA.FTZ R50, R41, R62, -R50 ;  /* 0x0000003e29327223 */ /* 0x000fe20000010832 */
[----:B------:R-:W-:Y:S01]  /*a130*/  LOP3.LUT R68, R79, 0xffff0000, RZ, 0xc0, !PT ;  /* 0xffff00004f447812 */ /* 0x000fe200078ec0ff */
[----:B------:R-:W-:Y:S01]  /*a140*/  FFMA.FTZ R45, R41, R66, R45 ;  /* 0x00000042292d7223 */ /* 0x000fe2000001002d */
[----:B------:R-:W-:Y:S01]  /*a150*/  LOP3.LUT R64, R67, 0xffff0000, RZ, 0xc0, !PT ;  /* 0xffff000043407812 */ /* 0x000fe200078ec0ff */
[----:B------:R-:W-:Y:S01]  /*a160*/  FMUL.FTZ R67, R44, R157 ;  /* 0x0000009d2c437220 */ /* 0x000fe20000410000 */
[----:B------:R-:W-:Y:S01]  /*a170*/  LOP3.LUT R40, R40, 0xffff0000, RZ, 0xc0, !PT ;  /* 0xffff000028287812 */ /* 0x000fe200078ec0ff */
[----:B------:R-:W-:Y:S01]  /*a180*/  IMAD.U32 R44, R55, 0x10000, RZ ;  /* 0x00010000372c7824 */ /* 0x000fe200078e00ff */
[----:B------:R-:W-:Y:S01]  /*a190*/  LOP3.LUT R61, R42, 0xffff0000, RZ, 0xc0, !PT ;  /* 0xffff00002a3d7812 */ /* 0x000fe200078ec0ff */
[C---:B------:R-:W-:Y:S01]  /*a1a0*/  IMAD.U32 R42, R46.reuse, 0x10000, RZ ;  /* 0x000100002e2a7824 */ /* 0x040fe200078e00ff */
[----:B------:R-:W-:Y:S01]  /*a1b0*/  LOP3.LUT R43, R43, 0xffff0000, RZ, 0xc0, !PT ;  /* 0xffff00002b2b7812 */ /* 0x000fe200078ec0ff */
[----:B------:R-:W-:Y:S01]  /*a1c0*/  FMUL.FTZ R70, R47, R68 ;  /* 0x000000442f467220 */ /* 0x000fe20000410000 */
[----:B------:R-:W-:Y:S01]  /*a1d0*/  LOP3.LUT R46, R46, 0xffff0000, RZ, 0xc0, !PT ;  /* 0xffff00002e2e7812 */ /* 0x000fe200078ec0ff */
[----:B------:R-:W-:Y:S01]  /*a1e0*/  IMAD.U32 R41, R53, 0x10000, RZ ;  /* 0x0001000035297824 */ /* 0x000fe200078e00ff */
[----:B------:R-:W-:Y:S01]  /*a1f0*/  LOP3.LUT R55, R55, 0xffff0000, RZ, 0xc0, !PT ;  /* 0xffff000037377812 */ /* 0x000fe200078ec0ff */
[-C--:B------:R-:W-:Y:S01]  /*a200*/  FMUL.FTZ R72, R47, R64.reuse ;  /* 0x000000402f487220 */ /* 0x080fe20000410000 */
[----:B------:R-:W-:Y:S01]  /*a210*/  LOP3.LUT R53, R53, 0xffff0000, RZ, 0xc0, !PT ;  /* 0xffff000035357812 */ /* 0x000fe200078ec0ff */
[----:B------:R-:W-:Y:S01]  /*a220*/  FFMA.FTZ R67, R40, R63, -R67 ;  /* 0x0000003f28437223 */ /* 0x000fe20000010843 */
[C---:B------:R-:W-:Y:S01]  /*a230*/  FFMA.FTZ R47, R43.reuse, R64, -R70 ;  /* 0x000000402b2f7223 */ /* 0x040fe20000010846 */
[C---:B------:R-:W-:Y:S01]  /*a240*/  FMUL.FTZ R62, R42.reuse, R44 ;  /* 0x0000002c2a3e7220 */ /* 0x040fe20000410000 */
[----:B------:R-:W-:Y:S01]  /*a250*/  FMUL.FTZ R63, R42, R41 ;  /* 0x000000292a3f7220 */ /* 0x000fe20000410000 */
[----:B------:R-:W-:Y:S01]  /*a260*/  FFMA.FTZ R43, R43, R68, R72 ;  /* 0x000000442b2b7223 */ /* 0x000fe20000010048 */
[C---:B------:R-:W-:Y:S01]  /*a270*/  FMUL.FTZ R42, R46.reuse, R55 ;  /* 0x000000372e2a7220 */ /* 0x040fe20000410000 */
[----:B------:R-:W-:Y:S01]  /*a280*/  FMUL.FTZ R46, R46, R53 ;  /* 0x000000352e2e7220 */ /* 0x000fe20000410000 */
[----:B------:R-:W-:Y:S01]  /*a290*/  FFMA.FTZ R40, R40, R157, R69 ;  /* 0x0000009d28287223 */ /* 0x000fe20000010045 */
[----:B------:R-:W-:Y:S01]  /*a2a0*/  F2FP.BF16.F32.PACK_AB R47, R47, R58 ;  /* 0x0000003a2f2f723e */ /* 0x000fe200000010ff */
[C---:B------:R-:W-:Y:S01]  /*a2b0*/  FFMA.FTZ R62, R59.reuse, R41, -R62 ;  /* 0x000000293b3e7223 */ /* 0x040fe2000001083e */
[----:B------:R-:W-:Y:S01]  /*a2c0*/  FFMA.FTZ R63, R59, R44, R63 ;  /* 0x0000002c3b3f7223 */ /* 0x000fe2000001003f */
[C---:B------:R-:W-:Y:S01]  /*a2d0*/  FFMA.FTZ R53, R61.reuse, R53, -R42 ;  /* 0x000000353d357223 */ /* 0x040fe2000001082a */
[----:B------:R-:W-:Y:S01]  /*a2e0*/  FFMA.FTZ R46, R61, R55, R46 ;  /* 0x000000373d2e7223 */ /* 0x000fe2000001002e */
[----:B------:R-:W-:-:S02]  /*a2f0*/  F2FP.BF16.F32.PACK_AB R56, R57, R56 ;  /* 0x000000383938723e */ /* 0x000fc400000010ff */
[----:B------:R-:W-:Y:S01]  /*a300*/  F2FP.BF16.F32.PACK_AB R60, R43, R60 ;  /* 0x0000003c2b3c723e */ /* 0x000fe200000010ff */
[----:B------:R-:W-:Y:S01]  /*a310*/  IMAD.MOV.U32 R43, RZ, RZ, R47 ;  /* 0x000000ffff2b7224 */ /* 0x000fe200078e002f */
[----:B------:R-:W-:Y:S02]  /*a320*/  F2FP.BF16.F32.PACK_AB R50, R67, R50 ;  /* 0x000000324332723e */ /* 0x000fe400000010ff */
[----:B------:R-:W-:Y:S01]  /*a330*/  F2FP.BF16.F32.PACK_AB R44, R40, R45 ;  /* 0x0000002d282c723e */ /* 0x000fe200000010ff */
[----:B------:R-:W-:Y:S01]  /*a340*/  IMAD.MOV.U32 R45, RZ, RZ, R56 ;  /* 0x000000ffff2d7224 */ /* 0x000fe200078e0038 */
[----:B------:R-:W-:Y:S01]  /*a350*/  F2FP.BF16.F32.PACK_AB R41, R65, R54 ;  /* 0x000000364129723e */ /* 0x000fe200000010ff */
[----:B------:R-:W-:Y:S01]  /*a360*/  IMAD.MOV.U32 R40, RZ, RZ, R50 ;  /* 0x000000ffff287224 */ /* 0x000fe200078e0032 */
[----:B------:R-:W-:Y:S01]  /*a370*/  F2FP.BF16.F32.PACK_AB R42, R53, R62 ;  /* 0x0000003e352a723e */ /* 0x000fe200000010ff */
[----:B------:R-:W-:Y:S01]  /*a380*/  IMAD.MOV.U32 R47, RZ, RZ, R60 ;  /* 0x000000ffff2f7224 */ /* 0x000fe200078e003c */
[----:B------:R-:W-:-:S07]  /*a390*/  F2FP.BF16.F32.PACK_AB R46, R46, R63 ;  /* 0x0000003f2e2e723e */ /* 0x000fce00000010ff */
.L_x_518:
[----:B------:R-:W-:Y:S05]  /*a3a0*/  BSYNC B1 ;  /* 0x0000000000017941 */ /* 0x000fea0003800000 */
.L_x_517:
[----:B0-----:R0:W-:Y:S01]  /*a3b0*/  STG.E.128 desc[UR56][R48.64], R40 ;  /* 0x0000002830007986 */ /* 0x0011e2000c101d38 */
[----:B------:R-:W-:-:S13]  /*a3c0*/  ISETP.GE.AND P3, PT, R51, R146, PT ;  /* 0x000000923300720c */ /* 0x000fda0003f66270 */
[----:B------:R-:W-:Y:S05]  /*a3d0*/  @P3 BRA `(.L_x_467) ;  /* 0x0000000000f43947 */ /* 0x000fea0003800000 */
[--C-:B0-----:R-:W-:Y:S02]  /*a3e0*/  SHF.R.S32.HI R41, RZ, 0x1f, R51.reuse ;  /* 0x0000001fff297819 */ /* 0x101fe40000011433 */
[----:B------:R-:W-:-:S04]  /*a3f0*/  IADD3 R51, P3, P4, R114, R124, R51 ;  /* 0x0000007c72337210 */ /* 0x000fc80007c7e033 */
[----:B------:R-:W-:Y:S02]  /*a400*/  IADD3.X R52, R6, R52, R41, P3, P4 ;  /* 0x0000003406347210 */ /* 0x000fe40001fe8429 */
[----:B------:R-:W-:-:S04]  /*a410*/  LEA R120, P3, R51, R120, 0x1 ;  /* 0x0000007833787211 */ /* 0x000fc800078608ff */
[----:B------:R-:W-:-:S05]  /*a420*/  LEA.HI.X R121, R51, R121, R52, 0x1, P3 ;  /* 0x0000007933797211 */ /* 0x000fca00018f0c34 */
[----:B--2---:R0:W-:Y:S01]  /*a430*/  STG.E.128 desc[UR56][R120.64], R44 ;  /* 0x0000002c78007986 */ /* 0x0041e2000c101d38 */
[----:B------:R-:W-:Y:S05]  /*a440*/  BRA `(.L_x_467) ;  /* 0x0000000000d87947 */ /* 0x000fea0003800000 */
.L_x_434:
[----:B------:R-:W-:-:S06]  /*a450*/  UISETP.NE.AND UP0, UPT, UR58, 0x3, UPT ;  /* 0x000000033a00788c */ /* 0x000fcc000bf05270 */
[----:B------:R-:W-:-:S13]  /*a460*/  PLOP3.LUT P2, PT, PT, PT, UP0, 0x80, 0x0 ;  /* 0x000000000000781c */ /* 0x000fda0003f4f008 */
[----:B------:R-:W-:Y:S05]  /*a470*/  @!P2 BRA `(.L_x_519) ;  /* 0x000000000004a947 */ /* 0x000fea0003800000 */
[----:B------:R-:W-:Y:S01]  /*a480*/  BPT.TRAP 0x1 ;  /* 0x000000040000795c */ /* 0x000fe20000300000 */
.L_x_519:
[----:B------:R-:W-:Y:S01]  /*a490*/  IMAD R101, R16, 0x8, R2 ;  /* 0x0000000810657824 */ /* 0x000fe200078e0202 */
[----:B------:R-:W-:Y:S01]  /*a4a0*/  SHF.L.U32 R102, R184, 0x1f, RZ ;  /* 0x0000001fb8667819 */ /* 0x000fe200000006ff */
[----:B------:R-:W-:Y:S01]  /*a4b0*/  IMAD R100, R25, -0x80, R24 ;  /* 0xffffff8019647824 */ /* 0x000fe200078e0218 */
[----:B------:R-:W-:Y:S02]  /*a4c0*/  BSSY B1, `(.L_x_520) ;  /* 0x0000004000017945 */ /* 0x000fe40003800000 */
[----:B------:R-:W0:Y:S02]  /*a4d0*/  SYNCS.PHASECHK.TRANS64.TRYWAIT P3, [R101+URZ+0x34890], R102 ;  /* 0x03489066650075a7 */ /* 0x000e24000806017f */
[----:B------:R-:W-:Y:S01]  /*a4e0*/  VIMNMX R100, R100, 0x80, PT ;  /* 0x0000008064647848 */ /* 0x000fe20003fe0100 */
[----:B0-----:R-:W-:Y:S06]  /*a4f0*/  @!P3 BRA `(.L_x_521) ;  /* 0x0000017400b8b947 */ /* 0x001fec0003800000 */
.L_x_797:
[----:B------:R-:W-:Y:S05]  /*a500*/  BSYNC B1 ;  /* 0x0000000000017941 */ /* 0x000fea0003800000 */
.L_x_520:
[----:B------:R-:W-:Y:S01]  /*a510*/  ISETP.GE.AND P3, PT, R17, R100, PT ;  /* 0x000000641100720c */ /* 0x000fe20003f66270 */
[----:B------:R-:W-:-:S12]  /*a520*/  BSSY B1, `(.L_x_522) ;  /* 0x0000014000017945 */ /* 0x000fd80003800000 */
[----:B------:R-:W-:Y:S05]  /*a530*/  @P3 BRA `(.L_x_523) ;  /* 0x0000000000483947 */ /* 0x000fea0003800000 */
[----:B------:R-:W-:-:S13]  /*a540*/  ISETP.NE.AND P3, PT, R34, RZ, PT ;  /* 0x000000ff2200720c */ /* 0x000fda0003f65270 */
[----:B------:R-:W1:Y:S04]  /*a550*/  @P3 LDS.128 R40, [R47] ;  /* 0x000000002f283984 */ /* 0x000e680000000c00 */
[----:B-1----:R-:W-:Y:S01]  /*a560*/  @P3 STG.E.128 desc[UR56][R48.64], R40 ;  /* 0x0000002830003986 */ /* 0x002fe2000c101d38 */
[----:B------:R-:W-:-:S13]  /*a570*/  ISETP.NE.AND P3, PT, R38, RZ, PT ;  /* 0x000000ff2600720c */ /* 0x000fda0003f65270 */
[----:B------:R-:W1:Y:S04]  /*a580*/  @P3 LDS.128 R40, [R46] ;  /* 0x000000002e283984 */ /* 0x000e680000000c00 */
[----:B-1----:R-:W-:Y:S01]  /*a590*/  @P3 STG.E.128 desc[UR56][R48.64+0x40], R40 ;  /* 0x0000402830003986 */ /* 0x002fe2000c101d38 */
[----:B------:R-:W-:-:S13]  /*a5a0*/  ISETP.NE.AND P3, PT, R39, RZ, PT ;  /* 0x000000ff2700720c */ /* 0x000fda0003f65270 */
[----:B------:R-:W1:Y:S04]  /*a5b0*/  @P3 LDS.128 R40, [R47+0x4000] ;  /* 0x004000002f283984 */ /* 0x000e680000000c00 */
        /* <DEDUP_REMOVED lines=9> */
[----:B-1----:R1:W-:Y:S02]  /*a650*/  @P3 STG.E.128 desc[UR56][R48.64+0x140], R40 ;  /* 0x0001402830003986 */ /* 0x0023e4000c101d38 */
.L_x_523:
[----:B------:R-:W-:Y:S05]  /*a660*/  BSYNC B1 ;  /* 0x0000000000017941 */ /* 0x000fea0003800000 */
.L_x_522:
[----:B------:R-:W-:-:S13]  /*a670*/  ISETP.GE.AND P3, PT, R207, R100, PT ;  /* 0x00000064cf00720c */ /* 0x000fda0003f66270 */
[----:B------:R-:W-:Y:S05]  /*a680*/  @P3 BRA `(.L_x_467) ;  /* 0x0000000000483947 */ /* 0x000fea0003800000 */
[----:B------:R-:W-:-:S13]  /*a690*/  ISETP.NE.AND P3, PT, R34, RZ, PT ;  /* 0x000000ff2200720c */ /* 0x000fda0003f65270 */
[----:B-1----:R-:W1:Y:S04]  /*a6a0*/  @P3 LDS.128 R40, [R47+0x2000] ;  /* 0x002000002f283984 */ /* 0x002e680000000c00 */
        /* <DEDUP_REMOVED lines=16> */
.L_x_467:
[----:B------:R-:W-:Y:S05]  /*a7b0*/  BSYNC B0 ;  /* 0x0000000000007941 */ /* 0x000fea0003800000 */
.L_x_433:
[----:B01234-:R-:W0:Y:S01]  /*a7c0*/  S2R R40, SR_TID.X ;  /* 0x0000000000287919 */ /* 0x01fe220000002100 */
[----:B------:R-:W-:Y:S01]  /*a7d0*/  @!PT LDS RZ, [RZ] ;  /* 0x00000000fffff984 */ /* 0x000fe20000000800 */
[----:B------:R-:W-:Y:S01]  /*a7e0*/  @!PT LDS RZ, [RZ] ;  /* 0x00000000fffff984 */ /* 0x000fe20000000800 */
[----:B------:R-:W-:Y:S01]  /*a7f0*/  @!PT LDS RZ, [RZ] ;  /* 0x00000000fffff984 */ /* 0x000fe20000000800 */
[----:B------:R-:W-:Y:S01]  /*a800*/  @!PT LDS RZ, [RZ] ;  /* 0x00000000fffff984 */ /* 0x000fe20000000800 */
[----:B------:R1:W-:Y:S06]  /*a810*/  MEMBAR.ALL.CTA ;  /* 0x0000000000007992 */ /* 0x0003ec0000008000 */
[----:B-1----:R-:W1:Y:S01]  /*a820*/  FENCE.VIEW.ASYNC.S ;  /* 0x00000000000073c6 */ /* 0x002e620000000000 */
[----:B------:R-:W-:Y:S05]  /*a830*/  WARPSYNC.ALL ;  /* 0x0000000000007948 */ /* 0x000fea0003800000 */
[----:B------:R-:W-:Y:S01]  /*a840*/  BSSY B0, `(.L_x_524) ;  /* 0x0000009000007945 */ /* 0x000fe20003800000 */
[----:B0-----:R-:W-:Y:S01]  /*a850*/  LOP3.LUT R40, R40, 0x7f, RZ, 0xc0, !PT ;  /* 0x0000007f28287812 */ /* 0x001fe200078ec0ff */
[----:B-1----:R0:W-:Y:S03]  /*a860*/  BAR.SYNC.DEFER_BLOCKING R151, 0x80 ;  /* 0x000200970000751d */ /* 0x0021e60000010000 */
[----:B------:R-:W-:-:S13]  /*a870*/  ISETP.NE.AND P3, PT, R40, RZ, PT ;  /* 0x000000ff2800720c */ /* 0x000fda0003f65270 */
[----:B------:R-:W-:-:S05]  /*a880*/  @!P3 VIADD R40, R101, 0x348a0 ;  /* 0x000348a06528b836 */ /* 0x000fca0000000000 */
[----:B------:R-:W-:-:S04]  /*a890*/  @!P3 PRMT R40, RZ, 0x654, R40 ;  /* 0x00000654ff28b816 */ /* 0x000fc80000000028 */
[----:B------:R0:W-:Y:S01]  /*a8a0*/  @!P3 SYNCS.ARRIVE.TRANS64.RED.A1T0 RZ, [R40+URZ], RZ ;  /* 0x000000ff28ffb9a7 */ /* 0x0001e2000810043f */
[----:B------:R-:W-:Y:S05]  /*a8b0*/  @!P2 BRA `(.L_x_525) ;  /* 0x000000000004a947 */ /* 0x000fea0003800000 */
[----:B------:R-:W-:Y:S01]  /*a8c0*/  BPT.TRAP 0x1 ;  /* 0x000000040000795c */ /* 0x000fe20000300000 */
.L_x_525:
[----:B------:R-:W-:Y:S05]  /*a8d0*/  BSYNC B0 ;  /* 0x0000000000007941 */ /* 0x000fea0003800000 */
.L_x_524:
[----:B------:R-:W1:Y:S01]  /*a8e0*/  SYNCS.PHASECHK.TRANS64.TRYWAIT P2, [R101+URZ+0x348b0], R102 ;  /* 0x0348b066650075a7 */ /* 0x000e62000804017f */
[----:B------:R-:W-:Y:S01]  /*a8f0*/  ULDC UR59, c[0x0][0x320] ;  /* 0x0000c800003b7ab9 */ /* 0x000fe20000000800 */
[----:B------:R-:W-:Y:S01]  /*a900*/  ULDC.64 UR38, c[0x0][0x328] ;  /* 0x0000ca0000267ab9 */ /* 0x000fe20000000a00 */
[----:B------:R-:W-:Y:S01]  /*a910*/  ULDC.64 UR36, c[0x0][0x318] ;  /* 0x0000c60000247ab9 */ /* 0x000fe20000000a00 */
[----:B------:R-:W-:Y:S04]  /*a920*/  BSSY B0, `(.L_x_526) ;  /* 0x0000002000007945 */ /* 0x000fe80003800000 */
[----:B-1----:R-:W-:Y:S05]  /*a930*/  @!P2 BRA `(.L_x_527) ;  /* 0x0000017000bca947 */ /* 0x002fea0003800000 */
.L_x_798:
[----:B------:R-:W-:Y:S05]  /*a940*/  BSYNC B0 ;  /* 0x0000000000007941 */ /* 0x000fea0003800000 */
.L_x_526:
[----:B------:R-:W-:Y:S01]  /*a950*/  ISETP.GE.AND P2, PT, R17, R100, PT ;  /* 0x000000641100720c */ /* 0x000fe20003f46270 */
[----:B0-----:R-:W-:Y:S01]  /*a960*/  IMAD R40, R16, 0x4000, R15 ;  /* 0x0000400010287824 */ /* 0x001fe200078e020f */
[----:B------:R-:W-:Y:S01]  /*a970*/  BSSY B0, `(.L_x_528) ;  /* 0x000001a000007945 */ /* 0x000fe20003800000 */
[----:B------:R-:W-:-:S04]  /*a980*/  IMAD.WIDE R44, R25, 0x80, R118 ;  /* 0x00000080192c7825 */ /* 0x000fc800078e0276 */
[----:B------:R-:W-:Y:S02]  /*a990*/  IMAD.IADD R42, R130, 0x1, R40 ;  /* 0x00000001822a7824 */ /* 0x000fe400078e0228 */
[--C-:B------:R-:W-:Y:S02]  /*a9a0*/  IMAD R48, R40, 0x2, R103.reuse ;  /* 0x0000000228307824 */ /* 0x100fe400078e0267 */
[----:B------:R-:W-:Y:S02]  /*a9b0*/  IMAD R49, R42, 0x2, R103 ;  /* 0x000000022a317824 */ /* 0x000fe400078e0267 */
[----:B------:R-:W-:Y:S05]  /*a9c0*/  @P2 BRA `(.L_x_529) ;  /* 0x0000000000502947 */ /* 0x000fea0003800000 */
[----:B------:R-:W-:Y:S02]  /*a9d0*/  IMAD R43, R45, UR38, RZ ;  /* 0x000000262d2b7c24 */ /* 0x000fe4000f8e02ff */
[----:B------:R-:W-:Y:S02]  /*a9e0*/  IMAD.MOV.U32 R40, RZ, RZ, R112 ;  /* 0x000000ffff287224 */ /* 0x000fe400078e0070 */
[----:B------:R-:W-:Y:S02]  /*a9f0*/  IMAD.MOV.U32 R41, RZ, RZ, R99 ;  /* 0x000000ffff297224 */ /* 0x000fe400078e0063 */
[C---:B------:R-:W-:Y:S02]  /*aa00*/  IMAD R43, R44.reuse, UR39, R43 ;  /* 0x000000272c2b7c24 */ /* 0x040fe4000f8e022b */
[----:B------:R-:W-:-:S04]  /*aa10*/  IMAD.WIDE.U32 R40, R44, UR38, R40 ;  /* 0x000000262c287c25 */ /* 0x000fc8000f8e0028 */
[----:B------:R-:W-:Y:S01]  /*aa20*/  IMAD.IADD R41, R41, 0x1, R43 ;  /* 0x0000000129297824 */ /* 0x000fe200078e022b */
[----:B------:R-:W-:-:S04]  /*aa30*/  LEA R46, P2, R40, UR36, 0x1 ;  /* 0x00000024282e7c11 */ /* 0x000fc8000f8408ff */
[----:B------:R-:W-:Y:S02]  /*aa40*/  LEA.HI.X R47, R40, UR37, R41, 0x1, P2 ;  /* 0x00000025282f7c11 */ /* 0x000fe400090f0c29 */
[----:B------:R-:W-:-:S13]  /*aa50*/  ISETP.GE.AND P2, PT, R18, UR59, PT ;  /* 0x0000003b12007c0c */ /* 0x000fda000bf46270 */
[----:B------:R-:W0:Y:S04]  /*aa60*/  @!P2 LDS.128 R40, [R48] ;  /* 0x000000003028a984 */ /* 0x000e280000000c00 */
[----:B0-----:R-:W-:Y:S01]  /*aa70*/  @!P2 STG.E.128 desc[UR56][R46.64], R40 ;  /* 0x000000282e00a986 */ /* 0x001fe2000c101d38 */
[----:B------:R-:W-:-:S13]  /*aa80*/  ISETP.GE.AND P2, PT, R0, UR59, PT ;  /* 0x0000003b00007c0c */ /* 0x000fda000bf46270 */
[----:B------:R-:W0:Y:S04]  /*aa90*/  @!P2 LDS.128 R40, [R49] ;  /* 0x000000003128a984 */ /* 0x000e280000000c00 */
[----:B0-----:R-:W-:Y:S01]  /*aaa0*/  @!P2 STG.E.128 desc[UR56][R46.64+0x40], R40 ;  /* 0x000040282e00a986 */ /* 0x001fe2000c101d38 */
[----:B------:R-:W-:-:S13]  /*aab0*/  ISETP.GE.AND P2, PT, R3, UR59, PT ;  /* 0x0000003b03007c0c */ /* 0x000fda000bf46270 */
[----:B------:R-:W0:Y:S04]  /*aac0*/  @!P2 LDS.128 R40, [R48+0x4000] ;  /* 0x004000003028a984 */ /* 0x000e280000000c00 */
[----:B0-----:R-:W-:Y:S01]  /*aad0*/  @!P2 STG.E.128 desc[UR56][R46.64+0x80], R40 ;  /* 0x000080282e00a986 */ /* 0x001fe2000c101d38 */
[----:B------:R-:W-:-:S13]  /*aae0*/  ISETP.GE.AND P2, PT, R4, UR59, PT ;  /* 0x0000003b04007c0c */ /* 0x000fda000bf46270 */
[----:B------:R-:W0:Y:S04]  /*aaf0*/  @!P2 LDS.128 R40, [R49+0x4000] ;  /* 0x004000003128a984 */ /* 0x000e280000000c00 */
[----:B0-----:R0:W-:Y:S02]  /*ab00*/  @!P2 STG.E.128 desc[UR56][R46.64+0xc0], R40 ;  /* 0x0000c0282e00a986 */ /* 0x0011e4000c101d38 */
.L_x_529:
[----:B------:R-:W-:Y:S05]  /*ab10*/  BSYNC B0 ;  /* 0x0000000000007941 */ /* 0x000fea0003800000 */
.L_x_528:
[----:B------:R-:W-:Y:S01]  /*ab20*/  ISETP.GE.AND P2, PT, R207, R100, PT ;  /* 0x00000064cf00720c */ /* 0x000fe20003f46270 */
[----:B------:R-:W-:-:S12]  /*ab30*/  BSSY B0, `(.L_x_530) ;  /* 0x0000018000007945 */ /* 0x000fd80003800000 */
[----:B------:R-:W-:Y:S05]  /*ab40*/  @P2 BRA `(.L_x_531) ;  /* 0x0000000000582947 */ /* 0x000fea0003800000 */
[----:B0-----:R-:W-:Y:S01]  /*ab50*/  IADD3 R43, P2, R44, 0x40, RZ ;  /* 0x000000402c2b7810 */ /* 0x001fe20007f5e0ff */
[----:B------:R-:W-:Y:S02]  /*ab60*/  IMAD.MOV.U32 R40, RZ, RZ, R112 ;  /* 0x000000ffff287224 */ /* 0x000fe400078e0070 */
[----:B------:R-:W-:Y:S02]  /*ab70*/  IMAD.MOV.U32 R41, RZ, RZ, R99 ;  /* 0x000000ffff297224 */ /* 0x000fe400078e0063 */
[----:B------:R-:W-:Y:S02]  /*ab80*/  IMAD.X R44, RZ, RZ, R45, P2 ;  /* 0x000000ffff2c7224 */ /* 0x000fe400010e062d */
[----:B------:R-:W-:-:S04]  /*ab90*/  IMAD.WIDE.U32 R40, R43, UR38, R40 ;  /* 0x000000262b287c25 */ /* 0x000fc8000f8e0028 */
[----:B------:R-:W-:-:S04]  /*aba0*/  IMAD R44, R44, UR38, RZ ;  /* 0x000000262c2c7c24 */ /* 0x000fc8000f8e02ff */
[----:B------:R-:W-:Y:S01]  /*abb0*/  IMAD R43, R43, UR39, R44 ;  /* 0x000000272b2b7c24 */ /* 0x000fe2000f8e022c */
[----:B------:R-:W-:-:S03]  /*abc0*/  LEA R44, P2, R40, UR36, 0x1 ;  /* 0x00000024282c7c11 */ /* 0x000fc6000f8408ff */
[----:B------:R-:W-:-:S05]  /*abd0*/  IMAD.IADD R41, R41, 0x1, R43 ;  /* 0x0000000129297824 */ /* 0x000fca00078e022b */
[----:B------:R-:W-:Y:S02]  /*abe0*/  LEA.HI.X R45, R40, UR37, R41, 0x1, P2 ;  /* 0x00000025282d7c11 */ /* 0x000fe400090f0c29 */
[----:B------:R-:W-:-:S13]  /*abf0*/  ISETP.GE.AND P2, PT, R18, UR59, PT ;  /* 0x0000003b12007c0c */ /* 0x000fda000bf46270 */
[----:B------:R-:W0:Y:S04]  /*ac00*/  @!P2 LDS.128 R40, [R48+0x2000] ;  /* 0x002000003028a984 */ /* 0x000e280000000c00 */
[----:B0-----:R-:W-:Y:S01]  /*ac10*/  @!P2 STG.E.128 desc[UR56][R44.64], R40 ;  /* 0x000000282c00a986 */ /* 0x001fe2000c101d38 */
        /* <DEDUP_REMOVED lines=8> */
[----:B0-----:R2:W-:Y:S02]  /*aca0*/  @!P2 STG.E.128 desc[UR56][R44.64+0xc0], R40 ;  /* 0x0000c0282c00a986 */ /* 0x0015e4000c101d38 */
.L_x_531:
[----:B------:R-:W-:Y:S05]  /*acb0*/  BSYNC B0 ;  /* 0x0000000000007941 */ /* 0x000fea0003800000 */
.L_x_530:
[----:B0-2---:R-:W2:Y:S01]  /*acc0*/  LDL R40, [R1+0x14] ;  /* 0x0000140001287983 */ /* 0x005ea20000100800 */
[----:B-1----:R-:W-:Y:S01]  /*acd0*/  @!P3 VIADD R101, R101, 0x348c0 ;  /* 0x000348c06565b836 */ /* 0x002fe20000000000 */
[----:B------:R-:W-:Y:S01]  /*ace0*/  PLOP3.LUT P2, PT, PT, PT, PT, 0x8, 0x0 ;  /* 0x000000000000781c */ /* 0x000fe20003f4e170 */
[----:B------:R-:W-:Y:S01]  /*acf0*/  VIADD R16, R16, 0x1 ;  /* 0x0000000110107836 */ /* 0x000fe20000000000 */
[----:B------:R-:W-:Y:S01]  /*ad00*/  @!PT LDS RZ, [RZ] ;  /* 0x00000000fffff984 */ /* 0x000fe20000000800 */
[----:B------:R-:W-:Y:S01]  /*ad10*/  @!PT LDS RZ, [RZ] ;  /* 0x00000000fffff984 */ /* 0x000fe20000000800 */
[----:B------:R-:W-:Y:S01]  /*ad20*/  @!PT LDS RZ, [RZ] ;  /* 0x00000000fffff984 */ /* 0x000fe20000000800 */
[----:B------:R-:W-:Y:S01]  /*ad30*/  @!PT LDS RZ, [RZ] ;  /* 0x00000000fffff984 */ /* 0x000fe20000000800 */
[----:B------:R0:W-:Y:S06]  /*ad40*/  MEMBAR.ALL.CTA ;  /* 0x0000000000007992 */ /* 0x0001ec0000008000 */
[----:B0-----:R-:W0:Y:S01]  /*ad50*/  FENCE.VIEW.ASYNC.S ;  /* 0x00000000000073c6 */ /* 0x001e220000000000 */
[----:B------:R-:W-:Y:S01]  /*ad60*/  @!P3 PRMT R101, RZ, 0x654, R101 ;  /* 0x00000654ff65b816 */ /* 0x000fe20000000065 */
[----:B0-----:R1:W-:Y:S06]  /*ad70*/  BAR.SYNC.DEFER_BLOCKING R151, 0x80 ;  /* 0x000200970000751d */ /* 0x0013ec0000010000 */
[----:B------:R1:W-:Y:S01]  /*ad80*/  @!P3 SYNCS.ARRIVE.TRANS64.RED.A1T0 RZ, [R101+URZ], RZ ;  /* 0x000000ff65ffb9a7 */ /* 0x0003e2000810043f */
[----:B------:R-:W-:-:S04]  /*ad90*/  ISETP.NE.AND P3, PT, R16, 0x2, PT ;  /* 0x000000021000780c */ /* 0x000fc80003f65270 */
[----:B------:R-:W-:Y:S02]  /*ada0*/  SEL R41, RZ, 0x1, P3 ;  /* 0x00000001ff297807 */ /* 0x000fe40001800000 */
[----:B------:R-:W-:Y:S02]  /*adb0*/  SEL R16, R16, RZ, P3 ;  /* 0x000000ff10107207 */ /* 0x000fe40001800000 */
[----:B------:R-:W-:Y:S02]  /*adc0*/  LOP3.LUT R184, R184, R41, RZ, 0x3c, !PT ;  /* 0x00000029b8b87212 */ /* 0x000fe400078e3cff */
[----:B--2---:R-:W-:-:S13]  /*add0*/  LOP3.LUT P4, RZ, R40, 0x2, RZ, 0xc0, !PT ;  /* 0x0000000228ff7812 */ /* 0x004fda000788c0ff */
[----:B-1----:R-:W-:Y:S05]  /*ade0*/  @P4 BRA `(.L_x_532) ;  /* 0xffffff7c00a84947 */ /* 0x002fea000383ffff */
.L_x_428:
[----:B------:R-:W-:Y:S01]  /*adf0*/  BSSY B0, `(.L_x_533) ;  /* 0x0000005000007945 */ /* 0x000fe20003800000 */
[----:B------:R-:W-:-:S03]  /*ae00*/  IMAD.MOV.U32 R0, RZ, RZ, RZ ;  /* 0x000000ffff007224 */ /* 0x000fc600078e00ff */
[----:B------:R-:W-:Y:S05]  /*ae10*/  @P2 BRA `(.L_x_534) ;  /* 0x0000000000082947 */ /* 0x000fea0003800000 */
[----:B------:R-:W1:Y:S02]  /*ae20*/  FENCE.VIEW.ASYNC.G ;  /* 0x00000000000073c6 */ /* 0x000e640000000100 */
[----:B-1----:R-:W-:Y:S06]  /*ae30*/  BAR.ARV 0xc, 0x180 ;  /* 0x0306000000007b1d */ /* 0x002fec0000002000 */
.L_x_534:
[----:B------:R-:W-:Y:S05]  /*ae40*/  BSYNC B0 ;  /* 0x0000000000007941 */ /* 0x000fea0003800000 */
.L_x_533:
[----:B------:R-:W2:Y:S01]  /*ae50*/  LDL R3, [R1+0x14] ;  /* 0x0000140001037983 */ /* 0x000ea20000100800 */
[----:B------:R-:W-:Y:S01]  /*ae60*/  BSSY B0, `(.L_x_535) ;  /* 0x0000020000007945 */ /* 0x000fe20003800000 */
[----:B--2---:R-:W-:-:S13]  /*ae70*/  LOP3.LUT P0, RZ, R3, 0x4, RZ, 0xc0, !PT ;  /* 0x0000000403ff7812 */ /* 0x004fda000780c0ff */
        /* <DEDUP_REMOVED lines=30> */
.L_x_536:
[----:B------:R-:W-:Y:S05]  /*b060*/  BSYNC B0 ;  /* 0x0000000000007941 */ /* 0x000fea0003800000 */
.L_x_535:
[-C--:B------:R-:W-:Y:S01]  /*b070*/  IMAD R197, R210, R0.reuse, RZ ;  /* 0x00000000d2c57224 */ /* 0x080fe200078e02ff */
[----:B------:R-:W-:Y:S02]  /*b080*/  PLOP3.LUT P0, PT, PT, PT, PT, 0x80, 0x0 ;  /* 0x000000000000781c */ /* 0x000fe40003f0f070 */
[----:B------:R-:W-:Y:S02]  /*b090*/  CS2R R20, SRZ ;  /* 0x0000000000147805 */ /* 0x000fe4000001ff00 */
[----:B------:R-:W-:Y:S02]  /*b0a0*/  CS2R R86, SRZ ;  /* 0x0000000000567805 */ /* 0x000fe4000001ff00 */
[----:B------:R-:W-:Y:S02]  /*b0b0*/  CS2R R84, SRZ ;  /* 0x0000000000547805 */ /* 0x000fe4000001ff00 */
[----:B------:R-:W-:Y:S02]  /*b0c0*/  VIADDMNMX R149, R197, R0, R149, PT ;  /* 0x00000000c5957246 */ /* 0x000fe40003800195 */
[----:B------:R-:W-:-:S02]  /*b0d0*/  CS2R R82, SRZ ;  /* 0x0000000000527805 */ /* 0x000fc4000001ff00 */
[----:B------:R-:W-:Y:S02]  /*b0e0*/  CS2R R80, SRZ ;  /* 0x0000000000507805 */ /* 0x000fe4000001ff00 */
[----:B------:R-:W-:Y:S02]  /*b0f0*/  CS2R R78, SRZ ;  /* 0x00000000004e7805 */ /* 0x000fe4000001ff00 */
[----:B------:R-:W-:Y:S02]  /*b100*/  ISETP.GT.AND P1, PT, R149, R197, PT ;  /* 0x000000c59500720c */ /* 0x000fe40003f24270 */
        /* <DEDUP_REMOVED lines=28> */
[----:B------:R-:W1:Y:S02]  /*b2d0*/  S2R R4, SR_TID.X ;  /* 0x0000000000047919 */ /* 0x000e640000002100 */
[----:B-1----:R-:W-:-:S05]  /*b2e0*/  VIADD R4, R4, 0xffffff80 ;  /* 0xffffff8004047836 */ /* 0x002fca0000000000 */
[----:B------:R-:W-:-:S04]  /*b2f0*/  SHF.R.S32.HI R3, RZ, 0x1f, R4 ;  /* 0x0000001fff037819 */ /* 0x000fc80000011404 */
[----:B------:R-:W-:-:S04]  /*b300*/  LEA.HI R3, R3, R4, RZ, 0x7 ;  /* 0x0000000403037211 */ /* 0x000fc800078f38ff */
[----:B------:R-:W-:-:S05]  /*b310*/  SHF.R.S32.HI R3, RZ, 0x7, R3 ;  /* 0x00000007ff037819 */ /* 0x000fca0000011403 */
[----:B------:R-:W1:Y:S02]  /*b320*/  SHFL.IDX PT, R0, R3, RZ, 0x1f ;  /* 0x00001fff03007589 */ /* 0x000e6400000e0000 */
[----:B-1----:R-:W-:-:S04]  /*b330*/  LEA.HI R3, R0, R0, RZ, 0x1 ;  /* 0x0000000000037211 */ /* 0x002fc800078f08ff */
[----:B------:R-:W-:-:S05]  /*b340*/  LOP3.LUT R3, R3, 0x1e, RZ, 0xc0, !PT ;  /* 0x0000001e03037812 */ /* 0x000fca00078ec0ff */
[----:B------:R-:W-:Y:S02]  /*b350*/  IMAD.IADD R3, R0, 0x1, -R3 ;  /* 0x0000000100037824 */ /* 0x000fe400078e0a03 */
[----:B------:R-:W-:-:S03]  /*b360*/  IMAD.U32 R0, RZ, RZ, UR61 ;  /* 0x0000003dff007e24 */ /* 0x000fc6000f8e00ff */
[----:B------:R-:W-:Y:S02]  /*b370*/  LEA R3, R3, UR61, 0xd ;  /* 0x0000003d03037c11 */ /* 0x000fe4000f8e68ff */
[----:B------:R-:W-:Y:S02]  /*b380*/  LOP3.LUT P0, RZ, R0, 0x3ff, RZ, 0xc0, !PT ;  /* 0x000003ff00ff7812 */ /* 0x000fe4000780c0ff */
[----:B------:R-:W-:Y:S02]  /*b390*/  SHF.R.U32.HI R3, RZ, 0x4, R3 ;  /* 0x00000004ff037819 */ /* 0x000fe40000011603 */
[----:B------:R-:W-:Y:S02]  /*b3a0*/  P2R R24, PR, RZ, 0x1 ;  /* 0x00000001ff187803 */ /* 0x000fe40000000000 */
[----:B------:R-:W-:-:S07]  /*b3b0*/  LOP3.LUT R36, R3, 0x3fff, RZ, 0xc0, !PT ;  /* 0x00003fff03247812 */ /* 0x000fce00078ec0ff */
[----:B------:R-:W-:Y:S05]  /*b3c0*/  @!P0 BRA `(.L_x_538) ;  /* 0x0000000000408947 */ /* 0x000fea0003800000 */
[----:B------:R-:W-:Y:S01]  /*b3d0*/  MOV R0, 0x0 ;  /* 0x0000000000007802 */ /* 0x000fe20000000f00 */
[----:B------:R-:W-:Y:S01]  /*b3e0*/  ULDC.64 UR4, c[0x4][0xb8] ;  /* 0x01002e0000047ab9 */ /* 0x000fe20000000a00 */
[----:B------:R-:W-:Y:S01]  /*b3f0*/  ULDC.64 UR6, c[0x4][0xc0] ;  /* 0x0100300000067ab9 */ /* 0x000fe20000000a00 */
[----:B------:R-:W-:Y:S01]  /*b400*/  IMAD.U32 R4, RZ, RZ, UR4 ;  /* 0x00000004ff047e24 */ /* 0x000fe2000f8e00ff */
[----:B------:R1:W2:Y:S01]  /*b410*/  LDC.64 R14, c[0x4][R0] ;  /* 0x01000000000e7b82 */ /* 0x0002a20000000a00 */
[----:B------:R-:W-:Y:S01]  /*b420*/  IMAD.U32 R5, RZ, RZ, UR5 ;  /* 0x00000005ff057e24 */ /* 0x000fe2000f8e00ff */
[----:B------:R-:W-:Y:S01]  /*b430*/  ULDC.64 UR4, c[0x4][0x30] ;  /* 0x01000c0000047ab9 */ /* 0x000fe20000000a00 */
[----:B0-----:R-:W-:Y:S02]  /*b440*/  IMAD.U32 R6, RZ, RZ, UR6 ;  /* 0x00000006ff067e24 */ /* 0x001fe4000f8e00ff */
[----:B------:R-:W-:Y:S02]  /*b450*/  IMAD.U32 R7, RZ, RZ, UR7 ;  /* 0x00000007ff077e24 */ /* 0x000fe4000f8e00ff */
[----:B------:R-:W-:-:S02]  /*b460*/  IMAD.U32 R10, RZ, RZ, UR4 ;  /* 0x00000004ff0a7e24 */ /* 0x000fc4000f8e00ff */
[----:B------:R-:W-:Y:S02]  /*b470*/  IMAD.U32 R11, RZ, RZ, UR5 ;  /* 0x00000005ff0b7e24 */ /* 0x000fe4000f8e00ff */
[----:B------:R-:W-:Y:S02]  /*b480*/  IMAD.MOV.U32 R8, RZ, RZ, 0x70 ;  /* 0x00000070ff087424 */ /* 0x000fe400078e00ff */
[----:B------:R-:W-:Y:S02]  /*b490*/  IMAD.MOV.U32 R12, RZ, RZ, 0x1 ;  /* 0x00000001ff0c7424 */ /* 0x000fe400078e00ff */
[----:B-1----:R-:W-:-:S07]  /*b4a0*/  IMAD.MOV.U32 R13, RZ, RZ, RZ ;  /* 0x000000ffff0d7224 */ /* 0x002fce00078e00ff */
[----:B------:R-:W-:-:S07]  /*b4b0*/  LEPC R20, `(.L_x_538) ;  /* 0x000000001014794e */ /* 0x000fce0000000000 */
[----:B--2--5:R-:W-:Y:S05]  /*b4c0*/  CALL.ABS.NOINC R14 ;  /* 0x000000000e007343 */ /* 0x024fea0003c00000 */
.L_x_538:
[----:B------:R-:W-:Y:S02]  /*b4d0*/  ULDC UR4, c[0x0][0x3f4] ;  /* 0x0000fd0000047ab9 */ /* 0x000fe40000000800 */
[----:B------:R-:W-:-:S13]  /*b4e0*/  ISETP.LT.AND P0, PT, RZ, UR4, PT ;  /* 0x00000004ff007c0c */ /* 0x000fda000bf01270 */
[----:B------:R-:W-:Y:S05]  /*b4f0*/  @P0 BRA `(.L_x_539) ;  /* 0x00000000003c0947 */ /* 0x000fea0003800000 */
[----:B------:R-:W-:-:S04]  /*b500*/  LEA.HI R0, R206, R206, RZ, 0x1 ;  /* 0x000000cece007211 */ /* 0x000fc800078f08ff */
[----:B------:R-:W-:-:S05]  /*b510*/  LOP3.LUT R3, R0, 0xfffffffe, RZ, 0xc0, !PT ;  /* 0xfffffffe00037812 */ /* 0x000fca00078ec0ff */
[----:B------:R-:W-:-:S05]  /*b520*/  IMAD.IADD R3, R206, 0x1, -R3 ;  /* 0x00000001ce037824 */ /* 0x000fca00078e0a03 */
[----:B------:R-:W-:-:S04]  /*b530*/  SHF.L.U32 R3, R3, 0x1f, RZ ;  /* 0x0000001f03037819 */ /* 0x000fc800000006ff */
[----:B------:R1:W2:Y:S03]  /*b540*/  SYNCS.PHASECHK.TRANS64.TRYWAIT P0, [R2+URZ+0x34800], R3 ;  /* 0x03480003020075a7 */ /* 0x0002a6000800017f */
[----:B--2---:R-:W-:Y:S05]  /*b550*/  @!P0 NANOSLEEP.SYNCS 0x989680 ;  /* 0x009896800000895d */ /* 0x004fea0003900000 */
[----:B------:R-:W2:Y:S01]  /*b560*/  @!P0 SYNCS.PHASECHK.TRANS64 P0, [R2+URZ+0x34800], R3 ;  /* 0x03480003020085a7 */ /* 0x000ea2000800007f */
[----:B------:R-:W-:Y:S04]  /*b570*/  BSSY B0, `(.L_x_540) ;  /* 0x0000006000007945 */ /* 0x000fe80003800000 */
[----:B--2---:R-:W-:Y:S05]  /*b580*/  @P0 BRA `(.L_x_541) ;  /* 0x0000000000100947 */ /* 0x004fea0003800000 */
.L_x_542:
[----:B--2---:R2:W3:Y:S02]  /*b590*/  SYNCS.PHASECHK.TRANS64.TRYWAIT P0, [R2+URZ+0x34800], R3 ;  /* 0x03480003020075a7 */ /* 0x0044e4000800017f */
[----:B---3--:R-:W-:Y:S05]  /*b5a0*/  @!P0 NANOSLEEP.SYNCS 0x989680 ;  /* 0x009896800000895d */ /* 0x008fea0003900000 */
[----:B------:R-:W3:Y:S02]  /*b5b0*/  @!P0 SYNCS.PHASECHK.TRANS64 P0, [R2+URZ+0x34800], R3 ;  /* 0x03480003020085a7 */ /* 0x000ee4000800007f */
[----:B---3--:R-:W-:Y:S05]  /*b5c0*/  @!P0 BRA `(.L_x_542) ;  /* 0xfffffffc00f08947 */ /* 0x008fea000383ffff */
.L_x_541:
[----:B------:R-:W-:Y:S05]  /*b5d0*/  BSYNC B0 ;  /* 0x0000000000007941 */ /* 0x000fea0003800000 */
.L_x_540:
[----:B------:R-:W-:Y:S05]  /*b5e0*/  BRA `(.L_x_543) ;  /* 0x00000058006c7947 */ /* 0x000fea0003800000 */
.L_x_539:
[----:B-----5:R-:W-:Y:S01]  /*b5f0*/  SHF.R.S32.HI R0, RZ, 0x1f, R143 ;  /* 0x0000001fff007819 */ /* 0x020fe2000001148f */
[----:B------:R-:W-:Y:S01]  /*b600*/  ULDC.64 UR4, c[0x0][0x3f8] ;  /* 0x0000fe0000047ab9 */ /* 0x000fe20000000a00 */
[----:B------:R-:W-:Y:S01]  /*b610*/  ULDC.64 UR6, c[0x0][0x408] ;  /* 0x0001020000067ab9 */ /* 0x000fe20000000a00 */
[----:B------:R-:W-:Y:S01]  /*b620*/  ISETP.NE.AND P2, PT, R24, RZ, PT ;  /* 0x000000ff1800720c */ /* 0x000fe20003f45270 */
[----:B------:R-:W-:-:S04]  /*b630*/  IMAD.WIDE.U32 R4, R143, UR4, RZ ;  /* 0x000000048f047c25 */ /* 0x000fc8000f8e00ff */
[C---:B0-----:R-:W-:Y:S02]  /*b640*/  IMAD R6, R0.reuse, UR4, RZ ;  /* 0x0000000400067c24 */ /* 0x041fe4000f8e02ff */
[----:B------:R-:W-:Y:S02]  /*b650*/  IMAD R0, R0, UR6, RZ ;  /* 0x0000000600007c24 */ /* 0x000fe4000f8e02ff */
[C---:B------:R-:W-:Y:S01]  /*b660*/  IMAD R25, R143.reuse, UR5, R6 ;  /* 0x000000058f197c24 */ /* 0x040fe2000f8e0206 */
[----:B------:R-:W-:Y:S01]  /*b670*/  ULDC.64 UR4, c[0x0][0x3e8] ;  /* 0x0000fa0000047ab9 */ /* 0x000fe20000000a00 */
[----:B------:R-:W-:Y:S01]  /*b680*/  IMAD.WIDE.U32 R44, R143, UR6, RZ ;  /* 0x000000068f2c7c25 */ /* 0x000fe2000f8e00ff */
[----:B------:R-:W-:-:S03]  /*b690*/  LEA R24, P0, R4, UR4, 0x1 ;  /* 0x0000000404187c11 */ /* 0x000fc6000f8008ff */
[----:B------:R-:W-:Y:S01]  /*b6a0*/  IMAD R3, R143, UR7, R0 ;  /* 0x000000078f037c24 */ /* 0x000fe2000f8e0200 */
[----:B------:R-:W-:Y:S01]  /*b6b0*/  ULDC.64 UR6, c[0x0][0x400] ;  /* 0x0001000000067ab9 */ /* 0x000fe20000000a00 */
[----:B------:R-:W-:Y:S01]  /*b6c0*/  IMAD.IADD R25, R25, 0x1, R5 ;  /* 0x0000000119197824 */ /* 0x000fe200078e0205 */
[----:B------:R-:W-:Y:S01]  /*b6d0*/  LEA R43, P1, R44, UR6, 0x1 ;  /* 0x000000062c2b7c11 */ /* 0x000fe2000f8208ff */
[----:B------:R-:W-:-:S03]  /*b6e0*/  IMAD.IADD R3, R3, 0x1, R45 ;  /* 0x0000000103037824 */ /* 0x000fc600078e022d */
[----:B------:R-:W-:Y:S02]  /*b6f0*/  LEA.HI.X R25, R4, UR5, R25, 0x1, P0 ;  /* 0x0000000504197c11 */ /* 0x000fe400080f0c19 */
[----:B------:R-:W-:Y:S01]  /*b700*/  LEA.HI.X R44, R44, UR7, R3, 0x1, P1 ;  /* 0x000000072c2c7c11 */ /* 0x000fe200088f0c03 */
[----:B------:R-:W-:Y:S06]  /*b710*/  @!P2 BRA `(.L_x_544) ;  /* 0x000000000040a947 */ /* 0x000fec0003800000 */
[----:B------:R-:W-:Y:S01]  /*b720*/  MOV R14, 0x0 ;  /* 0x00000000000e7802 */ /* 0x000fe20000000f00 */
[----:B------:R-:W-:Y:S01]  /*b730*/  ULDC.64 UR4, c[0x4][0xb8] ;  /* 0x01002e0000047ab9 */ /* 0x000fe20000000a00 */
[----:B------:R-:W-:Y:S01]  /*b740*/  ULDC.64 UR6, c[0x4][0xc0] ;  /* 0x0100300000067ab9 */ /* 0x000fe20000000a00 */
[----:B------:R-:W-:Y:S02]  /*b750*/  IMAD.U32 R4, RZ, RZ, UR4 ;  /* 0x00000004ff047e24 */ /* 0x000fe4000f8e00ff */
[----:B------:R-:W-:Y:S01]  /*b760*/  IMAD.U32 R5, RZ, RZ, UR5 ;  /* 0x00000005ff057e24 */ /* 0x000fe2000f8e00ff */
[----:B------:R-:W0:Y:S01]  /*b770*/  LDC.64 R14, c[0x4][R14] ;  /* 0x010000000e0e7b82 */ /* 0x000e220000000a00 */
[----:B------:R-:W-:Y:S01]  /*b780*/  ULDC.64 UR4, c[0x4][0x20] ;  /* 0x0100080000047ab9 */ /* 0x000fe20000000a00 */
        /* <DEDUP_REMOVED lines=9> */
.L_x_544:
[----:B------:R-:W-:Y:S01]  /*b820*/  ULDC.U8 UR4, c[0x0][0x410] ;  /* 0x0001040000047ab9 */ /* 0x000fe20000000000 */
[----:B------:R-:W-:Y:S01]  /*b830*/  BSSY B0, `(.L_x_545) ;  /* 0x000056e000007945 */ /* 0x000fe20003800000 */
[----:B------:R-:W-:Y:S01]  /*b840*/  ISETP.NE.AND P0, PT, RZ, UR4, PT ;  /* 0x00000004ff007c0c */ /* 0x000fe2000bf05270 */
[----:B------:R-:W-:-:S12]  /*b850*/  IMAD R4, R145, 0x80, R17 ;  /* 0x0000008091047824 */ /* 0x000fd800078e0211 */
[----:B------:R-:W-:Y:S05]  /*b860*/  @!P0 BRA `(.L_x_546) ;  /* 0x0000002800ac8947 */ /* 0x000fea0003800000 */
[----:B------:R-:W-:-:S03]  /*b870*/  UMOV UR4, 0xffffffff ;  /* 0xffffffff00047882 */ /* 0x000fc60000000000 */
[----:B------:R-:W-:Y:S05]  /*b880*/  BRA.DIV UR4, `(.L_x_547) ;  /* 0x0000016204fc7947 */ /* 0x000fea000b800000 */
[----:B------:R0:W1:Y:S04]  /*b890*/  SHFL.IDX PT, R0, R25, RZ, 0x1c1f ;  /* 0x001c1fff19007589 */ /* 0x00006800000e0000 */
[----:B------:R0:W2:Y:S04]  /*b8a0*/  SHFL.IDX PT, R3, R24, RZ, 0x1c1f ;  /* 0x001c1fff18037589 */ /* 0x0000a800000e0000 */
[----:B------:R-:W3:Y:S04]  /*b8b0*/  SHFL.IDX PT, R44, R44, RZ, 0x1c1f ;  /* 0x001c1fff2c2c7589 */ /* 0x000ee800000e0000 */
[----:B0-----:R-:W4:Y:S02]  /*b8c0*/  SHFL.IDX PT, R43, R43, RZ, 0x1c1f ;  /* 0x001c1fff2b2b7589 */ /* 0x001f2400000e0000 */
.L_x_804:
[----:B------:R-:W-:Y:S01]  /*b8d0*/  ULDC UR4, c[0x0][0x448] ;  /* 0x0001120000047ab9 */ /* 0x000fe20000000800 */
[----:B------:R-:W-:Y:S01]  /*b8e0*/  LOP3.LUT R6, R191, 0x18, R18, 0xf8, !PT ;  /* 0x00000018bf067812 */ /* 0x000fe200078ef812 */
[----:B------:R-:W-:Y:S01]  /*b8f0*/  IMAD R37, R150, UR4, RZ ;  /* 0x0000000496257c24 */ /* 0x000fe2000f8e02ff */
[----:B------:R-:W-:Y:S01]  /*b900*/  BSSY B1, `(.L_x_548) ;  /* 0x0000052000017945 */ /* 0x000fe20003800000 */
[----:B------:R-:W-:Y:S02]  /*b910*/  LOP3.LUT P0, RZ, R229, 0x4, RZ, 0xc0, !PT ;  /* 0x00000004e5ff7812 */ /* 0x000fe4000780c0ff */
[----:B------:R-:W-:Y:S02]  /*b920*/  CS2R R10, SRZ ;  /* 0x00000000000a7805 */ /* 0x000fe4000001ff00 */
[----:B------:R-:W-:Y:S02]  /*b930*/  LOP3.LUT R5, R6, R193, RZ, 0x3c, !PT ;  /* 0x000000c106057212 */ /* 0x000fe400078e3cff */
[----:B------:R-:W-:-:S02]  /*b940*/  CS2R R12, SRZ ;  /* 0x00000000000c7805 */ /* 0x000fc4000001ff00 */
[----:B------:R-:W-:Y:S01]  /*b950*/  ISETP.GE.AND P1, PT, R4, R37, PT ;  /* 0x000000250400720c */ /* 0x000fe20003f26270 */
[----:B------:R-:W-:Y:S01]  /*b960*/  IMAD R37, R145, -0x80, R37 ;  /* 0xffffff8091257824 */ /* 0x000fe200078e0225 */
[----:B------:R-:W-:Y:S01]  /*b970*/  CS2R R14, SRZ ;  /* 0x00000000000e7805 */ /* 0x000fe2000001ff00 */
[----:B------:R-:W-:Y:S01]  /*b980*/  IMAD R5, R192, 0x200, R5 ;  /* 0x00000200c0057824 */ /* 0x000fe200078e0205 */
[----:B------:R-:W-:Y:S02]  /*b990*/  CS2R R20, SRZ ;  /* 0x0000000000147805 */ /* 0x000fe4000001ff00 */
[----:B------:R-:W-:Y:S02]  /*b9a0*/  CS2R R6, SRZ ;  /* 0x0000000000067805 */ /* 0x000fe4000001ff00 */
[----:B------:R-:W-:Y:S01]  /*b9b0*/  CS2R R24, SRZ ;  /* 0x0000000000187805 */ /* 0x000fe2000001ff00 */
[----:B------:R-:W-:Y:S01]  /*b9c0*/  IMAD R9, R5, 0x2, R2 ;  /* 0x0000000205097824 */ /* 0x000fe200078e0202 */
[----:B------:R-:W-:-:S02]  /*b9d0*/  CS2R R26, SRZ ;  /* 0x00000000001a7805 */ /* 0x000fc4000001ff00 */
[----:B------:R-:W-:Y:S02]  /*b9e0*/  CS2R R28, SRZ ;  /* 0x00000000001c7805 */ /* 0x000fe4000001ff00 */
[----:B------:R-:W-:Y:S02]  /*b9f0*/  CS2R R30, SRZ ;  /* 0x00000000001e7805 */ /* 0x000fe4000001ff00 */
[----:B------:R-:W-:Y:S02]  /*ba00*/  CS2R R32, SRZ ;  /* 0x0000000000207805 */ /* 0x000fe4000001ff00 */
[----:B------:R-:W-:Y:S01]  /*ba10*/  CS2R R34, SRZ ;  /* 0x0000000000227805 */ /* 0x000fe2000001ff00 */
[C---:B------:R-:W-:Y:S01]  /*ba20*/  VIADD R45, R9.reuse, 0x10400 ;  /* 0x00010400092d7836 */ /* 0x040fe20000000000 */
[----:B------:R-:W-:Y:S01]  /*ba30*/  CS2R R4, SRZ ;  /* 0x0000000000047805 */ /* 0x000fe2000001ff00 */
[----:B------:R-:W-:Y:S01]  /*ba40*/  VIADD R8, R9, 0x10440 ;  /* 0x0001044009087836 */ /* 0x000fe20000000000 */
[----:B------:R-:W-:Y:S06]  /*ba50*/  @P1 BRA `(.L_x_549) ;  /* 0x0000000000f01947 */ /* 0x000fec0003800000 */
[----:B------:R-:W3:Y:S01]  /*ba60*/  LDL R42, [R1+0x4c] ;  /* 0x00004c00012a7983 */ /* 0x000ee20000100800 */
[----:B------:R-:W-:-:S03]  /*ba70*/  ULDC UR4, c[0x0][0x3f4] ;  /* 0x0000fd0000047ab9 */ /* 0x000fc60000000800 */
[----:B------:R-:W3:Y:S04]  /*ba80*/  LDL R53, [R1+0x10] ;  /* 0x0000100001357983 */ /* 0x000ee80000100800 */
[----:B------:R-:W3:Y:S01]  /*ba90*/  LDL R52, [R1+0x48] ;  /* 0x0000480001347983 */ /* 0x000ee20000100800 */
[----:B------:R-:W-:Y:S02]  /*baa0*/  ISETP.GE.AND P2, PT, R22, UR4, PT ;  /* 0x0000000416007c0c */ /* 0x000fe4000bf46270 */
[----:B------:R-:W-:Y:S02]  /*bab0*/  ISETP.GE.AND P3, PT, R187, UR4, PT ;  /* 0x00000004bb007c0c */ /* 0x000fe4000bf66270 */
[----:B------:R-:W-:Y:S02]  /*bac0*/  ISETP.GE.AND P4, PT, R186, UR4, PT ;  /* 0x00000004ba007c0c */ /* 0x000fe4000bf86270 */
[----:B------:R-:W-:-:S02]  /*bad0*/  CS2R R26, SRZ ;  /* 0x00000000001a7805 */ /* 0x000fc4000001ff00 */
[----:B------:R-:W-:-:S05]  /*bae0*/  CS2R R10, SRZ ;  /* 0x00000000000a7805 */ /* 0x000fca000001ff00 */
[----:B--2---:R-:W-:Y:S02]  /*baf0*/  @!P2 IMAD.MOV.U32 R4, RZ, RZ, R3 ;  /* 0x000000ffff04a224 */ /* 0x004fe400078e0003 */
[----:B-1----:R-:W-:Y:S02]  /*bb00*/  @!P2 IMAD.MOV.U32 R5, RZ, RZ, R0 ;  /* 0x000000ffff05a224 */ /* 0x002fe400078e0000 */
[----:B----4-:R-:W-:Y:S02]  /*bb10*/  @!P2 IMAD.MOV.U32 R6, RZ, RZ, R43 ;  /* 0x000000ffff06a224 */ /* 0x010fe400078e002b */
[----:B---3--:R-:W-:Y:S01]  /*bb20*/  @!P2 IMAD.MOV.U32 R7, RZ, RZ, R44 ;  /* 0x000000ffff07a224 */ /* 0x008fe200078e002c */
[----:B------:R-:W-:Y:S01]  /*bb30*/  @!P3 IADD3 R20, P1, R3, R232, RZ ;  /* 0x000000e80314b210 */ /* 0x000fe20007f3e0ff */
[----:B------:R-:W-:-:S04]  /*bb40*/  @!P2 IMAD.WIDE R4, R22, 0x2, R4 ;  /* 0x000000021604a825 */ /* 0x000fc800078e0204 */
[----:B------:R-:W-:Y:S01]  /*bb50*/  @!P2 IMAD.WIDE R6, R22, 0x2, R6 ;  /* 0x000000021606a825 */ /* 0x000fe200078e0206 */
[----:B------:R-:W5:Y:S03]  /*bb60*/  @!P2 LD.E.64 R26, desc[UR56][R4.64] ;  /* 0x00000038041aa980 */ /* 0x000f66000c101b00 */
[----:B------:R-:W-:Y:S01]  /*bb70*/  @!P3 IMAD.X R21, R0, 0x1, R231, P1 ;  /* 0x000000010015b824 */ /* 0x000fe200008e06e7 */
[----:B------:R-:W5:Y:S01]  /*bb80*/  @!P2 LD.E.64 R10, desc[UR56][R6.64] ;  /* 0x00000038060aa980 */ /* 0x000f62000c101b00 */
[----:B------:R-:W-:Y:S02]  /*bb90*/  @!P3 IADD3 R24, P1, R43, R232, RZ ;  /* 0x000000e82b18b210 */ /* 0x000fe40007f3e0ff */
[----:B------:R-:W-:Y:S02]  /*bba0*/  ISETP.GE.AND P2, PT, R189, UR4, PT ;  /* 0x00000004bd007c0c */ /* 0x000fe4000bf46270 */
[----:B------:R-:W-:-:S02]  /*bbb0*/  CS2R R28, SRZ ;  /* 0x00000000001c7805 */ /* 0x000fc4000001ff00 */
[-C--:B------:R-:W-:Y:S02]  /*bbc0*/  @!P4 IADD3 R38, P5, R3, R234.reuse, RZ ;  /* 0x000000ea0326c210 */ /* 0x080fe40007fbe0ff */
[----:B------:R-:W-:Y:S02]  /*bbd0*/  CS2R R12, SRZ ;  /* 0x00000000000c7805 */ /* 0x000fe4000001ff00 */
[----:B------:R-:W-:Y:S01]  /*bbe0*/  @!P4 IADD3 R40, P6, R43, R234, RZ ;  /* 0x000000ea2b28c210 */ /* 0x000fe20007fde0ff */
[----:B------:R-:W-:Y:S01]  /*bbf0*/  @!P3 IMAD.X R25, R44, 0x1, R231, P1 ;  /* 0x000000012c19b824 */ /* 0x000fe200008e06e7 */
[----:B------:R-:W-:Y:S02]  /*bc00*/  CS2R R30, SRZ ;  /* 0x00000000001e7805 */ /* 0x000fe4000001ff00 */
[----:B------:R-:W-:Y:S01]  /*bc10*/  CS2R R14, SRZ ;  /* 0x00000000000e7805 */ /* 0x000fe2000001ff00 */
[--C-:B------:R-:W-:Y:S01]  /*bc20*/  @!P4 IMAD.X R39, R0, 0x1, R233.reuse, P5 ;  /* 0x000000010027c824 */ /* 0x100fe200028e06e9 */
[----:B------:R0:W5:Y:S01]  /*bc30*/  @!P3 LD.E.64 R28, desc[UR56][R20.64] ;  /* 0x00000038141cb980 */ /* 0x000162000c101b00 */
[----:B------:R-:W-:Y:S01]  /*bc40*/  @!P4 IMAD.X R41, R44, 0x1, R233, P6 ;  /* 0x000000012c29c824 */ /* 0x000fe200030e06e9 */
[----:B------:R-:W-:-:S02]  /*bc50*/  ISETP.GE.AND P1, PT, R188, UR4, PT ;  /* 0x00000004bc007c0c */ /* 0x000fc4000bf26270 */
[----:B------:R1:W5:Y:S01]  /*bc60*/  @!P3 LD.E.64 R12, desc[UR56][R24.64] ;  /* 0x00000038180cb980 */ /* 0x000362000c101b00 */
[----:B------:R-:W-:Y:S02]  /*bc70*/  ISETP.GE.AND P3, PT, R190, UR4, PT ;  /* 0x00000004be007c0c */ /* 0x000fe4000bf66270 */
[-C--:B------:R-:W-:Y:S01]  /*bc80*/  @!P2 IADD3 R48, P5, R43, R236.reuse, RZ ;  /* 0x000000ec2b30a210 */ /* 0x080fe20007fbe0ff */
[----:B------:R-:W5:Y:S04]  /*bc90*/  @!P4 LD.E.64 R30, desc[UR56][R38.64] ;  /* 0x00000038261ec980 */ /* 0x000f68000c101b00 */
[----:B------:R2:W5:Y:S01]  /*bca0*/  @!P4 LD.E.64 R14, desc[UR56][R40.64] ;  /* 0x00000038280ec980 */ /* 0x000562000c101b00 */
[----:B------:R-:W-:Y:S02]  /*bcb0*/  @!P2 IADD3 R46, P4, R3, R236, RZ ;  /* 0x000000ec032ea210 */ /* 0x000fe40007f9e0ff */
[----:B------:R-:W-:-:S02]  /*bcc0*/  CS2R R32, SRZ ;  /* 0x0000000000207805 */ /* 0x000fc4000001ff00 */
[----:B0-----:R-:W-:Y:S01]  /*bcd0*/  CS2R R20, SRZ ;  /* 0x0000000000147805 */ /* 0x001fe2000001ff00 */
[--C-:B------:R-:W-:Y:S02]  /*bce0*/  @!P2 IMAD.X R49, R44, 0x1, R235.reuse, P5 ;  /* 0x000000012c31a824 */ /* 0x100fe400028e06eb */
[----:B------:R-:W-:-:S03]  /*bcf0*/  @!P2 IMAD.X R47, R0, 0x1, R235, P4 ;  /* 0x00000001002fa824 */ /* 0x000fc600020e06eb */
[----:B------:R0:W5:Y:S04]  /*bd00*/  @!P2 LD.E.64 R20, desc[UR56][R48.64] ;  /* 0x000000383014a980 */ /* 0x000168000c101b00 */
[----:B------:R0:W5:Y:S01]  /*bd10*/  @!P2 LD.E.64 R32, desc[UR56][R46.64] ;  /* 0x000000382e20a980 */ /* 0x000162000c101b00 */
[----:B------:R-:W-:Y:S02]  /*bd20*/  CS2R R34, SRZ ;  /* 0x0000000000227805 */ /* 0x000fe4000001ff00 */
[----:B------:R-:W-:Y:S02]  /*bd30*/  CS2R R6, SRZ ;  /* 0x0000000000067805 */ /* 0x000fe4000001ff00 */
[----:B------:R-:W-:Y:S02]  /*bd40*/  CS2R R4, SRZ ;  /* 0x0000000000047805 */ /* 0x000fe4000001ff00 */
[----:B-1----:R-:W-:-:S02]  /*bd50*/  CS2R R24, SRZ ;  /* 0x0000000000187805 */ /* 0x002fc4000001ff00 */
[-C--:B--2---:R-:W-:Y:S02]  /*bd60*/  @!P3 IADD3 R40, P4, R3, R42.reuse, RZ ;  /* 0x0000002a0328b210 */ /* 0x084fe40007f9e0ff */
[----:B------:R-:W-:Y:S02]  /*bd70*/  @!P3 IADD3 R42, P5, R43, R42, RZ ;  /* 0x0000002a2b2ab210 */ /* 0x000fe40007fbe0ff */
[-C--:B------:R-:W-:Y:S02]  /*bd80*/  @!P1 IADD3 R50, P6, R3, R53.reuse, RZ ;  /* 0x0000003503329210 */ /* 0x080fe40007fde0ff */
[----:B------:R-:W-:Y:S01]  /*bd90*/  @!P1 IADD3 R38, P2, R43, R53, RZ ;  /* 0x000000352b269210 */ /* 0x000fe20007f5e0ff */
[C-C-:B------:R-:W-:Y:S02]  /*bda0*/  @!P3 IMAD.X R41, R0.reuse, 0x1, R52.reuse, P4 ;  /* 0x000000010029b824 */ /* 0x140fe400020e0634 */
[--C-:B------:R-:W-:Y:S02]  /*bdb0*/  @!P1 IMAD.X R51, R0, 0x1, R237.reuse, P6 ;  /* 0x0000000100339824 */ /* 0x100fe400030e06ed */
[C---:B------:R-:W-:Y:S01]  /*bdc0*/  @!P1 IMAD.X R39, R44.reuse, 0x1, R237, P2 ;  /* 0x000000012c279824 */ /* 0x040fe200010e06ed */
[----:B------:R0:W5:Y:S01]  /*bdd0*/  @!P3 LD.E.64 R4, desc[UR56][R40.64] ;  /* 0x000000382804b980 */ /* 0x000162000c101b00 */
[----:B------:R-:W-:-:S03]  /*bde0*/  @!P3 IMAD.X R43, R44, 0x1, R52, P5 ;  /* 0x000000012c2bb824 */ /* 0x000fc600028e0634 */
[----:B------:R0:W5:Y:S04]  /*bdf0*/  @!P1 LD.E.64 R34, desc[UR56][R50.64] ;  /* 0x0000003832229980 */ /* 0x000168000c101b00 */
[----:B------:R0:W5:Y:S04]  /*be00*/  @!P1 LD.E.64 R6, desc[UR56][R38.64] ;  /* 0x0000003826069980 */ /* 0x000168000c101b00 */
[----:B------:R0:W5:Y:S02]  /*be10*/  @!P3 LD.E.64 R24, desc[UR56][R42.64] ;  /* 0x000000382a18b980 */ /* 0x000164000c101b00 */
.L_x_549:
[----:B------:R-:W-:Y:S05]  /*be20*/  BSYNC B1 ;  /* 0x0000000000017941 */ /* 0x000fea0003800000 */
.L_x_548:
[----:B-1---5:R-:W-:Y:S01]  /*be30*/  IMAD.MOV.U32 R0, RZ, RZ, R26 ;  /* 0x000000ffff007224 */ /* 0x022fe200078e001a */
[----:B------:R-:W-:Y:S01]  /*be40*/  SHF.R.U64 R71, R26, 0x10, R27 ;  /* 0x000000101a477819 */ /* 0x000fe2000000121b */
[----:B------:R-:W-:Y:S01]  /*be50*/  IMAD.MOV.U32 R26, RZ, RZ, R28 ;  /* 0x000000ffff1a7224 */ /* 0x000fe200078e001c */
[----:B------:R-:W-:Y:S01]  /*be60*/  SHF.R.U64 R69, R28, 0x10, R29 ;  /* 0x000000101c457819 */ /* 0x000fe2000000121d */
[----:B--2---:R-:W-:Y:S01]  /*be70*/  IMAD.MOV.U32 R3, RZ, RZ, R27 ;  /* 0x000000ffff037224 */ /* 0x004fe200078e001b */
[----:B------:R-:W-:Y:S01]  /*be80*/  LEA.HI R28, R206, R206, RZ, 0x1 ;  /* 0x000000cece1c7211 */ /* 0x000fe200078f08ff */
[----:B0-----:R-:W-:Y:S01]  /*be90*/  IMAD.MOV.U32 R46, RZ, RZ, R5 ;  /* 0x000000ffff2e7224 */ /* 0x001fe200078e0005 */
[----:B------:R-:W-:Y:S01]  /*bea0*/  SHF.R.U32.HI R68, RZ, 0x10, R27 ;  /* 0x00000010ff447819 */ /* 0x000fe2000001161b */
[--C-:B------:R-:W-:Y:S01]  /*beb0*/  IMAD.MOV.U32 R27, RZ, RZ, R29.reuse ;  /* 0x000000ffff1b7224 */ /* 0x100fe200078e001d */
[----:B------:R-:W-:Y:S01]  /*bec0*/  SHF.R.U32.HI R66, RZ, 0x10, R29 ;  /* 0x00000010ff427819 */ /* 0x000fe2000001161d */
[----:B------:R-:W-:Y:S01]  /*bed0*/  @P0 VIADD R8, R45, 0xffffffc0 ;  /* 0xffffffc02d080836 */ /* 0x000fe20000000000 */
[----:B------:R-:W-:Y:S01]  /*bee0*/  LOP3.LUT R29, R28, 0xfffffffe, RZ, 0xc0, !PT ;  /* 0xfffffffe1c1d7812 */ /* 0x000fe200078ec0ff */
[----:B------:R-:W-:Y:S01]  /*bef0*/  IMAD.MOV.U32 R40, RZ, RZ, R31 ;  /* 0x000000ffff287224 */ /* 0x000fe200078e001f */
[--C-:B------:R-:W-:Y:S01]  /*bf00*/  SHF.R.U64 R58, R4, 0x10, R5.reuse ;  /* 0x00000010043a7819 */ /* 0x100fe20000001205 */
[----:B------:R-:W-:Y:S01]  /*bf10*/  IMAD.MOV.U32 R45, RZ, RZ, R4 ;  /* 0x000000ffff2d7224 */ /* 0x000fe200078e0004 */
[----:B------:R-:W-:Y:S01]  /*bf20*/  SHF.R.U32.HI R61, RZ, 0x10, R5 ;  /* 0x00000010ff3d7819 */ /* 0x000fe20000011605 */
[----:B------:R-:W-:Y:S01]  /*bf30*/  IMAD.IADD R5, R206, 0x1, -R29 ;  /* 0x00000001ce057824 */ /* 0x000fe200078e0a1d */
[--C-:B------:R-:W-:Y:S01]  /*bf40*/  SHF.R.U32.HI R67, RZ, 0x10, R31.reuse ;  /* 0x00000010ff437819 */ /* 0x100fe2000001161f */
[----:B------:R-:W-:Y:S01]  /*bf50*/  IMAD.MOV.U32 R41, RZ, RZ, R32 ;  /* 0x000000ffff297224 */ /* 0x000fe200078e0020 */
[----:B------:R-:W-:Y:S01]  /*bf60*/  SHF.R.U64 R64, R30, 0x10, R31 ;  /* 0x000000101e407819 */ /* 0x000fe2000000121f */
[--C-:B------:R-:W-:Y:S01]  /*bf70*/  IMAD.MOV.U32 R42, RZ, RZ, R33.reuse ;  /* 0x000000ffff2a7224 */ /* 0x100fe200078e0021 */
[----:B------:R-:W-:Y:S01]  /*bf80*/  SHF.L.U32 R5, R5, 0x1f, RZ ;  /* 0x0000001f05057819 */ /* 0x000fe200000006ff */
[----:B------:R-:W-:Y:S01]  /*bf90*/  IMAD.MOV.U32 R4, RZ, RZ, R10 ;  /* 0x000000ffff047224 */ /* 0x000fe200078e000a */
[----:B------:R-:W-:Y:S01]  /*bfa0*/  SHF.R.U64 R62, R32, 0x10, R33 ;  /* 0x00000010203e7819 */ /* 0x000fe20000001221 */
[----:B------:R-:W-:Y:S01]  /*bfb0*/  IMAD.MOV.U32 R38, RZ, RZ, R11 ;  /* 0x000000ffff267224 */ /* 0x000fe200078e000b */
[----:B------:R-:W0:Y:S01]  /*bfc0*/  SYNCS.PHASECHK.TRANS64.TRYWAIT P0, [R2+URZ+0x34800], R5 ;  /* 0x03480005020075a7 */ /* 0x000e22000800017f */
[----:B------:R-:W-:Y:S01]  /*bfd0*/  SHF.R.U32.HI R65, RZ, 0x10, R33 ;  /* 0x00000010ff417819 */ /* 0x000fe20000011621 */
[----:B------:R-:W-:Y:S01]  /*bfe0*/  IMAD.MOV.U32 R39, RZ, RZ, R30 ;  /* 0x000000ffff277224 */ /* 0x000fe200078e001e */
[--C-:B------:R-:W-:Y:S01]  /*bff0*/  SHF.R.U64 R59, R10, 0x10, R11.reuse ;  /* 0x000000100a3b7819 */ /* 0x100fe2000000120b */
[----:B----4-:R-:W-:Y:S01]  /*c000*/  IMAD.MOV.U32 R43, RZ, RZ, R34 ;  /* 0x000000ffff2b7224 */ /* 0x010fe200078e0022 */
[----:B------:R-:W-:Y:S01]  /*c010*/  SHF.R.U32.HI R57, RZ, 0x10, R11 ;  /* 0x00000010ff397819 */ /* 0x000fe2000001160b */
[----:B---3--:R-:W-:Y:S01]  /*c020*/  IMAD.MOV.U32 R44, RZ, RZ, R35 ;  /* 0x000000ffff2c7224 */ /* 0x008fe200078e0023 */
[----:B------:R-:W-:Y:S01]  /*c030*/  PRMT R31, R27, 0x5410, R66 ;  /* 0x000054101b1f7816 */ /* 0x000fe20000000042 */
[----:B------:R-:W-:Y:S01]  /*c040*/  IMAD.MOV.U32 R32, RZ, RZ, R12 ;  /* 0x000000ffff207224 */ /* 0x000fe200078e000c */
[----:B------:R-:W-:Y:S01]  /*c050*/  PRMT R27, R40, 0x5410, R67 ;  /* 0x00005410281b7816 */ /* 0x000fe20000000043 */
[----:B------:R-:W-:Y:S01]  /*c060*/  IMAD.MOV.U32 R33, RZ, RZ, R13 ;  /* 0x000000ffff217224 */ /* 0x000fe200078e000d */
[--C-:B------:R-:W-:Y:S01]  /*c070*/  SHF.R.U64 R60, R34, 0x10, R35.reuse ;  /* 0x00000010223c7819 */ /* 0x100fe20000001223 */
[----:B------:R-:W-:Y:S01]  /*c080*/  IMAD.MOV.U32 R28, RZ, RZ, R14 ;  /* 0x000000ffff1c7224 */ /* 0x000fe200078e000e */
[----:B------:R-:W-:Y:S01]  /*c090*/  SHF.R.U32.HI R63, RZ, 0x10, R35 ;  /* 0x00000010ff3f7819 */ /* 0x000fe20000011623 */
[----:B------:R-:W-:Y:S01]  /*c0a0*/  IMAD.MOV.U32 R29, RZ, RZ, R15 ;  /* 0x000000ffff1d7224 */ /* 0x000fe200078e000f */
[--C-:B------:R-:W-:Y:S01]  /*c0b0*/  SHF.R.U64 R55, R12, 0x10, R13.reuse ;  /* 0x000000100c377819 */ /* 0x100fe2000000120d */
[----:B------:R-:W-:Y:S01]  /*c0c0*/  IMAD.MOV.U32 R10, RZ, RZ, R20 ;  /* 0x000000ffff0a7224 */ /* 0x000fe200078e0014 */
[----:B------:R-:W-:Y:S01]  /*c0d0*/  SHF.R.U32.HI R56, RZ, 0x10, R13 ;  /* 0x00000010ff387819 */ /* 0x000fe2000001160d */
[----:B------:R-:W-:Y:S01]  /*c0e0*/  IMAD.MOV.U32 R11, RZ, RZ, R21 ;  /* 0x000000ffff0b7224 */ /* 0x000fe200078e0015 */
[--C-:B------:R-:W-:Y:S01]  /*c0f0*/  SHF.R.U64 R53, R14, 0x10, R15.reuse ;  /* 0x000000100e357819 */ /* 0x100fe2000000120f */
[----:B------:R-:W-:Y:S01]  /*c100*/  BSSY B1, `(.L_x_550) ;  /* 0x0000021000017945 */ /* 0x000fe20003800000 */
[----:B------:R-:W-:Y:S01]  /*c110*/  SHF.R.U32.HI R54, RZ, 0x10, R15 ;  /* 0x00000010ff367819 */ /* 0x000fe2000001160f */
[----:B------:R-:W-:Y:S01]  /*c120*/  IMAD.MOV.U32 R14, RZ, RZ, R6 ;  /* 0x000000ffff0e7224 */ /* 0x000fe200078e0006 */
[----:B------:R-:W-:Y:S01]  /*c130*/  SHF.R.U64 R51, R20, 0x10, R21 ;  /* 0x0000001014337819 */ /* 0x000fe20000001215 */
[----:B------:R-:W-:Y:S01]  /*c140*/  IMAD.MOV.U32 R15, RZ, RZ, R7 ;  /* 0x000000ffff0f7224 */ /* 0x000fe200078e0007 */
[----:B------:R-:W-:-:S02]  /*c150*/  SHF.R.U32.HI R52, RZ, 0x10, R21 ;  /* 0x00000010ff347819 */ /* 0x000fc40000011615 */
[----:B------:R-:W-:Y:S02]  /*c160*/  VIMNMX R40, R37, 0x80, PT ;  /* 0x0000008025287848 */ /* 0x000fe40003fe0100 */
[--C-:B------:R-:W-:Y:S01]  /*c170*/  SHF.R.U64 R49, R6, 0x10, R7.reuse ;  /* 0x0000001006317819 */ /* 0x100fe20000001207 */
[----:B------:R-:W-:Y:S01]  /*c180*/  IMAD.MOV.U32 R6, RZ, RZ, R24 ;  /* 0x000000ffff067224 */ /* 0x000fe200078e0018 */
[----:B------:R-:W-:Y:S01]  /*c190*/  SHF.R.U32.HI R50, RZ, 0x10, R7 ;  /* 0x00000010ff327819 */ /* 0x000fe20000011607 */
[--C-:B------:R-:W-:Y:S01]  /*c1a0*/  IMAD.MOV.U32 R7, RZ, RZ, R25.reuse ;  /* 0x000000ffff077224 */ /* 0x100fe200078e0019 */
[--C-:B------:R-:W-:Y:S02]  /*c1b0*/  SHF.R.U64 R47, R24, 0x10, R25.reuse ;  /* 0x00000010182f7819 */ /* 0x100fe40000001219 */
[----:B------:R-:W-:Y:S02]  /*c1c0*/  SHF.R.U32.HI R48, RZ, 0x10, R25 ;  /* 0x00000010ff307819 */ /* 0x000fe40000011619 */
[----:B------:R-:W-:-:S02]  /*c1d0*/  PRMT R34, R0, 0x5410, R71 ;  /* 0x0000541000227816 */ /* 0x000fc40000000047 */
[----:B------:R-:W-:Y:S02]  /*c1e0*/  PRMT R35, R3, 0x5410, R68 ;  /* 0x0000541003237816 */ /* 0x000fe40000000044 */
[----:B------:R-:W-:Y:S02]  /*c1f0*/  PRMT R30, R26, 0x5410, R69 ;  /* 0x000054101a1e7816 */ /* 0x000fe40000000045 */
[----:B------:R-:W-:Y:S02]  /*c200*/  PRMT R26, R39, 0x5410, R64 ;  /* 0x00005410271a7816 */ /* 0x000fe40000000040 */
[----:B------:R-:W-:Y:S02]  /*c210*/  PRMT R20, R41, 0x5410, R62 ;  /* 0x0000541029147816 */ /* 0x000fe4000000003e */
[----:B------:R-:W-:Y:S02]  /*c220*/  PRMT R21, R42, 0x5410, R65 ;  /* 0x000054102a157816 */ /* 0x000fe40000000041 */
[----:B------:R-:W-:-:S02]  /*c230*/  PRMT R12, R43, 0x5410, R60 ;  /* 0x000054102b0c7816 */ /* 0x000fc4000000003c */
[----:B------:R-:W-:Y:S02]  /*c240*/  PRMT R13, R44, 0x5410, R63 ;  /* 0x000054102c0d7816 */ /* 0x000fe4000000003f */
[----:B------:R-:W-:Y:S02]  /*c250*/  PRMT R0, R45, 0x5410, R58 ;  /* 0x000054102d007816 */ /* 0x000fe4000000003a */
[----:B------:R-:W-:Y:S02]  /*c260*/  PRMT R3, R46, 0x5410, R61 ;  /* 0x000054102e037816 */ /* 0x000fe4000000003d */
[----:B------:R-:W-:Y:S02]  /*c270*/  PRMT R37, R4, 0x5410, R59 ;  /* 0x0000541004257816 */ /* 0x000fe4000000003b */
[----:B------:R-:W-:Y:S02]  /*c280*/  ISETP.GE.AND P1, PT, R17, R40, PT ;  /* 0x000000281100720c */ /* 0x000fe40003f26270 */
[----:B------:R-:W-:-:S02]  /*c290*/  PRMT R38, R38, 0x5410, R57 ;  /* 0x0000541026267816 */ /* 0x000fc40000000039 */
[----:B------:R-:W-:Y:S02]  /*c2a0*/  PRMT R32, R32, 0x5410, R55 ;  /* 0x0000541020207816 */ /* 0x000fe40000000037 */
[----:B------:R-:W-:Y:S02]  /*c2b0*/  PRMT R33, R33, 0x5410, R56 ;  /* 0x0000541021217816 */ /* 0x000fe40000000038 */
[----:B------:R-:W-:Y:S02]  /*c2c0*/  PRMT R28, R28, 0x5410, R53 ;  /* 0x000054101c1c7816 */ /* 0x000fe40000000035 */
[----:B------:R-:W-:Y:S02]  /*c2d0*/  PRMT R29, R29, 0x5410, R54 ;  /* 0x000054101d1d7816 */ /* 0x000fe40000000036 */
[----:B------:R-:W-:Y:S02]  /*c2e0*/  PRMT R24, R10, 0x5410, R51 ;  /* 0x000054100a187816 */ /* 0x000fe40000000033 */
[----:B------:R-:W-:Y:S01]  /*c2f0*/  PRMT R25, R11, 0x5410, R52 ;  /* 0x000054100b197816 */ /* 0x000fe20000000034 */
[----:B0-----:R-:W-:Y:S06]  /*c300*/  @!P0 BRA `(.L_x_551) ;  /* 0x0000015800d08947 */ /* 0x001fec0003800000 */
.L_x_805:
[----:B------:R-:W-:Y:S05]  /*c310*/  BSYNC B1 ;  /* 0x0000000000017941 */ /* 0x000fea0003800000 */
.L_x_550:
[----:B------:R-:W-:Y:S01]  /*c320*/  BSSY B1, `(.L_x_552) ;  /* 0x0000101000017945 */ /* 0x000fe20003800000 */
[----:B------:R-:W-:Y:S02]  /*c330*/  PRMT R14, R14, 0x5410, R49 ;  /* 0x000054100e0e7816 */ /* 0x000fe40000000031 */
[----:B------:R-:W-:Y:S02]  /*c340*/  PRMT R15, R15, 0x5410, R50 ;  /* 0x000054100f0f7816 */ /* 0x000fe40000000032 */
[----:B------:R-:W-:Y:S02]  /*c350*/  PRMT R10, R6, 0x5410, R47 ;  /* 0x00005410060a7816 */ /* 0x000fe4000000002f */
[----:B------:R-:W-:Y:S01]  /*c360*/  PRMT R11, R7, 0x5410, R48 ;  /* 0x00005410070b7816 */ /* 0x000fe20000000030 */
[----:B------:R-:W-:Y:S06]  /*c370*/  @P1 BRA `(.L_x_553) ;  /* 0x0000000c00ec1947 */ /* 0x000fec0003800000 */
[----:B0-----:R-:W0:Y:S01]  /*c380*/  LDC R5, c[0x0][0x3f4] ;  /* 0x0000fd00ff057b82 */ /* 0x001e220000000800 */
[----:B------:R-:W-:Y:S01]  /*c390*/  BSSY B2, `(.L_x_554) ;  /* 0x000002e000027945 */ /* 0x000fe20003800000 */
[-C--:B0-----:R-:W-:Y:S02]  /*c3a0*/  ISETP.GE.AND P0, PT, R22, R5.reuse, PT ;  /* 0x000000051600720c */ /* 0x081fe40003f06270 */
[-C--:B------:R-:W-:Y:S02]  /*c3b0*/  ISETP.GE.AND P1, PT, R187, R5.reuse, PT ;  /* 0x00000005bb00720c */ /* 0x080fe40003f26270 */
[-C--:B------:R-:W-:Y:S02]  /*c3c0*/  ISETP.GE.AND P2, PT, R186, R5.reuse, PT ;  /* 0x00000005ba00720c */ /* 0x080fe40003f46270 */
[-C--:B------:R-:W-:Y:S02]  /*c3d0*/  ISETP.GE.AND P3, PT, R189, R5.reuse, PT ;  /* 0x00000005bd00720c */ /* 0x080fe40003f66270 */
[----:B------:R-:W-:-:S02]  /*c3e0*/  ISETP.GE.AND P4, PT, R188, R5, PT ;  /* 0x00000005bc00720c */ /* 0x000fc40003f86270 */
[----:B------:R-:W-:-:S03]  /*c3f0*/  ISETP.GE.AND P5, PT, R190, R5, PT ;  /* 0x00000005be00720c */ /* 0x000fc60003fa6270 */
[----:B------:R-:W-:Y:S10]  /*c400*/  @P0 BRA `(.L_x_555) ;  /* 0x0000000000980947 */ /* 0x000ff40003800000 */
[----:B------:R-:W0:Y:S01]  /*c410*/  LDS.128 R4, [R9+0x10400] ;  /* 0x0104000009047984 */ /* 0x000e220000000c00 */
[C---:B------:R-:W-:Y:S01]  /*c420*/  IMAD.U32 R45, R37.reuse, 0x10000, RZ ;  /* 0x00010000252d7824 */ /* 0x040fe200078e00ff */
[----:B------:R-:W-:Y:S01]  /*c430*/  LOP3.LUT R48, R37, 0xffff0000, RZ, 0xc0, !PT ;  /* 0xffff000025307812 */ /* 0x000fe200078ec0ff */
[C---:B------:R-:W-:Y:S01]  /*c440*/  IMAD.U32 R44, R34.reuse, 0x10000, RZ ;  /* 0x00010000222c7824 */ /* 0x040fe200078e00ff */
[----:B------:R-:W-:Y:S01]  /*c450*/  LOP3.LUT R46, R34, 0xffff0000, RZ, 0xc0, !PT ;  /* 0xffff0000222e7812 */ /* 0x000fe200078ec0ff */
[C---:B0-----:R-:W-:Y:S01]  /*c460*/  IMAD.U32 R39, R4.reuse, 0x10000, RZ ;  /* 0x0001000004277824 */ /* 0x041fe200078e00ff */
[----:B------:R-:W-:Y:S01]  /*c470*/  LOP3.LUT R4, R4, 0xffff0000, RZ, 0xc0, !PT ;  /* 0xffff000004047812 */ /* 0x000fe200078ec0ff */
[C---:B------:R-:W-:Y:S01]  /*c480*/  IMAD.U32 R41, R5.reuse, 0x10000, RZ ;  /* 0x0001000005297824 */ /* 0x040fe200078e00ff */
[----:B------:R-:W-:Y:S01]  /*c490*/  LOP3.LUT R5, R5, 0xffff0000, RZ, 0xc0, !PT ;  /* 0xffff000005057812 */ /* 0x000fe200078ec0ff */
[C---:B------:R-:W-:Y:S01]  /*c4a0*/  IMAD.U32 R42, R6.reuse, 0x10000, RZ ;  /* 0x00010000062a7824 */ /* 0x040fe200078e00ff */
[----:B------:R-:W-:Y:S01]  /*c4b0*/  LOP3.LUT R6, R6, 0xffff0000, RZ, 0xc0, !PT ;  /* 0xffff000006067812 */ /* 0x000fe200078ec0ff */
[C---:B------:R-:W-:Y:S01]  /*c4c0*/  FMUL.FTZ R50, R4.reuse, R45 ;  /* 0x0000002d04327220 */ /* 0x040fe20000410000 */
[----:B------:R-:W-:Y:S01]  /*c4d0*/  FMUL.FTZ R4, R4, R44 ;  /* 0x0000002c04047220 */ /* 0x000fe20000410000 */
[----:B------:R-:W-:-:S02]  /*c4e0*/  IMAD.U32 R43, R7, 0x10000, RZ ;  /* 0x00010000072b7824 */ /* 0x000fc400078e00ff */
[----:B------:R-:W-:Y:S01]  /*c4f0*/  FMUL.FTZ R52, R5, R48 ;  /* 0x0000003005347220 */ /* 0x000fe20000410000 */
[C---:B------:R-:W-:Y:S01]  /*c500*/  FFMA.FTZ R50, R39.reuse, R44, -R50 ;  /* 0x0000002c27327223 */ /* 0x040fe20000010832 */
[----:B------:R-:W-:Y:S01]  /*c510*/  FFMA.FTZ R45, R39, R45, R4 ;  /* 0x0000002d272d7223 */ /* 0x000fe20000010004 */
[----:B------:R-:W-:Y:S01]  /*c520*/  LOP3.LUT R7, R7, 0xffff0000, RZ, 0xc0, !PT ;  /* 0xffff000007077812 */ /* 0x000fe200078ec0ff */
[-C--:B------:R-:W-:Y:S01]  /*c530*/  FMUL.FTZ R54, R5, R46.reuse ;  /* 0x0000002e05367220 */ /* 0x080fe20000410000 */
[C---:B------:R-:W-:Y:S01]  /*c540*/  LOP3.LUT R44, R38.reuse, 0xffff0000, RZ, 0xc0, !PT ;  /* 0xffff0000262c7812 */ /* 0x040fe200078ec0ff */
[----:B------:R-:W-:Y:S01]  /*c550*/  IMAD.U32 R39, R38, 0x10000, RZ ;  /* 0x0001000026277824 */ /* 0x000fe200078e00ff */
[C---:B------:R-:W-:Y:S01]  /*c560*/  LOP3.LUT R4, R35.reuse, 0xffff0000, RZ, 0xc0, !PT ;  /* 0xffff000023047812 */ /* 0x040fe200078ec0ff */
[----:B------:R-:W-:Y:S02]  /*c570*/  IMAD.U32 R5, R35, 0x10000, RZ ;  /* 0x0001000023057824 */ /* 0x000fe400078e00ff */
[C---:B------:R-:W-:Y:S01]  /*c580*/  FFMA.FTZ R52, R41.reuse, R46, -R52 ;  /* 0x0000002e29347223 */ /* 0x040fe20000010834 */
[----:B------:R-:W-:Y:S01]  /*c590*/  FFMA.FTZ R41, R41, R48, R54 ;  /* 0x0000003029297223 */ /* 0x000fe20000010036 */
[C---:B------:R-:W-:Y:S01]  /*c5a0*/  FMUL.FTZ R47, R6.reuse, R39 ;  /* 0x00000027062f7220 */ /* 0x040fe20000410000 */
[-C--:B------:R-:W-:Y:S01]  /*c5b0*/  FMUL.FTZ R46, R6, R5.reuse ;  /* 0x00000005062e7220 */ /* 0x080fe20000410000 */
[C---:B------:R-:W-:Y:S01]  /*c5c0*/  FMUL.FTZ R48, R7.reuse, R44 ;  /* 0x0000002c07307220 */ /* 0x040fe20000410000 */
[-C--:B------:R-:W-:Y:S01]  /*c5d0*/  FMUL.FTZ R49, R7, R4.reuse ;  /* 0x0000000407317220 */ /* 0x080fe20000410000 */
[C---:B------:R-:W-:Y:S01]  /*c5e0*/  FFMA.FTZ R6, R42.reuse, R5, -R47 ;  /* 0x000000052a067223 */ /* 0x040fe2000001082f */
[----:B------:R-:W-:Y:S01]  /*c5f0*/  FFMA.FTZ R39, R42, R39, R46 ;  /* 0x000000272a277223 */ /* 0x000fe2000001002e */
[C---:B------:R-:W-:Y:S01]  /*c600*/  FFMA.FTZ R7, R43.reuse, R4, -R48 ;  /* 0x000000042b077223 */ /* 0x040fe20000010830 */
[----:B------:R-:W-:Y:S01]  /*c610*/  FFMA.FTZ R44, R43, R44, R49 ;  /* 0x0000002c2b2c7223 */ /* 0x000fe20000010031 */
[----:B------:R-:W-:-:S02]  /*c620*/  F2FP.BF16.F32.PACK_AB R4, R45, R50 ;  /* 0x000000322d04723e */ /* 0x000fc400000010ff */
[----:B------:R-:W-:Y:S02]  /*c630*/  F2FP.BF16.F32.PACK_AB R5, R41, R52 ;  /* 0x000000342905723e */ /* 0x000fe400000010ff */
[----:B------:R-:W-:Y:S02]  /*c640*/  F2FP.BF16.F32.PACK_AB R6, R39, R6 ;  /* 0x000000062706723e */ /* 0x000fe400000010ff */
[----:B------:R-:W-:-:S05]  /*c650*/  F2FP.BF16.F32.PACK_AB R7, R44, R7 ;  /* 0x000000072c07723e */ /* 0x000fca00000010ff */
[----:B------:R0:W-:Y:S02]  /*c660*/  STS.128 [R9+0x10400], R4 ;  /* 0x0104000409007388 */ /* 0x0001e40000000c00 */
.L_x_555:
[----:B------:R-:W-:Y:S05]  /*c670*/  BSYNC B2 ;  /* 0x0000000000027941 */ /* 0x000fea0003800000 */
.L_x_554:
[----:B------:R-:W-:Y:S04]  /*c680*/  BSSY B2, `(.L_x_556) ;  /* 0x0000028000027945 */ /* 0x000fe80003800000 */
[----:B------:R-:W-:Y:S05]  /*c690*/  @P1 BRA `(.L_x_557) ;  /* 0x0000000000981947 */ /* 0x000fea0003800000 */
[----:B0-----:R-:W0:Y:S01]  /*c6a0*/  LDS.128 R4, [R8] ;  /* 0x0000000008047984 */ /* 0x001e220000000c00 */
        /* <DEDUP_REMOVED lines=36> */
[----:B------:R1:W-:Y:S02]  /*c8f0*/  STS.128 [R8], R4 ;  /* 0x0000000408007388 */ /* 0x0003e40000000c00 */
.L_x_557:
[----:B------:R-:W-:Y:S05]  /*c900*/  BSYNC B2 ;  /* 0x0000000000027941 */ /* 0x000fea0003800000 */
.L_x_556:
[----:B------:R-:W-:Y:S04]  /*c910*/  BSSY B2, `(.L_x_558) ;  /* 0x0000028000027945 */ /* 0x000fe80003800000 */
[----:B------:R-:W-:Y:S05]  /*c920*/  @P2 BRA `(.L_x_559) ;  /* 0x0000000000982947 */ /* 0x000fea0003800000 */
[----:B01----:R-:W0:Y:S01]  /*c930*/  LDS.128 R4, [R9+0x14400] ;  /* 0x0144000009047984 */ /* 0x003e220000000c00 */
        /* <DEDUP_REMOVED lines=37> */
.L_x_559:
[----:B------:R-:W-:Y:S05]  /*cb90*/  BSYNC B2 ;  /* 0x0000000000027941 */ /* 0x000fea0003800000 */
.L_x_558:
[----:B------:R-:W-:Y:S04]  /*cba0*/  BSSY B2, `(.L_x_560) ;  /* 0x0000028000027945 */ /* 0x000fe80003800000 */
[----:B------:R-:W-:Y:S05]  /*cbb0*/  @P3 BRA `(.L_x_561) ;  /* 0x0000000000983947 */ /* 0x000fea0003800000 */
[----:B012---:R-:W0:Y:S01]  /*cbc0*/  LDS.128 R4, [R8+0x4000] ;  /* 0x0040000008047984 */ /* 0x007e220000000c00 */
        /* <DEDUP_REMOVED lines=37> */
.L_x_561:
[----:B------:R-:W-:Y:S05]  /*ce20*/  BSYNC B2 ;  /* 0x0000000000027941 */ /* 0x000fea0003800000 */
.L_x_560:
[----:B------:R-:W-:Y:S04]  /*ce30*/  BSSY B2, `(.L_x_562) ;  /* 0x0000028000027945 */ /* 0x000fe80003800000 */
[----:B------:R-:W-:Y:S05]  /*ce40*/  @P4 BRA `(.L_x_563) ;  /* 0x0000000000984947 */ /* 0x000fea0003800000 */
[----:B0123--:R-:W0:Y:S01]  /*ce50*/  LDS.128 R4, [R9+0x18400] ;  /* 0x0184000009047984 */ /* 0x00fe220000000c00 */
        /* <DEDUP_REMOVED lines=37> */
.L_x_563:
[----:B------:R-:W-:Y:S05]  /*d0b0*/  BSYNC B2 ;  /* 0x0000000000027941 */ /* 0x000fea0003800000 */
.L_x_562:
[----:B------:R-:W-:Y:S05]  /*d0c0*/  @P5 BRA `(.L_x_553) ;  /* 0x0000000000985947 */ /* 0x000fea0003800000 */
[----:B01234-:R-:W0:Y:S01]  /*d0d0*/  LDS.128 R4, [R8+0x8000] ;  /* 0x0080000008047984 */ /* 0x01fe220000000c00 */
        /* <DEDUP_REMOVED lines=37> */
.L_x_553:
[----:B------:R-:W-:Y:S05]  /*d330*/  BSYNC B1 ;  /* 0x0000000000017941 */ /* 0x000fea0003800000 */
.L_x_552:
[----:B------:R-:W-:-:S13]  /*d340*/  ISETP.GE.AND P0, PT, R207, R40, PT ;  /* 0x00000028cf00720c */ /* 0x000fda0003f06270 */
[----:B------:R-:W-:Y:S05]  /*d350*/  @P0 BRA `(.L_x_564) ;  /* 0x0000003800ec0947 */ /* 0x000fea0003800000 */
[----:B01234-:R-:W0:Y:S01]  /*d360*/  LDC R5, c[0x0][0x3f4] ;  /* 0x0000fd00ff057b82 */ /* 0x01fe220000000800 */
        /* <DEDUP_REMOVED lines=12> */
[----:B------:R-:W-:Y:S02]  /*d430*/  LOP3.LUT R46, R34, 0xffff0000, RZ, 0xc0, !PT ;  /* 0xffff0000222e7812 */ /* 0x000fe400078ec0ff */
[----:B------:R-:W-:Y:S01]  /*d440*/  LOP3.LUT R47, R38, 0xffff0000, RZ, 0xc0, !PT ;  /* 0xffff0000262f7812 */ /* 0x000fe200078ec0ff */
[C---:B0-----:R-:W-:Y:S01]  /*d450*/  IMAD.U32 R39, R4.reuse, 0x10000, RZ ;  /* 0x0001000004277824 */ /* 0x041fe200078e00ff */
[----:B------:R-:W-:Y:S01]  /*d460*/  LOP3.LUT R4, R4, 0xffff0000, RZ, 0xc0, !PT ;  /* 0xffff000004047812 */ /* 0x000fe200078ec0ff */
[C---:B------:R-:W-:Y:S01]  /*d470*/  IMAD.U32 R40, R5.reuse, 0x10000, RZ ;  /* 0x0001000005287824 */ /* 0x040fe200078e00ff */
[----:B------:R-:W-:Y:S01]  /*d480*/  LOP3.LUT R5, R5, 0xffff0000, RZ, 0xc0, !PT ;  /* 0xffff000005057812 */ /* 0x000fe200078ec0ff */
[C---:B------:R-:W-:Y:S01]  /*d490*/  IMAD.U32 R34, R6.reuse, 0x10000, RZ ;  /* 0x0001000006227824 */ /* 0x040fe200078e00ff */
[----:B------:R-:W-:Y:S01]  /*d4a0*/  LOP3.LUT R6, R6, 0xffff0000, RZ, 0xc0, !PT ;  /* 0xffff000006067812 */ /* 0x000fe200078ec0ff */
[-C--:B------:R-:W-:Y:S01]  /*d4b0*/  FMUL.FTZ R42, R45, R4.reuse ;  /* 0x000000042d2a7220 */ /* 0x080fe20000410000 */
[----:B------:R-:W-:Y:S01]  /*d4c0*/  FMUL.FTZ R44, R43, R4 ;  /* 0x000000042b2c7220 */ /* 0x000fe20000410000 */
[----:B------:R-:W-:Y:S01]  /*d4d0*/  FMUL.FTZ R41, R48, R5 ;  /* 0x0000000530297220 */ /* 0x000fe20000410000 */
[----:B------:R-:W-:-:S02]  /*d4e0*/  IMAD.U32 R37, R7, 0x10000, RZ ;  /* 0x0001000007257824 */ /* 0x000fc400078e00ff */
[-C--:B------:R-:W-:Y:S01]  /*d4f0*/  FFMA.FTZ R4, R43, R39.reuse, -R42 ;  /* 0x000000272b047223 */ /* 0x080fe2000001082a */
[----:B------:R-:W-:Y:S01]  /*d500*/  FFMA.FTZ R39, R45, R39, R44 ;  /* 0x000000272d277223 */ /* 0x000fe2000001002c */
[C---:B------:R-:W-:Y:S01]  /*d510*/  FMUL.FTZ R43, R46.reuse, R5 ;  /* 0x000000052e2b7220 */ /* 0x040fe20000410000 */
[----:B------:R-:W-:Y:S01]  /*d520*/  LOP3.LUT R7, R7, 0xffff0000, RZ, 0xc0, !PT ;  /* 0xffff000007077812 */ /* 0x000fe200078ec0ff */
[-C--:B------:R-:W-:Y:S01]  /*d530*/  FFMA.FTZ R5, R46, R40.reuse, -R41 ;  /* 0x000000282e057223 */ /* 0x080fe20000010829 */
[C---:B------:R-:W-:Y:S01]  /*d540*/  LOP3.LUT R45, R35.reuse, 0xffff0000, RZ, 0xc0, !PT ;  /* 0xffff0000232d7812 */ /* 0x040fe200078ec0ff */
[----:B------:R-:W-:Y:S02]  /*d550*/  IMAD.U32 R46, R38, 0x10000, RZ ;  /* 0x00010000262e7824 */ /* 0x000fe400078e00ff */
[----:B------:R-:W-:Y:S01]  /*d560*/  FFMA.FTZ R40, R48, R40, R43 ;  /* 0x0000002830287223 */ /* 0x000fe2000001002b */
[----:B------:R-:W-:Y:S02]  /*d570*/  IMAD.U32 R44, R35, 0x10000, RZ ;  /* 0x00010000232c7824 */ /* 0x000fe400078e00ff */
[-C--:B------:R-:W-:Y:S01]  /*d580*/  FMUL.FTZ R38, R47, R7.reuse ;  /* 0x000000072f267220 */ /* 0x080fe20000410000 */
[-C--:B------:R-:W-:Y:S01]  /*d590*/  FMUL.FTZ R35, R46, R6.reuse ;  /* 0x000000062e237220 */ /* 0x080fe20000410000 */
[C---:B------:R-:W-:Y:S01]  /*d5a0*/  FMUL.FTZ R42, R45.reuse, R7 ;  /* 0x000000072d2a7220 */ /* 0x040fe20000410000 */
[C---:B------:R-:W-:Y:S01]  /*d5b0*/  FMUL.FTZ R41, R44.reuse, R6 ;  /* 0x000000062c297220 */ /* 0x040fe20000410000 */
[-C--:B------:R-:W-:Y:S01]  /*d5c0*/  FFMA.FTZ R7, R45, R37.reuse, -R38 ;  /* 0x000000252d077223 */ /* 0x080fe20000010826 */
[-C--:B------:R-:W-:Y:S01]  /*d5d0*/  FFMA.FTZ R6, R44, R34.reuse, -R35 ;  /* 0x000000222c067223 */ /* 0x080fe20000010823 */
[----:B------:R-:W-:Y:S01]  /*d5e0*/  FFMA.FTZ R42, R47, R37, R42 ;  /* 0x000000252f2a7223 */ /* 0x000fe2000001002a */
[----:B------:R-:W-:Y:S01]  /*d5f0*/  FFMA.FTZ R41, R46, R34, R41 ;  /* 0x000000222e297223 */ /* 0x000fe20000010029 */
[----:B------:R-:W-:-:S02]  /*d600*/  F2FP.BF16.F32.PACK_AB R4, R39, R4 ;  /* 0x000000042704723e */ /* 0x000fc400000010ff */
[----:B------:R-:W-:Y:S02]  /*d610*/  F2FP.BF16.F32.PACK_AB R5, R40, R5 ;  /* 0x000000052805723e */ /* 0x000fe400000010ff */
[----:B------:R-:W-:Y:S02]  /*d620*/  F2FP.BF16.F32.PACK_AB R6, R41, R6 ;  /* 0x000000062906723e */ /* 0x000fe400000010ff */
[----:B------:R-:W-:-:S05]  /*d630*/  F2FP.BF16.F32.PACK_AB R7, R42, R7 ;  /* 0x000000072a07723e */ /* 0x000fca00000010ff */
[----:B------:R0:W-:Y:S02]  /*d640*/  STS.128 [R9+0x12400], R4 ;  /* 0x0124000409007388 */ /* 0x0001e40000000c00 */
.L_x_566:
[----:B------:R-:W-:Y:S05]  /*d650*/  BSYNC B1 ;  /* 0x0000000000017941 */ /* 0x000fea0003800000 */
.L_x_565:
[----:B------:R-:W-:Y:S04]  /*d660*/  BSSY B1, `(.L_x_567) ;  /* 0x0000028000017945 */ /* 0x000fe80003800000 */
[----:B------:R-:W-:Y:S05]  /*d670*/  @P1 BRA `(.L_x_568) ;  /* 0x0000000000981947 */ /* 0x000fea0003800000 */
[----:B0-----:R-:W0:Y:S01]  /*d680*/  LDS.128 R4, [R8+0x2000] ;  /* 0x0020000008047984 */ /* 0x001e220000000c00 */
[----:B------:R-:W-:Y:S01]  /*d690*/  IMAD.U32 R40, R30, 0x10000, RZ ;  /* 0x000100001e287824 */ /* 0x000fe200078e00ff */
[C---:B------:R-:W-:Y:S01]  /*d6a0*/  LOP3.LUT R43, R32.reuse, 0xffff0000, RZ, 0xc0, !PT ;  /* 0xffff0000202b7812 */ /* 0x040fe200078ec0ff */
[----:B------:R-:W-:Y:S01]  /*d6b0*/  IMAD.U32 R42, R32, 0x10000, RZ ;  /* 0x00010000202a7824 */ /* 0x000fe200078e00ff */
        /* <DEDUP_REMOVED lines=17> */
[----:B------:R-:W-:Y:S01]  /*d7d0*/  LOP3.LUT R40, R31, 0xffff0000, RZ, 0xc0, !PT ;  /* 0xffff00001f287812 */ /* 0x000fe200078ec0ff */
[----:B------:R-:W-:Y:S02]  /*d7e0*/  IMAD.U32 R42, R33, 0x10000, RZ ;  /* 0x00010000212a7824 */ /* 0x000fe400078e00ff */
[----:B------:R-:W-:Y:S01]  /*d7f0*/  FFMA.FTZ R34, R43, R35, R34 ;  /* 0x000000232b227223 */ /* 0x000fe20000010022 */
[----:B------:R-:W-:Y:S02]  /*d800*/  IMAD.U32 R38, R31, 0x10000, RZ ;  /* 0x000100001f267824 */ /* 0x000fe400078e00ff */
[-C--:B------:R-:W-:Y:S01]  /*d810*/  FMUL.FTZ R35, R44, R7.reuse ;  /* 0x000000072c237220 */ /* 0x080fe20000410000 */
[-C--:B------:R-:W-:Y:S01]  /*d820*/  FMUL.FTZ R31, R42, R6.reuse ;  /* 0x000000062a1f7220 */ /* 0x080fe20000410000 */
[----:B------:R-:W-:Y:S01]  /*d830*/  FMUL.FTZ R37, R40, R7 ;  /* 0x0000000728257220 */ /* 0x000fe20000410000 */
[----:B------:R-:W-:Y:S01]  /*d840*/  FMUL.FTZ R33, R38, R6 ;  /* 0x0000000626217220 */ /* 0x000fe20000410000 */
[----:B------:R-:W-:Y:S01]  /*d850*/  FFMA.FTZ R7, R40, R32, -R35 ;  /* 0x0000002028077223 */ /* 0x000fe20000010823 */
[----:B------:R-:W-:Y:S01]  /*d860*/  FFMA.FTZ R6, R38, R30, -R31 ;  /* 0x0000001e26067223 */ /* 0x000fe2000001081f */
[----:B------:R-:W-:Y:S01]  /*d870*/  FFMA.FTZ R32, R44, R32, R37 ;  /* 0x000000202c207223 */ /* 0x000fe20000010025 */
[----:B------:R-:W-:Y:S01]  /*d880*/  FFMA.FTZ R33, R42, R30, R33 ;  /* 0x0000001e2a217223 */ /* 0x000fe20000010021 */
[----:B------:R-:W-:-:S02]  /*d890*/  F2FP.BF16.F32.PACK_AB R4, R39, R4 ;  /* 0x000000042704723e */ /* 0x000fc400000010ff */
[----:B------:R-:W-:Y:S02]  /*d8a0*/  F2FP.BF16.F32.PACK_AB R5, R34, R5 ;  /* 0x000000052205723e */ /* 0x000fe400000010ff */
[----:B------:R-:W-:Y:S02]  /*d8b0*/  F2FP.BF16.F32.PACK_AB R6, R33, R6 ;  /* 0x000000062106723e */ /* 0x000fe400000010ff */
[----:B------:R-:W-:-:S05]  /*d8c0*/  F2FP.BF16.F32.PACK_AB R7, R32, R7 ;  /* 0x000000072007723e */ /* 0x000fca00000010ff */
[----:B------:R1:W-:Y:S02]  /*d8d0*/  STS.128 [R8+0x2000], R4 ;  /* 0x0020000408007388 */ /* 0x0003e40000000c00 */
.L_x_568:
[----:B------:R-:W-:Y:S05]  /*d8e0*/  BSYNC B1 ;  /* 0x0000000000017941 */ /* 0x000fea0003800000 */
.L_x_567:
[----:B------:R-:W-:Y:S04]  /*d8f0*/  BSSY B1, `(.L_x_569) ;  /* 0x0000028000017945 */ /* 0x000fe80003800000 */
[----:B------:R-:W-:Y:S05]  /*d900*/  @P2 BRA `(.L_x_570) ;  /* 0x0000000000982947 */ /* 0x000fea0003800000 */
[----:B01----:R-:W0:Y:S01]  /*d910*/  LDS.128 R4, [R9+0x16400] ;  /* 0x0164000009047984 */ /* 0x003e220000000c00 */
        /* <DEDUP_REMOVED lines=37> */
.L_x_570:
[----:B------:R-:W-:Y:S05]  /*db70*/  BSYNC B1 ;  /* 0x0000000000017941 */ /* 0x000fea0003800000 */
.L_x_569:
[----:B------:R-:W-:Y:S04]  /*db80*/  BSSY B1, `(.L_x_571) ;  /* 0x0000028000017945 */ /* 0x000fe80003800000 */
[----:B------:R-:W-:Y:S05]  /*db90*/  @P3 BRA `(.L_x_572) ;  /* 0x0000000000983947 */ /* 0x000fea0003800000 */
[----:B012---:R-:W0:Y:S01]  /*dba0*/  LDS.128 R4, [R8+0x6000] ;  /* 0x0060000008047984 */ /* 0x007e220000000c00 */
        /* <DEDUP_REMOVED lines=37> */
.L_x_572:
[----:B------:R-:W-:Y:S05]  /*de00*/  BSYNC B1 ;  /* 0x0000000000017941 */ /* 0x000fea0003800000 */
.L_x_571:
[----:B------:R-:W-:Y:S04]  /*de10*/  BSSY B1, `(.L_x_573) ;  /* 0x0000028000017945 */ /* 0x000fe80003800000 */
[----:B------:R-:W-:Y:S05]  /*de20*/  @P4 BRA `(.L_x_574) ;  /* 0x0000000000984947 */ /* 0x000fea0003800000 */
[----:B0123--:R-:W0:Y:S01]  /*de30*/  LDS.128 R4, [R9+0x1a400] ;  /* 0x01a4000009047984 */ /* 0x00fe220000000c00 */
        /* <DEDUP_REMOVED lines=37> */
.L_x_574:
[----:B------:R-:W-:Y:S05]  /*e090*/  BSYNC B1 ;  /* 0x0000000000017941 */ /* 0x000fea0003800000 */
.L_x_573:
[----:B------:R-:W-:Y:S05]  /*e0a0*/  @P5 BRA `(.L_x_564) ;  /* 0x0000002c00985947 */ /* 0x000fea0003800000 */
[----:B01234-:R-:W0:Y:S01]  /*e0b0*/  LDS.128 R4, [R8+0xa000] ;  /* 0x00a0000008047984 */ /* 0x01fe220000000c00 */
        /* <DEDUP_REMOVED lines=17> */
[----:B------:R-:W-:Y:S01]  /*e1d0*/  FMUL.FTZ R15, R24, R5 ;  /* 0x00000005180f7220 */ /* 0x000fe20000410000 */
        /* <DEDUP_REMOVED lines=18> */
[----:B------:R0:W-:Y:S01]  /*e300*/  STS.128 [R8+0xa000], R4 ;  /* 0x00a0000408007388 */ /* 0x0001e20000000c00 */
[----:B------:R-:W-:Y:S05]  /*e310*/  BRA `(.L_x_564) ;  /* 0x0000002800fc7947 */ /* 0x000fea0003800000 */
.L_x_546:
[----:B------:R-:W-:-:S03]  /*e320*/  UMOV UR4, 0xffffffff ;  /* 0xffffffff00047882 */ /* 0x000fc60000000000 */
[----:B------:R-:W-:Y:S05]  /*e330*/  BRA.DIV UR4, `(.L_x_575) ;  /* 0x0000013a04d87947 */ /* 0x000fea000b800000 */
[----:B------:R-:W0:Y:S04]  /*e340*/  SHFL.IDX PT, R3, R25, RZ, 0x1c1f ;  /* 0x001c1fff19037589 */ /* 0x000e2800000e0000 */
[----:B------:R-:W1:Y:S04]  /*e350*/  SHFL.IDX PT, R0, R24, RZ, 0x1c1f ;  /* 0x001c1fff18007589 */ /* 0x000e6800000e0000 */
[----:B------:R2:W3:Y:S04]  /*e360*/  SHFL.IDX PT, R5, R44, RZ, 0x1c1f ;  /* 0x001c1fff2c057589 */ /* 0x0004e800000e0000 */
[----:B------:R2:W4:Y:S01]  /*e370*/  SHFL.IDX PT, R14, R43, RZ, 0x1c1f ;  /* 0x001c1fff2b0e7589 */ /* 0x00052200000e0000 */
[----:B0-----:R-:W-:-:S02]  /*e380*/  IMAD.MOV.U32 R21, RZ, RZ, R3 ;  /* 0x000000ffff157224 */ /* 0x001fc400078e0003 */
[----:B-12---:R-:W-:-:S07]  /*e390*/  IMAD.MOV.U32 R20, RZ, RZ, R0 ;  /* 0x000000ffff147224 */ /* 0x006fce00078e0000 */
.L_x_811:
[----:B------:R-:W-:Y:S01]  /*e3a0*/  ULDC UR4, c[0x0][0x448] ;  /* 0x0001120000047ab9 */ /* 0x000fe20000000800 */
[----:B------:R-:W-:Y:S01]  /*e3b0*/  BSSY B1, `(.L_x_576) ;  /* 0x0000033000017945 */ /* 0x000fe20003800000 */
[----:B------:R-:W-:Y:S01]  /*e3c0*/  IMAD R37, R150, UR4, RZ ;  /* 0x0000000496257c24 */ /* 0x000fe2000f8e02ff */
[----:B------:R-:W-:Y:S01]  /*e3d0*/  CS2R R6, SRZ ;  /* 0x0000000000067805 */ /* 0x000fe2000001ff00 */
[----:B----4-:R-:W-:Y:S01]  /*e3e0*/  IMAD.MOV.U32 R38, RZ, RZ, R14 ;  /* 0x000000ffff267224 */ /* 0x010fe200078e000e */
[----:B------:R-:W-:Y:S01]  /*e3f0*/  CS2R R8, SRZ ;  /* 0x0000000000087805 */ /* 0x000fe2000001ff00 */
[----:B---3--:R-:W-:Y:S01]  /*e400*/  IMAD.MOV.U32 R39, RZ, RZ, R5 ;  /* 0x000000ffff277224 */ /* 0x008fe200078e0005 */
[----:B------:R-:W-:Y:S01]  /*e410*/  ISETP.GE.AND P0, PT, R4, R37, PT ;  /* 0x000000250400720c */ /* 0x000fe20003f06270 */
[----:B------:R-:W-:Y:S01]  /*e420*/  IMAD R37, R145, -0x80, R37 ;  /* 0xffffff8091257824 */ /* 0x000fe200078e0225 */
        /* <DEDUP_REMOVED lines=11> */
[C---:B------:R-:W-:Y:S01]  /*e4e0*/  VIADD R0, R18.reuse, 0x20 ;  /* 0x0000002012007836 */ /* 0x040fe20000000000 */
[----:B------:R-:W-:Y:S01]  /*e4f0*/  ULDC UR4, c[0x0][0x3f4] ;  /* 0x0000fd0000047ab9 */ /* 0x000fe20000000800 */
[C---:B------:R-:W-:Y:S01]  /*e500*/  VIADD R3, R18.reuse, 0x40 ;  /* 0x0000004012037836 */ /* 0x040fe20000000000 */
[----:B------:R-:W-:Y:S02]  /*e510*/  ISETP.GE.AND P0, PT, R18, UR4, PT ;  /* 0x0000000412007c0c */ /* 0x000fe4000bf06270 */
[----:B------:R-:W-:Y:S02]  /*e520*/  CS2R R24, SRZ ;  /* 0x0000000000187805 */ /* 0x000fe4000001ff00 */
[----:B------:R-:W-:Y:S02]  /*e530*/  ISETP.GE.AND P1, PT, R0, UR4, PT ;  /* 0x0000000400007c0c */ /* 0x000fe4000bf26270 */
[----:B------:R-:W-:Y:S02]  /*e540*/  CS2R R26, SRZ ;  /* 0x00000000001a7805 */ /* 0x000fe4000001ff00 */
[----:B------:R-:W-:-:S02]  /*e550*/  ISETP.GE.AND P2, PT, R3, UR4, PT ;  /* 0x0000000403007c0c */ /* 0x000fc4000bf46270 */
[----:B------:R-:W-:Y:S02]  /*e560*/  CS2R R4, SRZ ;  /* 0x0000000000047805 */ /* 0x000fe4000001ff00 */
[----:B------:R-:W-:Y:S02]  /*e570*/  CS2R R6, SRZ ;  /* 0x0000000000067805 */ /* 0x000fe4000001ff00 */
[----:B------:R-:W-:Y:S01]  /*e580*/  CS2R R28, SRZ ;  /* 0x00000000001c7805 */ /* 0x000fe2000001ff00 */
[----:B------:R-:W-:-:S04]  /*e590*/  @!P0 IMAD.WIDE R12, R18, 0x2, R20 ;  /* 0x00000002120c8825 */ /* 0x000fc800078e0214 */
[----:B------:R-:W-:Y:S01]  /*e5a0*/  @!P1 IMAD.SHL.U32 R43, R227, 0x8, RZ ;  /* 0x00000008e32b9824 */ /* 0x000fe200078e00ff */
[----:B------:R0:W5:Y:S01]  /*e5b0*/  @!P0 LD.E.128 R24, desc[UR56][R12.64] ;  /* 0x000000380c188980 */ /* 0x000162000c101d00 */
[----:B------:R-:W-:Y:S01]  /*e5c0*/  @!P2 IMAD.SHL.U32 R45, R228, 0x8, RZ ;  /* 0x00000008e42da824 */ /* 0x000fe200078e00ff */
[----:B------:R-:W-:Y:S01]  /*e5d0*/  CS2R R30, SRZ ;  /* 0x00000000001e7805 */ /* 0x000fe2000001ff00 */
[--C-:B------:R-:W-:Y:S01]  /*e5e0*/  @!P1 IMAD.WIDE R40, R43, 0x2, R20.reuse ;  /* 0x000000022b289825 */ /* 0x100fe200078e0214 */
[----:B------:R-:W-:Y:S02]  /*e5f0*/  CS2R R8, SRZ ;  /* 0x0000000000087805 */ /* 0x000fe4000001ff00 */
[----:B------:R-:W-:Y:S02]  /*e600*/  CS2R R10, SRZ ;  /* 0x00000000000a7805 */ /* 0x000fe4000001ff00 */
[----:B------:R-:W-:Y:S01]  /*e610*/  CS2R R32, SRZ ;  /* 0x0000000000207805 */ /* 0x000fe2000001ff00 */
[----:B------:R-:W-:Y:S01]  /*e620*/  @!P2 IMAD.WIDE R20, R45, 0x2, R20 ;  /* 0x000000022d14a825 */ /* 0x000fe200078e0214 */
[----:B------:R-:W-:-:S02]  /*e630*/  CS2R R34, SRZ ;  /* 0x0000000000227805 */ /* 0x000fc4000001ff00 */
[----:B------:R-:W-:Y:S02]  /*e640*/  CS2R R14, SRZ ;  /* 0x00000000000e7805 */ /* 0x000fe4000001ff00 */
[----:B0-----:R-:W-:Y:S01]  /*e650*/  CS2R R12, SRZ ;  /* 0x00000000000c7805 */ /* 0x001fe2000001ff00 */
[--C-:B------:R-:W-:Y:S01]  /*e660*/  @!P1 IMAD.WIDE R42, R43, 0x2, R38.reuse ;  /* 0x000000022b2a9825 */ /* 0x100fe200078e0226 */
[----:B------:R0:W5:Y:S03]  /*e670*/  @!P1 LD.E.128 R28, desc[UR56][R40.64] ;  /* 0x00000038281c9980 */ /* 0x000166000c101d00 */
[--C-:B------:R-:W-:Y:S01]  /*e680*/  @!P2 IMAD.WIDE R44, R45, 0x2, R38.reuse ;  /* 0x000000022d2ca825 */ /* 0x100fe200078e0226 */
[----:B------:R0:W5:Y:S03]  /*e690*/  @!P1 LD.E.128 R8, desc[UR56][R42.64] ;  /* 0x000000382a089980 */ /* 0x000166000c101d00 */
[----:B------:R-:W-:Y:S01]  /*e6a0*/  @!P0 IMAD.WIDE R38, R18, 0x2, R38 ;  /* 0x0000000212268825 */ /* 0x000fe200078e0226 */
[----:B------:R0:W5:Y:S04]  /*e6b0*/  @!P2 LD.E.128 R32, desc[UR56][R20.64] ;  /* 0x000000381420a980 */ /* 0x000168000c101d00 */
[----:B------:R0:W5:Y:S04]  /*e6c0*/  @!P0 LD.E.128 R4, desc[UR56][R38.64] ;  /* 0x0000003826048980 */ /* 0x000168000c101d00 */
[----:B------:R0:W5:Y:S02]  /*e6d0*/  @!P2 LD.E.128 R12, desc[UR56][R44.64] ;  /* 0x000000382c0ca980 */ /* 0x000164000c101d00 */
.L_x_577:
[----:B------:R-:W-:Y:S05]  /*e6e0*/  BSYNC B1 ;  /* 0x0000000000017941 */ /* 0x000fea0003800000 */
.L_x_576:
[----:B0-----:R-:W-:Y:S01]  /*e6f0*/  LEA.HI R20, R206, R206, RZ, 0x1 ;  /* 0x000000cece147211 */ /* 0x001fe200078f08ff */
[--C-:B-----5:R-:W-:Y:S01]  /*e700*/  IMAD.MOV.U32 R38, RZ, RZ, R5.reuse ;  /* 0x000000ffff267224 */ /* 0x120fe200078e0005 */
[----:B------:R-:W-:Y:S01]  /*e710*/  SHF.R.U64 R55, R4, 0x10, R5 ;  /* 0x0000001004377819 */ /* 0x000fe20000001205 */
[----:B------:R-:W-:Y:S01]  /*e720*/  IMAD.MOV.U32 R3, RZ, RZ, R25 ;  /* 0x000000ffff037224 */ /* 0x000fe200078e0019 */
[----:B------:R-:W-:Y:S01]  /*e730*/  LOP3.LUT R21, R20, 0xfffffffe, RZ, 0xc0, !PT ;  /* 0xfffffffe14157812 */ /* 0x000fe200078ec0ff */
[----:B------:R-:W-:Y:S01]  /*e740*/  IMAD.MOV.U32 R42, RZ, RZ, R31 ;  /* 0x000000ffff2a7224 */ /* 0x000fe200078e001f */
[----:B------:R-:W-:Y:S01]  /*e750*/  SHF.R.U32.HI R53, RZ, 0x10, R5 ;  /* 0x00000010ff357819 */ /* 0x000fe20000011605 */
[----:B------:R-:W-:Y:S01]  /*e760*/  IMAD.MOV.U32 R0, RZ, RZ, R24 ;  /* 0x000000ffff007224 */ /* 0x000fe200078e0018 */
[----:B------:R-:W-:Y:S01]  /*e770*/  SHF.R.U64 R67, R24, 0x10, R25 ;  /* 0x0000001018437819 */ /* 0x000fe20000001219 */
[----:B------:R-:W-:Y:S01]  /*e780*/  IMAD.IADD R21, R206, 0x1, -R21 ;  /* 0x00000001ce157824 */ /* 0x000fe200078e0a15 */
[----:B------:R-:W-:Y:S01]  /*e790*/  SHF.R.U32.HI R64, RZ, 0x10, R25 ;  /* 0x00000010ff407819 */ /* 0x000fe20000011619 */
[--C-:B------:R-:W-:Y:S01]  /*e7a0*/  IMAD.MOV.U32 R25, RZ, RZ, R27.reuse ;  /* 0x000000ffff197224 */ /* 0x100fe200078e001b */
[----:B------:R-:W-:Y:S01]  /*e7b0*/  SHF.R.U64 R65, R26, 0x10, R27 ;  /* 0x000000101a417819 */ /* 0x000fe2000000121b */
[----:B------:R-:W-:Y:S01]  /*e7c0*/  IMAD.MOV.U32 R46, RZ, RZ, R35 ;  /* 0x000000ffff2e7224 */ /* 0x000fe200078e0023 */
[----:B------:R-:W-:Y:S01]  /*e7d0*/  SHF.L.U32 R5, R21, 0x1f, RZ ;  /* 0x0000001f15057819 */ /* 0x000fe200000006ff */
[----:B------:R-:W-:Y:S01]  /*e7e0*/  IMAD.MOV.U32 R24, RZ, RZ, R26 ;  /* 0x000000ffff187224 */ /* 0x000fe200078e001a */
[----:B------:R-:W-:Y:S01]  /*e7f0*/  SHF.R.U32.HI R62, RZ, 0x10, R27 ;  /* 0x00000010ff3e7819 */ /* 0x000fe2000001161b */
[--C-:B------:R-:W-:Y:S01]  /*e800*/  IMAD.MOV.U32 R27, RZ, RZ, R29.reuse ;  /* 0x000000ffff1b7224 */ /* 0x100fe200078e001d */
[----:B------:R-:W0:Y:S01]  /*e810*/  SYNCS.PHASECHK.TRANS64.TRYWAIT P0, [R2+URZ+0x34800], R5 ;  /* 0x03480005020075a7 */ /* 0x000e22000800017f */
[----:B------:R-:W-:Y:S01]  /*e820*/  SHF.R.U32.HI R60, RZ, 0x10, R29 ;  /* 0x00000010ff3c7819 */ /* 0x000fe2000001161d */
[----:B------:R-:W-:Y:S01]  /*e830*/  IMAD.MOV.U32 R26, RZ, RZ, R28 ;  /* 0x000000ffff1a7224 */ /* 0x000fe200078e001c */
[----:B------:R-:W-:Y:S01]  /*e840*/  SHF.R.U32.HI R61, RZ, 0x10, R31 ;  /* 0x00000010ff3d7819 */ /* 0x000fe2000001161f */
[----:B------:R-:W-:Y:S01]  /*e850*/  IMAD.MOV.U32 R41, RZ, RZ, R30 ;  /* 0x000000ffff297224 */ /* 0x000fe200078e001e */
[--C-:B------:R-:W-:Y:S01]  /*e860*/  SHF.R.U64 R54, R34, 0x10, R35.reuse ;  /* 0x0000001022367819 */ /* 0x100fe20000001223 */
[----:B------:R-:W-:Y:S01]  /*e870*/  IMAD.MOV.U32 R43, RZ, RZ, R32 ;  /* 0x000000ffff2b7224 */ /* 0x000fe200078e0020 */
[----:B------:R-:W-:Y:S01]  /*e880*/  SHF.R.U32.HI R57, RZ, 0x10, R35 ;  /* 0x00000010ff397819 */ /* 0x000fe20000011623 */
[----:B------:R-:W-:Y:S01]  /*e890*/  IMAD.MOV.U32 R44, RZ, RZ, R33 ;  /* 0x000000ffff2c7224 */ /* 0x000fe200078e0021 */
[----:B------:R-:W-:Y:S01]  /*e8a0*/  PRMT R35, R25, 0x5410, R62 ;  /* 0x0000541019237816 */ /* 0x000fe2000000003e */
[----:B------:R-:W-:Y:S01]  /*e8b0*/  IMAD.MOV.U32 R45, RZ, RZ, R34 ;  /* 0x000000ffff2d7224 */ /* 0x000fe200078e0022 */
[----:B------:R-:W-:Y:S01]  /*e8c0*/  SHF.R.U64 R63, R28, 0x10, R29 ;  /* 0x000000101c3f7819 */ /* 0x000fe2000000121d */
[----:B------:R-:W-:Y:S01]  /*e8d0*/  IMAD.MOV.U32 R20, RZ, RZ, R4 ;  /* 0x000000ffff147224 */ /* 0x000fe200078e0004 */
[----:B------:R-:W-:Y:S01]  /*e8e0*/  SHF.R.U64 R58, R30, 0x10, R31 ;  /* 0x000000101e3a7819 */ /* 0x000fe2000000121f */
[----:B------:R-:W-:Y:S01]  /*e8f0*/  IMAD.MOV.U32 R39, RZ, RZ, R6 ;  /* 0x000000ffff277224 */ /* 0x000fe200078e0006 */
[----:B------:R-:W-:Y:S01]  /*e900*/  PRMT R25, R27, 0x5410, R60 ;  /* 0x000054101b197816 */ /* 0x000fe2000000003c */
[----:B------:R-:W-:Y:S01]  /*e910*/  IMAD.MOV.U32 R40, RZ, RZ, R7 ;  /* 0x000000ffff287224 */ /* 0x000fe200078e0007 */
[----:B------:R-:W-:Y:S01]  /*e920*/  PRMT R27, R42, 0x5410, R61 ;  /* 0x000054102a1b7816 */ /* 0x000fe2000000003d */
[----:B------:R-:W-:Y:S01]  /*e930*/  IMAD.MOV.U32 R28, RZ, RZ, R8 ;  /* 0x000000ffff1c7224 */ /* 0x000fe200078e0008 */
[----:B------:R-:W-:Y:S01]  /*e940*/  SHF.R.U64 R56, R32, 0x10, R33 ;  /* 0x0000001020387819 */ /* 0x000fe20000001221 */
[----:B------:R-:W-:Y:S01]  /*e950*/  IMAD.MOV.U32 R29, RZ, RZ, R9 ;  /* 0x000000ffff1d7224 */ /* 0x000fe200078e0009 */
[----:B------:R-:W-:Y:S01]  /*e960*/  SHF.R.U32.HI R59, RZ, 0x10, R33 ;  /* 0x00000010ff3b7819 */ /* 0x000fe20000011621 */
[----:B------:R-:W-:Y:S01]  /*e970*/  IMAD.MOV.U32 R30, RZ, RZ, R10 ;  /* 0x000000ffff1e7224 */ /* 0x000fe200078e000a */
[----:B------:R-:W-:Y:S01]  /*e980*/  SHF.R.U64 R52, R6, 0x10, R7 ;  /* 0x0000001006347819 */ /* 0x000fe20000001207 */
[----:B------:R-:W-:Y:S01]  /*e990*/  IMAD.MOV.U32 R31, RZ, RZ, R11 ;  /* 0x000000ffff1f7224 */ /* 0x000fe200078e000b */
[----:B------:R-:W-:Y:S01]  /*e9a0*/  SHF.R.U32.HI R51, RZ, 0x10, R7 ;  /* 0x00000010ff337819 */ /* 0x000fe20000011607 */
[----:B------:R-:W-:Y:S01]  /*e9b0*/  BSSY B1, `(.L_x_578) ;  /* 0x0000021000017945 */ /* 0x000fe20003800000 */
        /* <DEDUP_REMOVED lines=8> */
[----:B------:R-:W-:-:S02]  /*ea40*/  VIMNMX R42, R37, 0x80, PT ;  /* 0x00000080252a7848 */ /* 0x000fc40003fe0100 */
[----:B------:R-:W-:Y:S02]  /*ea50*/  PRMT R34, R24, 0x5410, R65 ;  /* 0x0000541018227816 */ /* 0x000fe40000000041 */
[--C-:B------:R-:W-:Y:S02]  /*ea60*/  SHF.R.U64 R11, R12, 0x10, R13.reuse ;  /* 0x000000100c0b7819 */ /* 0x100fe4000000120d */
[----:B------:R-:W-:Y:S02]  /*ea70*/  SHF.R.U32.HI R9, RZ, 0x10, R13 ;  /* 0x00000010ff097819 */ /* 0x000fe4000001160d */
[----:B------:R-:W-:Y:S02]  /*ea80*/  PRMT R32, R0, 0x5410, R67 ;  /* 0x0000541000207816 */ /* 0x000fe40000000043 */
[----:B------:R-:W-:Y:S02]  /*ea90*/  PRMT R33, R3, 0x5410, R64 ;  /* 0x0000541003217816 */ /* 0x000fe40000000040 */
[----:B------:R-:W-:-:S02]  /*eaa0*/  PRMT R24, R26, 0x5410, R63 ;  /* 0x000054101a187816 */ /* 0x000fc4000000003f */
[--C-:B------:R-:W-:Y:S02]  /*eab0*/  SHF.R.U64 R10, R14, 0x10, R15.reuse ;  /* 0x000000100e0a7819 */ /* 0x100fe4000000120f */
[----:B------:R-:W-:Y:S02]  /*eac0*/  SHF.R.U32.HI R8, RZ, 0x10, R15 ;  /* 0x00000010ff087819 */ /* 0x000fe4000001160f */
[----:B------:R-:W-:Y:S02]  /*ead0*/  PRMT R26, R41, 0x5410, R58 ;  /* 0x00005410291a7816 */ /* 0x000fe4000000003a */
[----:B------:R-:W-:Y:S02]  /*eae0*/  PRMT R0, R43, 0x5410, R56 ;  /* 0x000054102b007816 */ /* 0x000fe40000000038 */
[----:B------:R-:W-:Y:S02]  /*eaf0*/  PRMT R3, R44, 0x5410, R59 ;  /* 0x000054102c037816 */ /* 0x000fe4000000003b */
[----:B------:R-:W-:-:S02]  /*eb00*/  PRMT R12, R45, 0x5410, R54 ;  /* 0x000054102d0c7816 */ /* 0x000fc40000000036 */
[----:B------:R-:W-:Y:S02]  /*eb10*/  PRMT R13, R46, 0x5410, R57 ;  /* 0x000054102e0d7816 */ /* 0x000fe40000000039 */
[----:B------:R-:W-:Y:S02]  /*eb20*/  PRMT R37, R20, 0x5410, R55 ;  /* 0x0000541014257816 */ /* 0x000fe40000000037 */
[----:B------:R-:W-:Y:S02]  /*eb30*/  ISETP.GE.AND P1, PT, R17, R42, PT ;  /* 0x0000002a1100720c */ /* 0x000fe40003f26270 */
[----:B------:R-:W-:Y:S02]  /*eb40*/  PRMT R38, R38, 0x5410, R53 ;  /* 0x0000541026267816 */ /* 0x000fe40000000035 */
[----:B------:R-:W-:Y:S02]  /*eb50*/  PRMT R39, R39, 0x5410, R52 ;  /* 0x0000541027277816 */ /* 0x000fe40000000034 */
[----:B------:R-:W-:-:S02]  /*eb60*/  PRMT R40, R40, 0x5410, R51 ;  /* 0x0000541028287816 */ /* 0x000fc40000000033 */
[----:B------:R-:W-:Y:S02]  /*eb70*/  PRMT R28, R28, 0x5410, R49 ;  /* 0x000054101c1c7816 */ /* 0x000fe40000000031 */
[----:B------:R-:W-:Y:S02]  /*eb80*/  PRMT R29, R29, 0x5410, R50 ;  /* 0x000054101d1d7816 */ /* 0x000fe40000000032 */
[----:B------:R-:W-:Y:S02]  /*eb90*/  PRMT R30, R30, 0x5410, R47 ;  /* 0x000054101e1e7816 */ /* 0x000fe4000000002f */
[----:B------:R-:W-:Y:S01]  /*eba0*/  PRMT R31, R31, 0x5410, R48 ;  /* 0x000054101f1f7816 */ /* 0x000fe20000000030 */
[----:B0-----:R-:W-:Y:S06]  /*ebb0*/  @!P0 BRA `(.L_x_579) ;  /* 0x0000013400308947 */ /* 0x001fec0003800000 */
.L_x_812:
[----:B------:R-:W-:Y:S05]  /*ebc0*/  BSYNC B1 ;  /* 0x0000000000017941 */ /* 0x000fea0003800000 */
.L_x_578:
[----:B------:R-:W-:Y:S01]  /*ebd0*/  BSSY B1, `(.L_x_580) ;  /* 0x000011e000017945 */ /* 0x000fe20003800000 */
[----:B------:R-:W-:Y:S02]  /*ebe0*/  PRMT R14, R4, 0x5410, R11 ;  /* 0x00005410040e7816 */ /* 0x000fe4000000000b */
[----:B------:R-:W-:Y:S02]  /*ebf0*/  PRMT R15, R6, 0x5410, R9 ;  /* 0x00005410060f7816 */ /* 0x000fe40000000009 */
[----:B------:R-:W-:Y:S02]  /*ec00*/  PRMT R20, R7, 0x5410, R10 ;  /* 0x0000541007147816 */ /* 0x000fe4000000000a */
[----:B------:R-:W-:Y:S01]  /*ec10*/  PRMT R21, R21, 0x5410, R8 ;  /* 0x0000541015157816 */ /* 0x000fe20000000008 */
[----:B------:R-:W-:Y:S06]  /*ec20*/  @P1 BRA `(.L_x_581) ;  /* 0x0000001000601947 */ /* 0x000fec0003800000 */
[----:B------:R-:W1:Y:S01]  /*ec30*/  LDC R41, c[0x0][0x3f4] ;  /* 0x0000fd00ff297b82 */ /* 0x000e620000000800 */
[C---:B------:R-:W-:Y:S01]  /*ec40*/  VIADD R4, R18.reuse, 0x20 ;  /* 0x0000002012047836 */ /* 0x040fe20000000000 */
[----:B------:R-:W-:Y:S01]  /*ec50*/  BSSY B2, `(.L_x_582) ;  /* 0x0000061000027945 */ /* 0x000fe20003800000 */
[C---:B------:R-:W-:Y:S01]  /*ec60*/  VIADD R6, R18.reuse, 0x40 ;  /* 0x0000004012067836 */ /* 0x040fe20000000000 */
[-C--:B-1----:R-:W-:Y:S02]  /*ec70*/  ISETP.GE.AND P0, PT, R18, R41.reuse, PT ;  /* 0x000000291200720c */ /* 0x082fe40003f06270 */
[-C--:B------:R-:W-:Y:S02]  /*ec80*/  ISETP.GE.AND P1, PT, R4, R41.reuse, PT ;  /* 0x000000290400720c */ /* 0x080fe40003f26270 */
[----:B------:R-:W-:-:S09]  /*ec90*/  ISETP.GE.AND P2, PT, R6, R41, PT ;  /* 0x000000290600720c */ /* 0x000fd20003f46270 */
[----:B------:R-:W-:Y:S05]  /*eca0*/  @P0 BRA `(.L_x_583) ;  /* 0x00000004006c0947 */ /* 0x000fea0003800000 */
[----:B0-----:R-:W-:Y:S01]  /*ecb0*/  LEA.HI R5, R41, R226, RZ, 0x1d ;  /* 0x000000e229057211 */ /* 0x001fe200078fe8ff */
[----:B------:R-:W-:Y:S01]  /*ecc0*/  IMAD.U32 R54, R37, 0x10000, RZ ;  /* 0x0001000025367824 */ /* 0x000fe200078e00ff */
[----:B------:R-:W-:Y:S01]  /*ecd0*/  LOP3.LUT R4, R191, 0x38, R18, 0xf8, !PT ;  /* 0x00000038bf047812 */ /* 0x000fe200078ef812 */
[----:B------:R-:W-:Y:S01]  /*ece0*/  IMAD.U32 R52, R32, 0x10000, RZ ;  /* 0x0001000020347824 */ /* 0x000fe200078e00ff */
[----:B------:R-:W-:Y:S01]  /*ecf0*/  SHF.R.S32.HI R6, RZ, 0x1f, R5 ;  /* 0x0000001fff067819 */ /* 0x000fe20000011405 */
[----:B------:R-:W-:Y:S01]  /*ed00*/  IMAD.U32 R53, R38, 0x10000, RZ ;  /* 0x0001000026357824 */ /* 0x000fe200078e00ff */
[----:B------:R-:W-:Y:S02]  /*ed10*/  LOP3.LUT R51, R37, 0xffff0000, RZ, 0xc0, !PT ;  /* 0xffff000025337812 */ /* 0x000fe400078ec0ff */
[----:B------:R-:W-:Y:S01]  /*ed20*/  LEA.HI R7, R6, R5, RZ, 0x3 ;  /* 0x0000000506077211 */ /* 0x000fe200078f18ff */
[----:B------:R-:W-:Y:S01]  /*ed30*/  IMAD.SHL.U32 R6, R5, 0x8, RZ ;  /* 0x0000000805067824 */ /* 0x000fe200078e00ff */
[----:B------:R-:W-:-:S03]  /*ed40*/  LOP3.LUT R5, R4, R193, RZ, 0x3c, !PT ;  /* 0x000000c104057212 */ /* 0x000fc600078e3cff */
[----:B------:R-:W-:Y:S01]  /*ed50*/  IMAD.SHL.U32 R7, R7, 0x400, RZ ;  /* 0x0000040007077824 */ /* 0x000fe200078e00ff */
[----:B------:R-:W-:Y:S01]  /*ed60*/  LOP3.LUT R6, R191, 0x38, R6, 0xf8, !PT ;  /* 0x00000038bf067812 */ /* 0x000fe200078ef806 */
[----:B------:R-:W-:-:S03]  /*ed70*/  IMAD R5, R192, 0x200, R5 ;  /* 0x00000200c0057824 */ /* 0x000fc600078e0205 */
[----:B------:R-:W-:Y:S01]  /*ed80*/  LOP3.LUT R7, R7, 0x7fffe000, RZ, 0xc0, !PT ;  /* 0x7fffe00007077812 */ /* 0x000fe200078ec0ff */
[----:B------:R-:W-:Y:S01]  /*ed90*/  IMAD R61, R5, 0x2, R2 ;  /* 0x00000002053d7824 */ /* 0x000fe200078e0202 */
[----:B------:R-:W-:-:S03]  /*eda0*/  LOP3.LUT R6, R6, R193, RZ, 0x3c, !PT ;  /* 0x000000c106067212 */ /* 0x000fc600078e3cff */
[----:B------:R-:W-:-:S04]  /*edb0*/  IMAD R7, R192, 0x200, R7 ;  /* 0x00000200c0077824 */ /* 0x000fc800078e0207 */
[----:B------:R-:W-:Y:S02]  /*edc0*/  IMAD.IADD R9, R7, 0x1, R6 ;  /* 0x0000000107097824 */ /* 0x000fe400078e0206 */
[----:B------:R-:W0:Y:S02]  /*edd0*/  LDS.128 R4, [R61+0x10400] ;  /* 0x010400003d047984 */ /* 0x000e240000000c00 */
[----:B------:R-:W-:-:S05]  /*ede0*/  IMAD R62, R9, 0x2, R2 ;  /* 0x00000002093e7824 */ /* 0x000fca00078e0202 */
[----:B------:R-:W1:Y:S01]  /*edf0*/  LDS.128 R8, [R62+0x10400] ;  /* 0x010400003e087984 */ /* 0x000e620000000c00 */
[C---:B0-----:R-:W-:Y:S01]  /*ee00*/  IMAD.U32 R43, R4.reuse, 0x10000, RZ ;  /* 0x00010000042b7824 */ /* 0x041fe200078e00ff */
[----:B------:R-:W-:Y:S01]  /*ee10*/  LOP3.LUT R4, R4, 0xffff0000, RZ, 0xc0, !PT ;  /* 0xffff000004047812 */ /* 0x000fe200078ec0ff */
[C---:B------:R-:W-:Y:S01]  /*ee20*/  IMAD.U32 R44, R5.reuse, 0x10000, RZ ;  /* 0x00010000052c7824 */ /* 0x040fe200078e00ff */
[----:B------:R-:W-:Y:S01]  /*ee30*/  LOP3.LUT R5, R5, 0xffff0000, RZ, 0xc0, !PT ;  /* 0xffff000005057812 */ /* 0x000fe200078ec0ff */
[C---:B------:R-:W-:Y:S01]  /*ee40*/  IMAD.U32 R45, R6.reuse, 0x10000, RZ ;  /* 0x00010000062d7824 */ /* 0x040fe200078e00ff */
[----:B------:R-:W-:Y:S01]  /*ee50*/  LOP3.LUT R6, R6, 0xffff0000, RZ, 0xc0, !PT ;  /* 0xffff000006067812 */ /* 0x000fe200078ec0ff */
[C---:B------:R-:W-:Y:S01]  /*ee60*/  IMAD.U32 R46, R7.reuse, 0x10000, RZ ;  /* 0x00010000072e7824 */ /* 0x040fe200078e00ff */
[----:B------:R-:W-:Y:S01]  /*ee70*/  LOP3.LUT R7, R7, 0xffff0000, RZ, 0xc0, !PT ;  /* 0xffff000007077812 */ /* 0x000fe200078ec0ff */
[C---:B-1----:R-:W-:Y:S01]  /*ee80*/  IMAD.U32 R47, R8.reuse, 0x10000, RZ ;  /* 0x00010000082f7824 */ /* 0x042fe200078e00ff */
[----:B------:R-:W-:Y:S01]  /*ee90*/  LOP3.LUT R8, R8, 0xffff0000, RZ, 0xc0, !PT ;  /* 0xffff000008087812 */ /* 0x000fe200078ec0ff */
[C---:B------:R-:W-:Y:S01]  /*eea0*/  IMAD.U32 R48, R9.reuse, 0x10000, RZ ;  /* 0x0001000009307824 */ /* 0x040fe200078e00ff */
[----:B------:R-:W-:Y:S01]  /*eeb0*/  LOP3.LUT R9, R9, 0xffff0000, RZ, 0xc0, !PT ;  /* 0xffff000009097812 */ /* 0x000fe200078ec0ff */
[C---:B------:R-:W-:Y:S01]  /*eec0*/  FMUL.FTZ R56, R47.reuse, R54 ;  /* 0x000000362f387220 */ /* 0x040fe20000410000 */
[-C--:B------:R-:W-:Y:S01]  /*eed0*/  FMUL.FTZ R58, R47, R52.reuse ;  /* 0x000000342f3a7220 */ /* 0x080fe20000410000 */
[----:B------:R-:W-:Y:S01]  /*eee0*/  LOP3.LUT R47, R32, 0xffff0000, RZ, 0xc0, !PT ;  /* 0xffff0000202f7812 */ /* 0x000fe200078ec0ff */
[----:B------:R-:W-:Y:S01]  /*eef0*/  FMUL.FTZ R55, R8, R51 ;  /* 0x0000003308377220 */ /* 0x000fe20000410000 */
[C---:B------:R-:W-:Y:S01]  /*ef00*/  FFMA.FTZ R56, R43.reuse, R52, -R56 ;  /* 0x000000342b387223 */ /* 0x040fe20000010838 */
[----:B------:R-:W-:Y:S01]  /*ef10*/  FFMA.FTZ R58, R43, R54, R58 ;  /* 0x000000362b3a7223 */ /* 0x000fe2000001003a */
[----:B------:R-:W-:-:S02]  /*ef20*/  IMAD.U32 R43, R33, 0x10000, RZ ;  /* 0x00010000212b7824 */ /* 0x000fc400078e00ff */
[-C--:B------:R-:W-:Y:S01]  /*ef30*/  FMUL.FTZ R57, R8, R47.reuse ;  /* 0x0000002f08397220 */ /* 0x080fe20000410000 */
[----:B------:R-:W-:Y:S01]  /*ef40*/  FFMA.FTZ R55, R4, R47, -R55 ;  /* 0x0000002f04377223 */ /* 0x000fe20000010837 */
[----:B------:R-:W-:Y:S01]  /*ef50*/  FMUL.FTZ R47, R48, R53 ;  /* 0x00000035302f7220 */ /* 0x000fe20000410000 */
[----:B------:R-:W-:Y:S02]  /*ef60*/  IMAD.U32 R49, R10, 0x10000, RZ ;  /* 0x000100000a317824 */ /* 0x000fe400078e00ff */
[----:B------:R-:W-:Y:S01]  /*ef70*/  FMUL.FTZ R52, R48, R43 ;  /* 0x0000002b30347220 */ /* 0x000fe20000410000 */
[----:B------:R-:W-:Y:S01]  /*ef80*/  FFMA.FTZ R57, R4, R51, R57 ;  /* 0x0000003304397223 */ /* 0x000fe20000010039 */
[----:B------:R-:W-:Y:S01]  /*ef90*/  LOP3.LUT R10, R10, 0xffff0000, RZ, 0xc0, !PT ;  /* 0xffff00000a0a7812 */ /* 0x000fe200078ec0ff */
[----:B------:R-:W-:Y:S01]  /*efa0*/  FFMA.FTZ R48, R44, R43, -R47 ;  /* 0x0000002b2c307223 */ /* 0x000fe2000001082f */
[C---:B------:R-:W-:Y:S01]  /*efb0*/  LOP3.LUT R51, R39.reuse, 0xffff0000, RZ, 0xc0, !PT ;  /* 0xffff000027337812 */ /* 0x040fe200078ec0ff */
[----:B------:R-:W-:Y:S01]  /*efc0*/  IMAD.U32 R8, R39, 0x10000, RZ ;  /* 0x0001000027087824 */ /* 0x000fe200078e00ff */
[C---:B------:R-:W-:Y:S01]  /*efd0*/  LOP3.LUT R43, R34.reuse, 0xffff0000, RZ, 0xc0, !PT ;  /* 0xffff0000222b7812 */ /* 0x040fe200078ec0ff */
[----:B------:R-:W-:-:S02]  /*efe0*/  IMAD.U32 R4, R34, 0x10000, RZ ;  /* 0x0001000022047824 */ /* 0x000fc400078e00ff */
[----:B------:R-:W-:Y:S01]  /*eff0*/  FFMA.FTZ R52, R44, R53, R52 ;  /* 0x000000352c347223 */ /* 0x000fe20000010034 */
[C---:B------:R-:W-:Y:S01]  /*f000*/  FMUL.FTZ R59, R10.reuse, R51 ;  /* 0x000000330a3b7220 */ /* 0x040fe20000410000 */
[C---:B------:R-:W-:Y:S01]  /*f010*/  FMUL.FTZ R44, R49.reuse, R8 ;  /* 0x00000008312c7220 */ /* 0x040fe20000410000 */
[-C--:B------:R-:W-:Y:S01]  /*f020*/  FMUL.FTZ R54, R49, R4.reuse ;  /* 0x0000000431367220 */ /* 0x080fe20000410000 */
[----:B------:R-:W-:Y:S01]  /*f030*/  FMUL.FTZ R10, R10, R43 ;  /* 0x0000002b0a0a7220 */ /* 0x000fe20000410000 */
[----:B------:R-:W-:Y:S02]  /*f040*/  IMAD.U32 R50, R11, 0x10000, RZ ;  /* 0x000100000b327824 */ /* 0x000fe400078e00ff */
[C---:B------:R-:W-:Y:S01]  /*f050*/  FFMA.FTZ R53, R45.reuse, R4, -R44 ;  /* 0x000000042d357223 */ /* 0x040fe2000001082c */
[----:B------:R-:W-:Y:S02]  /*f060*/  IMAD.U32 R49, R40, 0x10000, RZ ;  /* 0x0001000028317824 */ /* 0x000fe400078e00ff */
[----:B------:R-:W-:Y:S01]  /*f070*/  FFMA.FTZ R54, R45, R8, R54 ;  /* 0x000000082d367223 */ /* 0x000fe20000010036 */
[----:B------:R-:W-:-:S02]  /*f080*/  IMAD.U32 R47, R35, 0x10000, RZ ;  /* 0x00010000232f7824 */ /* 0x000fc400078e00ff */
[----:B------:R-:W-:Y:S01]  /*f090*/  FFMA.FTZ R51, R6, R51, R10 ;  /* 0x0000003306337223 */ /* 0x000fe2000001000a */
[----:B------:R-:W-:Y:S01]  /*f0a0*/  LOP3.LUT R11, R11, 0xffff0000, RZ, 0xc0, !PT ;  /* 0xffff00000b0b7812 */ /* 0x000fe200078ec0ff */
[----:B------:R-:W-:Y:S01]  /*f0b0*/  FMUL.FTZ R45, R50, R49 ;  /* 0x00000031322d7220 */ /* 0x000fe20000410000 */
[----:B------:R-:W-:Y:S01]  /*f0c0*/  FFMA.FTZ R60, R6, R43, -R59 ;  /* 0x0000002b063c7223 */ /* 0x000fe2000001083b */
[----:B------:R-:W-:Y:S01]  /*f0d0*/  LOP3.LUT R8, R38, 0xffff0000, RZ, 0xc0, !PT ;  /* 0xffff000026087812 */ /* 0x000fe200078ec0ff */
[-C--:B------:R-:W-:Y:S01]  /*f0e0*/  FMUL.FTZ R43, R50, R47.reuse ;  /* 0x0000002f322b7220 */ /* 0x080fe20000410000 */
[----:B------:R-:W-:Y:S01]  /*f0f0*/  LOP3.LUT R10, R40, 0xffff0000, RZ, 0xc0, !PT ;  /* 0xffff0000280a7812 */ /* 0x000fe200078ec0ff */
[C---:B------:R-:W-:Y:S01]  /*f100*/  FFMA.FTZ R45, R46.reuse, R47, -R45 ;  /* 0x0000002f2e2d7223 */ /* 0x040fe2000001082d */
[----:B------:R-:W-:Y:S01]  /*f110*/  LOP3.LUT R4, R33, 0xffff0000, RZ, 0xc0, !PT ;  /* 0xffff000021047812 */ /* 0x000fe200078ec0ff */
[----:B------:R-:W-:Y:S01]  /*f120*/  FFMA.FTZ R46, R46, R49, R43 ;  /* 0x000000312e2e7223 */ /* 0x000fe2000001002b */
[----:B------:R-:W-:Y:S01]  /*f130*/  LOP3.LUT R6, R35, 0xffff0000, RZ, 0xc0, !PT ;  /* 0xffff000023067812 */ /* 0x000fe200078ec0ff */
[----:B------:R-:W-:Y:S01]  /*f140*/  FMUL.FTZ R44, R9, R8 ;  /* 0x00000008092c7220 */ /* 0x000fe20000410000 */
[----:B------:R-:W-:Y:S01]  /*f150*/  FMUL.FTZ R50, R11, R10 ;  /* 0x0000000a0b327220 */ /* 0x000fe20000410000 */
[----:B------:R-:W-:-:S02]  /*f160*/  FMUL.FTZ R43, R9, R4 ;  /* 0x00000004092b7220 */ /* 0x000fc40000410000 */
[----:B------:R-:W-:Y:S01]  /*f170*/  FMUL.FTZ R11, R11, R6 ;  /* 0x000000060b0b7220 */ /* 0x000fe20000410000 */
[----:B------:R-:W-:Y:S01]  /*f180*/  FFMA.FTZ R9, R5, R4, -R44 ;  /* 0x0000000405097223 */ /* 0x000fe2000001082c */
[----:B------:R-:W-:Y:S01]  /*f190*/  FFMA.FTZ R50, R7, R6, -R50 ;  /* 0x0000000607327223 */ /* 0x000fe20000010832 */
[----:B------:R-:W-:Y:S01]  /*f1a0*/  FFMA.FTZ R43, R5, R8, R43 ;  /* 0x00000008052b7223 */ /* 0x000fe2000001002b */
[----:B------:R-:W-:Y:S01]  /*f1b0*/  FFMA.FTZ R11, R7, R10, R11 ;  /* 0x0000000a070b7223 */ /* 0x000fe2000001000b */
[----:B------:R-:W-:Y:S02]  /*f1c0*/  F2FP.BF16.F32.PACK_AB R6, R60, R53 ;  /* 0x000000353c06723e */ /* 0x000fe400000010ff */
[----:B------:R-:W-:Y:S02]  /*f1d0*/  F2FP.BF16.F32.PACK_AB R4, R55, R56 ;  /* 0x000000383704723e */ /* 0x000fe400000010ff */
[----:B------:R-:W-:Y:S02]  /*f1e0*/  F2FP.BF16.F32.PACK_AB R5, R9, R48 ;  /* 0x000000300905723e */ /* 0x000fe400000010ff */
[----:B------:R-:W-:-:S02]  /*f1f0*/  F2FP.BF16.F32.PACK_AB R7, R50, R45 ;  /* 0x0000002d3207723e */ /* 0x000fc400000010ff */
[----:B------:R-:W-:Y:S02]  /*f200*/  F2FP.BF16.F32.PACK_AB R10, R51, R54 ;  /* 0x00000036330a723e */ /* 0x000fe400000010ff */
[----:B------:R-:W-:Y:S01]  /*f210*/  F2FP.BF16.F32.PACK_AB R8, R57, R58 ;  /* 0x0000003a3908723e */ /* 0x000fe200000010ff */
[----:B------:R1:W-:Y:S01]  /*f220*/  STS.128 [R61+0x10400], R4 ;  /* 0x010400043d007388 */ /* 0x0003e20000000c00 */
[----:B------:R-:W-:Y:S02]  /*f230*/  F2FP.BF16.F32.PACK_AB R9, R43, R52 ;  /* 0x000000342b09723e */ /* 0x000fe400000010ff */
[----:B------:R-:W-:-:S05]  /*f240*/  F2FP.BF16.F32.PACK_AB R11, R11, R46 ;  /* 0x0000002e0b0b723e */ /* 0x000fca00000010ff */
[----:B------:R1:W-:Y:S02]  /*f250*/  STS.128 [R62+0x10400], R8 ;  /* 0x010400083e007388 */ /* 0x0003e40000000c00 */
.L_x_583:
[----:B------:R-:W-:Y:S05]  /*f260*/  BSYNC B2 ;  /* 0x0000000000027941 */ /* 0x000fea0003800000 */
.L_x_582:
[----:B------:R-:W-:Y:S04]  /*f270*/  BSSY B2, `(.L_x_584) ;  /* 0x000005a000027945 */ /* 0x000fe80003800000 */
[----:B------:R-:W-:Y:S05]  /*f280*/  @P1 BRA `(.L_x_585) ;  /* 0x0000000400601947 */ /* 0x000fea0003800000 */
[----:B------:R-:W2:Y:S01]  /*f290*/  LDL R60, [R1+0x78] ;  /* 0x00007800013c7983 */ /* 0x000ea20000100800 */
[----:B-1----:R-:W-:Y:S01]  /*f2a0*/  LEA.HI R4, R41, R227, RZ, 0x1d ;  /* 0x000000e329047211 */ /* 0x002fe200078fe8ff */
[C---:B------:R-:W-:Y:S01]  /*f2b0*/  IMAD.U32 R55, R28.reuse, 0x10000, RZ ;  /* 0x000100001c377824 */ /* 0x040fe200078e00ff */
[----:B------:R-:W-:Y:S01]  /*f2c0*/  LOP3.LUT R57, R28, 0xffff0000, RZ, 0xc0, !PT ;  /* 0xffff00001c397812 */ /* 0x000fe200078ec0ff */
[----:B------:R-:W-:Y:S01]  /*f2d0*/  IMAD.U32 R53, R24, 0x10000, RZ ;  /* 0x0001000018357824 */ /* 0x000fe200078e00ff */
[----:B0-----:R-:W-:-:S04]  /*f2e0*/  SHF.R.S32.HI R5, RZ, 0x1f, R4 ;  /* 0x0000001fff057819 */ /* 0x001fc80000011404 */
        /* <DEDUP_REMOVED lines=8> */
[----:B------:R-:W-:-:S05]  /*f370*/  IMAD R43, R9, 0x2, R2 ;  /* 0x00000002092b7824 */ /* 0x000fca00078e0202 */
[----:B------:R-:W0:Y:S02]  /*f380*/  LDS.128 R8, [R43+0x10400] ;  /* 0x010400002b087984 */ /* 0x000e240000000c00 */
[C---:B0-----:R-:W-:Y:S01]  /*f390*/  IMAD.U32 R48, R8.reuse, 0x10000, RZ ;  /* 0x0001000008307824 */ /* 0x041fe200078e00ff */
[----:B------:R-:W-:Y:S01]  /*f3a0*/  LOP3.LUT R8, R8, 0xffff0000, RZ, 0xc0, !PT ;  /* 0xffff000008087812 */ /* 0x000fe200078ec0ff */
[C---:B------:R-:W-:Y:S01]  /*f3b0*/  IMAD.U32 R49, R9.reuse, 0x10000, RZ ;  /* 0x0001000009317824 */ /* 0x040fe200078e00ff */
[----:B------:R-:W-:Y:S01]  /*f3c0*/  LOP3.LUT R9, R9, 0xffff0000, RZ, 0xc0, !PT ;  /* 0xffff000009097812 */ /* 0x000fe200078ec0ff */
[C---:B------:R-:W-:Y:S01]  /*f3d0*/  FMUL.FTZ R59, R48.reuse, R55 ;  /* 0x00000037303b7220 */ /* 0x040fe20000410000 */
[----:B------:R-:W-:Y:S01]  /*f3e0*/  FMUL.FTZ R61, R48, R53 ;  /* 0x00000035303d7220 */ /* 0x000fe20000410000 */
[----:B------:R-:W-:Y:S01]  /*f3f0*/  FMUL.FTZ R63, R8, R57 ;  /* 0x00000039083f7220 */ /* 0x000fe20000410000 */
[----:B------:R-:W-:Y:S02]  /*f400*/  IMAD.U32 R48, R29, 0x10000, RZ ;  /* 0x000100001d307824 */ /* 0x000fe400078e00ff */
[C---:B------:R-:W-:Y:S01]  /*f410*/  IMAD.U32 R50, R10.reuse, 0x10000, RZ ;  /* 0x000100000a327824 */ /* 0x040fe200078e00ff */
[----:B------:R-:W-:Y:S01]  /*f420*/  LOP3.LUT R10, R10, 0xffff0000, RZ, 0xc0, !PT ;  /* 0xffff00000a0a7812 */ /* 0x000fe200078ec0ff */
[C---:B------:R-:W-:Y:S01]  /*f430*/  IMAD.U32 R51, R11.reuse, 0x10000, RZ ;  /* 0x000100000b337824 */ /* 0x040fe200078e00ff */
[----:B------:R-:W-:Y:S01]  /*f440*/  LOP3.LUT R11, R11, 0xffff0000, RZ, 0xc0, !PT ;  /* 0xffff00000b0b7812 */ /* 0x000fe200078ec0ff */
[----:B--2---:R-:W0:Y:S02]  /*f450*/  LDS.128 R4, [R60] ;  /* 0x000000003c047984 */ /* 0x004e240000000c00 */
[C---:B0-----:R-:W-:Y:S01]  /*f460*/  IMAD.U32 R44, R4.reuse, 0x10000, RZ ;  /* 0x00010000042c7824 */ /* 0x041fe200078e00ff */
[----:B------:R-:W-:Y:S01]  /*f470*/  LOP3.LUT R4, R4, 0xffff0000, RZ, 0xc0, !PT ;  /* 0xffff000004047812 */ /* 0x000fe200078ec0ff */
[C---:B------:R-:W-:Y:S01]  /*f480*/  IMAD.U32 R45, R5.reuse, 0x10000, RZ ;  /* 0x00010000052d7824 */ /* 0x040fe200078e00ff */
[----:B------:R-:W-:Y:S01]  /*f490*/  LOP3.LUT R5, R5, 0xffff0000, RZ, 0xc0, !PT ;  /* 0xffff000005057812 */ /* 0x000fe200078ec0ff */
[----:B------:R-:W-:Y:S01]  /*f4a0*/  FFMA.FTZ R59, R44, R53, -R59 ;  /* 0x000000352c3b7223 */ /* 0x000fe2000001083b */
[----:B------:R-:W-:Y:S01]  /*f4b0*/  LOP3.LUT R53, R24, 0xffff0000, RZ, 0xc0, !PT ;  /* 0xffff000018357812 */ /* 0x000fe200078ec0ff */
[----:B------:R-:W-:Y:S01]  /*f4c0*/  FFMA.FTZ R61, R44, R55, R61 ;  /* 0x000000372c3d7223 */ /* 0x000fe2000001003d */
[----:B------:R-:W-:-:S02]  /*f4d0*/  IMAD.U32 R44, R25, 0x10000, RZ ;  /* 0x00010000192c7824 */ /* 0x000fc400078e00ff */
[----:B------:R-:W-:Y:S02]  /*f4e0*/  IMAD.U32 R46, R6, 0x10000, RZ ;  /* 0x00010000062e7824 */ /* 0x000fe400078e00ff */
[-C--:B------:R-:W-:Y:S01]  /*f4f0*/  FMUL.FTZ R55, R8, R53.reuse ;  /* 0x0000003508377220 */ /* 0x080fe20000410000 */
[----:B------:R-:W-:Y:S01]  /*f500*/  FFMA.FTZ R52, R4, R53, -R63 ;  /* 0x0000003504347223 */ /* 0x000fe2000001083f */
[C---:B------:R-:W-:Y:S01]  /*f510*/  FMUL.FTZ R8, R49.reuse, R48 ;  /* 0x0000003031087220 */ /* 0x040fe20000410000 */
[----:B------:R-:W-:Y:S02]  /*f520*/  IMAD.U32 R53, R30, 0x10000, RZ ;  /* 0x000100001e357824 */ /* 0x000fe400078e00ff */
[-C--:B------:R-:W-:Y:S01]  /*f530*/  FMUL.FTZ R63, R49, R44.reuse ;  /* 0x0000002c313f7220 */ /* 0x080fe20000410000 */
[----:B------:R-:W-:Y:S01]  /*f540*/  FFMA.FTZ R54, R4, R57, R55 ;  /* 0x0000003904367223 */ /* 0x000fe20000010037 */
[----:B------:R-:W-:Y:S01]  /*f550*/  FFMA.FTZ R56, R45, R44, -R8 ;  /* 0x0000002c2d387223 */ /* 0x000fe20000010808 */
[----:B------:R-:W-:-:S02]  /*f560*/  IMAD.U32 R49, R26, 0x10000, RZ ;  /* 0x000100001a317824 */ /* 0x000fc400078e00ff */
[----:B------:R-:W-:Y:S01]  /*f570*/  FFMA.FTZ R63, R45, R48, R63 ;  /* 0x000000302d3f7223 */ /* 0x000fe2000001003f */
[----:B------:R-:W-:Y:S01]  /*f580*/  FMUL.FTZ R57, R50, R53 ;  /* 0x0000003532397220 */ /* 0x000fe20000410000 */
[----:B------:R-:W-:Y:S01]  /*f590*/  LOP3.LUT R55, R30, 0xffff0000, RZ, 0xc0, !PT ;  /* 0xffff00001e377812 */ /* 0x000fe200078ec0ff */
[----:B------:R-:W-:Y:S01]  /*f5a0*/  IMAD.U32 R44, R31, 0x10000, RZ ;  /* 0x000100001f2c7824 */ /* 0x000fe200078e00ff */
[----:B------:R-:W-:Y:S01]  /*f5b0*/  LOP3.LUT R45, R26, 0xffff0000, RZ, 0xc0, !PT ;  /* 0xffff00001a2d7812 */ /* 0x000fe200078ec0ff */
[-C--:B------:R-:W-:Y:S01]  /*f5c0*/  FMUL.FTZ R65, R50, R49.reuse ;  /* 0x0000003132417220 */ /* 0x080fe20000410000 */
[----:B------:R-:W-:Y:S01]  /*f5d0*/  LOP3.LUT R6, R6, 0xffff0000, RZ, 0xc0, !PT ;  /* 0xffff000006067812 */ /* 0x000fe200078ec0ff */
[----:B------:R-:W-:Y:S01]  /*f5e0*/  FFMA.FTZ R57, R46, R49, -R57 ;  /* 0x000000312e397223 */ /* 0x000fe20000010839 */
[C---:B------:R-:W-:Y:S01]  /*f5f0*/  FMUL.FTZ R49, R10.reuse, R55 ;  /* 0x000000370a317220 */ /* 0x040fe20000410000 */
[----:B------:R-:W-:Y:S02]  /*f600*/  IMAD.U32 R47, R7, 0x10000, RZ ;  /* 0x00010000072f7824 */ /* 0x000fe400078e00ff */
[----:B------:R-:W-:Y:S01]  /*f610*/  FMUL.FTZ R10, R10, R45 ;  /* 0x0000002d0a0a7220 */ /* 0x000fe20000410000 */
[----:B------:R-:W-:-:S02]  /*f620*/  IMAD.U32 R4, R27, 0x10000, RZ ;  /* 0x000100001b047824 */ /* 0x000fc400078e00ff */
[----:B------:R-:W-:Y:S01]  /*f630*/  FMUL.FTZ R8, R51, R44 ;  /* 0x0000002c33087220 */ /* 0x000fe20000410000 */
[----:B------:R-:W-:Y:S01]  /*f640*/  FFMA.FTZ R65, R46, R53, R65 ;  /* 0x000000352e417223 */ /* 0x000fe20000010041 */
[C---:B------:R-:W-:Y:S01]  /*f650*/  FFMA.FTZ R46, R6.reuse, R45, -R49 ;  /* 0x0000002d062e7223 */ /* 0x040fe20000010831 */
[----:B------:R-:W-:Y:S01]  /*f660*/  FFMA.FTZ R48, R6, R55, R10 ;  /* 0x0000003706307223 */ /* 0x000fe2000001000a */
[-C--:B------:R-:W-:Y:S01]  /*f670*/  FFMA.FTZ R49, R47, R4.reuse, -R8 ;  /* 0x000000042f317223 */ /* 0x080fe20000010808 */
[----:B------:R-:W-:Y:S01]  /*f680*/  FMUL.FTZ R50, R51, R4 ;  /* 0x0000000433327220 */ /* 0x000fe20000410000 */
[----:B------:R-:W-:Y:S02]  /*f690*/  LOP3.LUT R8, R29, 0xffff0000, RZ, 0xc0, !PT ;  /* 0xffff00001d087812 */ /* 0x000fe400078ec0ff */
[----:B------:R-:W-:Y:S01]  /*f6a0*/  LOP3.LUT R10, R31, 0xffff0000, RZ, 0xc0, !PT ;  /* 0xffff00001f0a7812 */ /* 0x000fe200078ec0ff */
[----:B------:R-:W-:Y:S01]  /*f6b0*/  FFMA.FTZ R50, R47, R44, R50 ;  /* 0x0000002c2f327223 */ /* 0x000fe20000010032 */
[----:B------:R-:W-:Y:S01]  /*f6c0*/  LOP3.LUT R4, R25, 0xffff0000, RZ, 0xc0, !PT ;  /* 0xffff000019047812 */ /* 0x000fe200078ec0ff */
[----:B------:R-:W-:Y:S01]  /*f6d0*/  FMUL.FTZ R44, R9, R8 ;  /* 0x00000008092c7220 */ /* 0x000fe20000410000 */
[----:B------:R-:W-:Y:S01]  /*f6e0*/  LOP3.LUT R6, R27, 0xffff0000, RZ, 0xc0, !PT ;  /* 0xffff00001b067812 */ /* 0x000fe200078ec0ff */
[----:B------:R-:W-:Y:S01]  /*f6f0*/  FMUL.FTZ R58, R11, R10 ;  /* 0x0000000a0b3a7220 */ /* 0x000fe20000410000 */
[----:B------:R-:W-:Y:S01]  /*f700*/  LOP3.LUT R7, R7, 0xffff0000, RZ, 0xc0, !PT ;  /* 0xffff000007077812 */ /* 0x000fe200078ec0ff */
[-C--:B------:R-:W-:Y:S01]  /*f710*/  FMUL.FTZ R45, R9, R4.reuse ;  /* 0x00000004092d7220 */ /* 0x080fe20000410000 */
[----:B------:R-:W-:Y:S01]  /*f720*/  FFMA.FTZ R9, R5, R4, -R44 ;  /* 0x0000000405097223 */ /* 0x000fe2000001082c */
[-C--:B------:R-:W-:Y:S01]  /*f730*/  FMUL.FTZ R11, R11, R6.reuse ;  /* 0x000000060b0b7220 */ /* 0x080fe20000410000 */
[----:B------:R-:W-:Y:S01]  /*f740*/  F2FP.BF16.F32.PACK_AB R4, R52, R59 ;  /* 0x0000003b3404723e */ /* 0x000fe200000010ff */
[----:B------:R-:W-:Y:S01]  /*f750*/  FFMA.FTZ R58, R7, R6, -R58 ;  /* 0x00000006073a7223 */ /* 0x000fe2000001083a */
[----:B------:R-:W-:Y:S01]  /*f760*/  FFMA.FTZ R44, R5, R8, R45 ;  /* 0x00000008052c7223 */ /* 0x000fe2000001002d */
[----:B------:R-:W-:Y:S01]  /*f770*/  FFMA.FTZ R11, R7, R10, R11 ;  /* 0x0000000a070b7223 */ /* 0x000fe2000001000b */
[----:B------:R-:W-:-:S02]  /*f780*/  F2FP.BF16.F32.PACK_AB R6, R46, R57 ;  /* 0x000000392e06723e */ /* 0x000fc400000010ff */
[----:B------:R-:W-:Y:S02]  /*f790*/  F2FP.BF16.F32.PACK_AB R5, R9, R56 ;  /* 0x000000380905723e */ /* 0x000fe400000010ff */
[----:B------:R-:W-:Y:S02]  /*f7a0*/  F2FP.BF16.F32.PACK_AB R7, R58, R49 ;  /* 0x000000313a07723e */ /* 0x000fe400000010ff */
[----:B------:R-:W-:Y:S02]  /*f7b0*/  F2FP.BF16.F32.PACK_AB R10, R48, R65 ;  /* 0x00000041300a723e */ /* 0x000fe400000010ff */
[----:B------:R-:W-:Y:S01]  /*f7c0*/  F2FP.BF16.F32.PACK_AB R8, R54, R61 ;  /* 0x0000003d3608723e */ /* 0x000fe200000010ff */
[----:B------:R2:W-:Y:S01]  /*f7d0*/  STS.128 [R60], R4 ;  /* 0x000000043c007388 */ /* 0x0005e20000000c00 */
[----:B------:R-:W-:Y:S02]  /*f7e0*/  F2FP.BF16.F32.PACK_AB R9, R44, R63 ;  /* 0x0000003f2c09723e */ /* 0x000fe400000010ff */
[----:B------:R-:W-:-:S05]  /*f7f0*/  F2FP.BF16.F32.PACK_AB R11, R11, R50 ;  /* 0x000000320b0b723e */ /* 0x000fca00000010ff */
[----:B------:R2:W-:Y:S02]  /*f800*/  STS.128 [R43+0x10400], R8 ;  /* 0x010400082b007388 */ /* 0x0005e40000000c00 */
.L_x_585:
[----:B------:R-:W-:Y:S05]  /*f810*/  BSYNC B2 ;  /* 0x0000000000027941 */ /* 0x000fea0003800000 */
.L_x_584:
[----:B------:R-:W-:Y:S05]  /*f820*/  @P2 BRA `(.L_x_581) ;  /* 0x0000000400602947 */ /* 0x000fea0003800000 */
[----:B-1----:R-:W3:Y:S01]  /*f830*/  LDL R61, [R1+0x70] ;  /* 0x00007000013d7983 */ /* 0x002ee20000100800 */
[----:B------:R-:W-:Y:S01]  /*f840*/  LEA.HI R41, R41, R228, RZ, 0x1d ;  /* 0x000000e429297211 */ /* 0x000fe200078fe8ff */
[C---:B------:R-:W-:Y:S01]  /*f850*/  IMAD.U32 R54, R14.reuse, 0x10000, RZ ;  /* 0x000100000e367824 */ /* 0x040fe200078e00ff */
[----:B------:R-:W-:Y:S01]  /*f860*/  LOP3.LUT R51, R14, 0xffff0000, RZ, 0xc0, !PT ;  /* 0xffff00000e337812 */ /* 0x000fe200078ec0ff */
[----:B------:R-:W-:Y:S01]  /*f870*/  IMAD.U32 R52, R0, 0x10000, RZ ;  /* 0x0001000000347824 */ /* 0x000fe200078e00ff */
[----:B--2---:R-:W-:Y:S01]  /*f880*/  SHF.R.S32.HI R4, RZ, 0x1f, R41 ;  /* 0x0000001fff047819 */ /* 0x004fe20000011429 */
[----:B------:R-:W-:-:S03]  /*f890*/  IMAD.U32 R53, R15, 0x10000, RZ ;  /* 0x000100000f357824 */ /* 0x000fc600078e00ff */
[----:B0-----:R-:W-:Y:S01]  /*f8a0*/  LEA.HI R5, R4, R41, RZ, 0x3 ;  /* 0x0000002904057211 */ /* 0x001fe200078f18ff */
        /* <DEDUP_REMOVED lines=15> */
[----:B------:R-:W-:Y:S01]  /*f9a0*/  LOP3.LUT R47, R0, 0xffff0000, RZ, 0xc0, !PT ;  /* 0xffff0000002f7812 */ /* 0x000fe200078ec0ff */
[----:B------:R-:W-:Y:S01]  /*f9b0*/  FMUL.FTZ R55, R8, R51 ;  /* 0x0000003308377220 */ /* 0x000fe20000410000 */
[C---:B------:R-:W-:Y:S01]  /*f9c0*/  IMAD.U32 R49, R10.reuse, 0x10000, RZ ;  /* 0x000100000a317824 */ /* 0x040fe200078e00ff */
[----:B------:R-:W-:Y:S01]  /*f9d0*/  LOP3.LUT R10, R10, 0xffff0000, RZ, 0xc0, !PT ;  /* 0xffff00000a0a7812 */ /* 0x000fe200078ec0ff */
[----:B------:R-:W-:-:S02]  /*f9e0*/  IMAD.U32 R50, R11, 0x10000, RZ ;  /* 0x000100000b327824 */ /* 0x000fc400078e00ff */
[----:B------:R-:W-:Y:S01]  /*f9f0*/  FMUL.FTZ R57, R8, R47 ;  /* 0x0000002f08397220 */ /* 0x000fe20000410000 */
[----:B------:R-:W-:Y:S01]  /*fa00*/  IMAD.U32 R8, R20, 0x10000, RZ ;  /* 0x0001000014087824 */ /* 0x000fe200078e00ff */
[----:B------:R-:W-:Y:S01]  /*fa10*/  LOP3.LUT R11, R11, 0xffff0000, RZ, 0xc0, !PT ;  /* 0xffff00000b0b7812 */ /* 0x000fe200078ec0ff */
[----:B---3--:R-:W0:Y:S02]  /*fa20*/  LDS.128 R4, [R61] ;  /* 0x000000003d047984 */ /* 0x008e240000000c00 */
[C---:B0-----:R-:W-:Y:S01]  /*fa30*/  IMAD.U32 R43, R4.reuse, 0x10000, RZ ;  /* 0x00010000042b7824 */ /* 0x041fe200078e00ff */
[----:B------:R-:W-:Y:S01]  /*fa40*/  LOP3.LUT R4, R4, 0xffff0000, RZ, 0xc0, !PT ;  /* 0xffff000004047812 */ /* 0x000fe200078ec0ff */
[C---:B------:R-:W-:Y:S01]  /*fa50*/  IMAD.U32 R44, R5.reuse, 0x10000, RZ ;  /* 0x00010000052c7824 */ /* 0x040fe200078e00ff */
[----:B------:R-:W-:Y:S01]  /*fa60*/  LOP3.LUT R5, R5, 0xffff0000, RZ, 0xc0, !PT ;  /* 0xffff000005057812 */ /* 0x000fe200078ec0ff */
[C---:B------:R-:W-:Y:S01]  /*fa70*/  FFMA.FTZ R56, R43.reuse, R52, -R56 ;  /* 0x000000342b387223 */ /* 0x040fe20000010838 */
[----:B------:R-:W-:Y:S01]  /*fa80*/  FFMA.FTZ R58, R43, R54, R58 ;  /* 0x000000362b3a7223 */ /* 0x000fe2000001003a */
[----:B------:R-:W-:-:S02]  /*fa90*/  IMAD.U32 R43, R3, 0x10000, RZ ;  /* 0x00010000032b7824 */ /* 0x000fc400078e00ff */
[----:B------:R-:W-:Y:S01]  /*faa0*/  FFMA.FTZ R55, R4, R47, -R55 ;  /* 0x0000002f04377223 */ /* 0x000fe20000010837 */
[----:B------:R-:W-:Y:S01]  /*fab0*/  FMUL.FTZ R47, R48, R53 ;  /* 0x00000035302f7220 */ /* 0x000fe20000410000 */
[----:B------:R-:W-:Y:S01]  /*fac0*/  FFMA.FTZ R57, R4, R51, R57 ;  /* 0x0000003304397223 */ /* 0x000fe20000010039 */
[-C--:B------:R-:W-:Y:S01]  /*fad0*/  FMUL.FTZ R52, R48, R43.reuse ;  /* 0x0000002b30347220 */ /* 0x080fe20000410000 */
[----:B------:R-:W-:Y:S01]  /*fae0*/  LOP3.LUT R51, R20, 0xffff0000, RZ, 0xc0, !PT ;  /* 0xffff000014337812 */ /* 0x000fe200078ec0ff */
[----:B------:R-:W-:Y:S01]  /*faf0*/  FFMA.FTZ R48, R44, R43, -R47 ;  /* 0x0000002b2c307223 */ /* 0x000fe2000001082f */
[C---:B------:R-:W-:Y:S01]  /*fb00*/  LOP3.LUT R43, R12.reuse, 0xffff0000, RZ, 0xc0, !PT ;  /* 0xffff00000c2b7812 */ /* 0x040fe200078ec0ff */
[----:B------:R-:W-:Y:S02]  /*fb10*/  IMAD.U32 R4, R12, 0x10000, RZ ;  /* 0x000100000c047824 */ /* 0x000fe400078e00ff */
[----:B------:R-:W-:Y:S01]  /*fb20*/  FFMA.FTZ R52, R44, R53, R52 ;  /* 0x000000352c347223 */ /* 0x000fe20000010034 */
[C---:B------:R-:W-:Y:S01]  /*fb30*/  IMAD.U32 R45, R6.reuse, 0x10000, RZ ;  /* 0x00010000062d7824 */ /* 0x040fe200078e00ff */
[----:B------:R-:W-:Y:S01]  /*fb40*/  LOP3.LUT R6, R6, 0xffff0000, RZ, 0xc0, !PT ;  /* 0xffff000006067812 */ /* 0x000fe200078ec0ff */
[C---:B------:R-:W-:Y:S01]  /*fb50*/  FMUL.FTZ R59, R10.reuse, R51 ;  /* 0x000000330a3b7220 */ /* 0x040fe20000410000 */
[C---:B------:R-:W-:Y:S01]  /*fb60*/  FMUL.FTZ R44, R49.reuse, R8 ;  /* 0x00000008312c7220 */ /* 0x040fe20000410000 */
[----:B------:R-:W-:Y:S01]  /*fb70*/  FMUL.FTZ R54, R49, R4 ;  /* 0x0000000431367220 */ /* 0x000fe20000410000 */
[----:B------:R-:W-:Y:S01]  /*fb80*/  FMUL.FTZ R10, R10, R43 ;  /* 0x0000002b0a0a7220 */ /* 0x000fe20000410000 */
[----:B------:R-:W-:-:S02]  /*fb90*/  IMAD.U32 R49, R21, 0x10000, RZ ;  /* 0x0001000015317824 */ /* 0x000fc400078e00ff */
[----:B------:R-:W-:Y:S01]  /*fba0*/  FFMA.FTZ R53, R45, R4, -R44 ;  /* 0x000000042d357223 */ /* 0x000fe2000001082c */
[----:B------:R-:W-:Y:S02]  /*fbb0*/  IMAD.U32 R47, R13, 0x10000, RZ ;  /* 0x000100000d2f7824 */ /* 0x000fe400078e00ff */
[----:B------:R-:W-:Y:S01]  /*fbc0*/  FFMA.FTZ R54, R45, R8, R54 ;  /* 0x000000082d367223 */ /* 0x000fe20000010036 */
[----:B------:R-:W-:Y:S01]  /*fbd0*/  FFMA.FTZ R51, R6, R51, R10 ;  /* 0x0000003306337223 */ /* 0x000fe2000001000a */
[----:B------:R-:W-:Y:S02]  /*fbe0*/  IMAD.U32 R46, R7, 0x10000, RZ ;  /* 0x00010000072e7824 */ /* 0x000fe400078e00ff */
        /* <DEDUP_REMOVED lines=10> */
[----:B------:R-:W-:Y:S01]  /*fc90*/  LOP3.LUT R7, R7, 0xffff0000, RZ, 0xc0, !PT ;  /* 0xffff000007077812 */ /* 0x000fe200078ec0ff */
[----:B------:R-:W-:Y:S01]  /*fca0*/  FMUL.FTZ R50, R11, R10 ;  /* 0x0000000a0b327220 */ /* 0x000fe20000410000 */
        /* <DEDUP_REMOVED lines=9> */
[----:B------:R-:W-:Y:S02]  /*fd40*/  F2FP.BF16.F32.PACK_AB R7, R50, R45 ;  /* 0x0000002d3207723e */ /* 0x000fe400000010ff */
[----:B------:R-:W-:Y:S02]  /*fd50*/  F2FP.BF16.F32.PACK_AB R10, R51, R54 ;  /* 0x00000036330a723e */ /* 0x000fe400000010ff */
[----:B------:R-:W-:Y:S01]  /*fd60*/  F2FP.BF16.F32.PACK_AB R8, R57, R58 ;  /* 0x0000003a3908723e */ /* 0x000fe200000010ff */
[----:B------:R3:W-:Y:S01]  /*fd70*/  STS.128 [R61], R4 ;  /* 0x000000043d007388 */ /* 0x0007e20000000c00 */
[----:B------:R-:W-:-:S02]  /*fd80*/  F2FP.BF16.F32.PACK_AB R9, R43, R52 ;  /* 0x000000342b09723e */ /* 0x000fc400000010ff */
[----:B------:R-:W-:-:S05]  /*fd90*/  F2FP.BF16.F32.PACK_AB R11, R11, R46 ;  /* 0x0000002e0b0b723e */ /* 0x000fca00000010ff */
[----:B------:R3:W-:Y:S02]  /*fda0*/  STS.128 [R41+0x10400], R8 ;  /* 0x0104000829007388 */ /* 0x0007e40000000c00 */
.L_x_581:
[----:B------:R-:W-:Y:S05]  /*fdb0*/  BSYNC B1 ;  /* 0x0000000000017941 */ /* 0x000fea0003800000 */
.L_x_580:
[----:B------:R-:W-:-:S13]  /*fdc0*/  ISETP.GE.AND P0, PT, R207, R42, PT ;  /* 0x0000002acf00720c */ /* 0x000fda0003f06270 */
[----:B------:R-:W-:Y:S05]  /*fdd0*/  @P0 BRA `(.L_x_564) ;  /* 0x00000010004c0947 */ /* 0x000fea0003800000 */
[----:B---3--:R-:W3:Y:S01]  /*fde0*/  LDC R41, c[0x0][0x3f4] ;  /* 0x0000fd00ff297b82 */ /* 0x008ee20000000800 */
[C---:B-12---:R-:W-:Y:S01]  /*fdf0*/  VIADD R4, R18.reuse, 0x20 ;  /* 0x0000002012047836 */ /* 0x046fe20000000000 */
[----:B------:R-:W-:Y:S01]  /*fe00*/  BSSY B1, `(.L_x_586) ;  /* 0x000005e000017945 */ /* 0x000fe20003800000 */
[C---:B------:R-:W-:Y:S01]  /*fe10*/  VIADD R6, R18.reuse, 0x40 ;  /* 0x0000004012067836 */ /* 0x040fe20000000000 */
[----:B------:R-:W-:Y:S02]  /*fe20*/  SHF.R.U32.HI R59, RZ, 0x3, R185 ;  /* 0x00000003ff3b7819 */ /* 0x000fe400000116b9 */
[-C--:B---3--:R-:W-:Y:S02]  /*fe30*/  ISETP.GE.AND P0, PT, R18, R41.reuse, PT ;  /* 0x000000291200720c */ /* 0x088fe40003f06270 */
[-C--:B------:R-:W-:Y:S02]  /*fe40*/  ISETP.GE.AND P1, PT, R4, R41.reuse, PT ;  /* 0x000000290400720c */ /* 0x080fe40003f26270 */
[----:B------:R-:W-:-:S09]  /*fe50*/  ISETP.GE.AND P2, PT, R6, R41, PT ;  /* 0x000000290600720c */ /* 0x000fd20003f46270 */
[----:B------:R-:W-:Y:S05]  /*fe60*/  @P0 BRA `(.L_x_587) ;  /* 0x00000004005c0947 */ /* 0x000fea0003800000 */
[----:B------:R-:W2:Y:S01]  /*fe70*/  LDL R61, [R1+0x74] ;  /* 0x00007400013d7983 */ /* 0x000ea20000100800 */
[----:B------:R-:W-:Y:S01]  /*fe80*/  LEA.HI R4, R41, R226, RZ, 0x1d ;  /* 0x000000e229047211 */ /* 0x000fe200078fe8ff */
[C---:B------:R-:W-:Y:S01]  /*fe90*/  IMAD.U32 R53, R37.reuse, 0x10000, RZ ;  /* 0x0001000025357824 */ /* 0x040fe200078e00ff */
[----:B------:R-:W-:Y:S01]  /*fea0*/  LOP3.LUT R58, R37, 0xffff0000, RZ, 0xc0, !PT ;  /* 0xffff0000253a7812 */ /* 0x000fe200078ec0ff */
[----:B------:R-:W-:Y:S01]  /*feb0*/  IMAD.U32 R51, R32, 0x10000, RZ ;  /* 0x0001000020337824 */ /* 0x000fe200078e00ff */
[----:B0-----:R-:W-:Y:S01]  /*fec0*/  SHF.R.S32.HI R5, RZ, 0x1f, R4 ;  /* 0x0000001fff057819 */ /* 0x001fe20000011404 */
[----:B------:R-:W-:Y:S01]  /*fed0*/  IMAD.SHL.U32 R6, R4, 0x8, RZ ;  /* 0x0000000804067824 */ /* 0x000fe200078e00ff */
[----:B------:R-:W-:Y:S01]  /*fee0*/  LOP3.LUT R32, R32, 0xffff0000, RZ, 0xc0, !PT ;  /* 0xffff000020207812 */ /* 0x000fe200078ec0ff */
[----:B------:R-:W-:Y:S01]  /*fef0*/  IMAD.U32 R60, R38, 0x10000, RZ ;  /* 0x00010000263c7824 */ /* 0x000fe200078e00ff */
[----:B------:R-:W-:Y:S01]  /*ff00*/  LEA.HI R5, R5, R4, RZ, 0x3 ;  /* 0x0000000405057211 */ /* 0x000fe200078f18ff */
[----:B------:R-:W-:Y:S01]  /*ff10*/  IMAD.U32 R56, R33, 0x10000, RZ ;  /* 0x0001000021387824 */ /* 0x000fe200078e00ff */
[----:B------:R-:W-:Y:S01]  /*ff20*/  LOP3.LUT R4, R185, 0x38, R6, 0xf8, !PT ;  /* 0x00000038b9047812 */ /* 0x000fe200078ef806 */
[----:B------:R-:W-:Y:S01]  /*ff30*/  IMAD.U32 R55, R39, 0x10000, RZ ;  /* 0x0001000027377824 */ /* 0x000fe200078e00ff */
[----:B------:R-:W-:Y:S01]  /*ff40*/  LOP3.LUT R57, R40, 0xffff0000, RZ, 0xc0, !PT ;  /* 0xffff000028397812 */ /* 0x000fe200078ec0ff */
[----:B------:R-:W-:Y:S01]  /*ff50*/  IMAD.SHL.U32 R5, R5, 0x400, RZ ;  /* 0x0000040005057824 */ /* 0x000fe200078e00ff */
[----:B------:R-:W-:-:S02]  /*ff60*/  LOP3.LUT R4, R4, R59, RZ, 0x3c, !PT ;  /* 0x0000003b04047212 */ /* 0x000fc400078e3cff */
[----:B------:R-:W-:Y:S02]  /*ff70*/  LOP3.LUT R33, R33, 0xffff0000, RZ, 0xc0, !PT ;  /* 0xffff000021217812 */ /* 0x000fe400078ec0ff */
[----:B------:R-:W-:-:S04]  /*ff80*/  LOP3.LUT R5, R5, 0x7fffe000, RZ, 0xc0, !PT ;  /* 0x7fffe00005057812 */ /* 0x000fc800078ec0ff */
[----:B------:R-:W-:-:S05]  /*ff90*/  IADD3 R9, R4, R5, R195 ;  /* 0x0000000504097210 */ /* 0x000fca0007ffe0c3 */
[----:B------:R-:W-:-:S05]  /*ffa0*/  IMAD R42, R9, 0x2, R2 ;  /* 0x00000002092a7824 */ /* 0x000fca00078e0202 */
[----:B------:R-:W0:Y:S02]  /*ffb0*/  LDS.128 R8, [R42+0x10400] ;  /* 0x010400002a087984 */ /* 0x000e240000000c00 */
[C---:B0-----:R-:W-:Y:S01]  /*ffc0*/  IMAD.U32 R47, R8.reuse, 0x10000, RZ ;  /* 0x00010000082f7824 */ /* 0x041fe200078e00ff */
[----:B------:R-:W-:Y:S01]  /*ffd0*/  LOP3.LUT R8, R8, 0xffff0000, RZ, 0xc0, !PT ;  /* 0xffff000008087812 */ /* 0x000fe200078ec0ff */
[C---:B------:R-:W-:Y:S01]  /*ffe0*/  IMAD.U32 R48, R9.reuse, 0x10000, RZ ;  /* 0x0001000009307824 */ /* 0x040fe200078e00ff */
[----:B------:R-:W-:Y:S01]  /*fff0*/  LOP3.LUT R9, R9, 0xffff0000, RZ, 0xc0, !PT ;  /* 0xffff000009097812 */ /* 0x000fe200078ec0ff */
[-C--:B------:R-:W-:Y:S01]  /*10000*/  FMUL.FTZ R52, R53, R47.reuse ;  /* 0x0000002f35347220 */ /* 0x080fe20000410000 */
[----:B------:R-:W-:Y:S01]  /*10010*/  FMUL.FTZ R54, R51, R47 ;  /* 0x0000002f33367220 */ /* 0x000fe20000410000 */
[----:B------:R-:W-:Y:S01]  /*10020*/  FMUL.FTZ R47, R60, R48 ;  /* 0x000000303c2f7220 */ /* 0x000fe20000410000 */
[----:B------:R-:W-:Y:S01]  /*10030*/  FMUL.FTZ R37, R58, R8 ;  /* 0x000000083a257220 */ /* 0x000fe20000410000 */
        /* <DEDUP_REMOVED lines=9> */
[-C--:B------:R-:W-:Y:S01]  /*100d0*/  FFMA.FTZ R52, R51, R43.reuse, -R52 ;  /* 0x0000002b33347223 */ /* 0x080fe20000010834 */
[----:B------:R-:W-:Y:S01]  /*100e0*/  FMUL.FTZ R51, R56, R48 ;  /* 0x0000003038337220 */ /* 0x000fe20000410000 */
[----:B------:R-:W-:Y:S01]  /*100f0*/  FFMA.FTZ R54, R53, R43, R54 ;  /* 0x0000002b35367223 */ /* 0x000fe20000010036 */
[----:B------:R-:W-:Y:S01]  /*10100*/  FMUL.FTZ R43, R32, R8 ;  /* 0x00000008202b7220 */ /* 0x000fe20000410000 */
[----:B------:R-:W-:-:S02]  /*10110*/  IMAD.U32 R53, R34, 0x10000, RZ ;  /* 0x0001000022357824 */ /* 0x000fc400078e00ff */
[-C--:B------:R-:W-:Y:S01]  /*10120*/  FFMA.FTZ R47, R56, R44.reuse, -R47 ;  /* 0x0000002c382f7223 */ /* 0x080fe2000001082f */
[----:B------:R-:W-:Y:S01]  /*10130*/  FFMA.FTZ R51, R60, R44, R51 ;  /* 0x0000002c3c337223 */ /* 0x000fe20000010033 */
[----:B------:R-:W-:Y:S01]  /*10140*/  LOP3.LUT R34, R34, 0xffff0000, RZ, 0xc0, !PT ;  /* 0xffff000022227812 */ /* 0x000fe200078ec0ff */
[-C--:B------:R-:W-:Y:S01]  /*10150*/  FFMA.FTZ R37, R32, R4.reuse, -R37 ;  /* 0x0000000420257223 */ /* 0x080fe20000010825 */
[----:B------:R-:W-:Y:S01]  /*10160*/  LOP3.LUT R44, R39, 0xffff0000, RZ, 0xc0, !PT ;  /* 0xffff0000272c7812 */ /* 0x000fe200078ec0ff */
[----:B------:R-:W-:Y:S01]  /*10170*/  FFMA.FTZ R43, R58, R4, R43 ;  /* 0x000000043a2b7223 */ /* 0x000fe2000001002b */
[----:B------:R-:W-:Y:S02]  /*10180*/  IMAD.U32 R45, R6, 0x10000, RZ ;  /* 0x00010000062d7824 */ /* 0x000fe400078e00ff */
[-C--:B------:R-:W-:Y:S01]  /*10190*/  FMUL.FTZ R4, R55, R49.reuse ;  /* 0x0000003137047220 */ /* 0x080fe20000410000 */
[----:B------:R-:W-:Y:S01]  /*101a0*/  FMUL.FTZ R32, R53, R49 ;  /* 0x0000003135207220 */ /* 0x000fe20000410000 */
[----:B------:R-:W-:-:S02]  /*101b0*/  IMAD.U32 R48, R40, 0x10000, RZ ;  /* 0x0001000028307824 */ /* 0x000fc400078e00ff */
[-C--:B------:R-:W-:Y:S01]  /*101c0*/  FMUL.FTZ R39, R44, R10.reuse ;  /* 0x0000000a2c277220 */ /* 0x080fe20000410000 */
[----:B------:R-:W-:Y:S01]  /*101d0*/  FMUL.FTZ R49, R34, R10 ;  /* 0x0000000a22317220 */ /* 0x000fe20000410000 */
[-C--:B------:R-:W-:Y:S01]  /*101e0*/  FFMA.FTZ R8, R53, R45.reuse, -R4 ;  /* 0x0000002d35087223 */ /* 0x080fe20000010804 */
[----:B------:R-:W-:Y:S01]  /*101f0*/  FFMA.FTZ R10, R55, R45, R32 ;  /* 0x0000002d370a7223 */ /* 0x000fe20000010020 */
[----:B------:R-:W-:Y:S01]  /*10200*/  LOP3.LUT R6, R6, 0xffff0000, RZ, 0xc0, !PT ;  /* 0xffff000006067812 */ /* 0x000fe200078ec0ff */
[----:B------:R-:W-:Y:S02]  /*10210*/  IMAD.U32 R46, R7, 0x10000, RZ ;  /* 0x00010000072e7824 */ /* 0x000fe400078e00ff */
[----:B------:R-:W-:Y:S01]  /*10220*/  FMUL.FTZ R45, R48, R50 ;  /* 0x00000032302d7220 */ /* 0x000fe20000410000 */
[C---:B------:R-:W-:Y:S01]  /*10230*/  IMAD.U32 R4, R35.reuse, 0x10000, RZ ;  /* 0x0001000023047824 */ /* 0x040fe200078e00ff */
[----:B------:R-:W-:Y:S01]  /*10240*/  LOP3.LUT R55, R38, 0xffff0000, RZ, 0xc0, !PT ;  /* 0xffff000026377812 */ /* 0x000fe200078ec0ff */
[----:B------:R-:W-:Y:S01]  /*10250*/  FFMA.FTZ R39, R34, R6, -R39 ;  /* 0x0000000622277223 */ /* 0x000fe20000010827 */
[----:B------:R-:W-:Y:S01]  /*10260*/  LOP3.LUT R35, R35, 0xffff0000, RZ, 0xc0, !PT ;  /* 0xffff000023237812 */ /* 0x000fe200078ec0ff */
[C---:B------:R-:W-:Y:S01]  /*10270*/  FMUL.FTZ R53, R4.reuse, R50 ;  /* 0x0000003204357220 */ /* 0x040fe20000410000 */
[----:B------:R-:W-:Y:S01]  /*10280*/  LOP3.LUT R7, R7, 0xffff0000, RZ, 0xc0, !PT ;  /* 0xffff000007077812 */ /* 0x000fe200078ec0ff */
[----:B------:R-:W-:Y:S01]  /*10290*/  FFMA.FTZ R45, R4, R46, -R45 ;  /* 0x0000002e042d7223 */ /* 0x000fe2000001082d */
[----:B------:R-:W-:Y:S01]  /*102a0*/  FFMA.FTZ R49, R44, R6, R49 ;  /* 0x000000062c317223 */ /* 0x000fe20000010031 */
[----:B------:R-:W-:Y:S01]  /*102b0*/  FMUL.FTZ R4, R55, R9 ;  /* 0x0000000937047220 */ /* 0x000fe20000410000 */
[----:B------:R-:W-:Y:S01]  /*102c0*/  FMUL.FTZ R38, R57, R11 ;  /* 0x0000000b39267220 */ /* 0x000fe20000410000 */
[----:B------:R-:W-:Y:S01]  /*102d0*/  FMUL.FTZ R6, R33, R9 ;  /* 0x0000000921067220 */ /* 0x000fe20000410000 */
[----:B------:R-:W-:Y:S01]  /*102e0*/  FMUL.FTZ R40, R35, R11 ;  /* 0x0000000b23287220 */ /* 0x000fe20000410000 */
[----:B------:R-:W-:Y:S01]  /*102f0*/  FFMA.FTZ R32, R33, R5, -R4 ;  /* 0x0000000521207223 */ /* 0x000fe20000010804 */
[----:B------:R-:W-:Y:S01]  /*10300*/  FFMA.FTZ R38, R35, R7, -R38 ;  /* 0x0000000723267223 */ /* 0x000fe20000010826 */
[----:B------:R-:W-:Y:S01]  /*10310*/  FFMA.FTZ R53, R48, R46, R53 ;  /* 0x0000002e30357223 */ /* 0x000fe20000010035 */
        /* <DEDUP_REMOVED lines=12> */
.L_x_587:
[----:B------:R-:W-:Y:S05]  /*103e0*/  BSYNC B1 ;  /* 0x0000000000017941 */ /* 0x000fea0003800000 */
.L_x_586:
[----:B------:R-:W-:Y:S04]  /*103f0*/  BSSY B1, `(.L_x_588) ;  /* 0x0000059000017945 */ /* 0x000fe80003800000 */
[----:B------:R-:W-:Y:S05]  /*10400*/  @P1 BRA `(.L_x_589) ;  /* 0x00000004005c1947 */ /* 0x000fea0003800000 */
[----:B------:R-:W2:Y:S01]  /*10410*/  LDL R50, [R1+0x6c] ;  /* 0x00006c0001327983 */ /* 0x000ea20000100800 */
[----:B-1----:R-:W-:Y:S01]  /*10420*/  LEA.HI R4, R41, R227, RZ, 0x1d ;  /* 0x000000e329047211 */ /* 0x002fe200078fe8ff */
        /* <DEDUP_REMOVED lines=8> */
[C---:B------:R-:W-:Y:S01]  /*104b0*/  IMAD.U32 R47, R26.reuse, 0x10000, RZ ;  /* 0x000100001a2f7824 */ /* 0x040fe200078e00ff */
[----:B------:R-:W-:Y:S01]  /*104c0*/  LOP3.LUT R4, R185, 0x38, R6, 0xf8, !PT ;  /* 0x00000038b9047812 */ /* 0x000fe200078ef806 */
[----:B------:R-:W-:Y:S01]  /*104d0*/  IMAD.U32 R48, R29, 0x10000, RZ ;  /* 0x000100001d307824 */ /* 0x000fe200078e00ff */
[----:B------:R-:W-:Y:S01]  /*104e0*/  LOP3.LUT R26, R26, 0xffff0000, RZ, 0xc0, !PT ;  /* 0xffff00001a1a7812 */ /* 0x000fe200078ec0ff */
[----:B------:R-:W-:Y:S01]  /*104f0*/  IMAD.SHL.U32 R5, R5, 0x400, RZ ;  /* 0x0000040005057824 */ /* 0x000fe200078e00ff */
[----:B------:R-:W-:Y:S01]  /*10500*/  LOP3.LUT R4, R4, R59, RZ, 0x3c, !PT ;  /* 0x0000003b04047212 */ /* 0x000fe200078e3cff */
[----:B------:R-:W-:Y:S01]  /*10510*/  IMAD.U32 R55, R31, 0x10000, RZ ;  /* 0x000100001f377824 */ /* 0x000fe200078e00ff */
[----:B------:R-:W-:Y:S01]  /*10520*/  LOP3.LUT R30, R30, 0xffff0000, RZ, 0xc0, !PT ;  /* 0xffff00001e1e7812 */ /* 0x000fe200078ec0ff */
[----:B------:R-:W-:Y:S01]  /*10530*/  IMAD.U32 R28, R25, 0x10000, RZ ;  /* 0x00010000191c7824 */ /* 0x000fe200078e00ff */
[----:B------:R-:W-:Y:S01]  /*10540*/  LOP3.LUT R5, R5, 0x7fffe000, RZ, 0xc0, !PT ;  /* 0x7fffe00005057812 */ /* 0x000fe200078ec0ff */
[----:B------:R-:W-:Y:S01]  /*10550*/  IMAD.U32 R51, R27, 0x10000, RZ ;  /* 0x000100001b337824 */ /* 0x000fe200078e00ff */
[----:B------:R-:W-:-:S02]  /*10560*/  LOP3.LUT R29, R29, 0xffff0000, RZ, 0xc0, !PT ;  /* 0xffff00001d1d7812 */ /* 0x000fc400078ec0ff */
[----:B------:R-:W-:Y:S02]  /*10570*/  IADD3 R9, R4, R5, R195 ;  /* 0x0000000504097210 */ /* 0x000fe40007ffe0c3 */
[----:B------:R-:W-:Y:S02]  /*10580*/  LOP3.LUT R31, R31, 0xffff0000, RZ, 0xc0, !PT ;  /* 0xffff00001f1f7812 */ /* 0x000fe400078ec0ff */
[----:B------:R-:W-:Y:S01]  /*10590*/  LOP3.LUT R25, R25, 0xffff0000, RZ, 0xc0, !PT ;  /* 0xffff000019197812 */ /* 0x000fe200078ec0ff */
[----:B------:R-:W-:Y:S01]  /*105a0*/  IMAD R32, R9, 0x2, R2 ;  /* 0x0000000209207824 */ /* 0x000fe200078e0202 */
[----:B------:R-:W-:-:S04]  /*105b0*/  LOP3.LUT R27, R27, 0xffff0000, RZ, 0xc0, !PT ;  /* 0xffff00001b1b7812 */ /* 0x000fc800078ec0ff */
[----:B------:R-:W0:Y:S02]  /*105c0*/  LDS.128 R8, [R32+0x10400] ;  /* 0x0104000020087984 */ /* 0x000e240000000c00 */
[C---:B0-----:R-:W-:Y:S01]  /*105d0*/  IMAD.U32 R38, R8.reuse, 0x10000, RZ ;  /* 0x0001000008267824 */ /* 0x041fe200078e00ff */
[----:B------:R-:W-:Y:S01]  /*105e0*/  LOP3.LUT R8, R8, 0xffff0000, RZ, 0xc0, !PT ;  /* 0xffff000008087812 */ /* 0x000fe200078ec0ff */
[C---:B------:R-:W-:Y:S01]  /*105f0*/  IMAD.U32 R40, R10.reuse, 0x10000, RZ ;  /* 0x000100000a287824 */ /* 0x040fe200078e00ff */
[----:B------:R-:W-:Y:S01]  /*10600*/  LOP3.LUT R10, R10, 0xffff0000, RZ, 0xc0, !PT ;  /* 0xffff00000a0a7812 */ /* 0x000fe200078ec0ff */
[-C--:B------:R-:W-:Y:S01]  /*10610*/  FMUL.FTZ R44, R45, R38.reuse ;  /* 0x000000262d2c7220 */ /* 0x080fe20000410000 */
[----:B------:R-:W-:Y:S01]  /*10620*/  FMUL.FTZ R38, R43, R38 ;  /* 0x000000262b267220 */ /* 0x000fe20000410000 */
[C---:B------:R-:W-:Y:S01]  /*10630*/  IMAD.U32 R39, R9.reuse, 0x10000, RZ ;  /* 0x0001000009277824 */ /* 0x040fe200078e00ff */
[----:B------:R-:W-:Y:S01]  /*10640*/  LOP3.LUT R9, R9, 0xffff0000, RZ, 0xc0, !PT ;  /* 0xffff000009097812 */ /* 0x000fe200078ec0ff */
[C---:B------:R-:W-:Y:S01]  /*10650*/  IMAD.U32 R42, R11.reuse, 0x10000, RZ ;  /* 0x000100000b2a7824 */ /* 0x040fe200078e00ff */
[----:B------:R-:W-:Y:S01]  /*10660*/  LOP3.LUT R11, R11, 0xffff0000, RZ, 0xc0, !PT ;  /* 0xffff00000b0b7812 */ /* 0x000fe200078ec0ff */
[----:B------:R-:W-:Y:S01]  /*10670*/  FMUL.FTZ R49, R26, R10 ;  /* 0x0000000a1a317220 */ /* 0x000fe20000410000 */
[----:B--2---:R-:W0:Y:S02]  /*10680*/  LDS.128 R4, [R50] ;  /* 0x0000000032047984 */ /* 0x004e240000000c00 */
[C---:B0-----:R-:W-:Y:S01]  /*10690*/  IMAD.U32 R33, R4.reuse, 0x10000, RZ ;  /* 0x0001000004217824 */ /* 0x041fe200078e00ff */
[----:B------:R-:W-:Y:S01]  /*106a0*/  LOP3.LUT R4, R4, 0xffff0000, RZ, 0xc0, !PT ;  /* 0xffff000004047812 */ /* 0x000fe200078ec0ff */
[C---:B------:R-:W-:Y:S01]  /*106b0*/  IMAD.U32 R35, R6.reuse, 0x10000, RZ ;  /* 0x0001000006237824 */ /* 0x040fe200078e00ff */
[----:B------:R-:W-:Y:S01]  /*106c0*/  LOP3.LUT R6, R6, 0xffff0000, RZ, 0xc0, !PT ;  /* 0xffff000006067812 */ /* 0x000fe200078ec0ff */
[-C--:B------:R-:W-:Y:S01]  /*106d0*/  FFMA.FTZ R44, R43, R33.reuse, -R44 ;  /* 0x000000212b2c7223 */ /* 0x080fe2000001082c */
[----:B------:R-:W-:Y:S01]  /*106e0*/  FFMA.FTZ R38, R45, R33, R38 ;  /* 0x000000212d267223 */ /* 0x000fe20000010026 */
[-C--:B------:R-:W-:Y:S01]  /*106f0*/  FMUL.FTZ R43, R46, R8.reuse ;  /* 0x000000082e2b7220 */ /* 0x080fe20000410000 */
[----:B------:R-:W-:Y:S01]  /*10700*/  FMUL.FTZ R33, R24, R8 ;  /* 0x0000000818217220 */ /* 0x000fe20000410000 */
[----:B------:R-:W-:-:S02]  /*10710*/  IMAD.U32 R34, R5, 0x10000, RZ ;  /* 0x0001000005227824 */ /* 0x000fc400078e00ff */
[-C--:B------:R-:W-:Y:S01]  /*10720*/  FMUL.FTZ R45, R48, R39.reuse ;  /* 0x00000027302d7220 */ /* 0x080fe20000410000 */
[-C--:B------:R-:W-:Y:S01]  /*10730*/  FFMA.FTZ R43, R24, R4.reuse, -R43 ;  /* 0x00000004182b7223 */ /* 0x080fe2000001082b */
[----:B------:R-:W-:Y:S01]  /*10740*/  FFMA.FTZ R33, R46, R4, R33 ;  /* 0x000000042e217223 */ /* 0x000fe20000010021 */
[-C--:B------:R-:W-:Y:S01]  /*10750*/  FMUL.FTZ R4, R53, R40.reuse ;  /* 0x0000002835047220 */ /* 0x080fe20000410000 */
[----:B------:R-:W-:Y:S02]  /*10760*/  IMAD.U32 R37, R7, 0x10000, RZ ;  /* 0x0001000007257824 */ /* 0x000fe400078e00ff */
[C---:B------:R-:W-:Y:S01]  /*10770*/  FMUL.FTZ R40, R47.reuse, R40 ;  /* 0x000000282f287220 */ /* 0x040fe20000410000 */
[----:B------:R-:W-:Y:S01]  /*10780*/  FMUL.FTZ R39, R28, R39 ;  /* 0x000000271c277220 */ /* 0x000fe20000410000 */
[----:B------:R-:W-:Y:S01]  /*10790*/  FFMA.FTZ R8, R47, R35, -R4 ;  /* 0x000000232f087223 */ /* 0x000fe20000010804 */
[----:B------:R-:W-:Y:S01]  /*107a0*/  FMUL.FTZ R4, R55, R42 ;  /* 0x0000002a37047220 */ /* 0x000fe20000410000 */
[----:B------:R-:W-:Y:S01]  /*107b0*/  FMUL.FTZ R47, R30, R10 ;  /* 0x0000000a1e2f7220 */ /* 0x000fe20000410000 */
[----:B------:R-:W-:Y:S01]  /*107c0*/  FFMA.FTZ R45, R28, R34, -R45 ;  /* 0x000000221c2d7223 */ /* 0x000fe2000001082d */
[----:B------:R-:W-:Y:S01]  /*107d0*/  LOP3.LUT R5, R5, 0xffff0000, RZ, 0xc0, !PT ;  /* 0xffff000005057812 */ /* 0x000fe200078ec0ff */
[----:B------:R-:W-:Y:S01]  /*107e0*/  FFMA.FTZ R49, R30, R6, R49 ;  /* 0x000000061e317223 */ /* 0x000fe20000010031 */
[----:B------:R-:W-:Y:S01]  /*107f0*/  LOP3.LUT R7, R7, 0xffff0000, RZ, 0xc0, !PT ;  /* 0xffff000007077812 */ /* 0x000fe200078ec0ff */
[----:B------:R-:W-:Y:S01]  /*10800*/  FFMA.FTZ R28, R51, R37, -R4 ;  /* 0x00000025331c7223 */ /* 0x000fe20000010804 */
[----:B------:R-:W-:Y:S01]  /*10810*/  FFMA.FTZ R39, R48, R34, R39 ;  /* 0x0000002230277223 */ /* 0x000fe20000010027 */
[----:B------:R-:W-:Y:S01]  /*10820*/  FFMA.FTZ R47, R26, R6, -R47 ;  /* 0x000000061a2f7223 */ /* 0x000fe2000001082f */
[----:B------:R-:W-:Y:S01]  /*10830*/  FMUL.FTZ R4, R29, R9 ;  /* 0x000000091d047220 */ /* 0x000fe20000410000 */
        /* <DEDUP_REMOVED lines=20> */
.L_x_589:
[----:B------:R-:W-:Y:S05]  /*10980*/  BSYNC B1 ;  /* 0x0000000000017941 */ /* 0x000fea0003800000 */
.L_x_588:
[----:B------:R-:W-:Y:S05]  /*10990*/  @P2 BRA `(.L_x_564) ;  /* 0x00000004005c2947 */ /* 0x000fea0003800000 */
[----:B------:R-:W0:Y:S01]  /*109a0*/  LDL R43, [R1+0x68] ;  /* 0x00006800012b7983 */ /* 0x000e220000100800 */
[----:B------:R-:W-:Y:S01]  /*109b0*/  LEA.HI R41, R41, R228, RZ, 0x1d ;  /* 0x000000e429297211 */ /* 0x000fe200078fe8ff */
[C---:B------:R-:W-:Y:S01]  /*109c0*/  IMAD.U32 R35, R14.reuse, 0x10000, RZ ;  /* 0x000100000e237824 */ /* 0x040fe200078e00ff */
[----:B------:R-:W-:Y:S01]  /*109d0*/  LOP3.LUT R40, R14, 0xffff0000, RZ, 0xc0, !PT ;  /* 0xffff00000e287812 */ /* 0x000fe200078ec0ff */
[C---:B------:R-:W-:Y:S01]  /*109e0*/  IMAD.U32 R33, R0.reuse, 0x10000, RZ ;  /* 0x0001000000217824 */ /* 0x040fe200078e00ff */
[----:B-12---:R-:W-:Y:S01]  /*109f0*/  SHF.R.S32.HI R6, RZ, 0x1f, R41 ;  /* 0x0000001fff067819 */ /* 0x006fe20000011429 */
[----:B------:R-:W-:Y:S01]  /*10a00*/  IMAD.SHL.U32 R4, R41, 0x8, RZ ;  /* 0x0000000829047824 */ /* 0x000fe200078e00ff */
[----:B------:R-:W-:Y:S01]  /*10a10*/  LOP3.LUT R0, R0, 0xffff0000, RZ, 0xc0, !PT ;  /* 0xffff000000007812 */ /* 0x000fe200078ec0ff */
[----:B------:R-:W-:Y:S01]  /*10a20*/  IMAD.U32 R42, R15, 0x10000, RZ ;  /* 0x000100000f2a7824 */ /* 0x000fe200078e00ff */
[----:B------:R-:W-:Y:S01]  /*10a30*/  LEA.HI R6, R6, R41, RZ, 0x3 ;  /* 0x0000002906067211 */ /* 0x000fe200078f18ff */
[----:B------:R-:W-:Y:S01]  /*10a40*/  IMAD.U32 R38, R3, 0x10000, RZ ;  /* 0x0001000003267824 */ /* 0x000fe200078e00ff */
[----:B------:R-:W-:Y:S01]  /*10a50*/  LOP3.LUT R4, R185, 0x38, R4, 0xf8, !PT ;  /* 0x00000038b9047812 */ /* 0x000fe200078ef804 */
[C---:B------:R-:W-:Y:S01]  /*10a60*/  IMAD.U32 R39, R20.reuse, 0x10000, RZ ;  /* 0x0001000014277824 */ /* 0x040fe200078e00ff */
[----:B------:R-:W-:Y:S01]  /*10a70*/  LOP3.LUT R20, R20, 0xffff0000, RZ, 0xc0, !PT ;  /* 0xffff000014147812 */ /* 0x000fe200078ec0ff */
[----:B------:R-:W-:Y:S01]  /*10a80*/  IMAD.SHL.U32 R6, R6, 0x400, RZ ;  /* 0x0000040006067824 */ /* 0x000fe200078e00ff */
[----:B------:R-:W-:Y:S01]  /*10a90*/  LOP3.LUT R4, R4, R59, RZ, 0x3c, !PT ;  /* 0x0000003b04047212 */ /* 0x000fe200078e3cff */
[C---:B------:R-:W-:Y:S01]  /*10aa0*/  IMAD.U32 R37, R12.reuse, 0x10000, RZ ;  /* 0x000100000c257824 */ /* 0x040fe200078e00ff */
[----:B------:R-:W-:-:S02]  /*10ab0*/  LOP3.LUT R12, R12, 0xffff0000, RZ, 0xc0, !PT ;  /* 0xffff00000c0c7812 */ /* 0x000fc400078ec0ff */
[----:B------:R-:W-:Y:S02]  /*10ac0*/  LOP3.LUT R6, R6, 0x7fffe000, RZ, 0xc0, !PT ;  /* 0x7fffe00006067812 */ /* 0x000fe400078ec0ff */
[----:B------:R-:W-:Y:S02]  /*10ad0*/  LOP3.LUT R15, R15, 0xffff0000, RZ, 0xc0, !PT ;  /* 0xffff00000f0f7812 */ /* 0x000fe400078ec0ff */
[----:B------:R-:W-:Y:S02]  /*10ae0*/  IADD3 R9, R4, R6, R195 ;  /* 0x0000000604097210 */ /* 0x000fe40007ffe0c3 */
[----:B------:R-:W-:-:S03]  /*10af0*/  LOP3.LUT R3, R3, 0xffff0000, RZ, 0xc0, !PT ;  /* 0xffff000003037812 */ /* 0x000fc600078ec0ff */
[----:B------:R-:W-:-:S05]  /*10b00*/  IMAD R24, R9, 0x2, R2 ;  /* 0x0000000209187824 */ /* 0x000fca00078e0202 */
[----:B------:R-:W1:Y:S02]  /*10b10*/  LDS.128 R8, [R24+0x10400] ;  /* 0x0104000018087984 */ /* 0x000e640000000c00 */
[C---:B-1----:R-:W-:Y:S01]  /*10b20*/  IMAD.U32 R29, R8.reuse, 0x10000, RZ ;  /* 0x00010000081d7824 */ /* 0x042fe200078e00ff */
[----:B------:R-:W-:Y:S01]  /*10b30*/  LOP3.LUT R8, R8, 0xffff0000, RZ, 0xc0, !PT ;  /* 0xffff000008087812 */ /* 0x000fe200078ec0ff */
[C---:B------:R-:W-:Y:S01]  /*10b40*/  IMAD.U32 R30, R9.reuse, 0x10000, RZ ;  /* 0x00010000091e7824 */ /* 0x040fe200078e00ff */
[----:B------:R-:W-:Y:S01]  /*10b50*/  LOP3.LUT R9, R9, 0xffff0000, RZ, 0xc0, !PT ;  /* 0xffff000009097812 */ /* 0x000fe200078ec0ff */
[-C--:B------:R-:W-:Y:S01]  /*10b60*/  FMUL.FTZ R34, R35, R29.reuse ;  /* 0x0000001d23227220 */ /* 0x080fe20000410000 */
[----:B------:R-:W-:Y:S01]  /*10b70*/  FMUL.FTZ R14, R33, R29 ;  /* 0x0000001d210e7220 */ /* 0x000fe20000410000 */
[-C--:B------:R-:W-:Y:S01]  /*10b80*/  FMUL.FTZ R29, R40, R8.reuse ;  /* 0x00000008281d7220 */ /* 0x080fe20000410000 */
[C---:B------:R-:W-:Y:S01]  /*10b90*/  IMAD.U32 R31, R10.reuse, 0x10000, RZ ;  /* 0x000100000a1f7824 */ /* 0x040fe200078e00ff */
[----:B------:R-:W-:Y:S01]  /*10ba0*/  LOP3.LUT R10, R10, 0xffff0000, RZ, 0xc0, !PT ;  /* 0xffff00000a0a7812 */ /* 0x000fe200078ec0ff */
[C---:B------:R-:W-:Y:S01]  /*10bb0*/  IMAD.U32 R32, R11.reuse, 0x10000, RZ ;  /* 0x000100000b207824 */ /* 0x040fe200078e00ff */
[----:B------:R-:W-:Y:S01]  /*10bc0*/  LOP3.LUT R11, R11, 0xffff0000, RZ, 0xc0, !PT ;  /* 0xffff00000b0b7812 */ /* 0x000fe200078ec0ff */
[----:B0-----:R-:W0:Y:S02]  /*10bd0*/  LDS.128 R4, [R43] ;  /* 0x000000002b047984 */ /* 0x001e240000000c00 */
[C---:B0-----:R-:W-:Y:S01]  /*10be0*/  IMAD.U32 R25, R4.reuse, 0x10000, RZ ;  /* 0x0001000004197824 */ /* 0x041fe200078e00ff */
[----:B------:R-:W-:Y:S01]  /*10bf0*/  LOP3.LUT R4, R4, 0xffff0000, RZ, 0xc0, !PT ;  /* 0xffff000004047812 */ /* 0x000fe200078ec0ff */
[C---:B------:R-:W-:Y:S01]  /*10c00*/  IMAD.U32 R26, R5.reuse, 0x10000, RZ ;  /* 0x00010000051a7824 */ /* 0x040fe200078e00ff */
[----:B------:R-:W-:Y:S01]  /*10c10*/  LOP3.LUT R5, R5, 0xffff0000, RZ, 0xc0, !PT ;  /* 0xffff000005057812 */ /* 0x000fe200078ec0ff */
[-C--:B------:R-:W-:Y:S01]  /*10c20*/  FFMA.FTZ R34, R33, R25.reuse, -R34 ;  /* 0x0000001921227223 */ /* 0x080fe20000010822 */
[----:B------:R-:W-:Y:S01]  /*10c30*/  FFMA.FTZ R14, R35, R25, R14 ;  /* 0x00000019230e7223 */ /* 0x000fe2000001000e */
[C---:B------:R-:W-:Y:S01]  /*10c40*/  FMUL.FTZ R25, R0.reuse, R8 ;  /* 0x0000000800197220 */ /* 0x040fe20000410000 */
[----:B------:R-:W-:Y:S01]  /*10c50*/  FFMA.FTZ R29, R0, R4, -R29 ;  /* 0x00000004001d7223 */ /* 0x000fe2000001081d */
[-C--:B------:R-:W-:Y:S01]  /*10c60*/  FMUL.FTZ R33, R42, R30.reuse ;  /* 0x0000001e2a217220 */ /* 0x080fe20000410000 */
[----:B------:R-:W-:Y:S01]  /*10c70*/  FMUL.FTZ R35, R38, R30 ;  /* 0x0000001e26237220 */ /* 0x000fe20000410000 */
[----:B------:R-:W-:-:S02]  /*10c80*/  IMAD.U32 R27, R6, 0x10000, RZ ;  /* 0x00010000061b7824 */ /* 0x000fc400078e00ff */
[-C--:B------:R-:W-:Y:S01]  /*10c90*/  FMUL.FTZ R0, R39, R31.reuse ;  /* 0x0000001f27007220 */ /* 0x080fe20000410000 */
[----:B------:R-:W-:Y:S01]  /*10ca0*/  FFMA.FTZ R25, R40, R4, R25 ;  /* 0x0000000428197223 */ /* 0x000fe20000010019 */
[-C--:B------:R-:W-:Y:S01]  /*10cb0*/  FFMA.FTZ R33, R38, R26.reuse, -R33 ;  /* 0x0000001a26217223 */ /* 0x080fe20000010821 */
[----:B------:R-:W-:Y:S01]  /*10cc0*/  FFMA.FTZ R35, R42, R26, R35 ;  /* 0x0000001a2a237223 */ /* 0x000fe20000010023 */
[C---:B------:R-:W-:Y:S01]  /*10cd0*/  FMUL.FTZ R4, R37.reuse, R31 ;  /* 0x0000001f25047220 */ /* 0x040fe20000410000 */
[-C--:B------:R-:W-:Y:S01]  /*10ce0*/  FFMA.FTZ R8, R37, R27.reuse, -R0 ;  /* 0x0000001b25087223 */ /* 0x080fe20000010800 */
[----:B------:R-:W-:Y:S02]  /*10cf0*/  IMAD.U32 R26, R21, 0x10000, RZ ;  /* 0x00010000151a7824 */ /* 0x000fe400078e00ff */
[-C--:B------:R-:W-:Y:S01]  /*10d00*/  FMUL.FTZ R31, R20, R10.reuse ;  /* 0x0000000a141f7220 */ /* 0x080fe20000410000 */
[----:B------:R-:W-:Y:S02]  /*10d10*/  IMAD.U32 R0, R13, 0x10000, RZ ;  /* 0x000100000d007824 */ /* 0x000fe400078e00ff */
[----:B------:R-:W-:Y:S01]  /*10d20*/  FMUL.FTZ R37, R12, R10 ;  /* 0x0000000a0c257220 */ /* 0x000fe20000410000 */
[----:B------:R-:W-:Y:S01]  /*10d30*/  LOP3.LUT R6, R6, 0xffff0000, RZ, 0xc0, !PT ;  /* 0xffff000006067812 */ /* 0x000fe200078ec0ff */
[----:B------:R-:W-:Y:S01]  /*10d40*/  FFMA.FTZ R10, R39, R27, R4 ;  /* 0x0000001b270a7223 */ /* 0x000fe20000010004 */
[----:B------:R-:W-:-:S02]  /*10d50*/  IMAD.U32 R28, R7, 0x10000, RZ ;  /* 0x00010000071c7824 */ /* 0x000fc400078e00ff */
[-C--:B------:R-:W-:Y:S01]  /*10d60*/  FMUL.FTZ R27, R26, R32.reuse ;  /* 0x000000201a1b7220 */ /* 0x080fe20000410000 */
[----:B------:R-:W-:Y:S01]  /*10d70*/  LOP3.LUT R21, R21, 0xffff0000, RZ, 0xc0, !PT ;  /* 0xffff000015157812 */ /* 0x000fe200078ec0ff */
[----:B------:R-:W-:Y:S01]  /*10d80*/  FMUL.FTZ R39, R0, R32 ;  /* 0x0000002000277220 */ /* 0x000fe20000410000 */
[----:B------:R-:W-:Y:S01]  /*10d90*/  LOP3.LUT R13, R13, 0xffff0000, RZ, 0xc0, !PT ;  /* 0xffff00000d0d7812 */ /* 0x000fe200078ec0ff */
[-C--:B------:R-:W-:Y:S01]  /*10da0*/  FFMA.FTZ R31, R12, R6.reuse, -R31 ;  /* 0x000000060c1f7223 */ /* 0x080fe2000001081f */
[----:B------:R-:W-:Y:S01]  /*10db0*/  LOP3.LUT R7, R7, 0xffff0000, RZ, 0xc0, !PT ;  /* 0xffff000007077812 */ /* 0x000fe200078ec0ff */
[----:B------:R-:W-:Y:S01]  /*10dc0*/  FFMA.FTZ R37, R20, R6, R37 ;  /* 0x0000000614257223 */ /* 0x000fe20000010025 */
[-C--:B------:R-:W-:Y:S01]  /*10dd0*/  FFMA.FTZ R27, R0, R28.reuse, -R27 ;  /* 0x0000001c001b7223 */ /* 0x080fe2000001081b */
        /* <DEDUP_REMOVED lines=19> */
.L_x_564:
[----:B------:R-:W-:Y:S05]  /*10f10*/  BSYNC B0 ;  /* 0x0000000000007941 */ /* 0x000fea0003800000 */
.L_x_545:
[----:B------:R-:W-:Y:S01]  /*10f20*/  @!PT LDS RZ, [RZ] ;  /* 0x00000000fffff984 */ /* 0x000fe20000000800 */
[----:B------:R-:W-:Y:S01]  /*10f30*/  @!PT LDS RZ, [RZ] ;  /* 0x00000000fffff984 */ /* 0x000fe20000000800 */
[----:B------:R-:W-:Y:S01]  /*10f40*/  @!PT LDS RZ, [RZ] ;  /* 0x00000000fffff984 */ /* 0x000fe20000000800 */
[----:B------:R-:W-:Y:S01]  /*10f50*/  @!PT LDS RZ, [RZ] ;  /* 0x00000000fffff984 */ /* 0x000fe20000000800 */
[----:B------:R5:W-:Y:S06]  /*10f60*/  MEMBAR.ALL.CTA ;  /* 0x0000000000007992 */ /* 0x000bec0000008000 */
[----:B-----5:R-:W5:Y:S01]  /*10f70*/  FENCE.VIEW.ASYNC.S ;  /* 0x00000000000073c6 */ /* 0x020f620000000000 */
[----:B------:R-:W-:Y:S05]  /*10f80*/  WARPSYNC.ALL ;  /* 0x0000000000007948 */ /* 0x000fea0003800000 */
[----:B-----5:R-:W-:Y:S06]  /*10f90*/  BAR.SYNC.DEFER_BLOCKING 0xd, 0x100 ;  /* 0x0344000000007b1d */ /* 0x020fec0000010000 */
.L_x_543:
[----:B------:R-:W-:-:S05]  /*10fa0*/  IMAD.U32 R0, RZ, RZ, UR58 ;  /* 0x0000003aff007e24 */ /* 0x000fca000f8e00ff */
[----:B------:R-:W-:-:S13]  /*10fb0*/  ISETP.NE.AND P0, PT, R0, 0x3, PT ;  /* 0x000000030000780c */ /* 0x000fda0003f05270 */
[----:B------:R-:W-:Y:S05]  /*10fc0*/  @!P0 BRA `(.L_x_590) ;  /* 0x0000000000048947 */ /* 0x000fea0003800000 */
[----:B------:R-:W-:Y:S01]  /*10fd0*/  BPT.TRAP 0x1 ;  /* 0x000000040000795c */ /* 0x000fe20000300000 */
.L_x_590:
[----:B0123--:R-:W-:Y:S01]  /*10fe0*/  IMAD R10, R194, 0x8, R2 ;  /* 0x00000008c20a7824 */ /* 0x00ffe200078e0202 */
[----:B------:R-:W-:-:S04]  /*10ff0*/  SHF.L.U32 R3, R196, 0x1f, RZ ;  /* 0x0000001fc4037819 */ /* 0x000fc800000006ff */
[----:B------:R0:W1:Y:S01]  /*11000*/  SYNCS.PHASECHK.TRANS64.TRYWAIT P2, [R10+URZ+0x34830], R3 ;  /* 0x034830030a0075a7 */ /* 0x000062000804017f */
[----:B------:R-:W-:Y:S05]  /*11010*/  @!P0 BRA `(.L_x_591) ;  /* 0x0000000000048947 */ /* 0x000fea0003800000 */
[----:B------:R-:W-:Y:S01]  /*11020*/  BPT.TRAP 0x1 ;  /* 0x000000040000795c */ /* 0x000fe20000300000 */
.L_x_591:
[----:B------:R-:W2:Y:S01]  /*11030*/  S2R R0, SR_TID.X ;  /* 0x0000000000007919 */ /* 0x000ea20000002100 */
[----:B------:R-:W-:Y:S01]  /*11040*/  IMAD.MOV.U32 R151, RZ, RZ, RZ ;  /* 0x000000ffff977224 */ /* 0x000fe200078e00ff */
[----:B--2---:R-:W-:-:S04]  /*11050*/  LOP3.LUT R0, R0, 0x7f, RZ, 0xc0, !PT ;  /* 0x0000007f00007812 */ /* 0x004fc800078ec0ff */
[----:B------:R-:W-:Y:S01]  /*11060*/  ISETP.NE.AND P1, PT, R0, RZ, PT ;  /* 0x000000ff0000720c */ /* 0x000fe20003f25270 */
[----:B-1----:R-:W-:-:S12]  /*11070*/  @P2 BRA `(.L_x_592) ;  /* 0x0000000000082947 */ /* 0x002fd80003800000 */
[----:B------:R-:W1:Y:S02]  /*11080*/  SYNCS.PHASECHK.TRANS64.TRYWAIT P2, [R10+URZ+0x34830], R3 ;  /* 0x034830030a0075a7 */ /* 0x000e64000804017f */
[----:B-1----:R-:W-:Y:S05]  /*11090*/  @!P2 BRA `(.L_x_593) ;  /* 0x00000110000ca947 */ /* 0x002fea0003800000 */
.L_x_592:
[----:B------:R-:W-:Y:S05]  /*110a0*/  WARPSYNC.ALL ;  /* 0x0000000000007948 */ /* 0x000fea0003800000 */
[----:B------:R-:W-:Y:S01]  /*110b0*/  VIADD R0, R2, 0x1c400 ;  /* 0x0001c40002007836 */ /* 0x000fe20000000000 */
[----:B------:R-:W-:Y:S01]  /*110c0*/  R2UR UR4, R36 ;  /* 0x00000000240472ca */ /* 0x000fe200000e0000 */
[----:B----4-:R-:W-:Y:S01]  /*110d0*/  IMAD.MOV.U32 R5, RZ, RZ, 0x40000040 ;  /* 0x40000040ff057424 */ /* 0x010fe200078e00ff */
[----:B------:R-:W-:Y:S01]  /*110e0*/  WARPGROUP.ARRIVE ;  /* 0x00000000000079c5 */ /* 0x000fe20000000000 */
[----:B------:R-:W-:Y:S01]  /*110f0*/  UMOV UR9, 0x40000040 ;  /* 0x4000004000097882 */ /* 0x000fe20000000000 */
[----:B------:R-:W-:Y:S01]  /*11100*/  SHF.R.U32.HI R0, RZ, 0x4, R0 ;  /* 0x00000004ff007819 */ /* 0x000fe20000011600 */
[----:B------:R-:W-:Y:S01]  /*11110*/  IMAD.MOV.U32 R9, RZ, RZ, 0x40000040 ;  /* 0x40000040ff097424 */ /* 0x000fe200078e00ff */
[----:B------:R-:W-:Y:S01]  /*11120*/  R2UR UR11, R5 ;  /* 0x00000000050b72ca */ /* 0x000fe200000e0000 */
[----:B------:R-:W-:Y:S01]  /*11130*/  IMAD.U32 R21, RZ, RZ, UR9 ;  /* 0x00000009ff157e24 */ /* 0x000fe2000f8e00ff */
[----:B------:R-:W-:Y:S01]  /*11140*/  LOP3.LUT R0, R0, 0x3fff, RZ, 0xc0, !PT ;  /* 0x00003fff00007812 */ /* 0x000fe200078ec0ff */
[----:B------:R-:W-:Y:S01]  /*11150*/  UMOV UR41, 0x40000040 ;  /* 0x4000004000297882 */ /* 0x000fe20000000000 */
[----:B------:R-:W-:Y:S01]  /*11160*/  UMOV UR45, 0x40000040 ;  /* 0x40000040002d7882 */ /* 0x000fe20000000000 */
[----:B------:R-:W-:Y:S01]  /*11170*/  UMOV UR49, 0x40000040 ;  /* 0x4000004000317882 */ /* 0x000fe20000000000 */
[----:B------:R-:W-:Y:S01]  /*11180*/  LOP3.LUT R6, R0, 0x10000, RZ, 0xfc, !PT ;  /* 0x0001000000067812 */ /* 0x000fe200078efcff */
[----:B------:R-:W-:Y:S01]  /*11190*/  ULOP3.LUT UR4, UR4, 0x10000, URZ, 0xfc, !UPT ;  /* 0x0001000004047892 */ /* 0x000fe2000f8efc3f */
[----:B------:R-:W-:Y:S01]  /*111a0*/  IMAD.MOV.U32 R5, RZ, RZ, 0x40000040 ;  /* 0x40000040ff057424 */ /* 0x000fe200078e00ff */
[----:B------:R-:W-:Y:S01]  /*111b0*/  UMOV UR53, 0x40000040 ;  /* 0x4000004000357882 */ /* 0x000fe20000000000 */
[----:B------:R-:W-:Y:S01]  /*111c0*/  P2R R14, PR, RZ, 0x2 ;  /* 0x00000002ff0e7803 */ /* 0x000fe20000000000 */
[----:B------:R-:W-:Y:S01]  /*111d0*/  IMAD R4, R194, 0xc00, R6 ;  /* 0x00000c00c2047824 */ /* 0x000fe200078e0206 */
[----:B------:R-:W-:Y:S01]  /*111e0*/  UIADD3 UR5, UR4, 0x2, URZ ;  /* 0x0000000204057890 */ /* 0x000fe2000fffe03f */
[----:B------:R-:W-:Y:S01]  /*111f0*/  R2UR UR55, R5 ;  /* 0x00000000053772ca */ /* 0x000fe200000e0000 */
[----:B------:R-:W-:Y:S01]  /*11200*/  UMOV UR8, UR4 ;  /* 0x0000000400087c82 */ /* 0x000fe20008000000 */
[C---:B------:R-:W-:Y:S01]  /*11210*/  VIADD R8, R4.reuse, 0x2 ;  /* 0x0000000204087836 */ /* 0x040fe20000000000 */
[----:B------:R-:W-:Y:S01]  /*11220*/  R2UR UR10, R4 ;  /* 0x00000000040a72ca */ /* 0x000fe200000e0000 */
[----:B------:R-:W-:Y:S01]  /*11230*/  IMAD.U32 R20, RZ, RZ, UR8 ;  /* 0x00000008ff147e24 */ /* 0x000fe2000f8e00ff */
[----:B------:R-:W-:Y:S01]  /*11240*/  UIADD3 UR40, UR4, 0x800, URZ ;  /* 0x0000080004287890 */ /* 0x000fe2000fffe03f */
[----:B------:R-:W-:Y:S01]  /*11250*/  P2R R12, PR, RZ, 0x1 ;  /* 0x00000001ff0c7803 */ /* 0x000fe20000000000 */
[----:B------:R-:W-:Y:S01]  /*11260*/  UIADD3 UR44, UR4, 0x802, URZ ;  /* 0x00000802042c7890 */ /* 0x000fe2000fffe03f */
[----:B------:R-:W-:Y:S01]  /*11270*/  BSSY B0, `(.L_x_594) ;  /* 0x00004c1000007945 */ /* 0x000fe20003800000 */
[----:B------:R2:W-:Y:S01]  /*11280*/  STL.64 [R1+0x40], R20 ;  /* 0x0000401401007387 */ /* 0x0005e20000100a00 */
[----:B------:R-:W-:Y:S01]  /*11290*/  UIADD3 UR48, UR4, 0x804, URZ ;  /* 0x0000080404307890 */ /* 0x000fe2000fffe03f */
[--C-:B------:R-:W-:Y:S01]  /*112a0*/  IMAD.MOV.U32 R150, RZ, RZ, R151.reuse ;  /* 0x000000ffff967224 */ /* 0x100fe200078e0097 */
[----:B------:R-:W-:Y:S01]  /*112b0*/  UIADD3 UR52, UR4, 0x806, URZ ;  /* 0x0000080604347890 */ /* 0x000fe2000fffe03f */
[--C-:B------:R-:W-:Y:S01]  /*112c0*/  IMAD.MOV.U32 R148, RZ, RZ, R151.reuse ;  /* 0x000000ffff947224 */ /* 0x100fe200078e0097 */
[----:B------:R-:W-:Y:S01]  /*112d0*/  ULDC UR60, c[0x0][0x988] ;  /* 0x00026200003c7ab9 */ /* 0x000fe20000000800 */
[----:B------:R-:W-:Y:S01]  /*112e0*/  IMAD.MOV.U32 R147, RZ, RZ, R151 ;  /* 0x000000ffff937224 */ /* 0x000fe200078e0097 */
[----:B------:R-:W-:Y:S01]  /*112f0*/  HGMMA.64x128x16.F32.BF16 R24, gdesc[UR8], RZ, !UPT, gsb0 ;  /* 0x01e00000081879f0 */ /* 0x000fe2000c0018ff */
[----:B------:R-:W-:Y:S01]  /*11300*/  R2UR UR10, R8 ;  /* 0x00000000080a72ca */ /* 0x000fe200000e0000 */
[----:B------:R-:W-:Y:S01]  /*11310*/  UMOV UR8, UR5 ;  /* 0x0000000500087c82 */ /* 0x000fe20008000000 */
[----:B------:R-:W-:Y:S01]  /*11320*/  R2UR UR11, R9 ;  /* 0x00000000090b72ca */ /* 0x000fe200000e0000 */
[----:B------:R-:W-:Y:S01]  /*11330*/  UMOV UR9, 0x40000040 ;  /* 0x4000004000097882 */ /* 0x000fe20000000000 */
[----:B------:R-:W-:Y:S01]  /*11340*/  VIADD R8, R4, 0x4 ;  /* 0x0000000404087836 */ /* 0x000fe20000000000 */
[----:B------:R-:W-:Y:S01]  /*11350*/  UIADD3 UR5, UR4, 0x4, URZ ;  /* 0x0000000404057890 */ /* 0x000fe2000fffe03f */
[----:B------:R-:W-:-:S02]  /*11360*/  IMAD.MOV.U32 R9, RZ, RZ, 0x40000040 ;  /* 0x40000040ff097424 */ /* 0x000fc400078e00ff */
[----:B--2---:R-:W-:Y:S02]  /*11370*/  IMAD.U32 R20, RZ, RZ, UR8 ;  /* 0x00000008ff147e24 */ /* 0x004fe4000f8e00ff */
[----:B------:R-:W-:Y:S02]  /*11380*/  IMAD.U32 R21, RZ, RZ, UR9 ;  /* 0x00000009ff157e24 */ /* 0x000fe4000f8e00ff */
[--C-:B------:R-:W-:Y:S02]  /*11390*/  IMAD.MOV.U32 R146, RZ, RZ, R151.reuse ;  /* 0x000000ffff927224 */ /* 0x100fe400078e0097 */
[--C-:B------:R-:W-:Y:S01]  /*113a0*/  IMAD.MOV.U32 R145, RZ, RZ, R151.reuse ;  /* 0x000000ffff917224 */ /* 0x100fe200078e0097 */
[----:B------:R2:W-:Y:S01]  /*113b0*/  STL.64 [R1+0x38], R20 ;  /* 0x0000381401007387 */ /* 0x0005e20000100a00 */
[--C-:B------:R-:W-:Y:S02]  /*113c0*/  IMAD.MOV.U32 R144, RZ, RZ, R151.reuse ;  /* 0x000000ffff907224 */ /* 0x100fe400078e0097 */
[----:B-----5:R-:W-:-:S02]  /*113d0*/  IMAD.MOV.U32 R143, RZ, RZ, R151 ;  /* 0x000000ffff8f7224 */ /* 0x020fc400078e0097 */
        /* <DEDUP_REMOVED lines=29> */
[----:B------:R-:W-:Y:S01]  /*115b0*/  IMAD.MOV.U32 R88, RZ, RZ, R151 ;  /* 0x000000ffff587224 */ /* 0x000fe200078e0097 */
[----:B------:R-:W-:-:S02]  /*115c0*/  WARPGROUP.DEPBAR.LE gsb0, 0x0 ;  /* 0x00008000000079c5 */ /* 0x000fc40000010000 */
[----:B------:R-:W-:-:S06]  /*115d0*/  WARPGROUP.ARRIVE ;  /* 0x00000000000079c5 */ /* 0x000fcc0000000000 */
[----:B------:R-:W-:Y:S01]  /*115e0*/  HGMMA.64x128x16.F32.BF16 R24, gdesc[UR8], R24, gsb0 ;  /* 0x01e00000081879f0 */ /* 0x000fe20008001818 */
[----:B------:R-:W-:Y:S01]  /*115f0*/  R2UR UR10, R8 ;  /* 0x00000000080a72ca */ /* 0x000fe200000e0000 */
[----:B------:R-:W-:Y:S01]  /*11600*/  UMOV UR8, UR5 ;  /* 0x0000000500087c82 */ /* 0x000fe20008000000 */
[----:B------:R-:W-:Y:S01]  /*11610*/  R2UR UR11, R9 ;  /* 0x00000000090b72ca */ /* 0x000fe200000e0000 */
[----:B------:R-:W-:Y:S01]  /*11620*/  UMOV UR9, 0x40000040 ;  /* 0x4000004000097882 */ /* 0x000fe20000000000 */
[----:B------:R-:W-:Y:S01]  /*11630*/  VIADD R8, R4, 0x6 ;  /* 0x0000000604087836 */ /* 0x000fe20000000000 */
[----:B------:R-:W-:Y:S01]  /*11640*/  UIADD3 UR5, UR4, 0x6, URZ ;  /* 0x0000000604057890 */ /* 0x000fe2000fffe03f */
[----:B------:R-:W-:Y:S02]  /*11650*/  IMAD.MOV.U32 R9, RZ, RZ, 0x40000040 ;  /* 0x40000040ff097424 */ /* 0x000fe400078e00ff */
[----:B--2---:R-:W-:Y:S02]  /*11660*/  IMAD.U32 R20, RZ, RZ, UR8 ;  /* 0x00000008ff147e24 */ /* 0x004fe4000f8e00ff */
[----:B------:R-:W-:-:S05]  /*11670*/  IMAD.U32 R21, RZ, RZ, UR9 ;  /* 0x00000009ff157e24 */ /* 0x000fca000f8e00ff */
[----:B------:R2:W-:Y:S01]  /*11680*/  STL.64 [R1+0x30], R20 ;  /* 0x0000301401007387 */ /* 0x0005e20000100a00 */
[----:B------:R-:W-:Y:S02]  /*11690*/  WARPGROUP.DEPBAR.LE gsb0, 0x0 ;  /* 0x00008000000079c5 */ /* 0x000fe40000010000 */
        /* <DEDUP_REMOVED lines=48> */
[----:B--2---:R-:W-:Y:S01]  /*119a0*/  IMAD.U32 R20, RZ, RZ, UR8 ;  /* 0x00000008ff147e24 */ /* 0x004fe2000f8e00ff */
[----:B------:R-:W-:Y:S01]  /*119b0*/  ULDC UR4, c[0x0][0x988] ;  /* 0x0002620000047ab9 */ /* 0x000fe20000000800 */
        /* <DEDUP_REMOVED lines=9> */
[----:B------:R-:W-:Y:S02]  /*11a50*/  VIADD R8, R4, 0x800 ;  /* 0x0000080004087836 */ /* 0x000fe40000000000 */
[----:B------:R-:W-:Y:S02]  /*11a60*/  IMAD.MOV.U32 R9, RZ, RZ, 0x40000040 ;  /* 0x40000040ff097424 */ /* 0x000fe400078e00ff */
[----:B--2---:R-:W-:Y:S01]  /*11a70*/  IMAD.U32 R20, RZ, RZ, UR8 ;  /* 0x00000008ff147e24 */ /* 0x004fe2000f8e00ff */
[----:B------:R-:W-:Y:S01]  /*11a80*/  R2UR UR42, R8 ;  /* 0x00000000082a72ca */ /* 0x000fe200000e0000 */
[----:B------:R-:W-:Y:S01]  /*11a90*/  VIADD R8, R4, 0x802 ;  /* 0x0000080204087836 */ /* 0x000fe20000000000 */
[----:B------:R-:W-:Y:S01]  /*11aa0*/  R2UR UR43, R9 ;  /* 0x00000000092b72ca */ /* 0x000fe200000e0000 */
[----:B------:R-:W-:-:S02]  /*11ab0*/  IMAD.MOV.U32 R9, RZ, RZ, 0x40000040 ;  /* 0x40000040ff097424 */ /* 0x000fc400078e00ff */
[----:B------:R-:W-:Y:S01]  /*11ac0*/  IMAD.U32 R21, RZ, RZ, UR9 ;  /* 0x00000009ff157e24 */ /* 0x000fe2000f8e00ff */
[----:B------:R-:W-:Y:S01]  /*11ad0*/  R2UR UR46, R8 ;  /* 0x00000000082e72ca */ /* 0x000fe200000e0000 */
[C---:B------:R-:W-:Y:S01]  /*11ae0*/  VIADD R8, R4.reuse, 0x804 ;  /* 0x0000080404087836 */ /* 0x040fe20000000000 */
[----:B------:R-:W-:Y:S01]  /*11af0*/  R2UR UR47, R9 ;  /* 0x00000000092f72ca */ /* 0x000fe200000e0000 */
[----:B------:R-:W-:Y:S01]  /*11b00*/  IMAD.MOV.U32 R9, RZ, RZ, 0x40000040 ;  /* 0x40000040ff097424 */ /* 0x000fe200078e00ff */
[----:B------:R2:W-:Y:S01]  /*11b10*/  STL.64 [R1], R20 ;  /* 0x0000001401007387 */ /* 0x0005e20000100a00 */
[----:B------:R-:W-:Y:S01]  /*11b20*/  VIADD R4, R4, 0x806 ;  /* 0x0000080604047836 */ /* 0x000fe20000000000 */
[----:B------:R-:W-:Y:S02]  /*11b30*/  R2UR UR50, R8 ;  /* 0x00000000083272ca */ /* 0x000fe400000e0000 */
[----:B------:R-:W-:Y:S02]  /*11b40*/  R2UR UR51, R9 ;  /* 0x00000000093372ca */ /* 0x000fe400000e0000 */
[----:B------:R-:W-:-:S02]  /*11b50*/  R2UR UR54, R4 ;  /* 0x00000000043672ca */ /* 0x000fc400000e0000 */
[----:B------:R-:W-:-:S05]  /*11b60*/  IADD3 R4, R152, 0x80, -R209 ;  /* 0x0000008098047810 */ /* 0x000fca0007ffe8d1 */
[----:B------:R-:W-:-:S05]  /*11b70*/  IMAD R4, R149, -0x80, R4 ;  /* 0xffffff8095047824 */ /* 0x000fca00078e0204 */
[C---:B------:R-:W-:Y:S02]  /*11b80*/  ISETP.GT.AND P4, PT, R4.reuse, RZ, PT ;  /* 0x000000ff0400720c */ /* 0x040fe40003f84270 */
[C---:B------:R-:W-:Y:S02]  /*11b90*/  ISETP.GT.AND P3, PT, R4.reuse, 0x1, PT ;  /* 0x000000010400780c */ /* 0x040fe40003f64270 */
[C---:B------:R-:W-:Y:S02]  /*11ba0*/  ISETP.GT.AND P2, PT, R4.reuse, 0x8, PT ;  /* 0x000000080400780c */ /* 0x040fe40003f44270 */
[C---:B------:R-:W-:Y:S02]  /*11bb0*/  ISETP.GT.AND P6, PT, R4.reuse, 0x9, PT ;  /* 0x000000090400780c */ /* 0x040fe40003fc4270 */
[C---:B------:R-:W-:Y:S02]  /*11bc0*/  ISETP.GT.AND P5, PT, R4.reuse, 0x10, PT ;  /* 0x000000100400780c */ /* 0x040fe40003fa4270 */
[----:B------:R-:W-:-:S02]  /*11bd0*/  ISETP.GT.AND P1, PT, R4, 0x59, PT ;  /* 0x000000590400780c */ /* 0x000fc40003f24270 */
[----:B------:R-:W-:Y:S01]  /*11be0*/  ISETP.GT.AND P0, PT, R4, 0x60, PT ;  /* 0x000000600400780c */ /* 0x000fe20003f04270 */
        /* <DEDUP_REMOVED lines=54> */
[----:B--2---:R-:W-:Y:S02]  /*11f50*/  FSEL R21, R42, -INF , P6 ;  /* 0xff8000002a157808 */ /* 0x004fe40003000000 */
        /* <DEDUP_REMOVED lines=76> */
[----:B01----:R-:W0:Y:S01]  /*12420*/  SHFL.BFLY PT, R3, R8, 0x2, 0x1f ;  /* 0x0c401f0008037f89 */ /* 0x003e2200000e0000 */
        /* <DEDUP_REMOVED lines=8> */
[----:B------:R-:W-:Y:S02]  /*124b0*/  ISETP.NE.AND P0, PT, R12, RZ, PT ;  /* 0x000000ff0c00720c */ /* 0x000fe40003f05270 */
[----:B------:R-:W-:Y:S02]  /*124c0*/  ISETP.NE.AND P1, PT, R14, RZ, PT ;  /* 0x000000ff0e00720c */ /* 0x000fe40003f25270 */
[----:B0-----:R-:W-:-:S02]  /*124d0*/  FMNMX.FTZ R20, R8, R3, !PT ;  /* 0x0000000308147209 */ /* 0x001fc40007810000 */
[----:B------:R-:W-:-:S03]  /*124e0*/  FMNMX.FTZ R8, R5, R27, !PT ;  /* 0x0000001b05087209 */ /* 0x000fc60007810000 */
        /* <DEDUP_REMOVED lines=71> */
[----:B------:R-:W-:Y:S01]  /*12960*/  FFMA.FTZ R85, R85, R0, -R4 ;  /* 0x0000000055557223 */ /* 0x000fe20000010804 */
[--C-:B------:R-:W-:Y:S01]  /*12970*/  IMAD.MOV.U32 R137, RZ, RZ, R151.reuse ;  /* 0x000000ffff897224 */ /* 0x100fe200078e0097 */
[----:B------:R-:W-:Y:S01]  /*12980*/  FMNMX.FTZ R8, R69, R8, !PT ;  /* 0x0000000845087209 */ /* 0x000fe20007810000 */
[----:B------:R-:W-:-:S02]  /*12990*/  IMAD.MOV.U32 R135, RZ, RZ, R151 ;  /* 0x000000ffff877224 */ /* 0x000fc400078e0097 */
[--C-:B------:R-:W-:Y:S01]  /*129a0*/  IMAD.MOV.U32 R133, RZ, RZ, R151.reuse ;  /* 0x000000ffff857224 */ /* 0x100fe200078e0097 */
[----:B------:R-:W-:Y:S01]  /*129b0*/  FMNMX.FTZ R8, R89, R8, !PT ;  /* 0x0000000859087209 */ /* 0x000fe20007810000 */
[----:B------:R-:W4:Y:S01]  /*129c0*/  MUFU.EX2 R15, R15 ;  /* 0x0000000f000f7308 */ /* 0x000f220000000800 */
[--C-:B------:R-:W-:Y:S02]  /*129d0*/  IMAD.MOV.U32 R131, RZ, RZ, R151.reuse ;  /* 0x000000ffff837224 */ /* 0x100fe400078e0097 */
[----:B------:R-:W-:Y:S01]  /*129e0*/  FMNMX.FTZ R8, R91, R8, !PT ;  /* 0x000000085b087209 */ /* 0x000fe20007810000 */
[--C-:B------:R-:W-:Y:S02]  /*129f0*/  IMAD.MOV.U32 R129, RZ, RZ, R151.reuse ;  /* 0x000000ffff817224 */ /* 0x100fe400078e0097 */
[--C-:B------:R-:W-:Y:S01]  /*12a00*/  IMAD.MOV.U32 R127, RZ, RZ, R151.reuse ;  /* 0x000000ffff7f7224 */ /* 0x100fe200078e0097 */
[----:B------:R-:W-:Y:S01]  /*12a10*/  FMNMX.FTZ R8, R93, R8, !PT ;  /* 0x000000085d087209 */ /* 0x000fe20007810000 */
[----:B------:R-:W4:Y:S01]  /*12a20*/  MUFU.EX2 R178, R178 ;  /* 0x000000b200b27308 */ /* 0x000f220000000800 */
[----:B------:R-:W-:-:S02]  /*12a30*/  IMAD.MOV.U32 R125, RZ, RZ, R151 ;  /* 0x000000ffff7d7224 */ /* 0x000fc400078e0097 */
[----:B------:R-:W-:Y:S01]  /*12a40*/  FMNMX.FTZ R8, R95, R8, !PT ;  /* 0x000000085f087209 */ /* 0x000fe20007810000 */
[--C-:B------:R-:W-:Y:S02]  /*12a50*/  IMAD.MOV.U32 R123, RZ, RZ, R151.reuse ;  /* 0x000000ffff7b7224 */ /* 0x100fe400078e0097 */
[--C-:B------:R-:W-:Y:S01]  /*12a60*/  IMAD.MOV.U32 R121, RZ, RZ, R151.reuse ;  /* 0x000000ffff797224 */ /* 0x100fe200078e0097 */
[----:B------:R-:W-:Y:S01]  /*12a70*/  FMNMX.FTZ R8, R99, R8, !PT ;  /* 0x0000000863087209 */ /* 0x000fe20007810000 */
[----:B------:R-:W4:Y:S01]  /*12a80*/  MUFU.EX2 R33, R33 ;  /* 0x0000002100217308 */ /* 0x000f220000000800 */
[--C-:B------:R-:W-:Y:S02]  /*12a90*/  IMAD.MOV.U32 R119, RZ, RZ, R151.reuse ;  /* 0x000000ffff777224 */ /* 0x100fe400078e0097 */
[--C-:B------:R-:W-:Y:S01]  /*12aa0*/  IMAD.MOV.U32 R117, RZ, RZ, R151.reuse ;  /* 0x000000ffff757224 */ /* 0x100fe200078e0097 */
[----:B------:R-:W0:Y:S01]  /*12ab0*/  SHFL.BFLY PT, R7, R8, 0x2, 0x1f ;  /* 0x0c401f0008077f89 */ /* 0x000e2200000e0000 */
[----:B------:R-:W-:-:S02]  /*12ac0*/  IMAD.MOV.U32 R113, RZ, RZ, R151 ;  /* 0x000000ffff717224 */ /* 0x000fc400078e0097 */
[--C-:B------:R-:W-:Y:S01]  /*12ad0*/  IMAD.MOV.U32 R111, RZ, RZ, R151.reuse ;  /* 0x000000ffff6f7224 */ /* 0x100fe200078e0097 */
[----:B------:R-:W-:Y:S01]  /*12ae0*/  MUFU.EX2 R172, R172 ;  /* 0x000000ac00ac7308 */ /* 0x000fe20000000800 */
[----:B------:R-:W-:-:S07]  /*12af0*/  IMAD.MOV.U32 R109, RZ, RZ, R151 ;  /* 0x000000ffff6d7224 */ /* 0x000fce00078e0097 */
        /* <DEDUP_REMOVED lines=16> */
[----:B------:R-:W-:Y:S01]  /*12c00*/  FADD.FTZ R5, R180, R25 ;  /* 0x00000019b4057221 */ /* 0x000fe20000010000 */
[-CC-:B------:R-:W-:Y:S01]  /*12c10*/  FFMA.FTZ R8, R31, R0.reuse, -R26.reuse ;  /* 0x000000001f087223 */ /* 0x180fe2000001081a */
[-CC-:B------:R-:W-:Y:S01]  /*12c20*/  FFMA.FTZ R177, R11, R0.reuse, -R26.reuse ;  /* 0x000000000bb17223 */ /* 0x180fe2000001081a */
[----:B------:R-:W-:Y:S01]  /*12c30*/  MUFU.EX2 R181, R181 ;  /* 0x000000b500b57308 */ /* 0x000fe20000000800 */
[----:B-1----:R-:W-:Y:S01]  /*12c40*/  FADD.FTZ R32, R182, R5 ;  /* 0x00000005b6207221 */ /* 0x002fe20000010000 */
[-CC-:B------:R-:W-:Y:S01]  /*12c50*/  FFMA.FTZ R12, R35, R0.reuse, -R26.reuse ;  /* 0x00000000230c7223 */ /* 0x180fe2000001081a */
[-CC-:B------:R-:W-:Y:S01]  /*12c60*/  FFMA.FTZ R179, R13, R0.reuse, -R26.reuse ;  /* 0x000000000db37223 */ /* 0x180fe2000001081a */
[-C--:B------:R-:W-:Y:S01]  /*12c70*/  FFMA.FTZ R14, R39, R0.reuse, -R26 ;  /* 0x00000000270e7223 */ /* 0x080fe2000001081a */
[----:B--2---:R-:W-:Y:S01]  /*12c80*/  FADD.FTZ R5, R29, R32 ;  /* 0x000000201d057221 */ /* 0x004fe20000010000 */
[-CC-:B------:R-:W-:Y:S01]  /*12c90*/  FFMA.FTZ R173, R21, R0.reuse, -R26.reuse ;  /* 0x0000000015ad7223 */ /* 0x180fe2000001081a */
[-CC-:B------:R-:W-:Y:S01]  /*12ca0*/  FFMA.FTZ R20, R43, R0.reuse, -R26.reuse ;  /* 0x000000002b147223 */ /* 0x180fe2000001081a */
[----:B------:R-:W0:Y:S01]  /*12cb0*/  MUFU.EX2 R4, R4 ;  /* 0x0000000400047308 */ /* 0x000e220000000800 */
[----:B---3--:R-:W-:Y:S01]  /*12cc0*/  FADD.FTZ R34, R176, R5 ;  /* 0x00000005b0227221 */ /* 0x008fe20000010000 */
[-CC-:B------:R-:W-:Y:S01]  /*12cd0*/  FFMA.FTZ R175, R37, R0.reuse, -R26.reuse ;  /* 0x0000000025af7223 */ /* 0x180fe2000001081a */
[-CC-:B------:R-:W-:Y:S01]  /*12ce0*/  FFMA.FTZ R24, R47, R0.reuse, -R26.reuse ;  /* 0x000000002f187223 */ /* 0x180fe2000001081a */
[-C--:B------:R-:W-:Y:S01]  /*12cf0*/  FFMA.FTZ R169, R41, R0.reuse, -R26 ;  /* 0x0000000029a97223 */ /* 0x080fe2000001081a */
[----:B----4-:R-:W-:Y:S01]  /*12d00*/  FADD.FTZ R5, R15, R34 ;  /* 0x000000220f057221 */ /* 0x010fe20000010000 */
        /* <DEDUP_REMOVED lines=23> */
[-CC-:B------:R-:W-:Y:S01]  /*12e80*/  FFMA.FTZ R89, R89, R0.reuse, -R26.reuse ;  /* 0x0000000059597223 */ /* 0x180fe2000001081a */
[-CC-:B------:R-:W-:Y:S01]  /*12e90*/  FFMA.FTZ R91, R91, R0.reuse, -R26.reuse ;  /* 0x000000005b5b7223 */ /* 0x180fe2000001081a */
[-CC-:B------:R-:W-:Y:S01]  /*12ea0*/  FFMA.FTZ R93, R93, R0.reuse, -R26.reuse ;  /* 0x000000005d5d7223 */ /* 0x180fe2000001081a */
[----:B------:R-:W1:Y:S01]  /*12eb0*/  MUFU.EX2 R12, R12 ;  /* 0x0000000c000c7308 */ /* 0x000e620000000800 */
[C---:B--2---:R-:W-:Y:S01]  /*12ec0*/  FADD.FTZ R36, R8.reuse, R5 ;  /* 0x0000000508247221 */ /* 0x044fe20000010000 */
[-CC-:B------:R-:W-:Y:S01]  /*12ed0*/  FFMA.FTZ R95, R95, R0.reuse, -R26.reuse ;  /* 0x000000005f5f7223 */ /* 0x180fe2000001081a */
[----:B------:R-:W-:Y:S01]  /*12ee0*/  FFMA.FTZ R99, R99, R0, -R26 ;  /* 0x0000000063637223 */ /* 0x000fe2000001081a */
[----:B------:R-:W-:Y:S01]  /*12ef0*/  F2FP.BF16.F32.PACK_AB R183, R8, R183 ;  /* 0x000000b708b7723e */ /* 0x000fe200000010ff */
[----:B------:R-:W-:Y:S01]  /*12f00*/  IMAD.MOV.U32 R115, RZ, RZ, R151 ;  /* 0x000000ffff737224 */ /* 0x000fe200078e0097 */
[----:B------:R-:W-:-:S02]  /*12f10*/  F2FP.BF16.F32.PACK_AB R181, R4, R181 ;  /* 0x000000b504b5723e */ /* 0x000fc400000010ff */
[----:B------:R-:W2:Y:S01]  /*12f20*/  MUFU.EX2 R179, R179 ;  /* 0x000000b300b37308 */ /* 0x000ea20000000800 */
[----:B0-----:R-:W-:Y:S01]  /*12f30*/  FADD.FTZ R5, R177, R36 ;  /* 0x00000024b1057221 */ /* 0x001fe20000010000 */
[----:B------:R-:W-:Y:S02]  /*12f40*/  F2FP.BF16.F32.PACK_AB R180, R25, R180 ;  /* 0x000000b419b4723e */ /* 0x000fe400000010ff */
[----:B------:R-:W-:Y:S02]  /*12f50*/  F2FP.BF16.F32.PACK_AB R182, R29, R182 ;  /* 0x000000b61db6723e */ /* 0x000fe400000010ff */
[----:B------:R-:W-:Y:S02]  /*12f60*/  F2FP.BF16.F32.PACK_AB R176, R15, R176 ;  /* 0x000000b00fb0723e */ /* 0x000fe400000010ff */
[----:B------:R-:W0:Y:S01]  /*12f70*/  MUFU.EX2 R14, R14 ;  /* 0x0000000e000e7308 */ /* 0x000e220000000800 */
[C---:B-1----:R-:W-:Y:S01]  /*12f80*/  FADD.FTZ R36, R12.reuse, R5 ;  /* 0x000000050c247221 */ /* 0x042fe20000010000 */
[----:B------:R-:W-:Y:S01]  /*12f90*/  FADD.FTZ R5, R77, R38 ;  /* 0x000000264d057221 */ /* 0x000fe20000010000 */
[----:B------:R-:W-:Y:S01]  /*12fa0*/  F2FP.BF16.F32.PACK_AB R177, R12, R177 ;  /* 0x000000b10cb1723e */ /* 0x000fe200000010ff */
[----:B------:R-:W-:Y:S01]  /*12fb0*/  VIADD R12, R149, 0xfffffffe ;  /* 0xfffffffe950c7836 */ /* 0x000fe20000000000 */
[----:B------:R-:W-:Y:S01]  /*12fc0*/  F2FP.BF16.F32.PACK_AB R178, R33, R178 ;  /* 0x000000b221b2723e */ /* 0x000fe200000010ff */
[----:B------:R-:W-:Y:S01]  /*12fd0*/  FADD.FTZ R38, R168, R5 ;  /* 0x00000005a8267221 */ /* 0x000fe20000010000 */
[----:B------:R-:W-:Y:S01]  /*12fe0*/  @!P1 VIADD R5, R10, 0x34840 ;  /* 0x000348400a059836 */ /* 0x000fe20000000000 */
[----:B------:R-:W1:Y:S01]  /*12ff0*/  MUFU.EX2 R173, R173 ;  /* 0x000000ad00ad7308 */ /* 0x000e620000000800 */
[----:B--2---:R-:W-:Y:S01]  /*13000*/  FADD.FTZ R9, R179, R36 ;  /* 0x00000024b3097221 */ /* 0x004fe20000010000 */
[----:B------:R-:W-:Y:S01]  /*13010*/  FADD.FTZ R11, R81, R38 ;  /* 0x00000026510b7221 */ /* 0x000fe20000010000 */
[----:B------:R-:W-:Y:S01]  /*13020*/  ISETP.GE.AND P2, PT, R12, R197, PT ;  /* 0x000000c50c00720c */ /* 0x000fe20003f46270 */
[----:B------:R-:W-:Y:S01]  /*13030*/  IMAD.MOV.U32 R149, RZ, RZ, R151 ;  /* 0x000000ffff957224 */ /* 0x000fe200078e0097 */
[----:B------:R-:W-:-:S02]  /*13040*/  @!P1 PRMT R5, RZ, 0x654, R5 ;  /* 0x00000654ff059816 */ /* 0x000fc40000000005 */
[----:B------:R-:W-:Y:S01]  /*13050*/  F2FP.BF16.F32.PACK_AB R172, R73, R172 ;  /* 0x000000ac49ac723e */ /* 0x000fe200000010ff */
[----:B------:R-:W2:Y:S01]  /*13060*/  MUFU.EX2 R20, R20 ;  /* 0x0000001400147308 */ /* 0x000ea20000000800 */
[C---:B0-----:R-:W-:Y:S01]  /*13070*/  FADD.FTZ R36, R14.reuse, R9 ;  /* 0x000000090e247221 */ /* 0x041fe20000010000 */
[----:B------:R0:W-:Y:S01]  /*13080*/  @!P1 SYNCS.ARRIVE.TRANS64.RED.A1T0 RZ, [R5+URZ], RZ ;  /* 0x000000ff05ff99a7 */ /* 0x0001e2000810043f */
[----:B------:R-:W-:Y:S02]  /*13090*/  F2FP.BF16.F32.PACK_AB R174, R77, R174 ;  /* 0x000000ae4dae723e */ /* 0x000fe400000010ff */
[----:B------:R-:W-:Y:S02]  /*130a0*/  F2FP.BF16.F32.PACK_AB R168, R81, R168 ;  /* 0x000000a851a8723e */ /* 0x000fe400000010ff */
[----:B------:R-:W-:Y:S01]  /*130b0*/  F2FP.BF16.F32.PACK_AB R179, R14, R179 ;  /* 0x000000b30eb3723e */ /* 0x000fe200000010ff */
[----:B------:R-:W0:Y:S01]  /*130c0*/  MUFU.EX2 R175, R175 ;  /* 0x000000af00af7308 */ /* 0x000e220000000800 */
[----:B-1----:R-:W-:Y:S01]  /*130d0*/  FADD.FTZ R9, R173, R36 ;  /* 0x00000024ad097221 */ /* 0x002fe20000010000 */
[----:B------:R-:W-:Y:S01]  /*130e0*/  FADD.FTZ R36, R170, R11 ;  /* 0x0000000baa247221 */ /* 0x000fe20000010000 */
[----:B------:R-:W-:-:S05]  /*130f0*/  F2FP.BF16.F32.PACK_AB R170, R79, R170 ;  /* 0x000000aa4faa723e */ /* 0x000fca00000010ff */
[----:B------:R-:W1:Y:S01]  /*13100*/  MUFU.EX2 R24, R24 ;  /* 0x0000001800187308 */ /* 0x000e620000000800 */
[C---:B--2---:R-:W-:Y:S01]  /*13110*/  FADD.FTZ R38, R20.reuse, R9 ;  /* 0x0000000914267221 */ /* 0x044fe20000010000 */
[----:B------:R-:W-:Y:S01]  /*13120*/  FADD.FTZ R9, R79, R36 ;  /* 0x000000244f097221 */ /* 0x000fe20000010000 */
[----:B------:R-:W-:Y:S01]  /*13130*/  FFMA.FTZ R36, R71, R0, -R26 ;  /* 0x0000000047247223 */ /* 0x000fe2000001081a */
[----:B------:R-:W-:-:S04]  /*13140*/  F2FP.BF16.F32.PACK_AB R173, R20, R173 ;  /* 0x000000ad14ad723e */ /* 0x000fc800000010ff */
        /* <DEDUP_REMOVED lines=80> */
[----:B------:R2:W3:Y:S01]  /*13650*/  MUFU.EX2 R38, R89 ;  /* 0x0000005900267308 */ /* 0x0004e20000000800 */
[----:B0-----:R-:W-:-:S07]  /*13660*/  FADD.FTZ R44, R166, R9 ;  /* 0x00000009a62c7221 */ /* 0x001fce0000010000 */
[----:B------:R-:W0:Y:S01]  /*13670*/  MUFU.EX2 R91, R91 ;  /* 0x0000005b005b7308 */ /* 0x000e220000000800 */
[----:B-1----:R-:W-:Y:S01]  /*13680*/  FADD.FTZ R9, R69, R42 ;  /* 0x0000002a45097221 */ /* 0x002fe20000010000 */
[----:B--2---:R-:W-:-:S06]  /*13690*/  IMAD.MOV.U32 R89, RZ, RZ, R151 ;  /* 0x000000ffff597224 */ /* 0x004fcc00078e0097 */
[----:B------:R1:W2:Y:S01]  /*136a0*/  MUFU.EX2 R40, R93 ;  /* 0x0000005d00287308 */ /* 0x0002a20000000800 */
[C---:B---3--:R-:W-:Y:S01]  /*136b0*/  FADD.FTZ R4, R38.reuse, R9 ;  /* 0x0000000926047221 */ /* 0x048fe20000010000 */
[----:B------:R-:W-:-:S06]  /*136c0*/  F2FP.BF16.F32.PACK_AB R163, R38, R69 ;  /* 0x0000004526a3723e */ /* 0x000fcc00000010ff */
[----:B------:R-:W3:Y:S01]  /*136d0*/  MUFU.EX2 R95, R95 ;  /* 0x0000005f005f7308 */ /* 0x000ee20000000800 */
[----:B0-----:R-:W-:Y:S01]  /*136e0*/  FADD.FTZ R9, R91, R4 ;  /* 0x000000045b097221 */ /* 0x001fe20000010000 */
[----:B-1----:R-:W-:-:S06]  /*136f0*/  IMAD.MOV.U32 R93, RZ, RZ, R151 ;  /* 0x000000ffff5d7224 */ /* 0x002fcc00078e0097 */
[----:B------:R0:W1:Y:S01]  /*13700*/  MUFU.EX2 R8, R99 ;  /* 0x0000006300087308 */ /* 0x0000620000000800 */
[C---:B--2---:R-:W-:Y:S01]  /*13710*/  FADD.FTZ R4, R40.reuse, R9 ;  /* 0x0000000928047221 */ /* 0x044fe20000010000 */
[----:B------:R-:W-:Y:S01]  /*13720*/  F2FP.BF16.F32.PACK_AB R165, R40, R91 ;  /* 0x0000005b28a5723e */ /* 0x000fe200000010ff */
[----:B------:R-:W-:-:S05]  /*13730*/  IMAD.MOV.U32 R91, RZ, RZ, R151 ;  /* 0x000000ffff5b7224 */ /* 0x000fca00078e0097 */
[----:B------:R-:W2:Y:S01]  /*13740*/  MUFU.EX2 R85, R85 ;  /* 0x0000005500557308 */ /* 0x000ea20000000800 */
[----:B---3--:R-:W-:Y:S01]  /*13750*/  FADD.FTZ R9, R95, R4 ;  /* 0x000000045f097221 */ /* 0x008fe20000010000 */
[----:B0-----:R-:W-:-:S03]  /*13760*/  IMAD.MOV.U32 R99, RZ, RZ, R151 ;  /* 0x000000ffff637224 */ /* 0x001fc600078e0097 */
[C---:B-1----:R-:W-:Y:S01]  /*13770*/  FADD.FTZ R4, R8.reuse, R9 ;  /* 0x0000000908047221 */ /* 0x042fe20000010000 */
[----:B------:R-:W-:Y:S01]  /*13780*/  F2FP.BF16.F32.PACK_AB R167, R8, R95 ;  /* 0x0000005f08a7723e */ /* 0x000fe200000010ff */
[----:B------:R-:W-:Y:S02]  /*13790*/  IMAD.MOV.U32 R8, RZ, RZ, 0x3f800000 ;  /* 0x3f800000ff087424 */ /* 0x000fe400078e00ff */
[----:B------:R-:W-:Y:S02]  /*137a0*/  IMAD.MOV.U32 R9, RZ, RZ, 0x3f800000 ;  /* 0x3f800000ff097424 */ /* 0x000fe400078e00ff */
[----:B------:R-:W-:Y:S02]  /*137b0*/  IMAD.MOV.U32 R95, RZ, RZ, R151 ;  /* 0x000000ffff5f7224 */ /* 0x000fe400078e0097 */
[C---:B--2---:R-:W-:Y:S01]  /*137c0*/  FADD.FTZ R5, R85.reuse, R44 ;  /* 0x0000002c55057221 */ /* 0x044fe20000010000 */
[----:B------:R-:W-:Y:S01]  /*137d0*/  F2FP.BF16.F32.PACK_AB R166, R85, R166 ;  /* 0x000000a655a6723e */ /* 0x000fe200000010ff */
[----:B------:R-:W-:Y:S06]  /*137e0*/  @!P2 BRA `(.L_x_595) ;  /* 0x0000002400a4a947 */ /* 0x000fec0003800000 */
[----:B------:R-:W-:Y:S01]  /*137f0*/  IMAD.MOV.U32 R13, RZ, RZ, R7 ;  /* 0x000000ffff0d7224 */ /* 0x000fe200078e0007 */
[----:B------:R-:W-:Y:S01]  /*13800*/  CS2R R150, SRZ ;  /* 0x0000000000967805 */ /* 0x000fe2000001ff00 */
        /* <DEDUP_REMOVED lines=34> */
[----:B------:R-:W-:-:S07]  /*13a30*/  CS2R R88, SRZ ;  /* 0x0000000000587805 */ /* 0x000fce000001ff00 */
.L_x_606:
[----:B------:R-:W-:-:S05]  /*13a40*/  VIADD R0, R10, 0x1 ;  /* 0x000000010a007836 */ /* 0x000fca0000000000 */
[----:B------:R-:W-:-:S04]  /*13a50*/  ISETP.NE.AND P2, PT, R0, 0x2, PT ;  /* 0x000000020000780c */ /* 0x000fc80003f45270 */
[----:B------:R-:W-:Y:S02]  /*13a60*/  SEL R196, RZ, 0x1, P2 ;  /* 0x00000001ffc47807 */ /* 0x000fe40001000000 */
[----:B------:R-:W-:Y:S02]  /*13a70*/  SEL R194, R0, RZ, P2 ;  /* 0x000000ff00c27207 */ /* 0x000fe40001000000 */
[----:B------:R-:W-:Y:S01]  /*13a80*/  LOP3.LUT R196, R11, R196, RZ, 0x3c, !PT ;  /* 0x000000c40bc47212 */ /* 0x000fe200078e3cff */
[----:B------:R-:W-:Y:S06]  /*13a90*/  @!P0 BRA `(.L_x_596) ;  /* 0x0000000000048947 */ /* 0x000fec0003800000 */
[----:B------:R-:W-:Y:S01]  /*13aa0*/  BPT.TRAP 0x1 ;  /* 0x000000040000795c */ /* 0x000fe20000300000 */
.L_x_596:
[----:B------:R-:W-:Y:S01]  /*13ab0*/  IMAD R15, R194, 0x8, R2 ;  /* 0x00000008c20f7824 */ /* 0x000fe200078e0202 */
[----:B------:R-:W-:-:S04]  /*13ac0*/  SHF.L.U32 R20, R196, 0x1f, RZ ;  /* 0x0000001fc4147819 */ /* 0x000fc800000006ff */
[----:B------:R0:W1:Y:S01]  /*13ad0*/  SYNCS.PHASECHK.TRANS64.TRYWAIT P2, [R15+URZ+0x34830], R20 ;  /* 0x034830140f0075a7 */ /* 0x000062000804017f */
[----:B------:R-:W-:Y:S05]  /*13ae0*/  @!P0 BRA `(.L_x_597) ;  /* 0x0000000000048947 */ /* 0x000fea0003800000 */
[----:B------:R-:W-:Y:S01]  /*13af0*/  BPT.TRAP 0x1 ;  /* 0x000000040000795c */ /* 0x000fe20000300000 */
.L_x_597:
[----:B------:R-:W-:Y:S01]  /*13b00*/  IMAD R0, R194, 0xc00, R6 ;  /* 0x00000c00c2007824 */ /* 0x000fe200078e0206 */
[----:B------:R-:W-:Y:S03]  /*13b10*/  BSSY B1, `(.L_x_598) ;  /* 0x0000006000017945 */ /* 0x000fe60003800000 */
[C---:B------:R-:W-:Y:S02]  /*13b20*/  VIADD R24, R0.reuse, 0x2 ;  /* 0x0000000200187836 */ /* 0x040fe40000000000 */
[----:B------:R-:W-:Y:S01]  /*13b30*/  VIADD R3, R0, 0x4 ;  /* 0x0000000400037836 */ /* 0x000fe20000000000 */
[----:B-1----:R-:W-:Y:S06]  /*13b40*/  @P2 BRA `(.L_x_599) ;  /* 0x0000000000082947 */ /* 0x002fec0003800000 */
[----:B------:R-:W1:Y:S02]  /*13b50*/  SYNCS.PHASECHK.TRANS64.TRYWAIT P2, [R15+URZ+0x34830], R20 ;  /* 0x034830140f0075a7 */ /* 0x000e64000804017f */
[----:B-1----:R-:W-:Y:S05]  /*13b60*/  @!P2 BRA `(.L_x_600) ;  /* 0x000000e4006ca947 */ /* 0x002fea0003800000 */
.L_x_599:
[----:B------:R-:W-:Y:S05]  /*13b70*/  BSYNC B1 ;  /* 0x0000000000017941 */ /* 0x000fea0003800000 */
.L_x_598:
[----:B------:R-:W2:Y:S04]  /*13b80*/  LDL.64 R28, [R1+0x40] ;  /* 0x00004000011c7983 */ /* 0x000ea80000100a00 */
[----:B------:R3:W-:Y:S01]  /*13b90*/  STL.64 [R1+0xa8], R12 ;  /* 0x0000a80c01007387 */ /* 0x0007e20000100a00 */
[-C--:B------:R-:W-:Y:S01]  /*13ba0*/  FMUL.FTZ R88, R88, R9.reuse ;  /* 0x0000000958587220 */ /* 0x080fe20000410000 */
[-C--:B------:R-:W-:Y:S01]  /*13bb0*/  FMUL.FTZ R89, R89, R9.reuse ;  /* 0x0000000959597220 */ /* 0x080fe20000410000 */
[-C--:B------:R-:W-:Y:S01]  /*13bc0*/  FMUL.FTZ R92, R92, R9.reuse ;  /* 0x000000095c5c7220 */ /* 0x080fe20000410000 */
[-C--:B------:R-:W-:Y:S01]  /*13bd0*/  FMUL.FTZ R93, R93, R9.reuse ;  /* 0x000000095d5d7220 */ /* 0x080fe20000410000 */
[-C--:B------:R-:W-:Y:S01]  /*13be0*/  FMUL.FTZ R96, R96, R9.reuse ;  /* 0x0000000960607220 */ /* 0x080fe20000410000 */
[-C--:B------:R-:W-:Y:S01]  /*13bf0*/  FMUL.FTZ R97, R97, R9.reuse ;  /* 0x0000000961617220 */ /* 0x080fe20000410000 */
[-C--:B------:R-:W-:Y:S01]  /*13c00*/  FMUL.FTZ R100, R100, R9.reuse ;  /* 0x0000000964647220 */ /* 0x080fe20000410000 */
[----:B---3--:R-:W3:Y:S04]  /*13c10*/  LDL.64 R12, [R1+0x30] ;  /* 0x00003000010c7983 */ /* 0x008ee80000100a00 */
        /* <DEDUP_REMOVED lines=10> */
[----:B----4-:R-:W4:Y:S01]  /*13cc0*/  LDL.64 R10, [R1+0x28] ;  /* 0x00002800010a7983 */ /* 0x010f220000100a00 */
[-C--:B------:R-:W-:Y:S01]  /*13cd0*/  FMUL.FTZ R120, R120, R9.reuse ;  /* 0x0000000978787220 */ /* 0x080fe20000410000 */
[----:B------:R-:W-:-:S02]  /*13ce0*/  FMUL.FTZ R121, R121, R9 ;  /* 0x0000000979797220 */ /* 0x000fc40000410000 */
[----:B------:R0:W-:Y:S01]  /*13cf0*/  STL [R1+0x98], R6 ;  /* 0x0000980601007387 */ /* 0x0001e20000100800 */
        /* <DEDUP_REMOVED lines=9> */
[----:B0-----:R-:W4:Y:S01]  /*13d90*/  LDL.64 R6, [R1+0x20] ;  /* 0x0000200001067983 */ /* 0x001f220000100a00 */
[-C--:B------:R-:W-:Y:S01]  /*13da0*/  FMUL.FTZ R141, R141, R9.reuse ;  /* 0x000000098d8d7220 */ /* 0x080fe20000410000 */
[-C--:B------:R-:W-:Y:S01]  /*13db0*/  FMUL.FTZ R144, R144, R9.reuse ;  /* 0x0000000990907220 */ /* 0x080fe20000410000 */
[-C--:B------:R-:W-:Y:S01]  /*13dc0*/  FMUL.FTZ R145, R145, R9.reuse ;  /* 0x0000000991917220 */ /* 0x080fe20000410000 */
[----:B------:R0:W-:Y:S01]  /*13dd0*/  STL.64 [R1+0x90], R4 ;  /* 0x0000900401007387 */ /* 0x0001e20000100a00 */
        /* <DEDUP_REMOVED lines=34> */
[----:B------:R-:W-:Y:S01]  /*14000*/  R2UR UR10, R24 ;  /* 0x00000000180a72ca */ /* 0x000fe200000e0000 */
[----:B------:R-:W3:Y:S01]  /*14010*/  LDL.64 R8, [R1+0x38] ;  /* 0x0000380001087983 */ /* 0x000ee20000100a00 */
[----:B------:R-:W-:-:S02]  /*14020*/  IMAD.MOV.U32 R24, RZ, RZ, R3 ;  /* 0x000000ffff187224 */ /* 0x000fc400078e0003 */
[----:B-1----:R-:W-:Y:S01]  /*14030*/  IMAD.MOV.U32 R20, RZ, RZ, R0 ;  /* 0x000000ffff147224 */ /* 0x002fe200078e0000 */
[----:B0-----:R-:W4:Y:S01]  /*14040*/  LDL.64 R4, [R1+0x18] ;  /* 0x0000180001047983 */ /* 0x001f220000100a00 */
[----:B------:R-:W-:Y:S01]  /*14050*/  IMAD.MOV.U32 R21, RZ, RZ, 0x40000040 ;  /* 0x40000040ff157424 */ /* 0x000fe200078e00ff */
[----:B------:R-:W-:Y:S01]  /*14060*/  R2UR UR14, R24 ;  /* 0x00000000180e72ca */ /* 0x000fe200000e0000 */
[----:B------:R-:W-:Y:S01]  /*14070*/  VIADD R24, R0, 0x400 ;  /* 0x0000040000187836 */ /* 0x000fe20000000000 */
[----:B------:R-:W-:Y:S01]  /*14080*/  R2UR UR6, R20 ;  /* 0x00000000140672ca */ /* 0x000fe200000e0000 */
[----:B------:R-:W-:Y:S01]  /*14090*/  VIADD R26, R0, 0x402 ;  /* 0x00000402001a7836 */ /* 0x000fe20000000000 */
[----:B------:R-:W-:Y:S01]  /*140a0*/  R2UR UR7, R21 ;  /* 0x00000000150772ca */ /* 0x000fe200000e0000 */
[----:B------:R-:W-:Y:S01]  /*140b0*/  IMAD.MOV.U32 R25, RZ, RZ, 0x40000040 ;  /* 0x40000040ff197424 */ /* 0x000fe200078e00ff */
[----:B------:R-:W-:Y:S01]  /*140c0*/  R2UR UR22, R24 ;  /* 0x00000000181672ca */ /* 0x000fe200000e0000 */
[----:B------:R-:W-:Y:S01]  /*140d0*/  VIADD R24, R0, 0x406 ;  /* 0x0000040600187836 */ /* 0x000fe20000000000 */
[----:B------:R-:W-:Y:S01]  /*140e0*/  R2UR UR26, R26 ;  /* 0x000000001a1a72ca */ /* 0x000fe200000e0000 */
[----:B------:R-:W-:Y:S01]  /*140f0*/  IMAD.MOV.U32 R27, RZ, RZ, 0x40000040 ;  /* 0x40000040ff1b7424 */ /* 0x000fe200078e00ff */
[C---:B------:R-:W-:Y:S01]  /*14100*/  R2UR UR11, R25.reuse ;  /* 0x00000000190b72ca */ /* 0x040fe200000e0000 */
[----:B------:R-:W-:Y:S01]  /*14110*/  VIADD R26, R0, 0x800 ;  /* 0x00000800001a7836 */ /* 0x000fe20000000000 */
[----:B------:R-:W-:Y:S01]  /*14120*/  R2UR UR34, R24 ;  /* 0x00000000182272ca */ /* 0x000fe200000e0000 */
[C---:B------:R-:W-:Y:S01]  /*14130*/  VIADD R24, R0.reuse, 0x804 ;  /* 0x0000080400187836 */ /* 0x040fe20000000000 */
[C---:B------:R-:W-:Y:S01]  /*14140*/  R2UR UR15, R25.reuse ;  /* 0x00000000190f72ca */ /* 0x040fe200000e0000 */
[----:B------:R-:W-:Y:S01]  /*14150*/  VIADD R20, R0, 0x6 ;  /* 0x0000000600147836 */ /* 0x000fe20000000000 */
[----:B------:R-:W-:-:S02]  /*14160*/  R2UR UR23, R25 ;  /* 0x00000000191772ca */ /* 0x000fc400000e0000 */
[----:B------:R-:W-:Y:S02]  /*14170*/  R2UR UR27, R27 ;  /* 0x000000001b1b72ca */ /* 0x000fe400000e0000 */
[----:B------:R-:W-:Y:S02]  /*14180*/  R2UR UR35, R25 ;  /* 0x00000000192372ca */ /* 0x000fe400000e0000 */
[----:B------:R-:W-:Y:S02]  /*14190*/  R2UR UR42, R26 ;  /* 0x000000001a2a72ca */ /* 0x000fe400000e0000 */
[----:B------:R-:W-:Y:S02]  /*141a0*/  R2UR UR43, R27 ;  /* 0x000000001b2b72ca */ /* 0x000fe400000e0000 */
[----:B------:R-:W-:Y:S02]  /*141b0*/  R2UR UR50, R24 ;  /* 0x00000000183272ca */ /* 0x000fe400000e0000 */
[----:B------:R-:W-:-:S02]  /*141c0*/  R2UR UR51, R25 ;  /* 0x00000000193372ca */ /* 0x000fc400000e0000 */
[----:B------:R-:W-:Y:S01]  /*141d0*/  R2UR UR18, R20 ;  /* 0x00000000141272ca */ /* 0x000fe200000e0000 */
[----:B------:R-:W-:Y:S01]  /*141e0*/  VIADD R20, R0, 0x404 ;  /* 0x0000040400147836 */ /* 0x000fe20000000000 */
[C---:B------:R-:W-:Y:S02]  /*141f0*/  R2UR UR19, R21.reuse ;  /* 0x00000000151372ca */ /* 0x040fe400000e0000 */
[C---:B------:R-:W-:Y:S02]  /*14200*/  R2UR UR31, R21.reuse ;  /* 0x00000000151f72ca */ /* 0x040fe400000e0000 */
[----:B------:R-:W-:Y:S01]  /*14210*/  R2UR UR30, R20 ;  /* 0x00000000141e72ca */ /* 0x000fe200000e0000 */
[----:B------:R-:W-:Y:S01]  /*14220*/  VIADD R20, R0, 0x802 ;  /* 0x0000080200147836 */ /* 0x000fe20000000000 */
[----:B------:R-:W-:-:S04]  /*14230*/  R2UR UR47, R21 ;  /* 0x00000000152f72ca */ /* 0x000fc800000e0000 */
[----:B------:R-:W-:Y:S01]  /*14240*/  R2UR UR46, R20 ;  /* 0x00000000142e72ca */ /* 0x000fe200000e0000 */
[----:B------:R-:W-:Y:S01]  /*14250*/  VIADD R20, R0, 0x806 ;  /* 0x0000080600147836 */ /* 0x000fe20000000000 */
[----:B--2---:R-:W-:Y:S02]  /*14260*/  R2UR UR4, R28 ;  /* 0x000000001c0472ca */ /* 0x004fe400000e0000 */
[----:B------:R-:W-:Y:S02]  /*14270*/  R2UR UR5, R29 ;  /* 0x000000001d0572ca */ /* 0x000fe400000e0000 */
[----:B------:R-:W-:-:S11]  /*14280*/  WARPGROUP.ARRIVE ;  /* 0x00000000000079c5 */ /* 0x000fd60000000000 */
[----:B------:R-:W-:Y:S01]  /*14290*/  HGMMA.64x128x16.F32.BF16 R24, gdesc[UR4], RZ, !UPT, gsb0 ;  /* 0x01e00000041879f0 */ /* 0x000fe2000c0018ff */
[----:B---3--:R-:W-:Y:S02]  /*142a0*/  R2UR UR8, R8 ;  /* 0x00000000080872ca */ /* 0x008fe400000e0000 */
[----:B------:R-:W-:Y:S02]  /*142b0*/  R2UR UR9, R9 ;  /* 0x00000000090972ca */ /* 0x000fe400000e0000 */
[----:B------:R-:W-:Y:S01]  /*142c0*/  R2UR UR12, R12 ;  /* 0x000000000c0c72ca */ /* 0x000fe200000e0000 */
[----:B------:R-:W2:Y:S01]  /*142d0*/  LDL.64 R8, [R1] ;  /* 0x0000000001087983 */ /* 0x000ea20000100a00 */
[----:B------:R-:W-:Y:S02]  /*142e0*/  WARPGROUP.DEPBAR.LE gsb0, 0x0 ;  /* 0x00008000000079c5 */ /* 0x000fe40000010000 */
[----:B------:R-:W-:-:S07]  /*142f0*/  WARPGROUP.ARRIVE ;  /* 0x00000000000079c5 */ /* 0x000fce0000000000 */
[----:B------:R-:W-:Y:S01]  /*14300*/  HGMMA.64x128x16.F32.BF16 R24, gdesc[UR8], R24, gsb0 ;  /* 0x01e00000081879f0 */ /* 0x000fe20008001818 */
[----:B------:R-:W-:Y:S02]  /*14310*/  R2UR UR13, R13 ;  /* 0x000000000d0d72ca */ /* 0x000fe400000e0000 */
[----:B----4-:R-:W-:Y:S02]  /*14320*/  R2UR UR16, R10 ;  /* 0x000000000a1072ca */ /* 0x010fe400000e0000 */
[----:B------:R-:W-:Y:S01]  /*14330*/  R2UR UR17, R11 ;  /* 0x000000000b1172ca */ /* 0x000fe200000e0000 */
[----:B------:R-:W-:Y:S02]  /*14340*/  WARPGROUP.DEPBAR.LE gsb0, 0x0 ;  /* 0x00008000000079c5 */ /* 0x000fe40000010000 */
[----:B------:R-:W-:-:S06]  /*14350*/  WARPGROUP.ARRIVE ;  /* 0x00000000000079c5 */ /* 0x000fcc0000000000 */
[----:B------:R-:W-:Y:S01]  /*14360*/  HGMMA.64x128x16.F32.BF16 R24, gdesc[UR12], R24, gsb0 ;  /* 0x01e000000c1879f0 */ /* 0x000fe20008001818 */
[----:B------:R-:W-:Y:S02]  /*14370*/  R2UR UR54, R20 ;  /* 0x00000000143672ca */ /* 0x000fe400000e0000 */
[----:B------:R-:W-:Y:S02]  /*14380*/  R2UR UR55, R21 ;  /* 0x00000000153772ca */ /* 0x000fe400000e0000 */
[----:B------:R-:W3:Y:S01]  /*14390*/  LDL.64 R20, [R1+0x8] ;  /* 0x0000080001147983 */ /* 0x000ee20000100a00 */
[----:B------:R-:W-:Y:S02]  /*143a0*/  R2UR UR20, R6 ;  /* 0x00000000061472ca */ /* 0x000fe400000e0000 */
[----:B------:R-:W-:Y:S01]  /*143b0*/  R2UR UR21, R7 ;  /* 0x00000000071572ca */ /* 0x000fe200000e0000 */
[----:B------:R0:W5:Y:S01]  /*143c0*/  LDL.LU.64 R12, [R1+0xa8] ;  /* 0x0000a800010c7983 */ /* 0x0001620000300a00 */
[----:B------:R-:W-:-:S02]  /*143d0*/  R2UR UR24, R4 ;  /* 0x00000000041872ca */ /* 0x000fc400000e0000 */
[----:B------:R-:W-:Y:S01]  /*143e0*/  R2UR UR25, R5 ;  /* 0x00000000051972ca */ /* 0x000fe200000e0000 */
[----:B------:R0:W5:Y:S04]  /*143f0*/  LDL.LU.64 R10, [R1+0xa0] ;  /* 0x0000a000010a7983 */ /* 0x0001680000300a00 */
[----:B------:R0:W5:Y:S04]  /*14400*/  LDL.LU R6, [R1+0x98] ;  /* 0x0000980001067983 */ /* 0x0001680000300800 */
[----:B------:R0:W5:Y:S01]  /*14410*/  LDL.LU.64 R4, [R1+0x90] ;  /* 0x0000900001047983 */ /* 0x0001620000300a00 */
[----:B------:R-:W-:-:S02]  /*14420*/  WARPGROUP.DEPBAR.LE gsb0, 0x0 ;  /* 0x00008000000079c5 */ /* 0x000fc40000010000 */
[----:B------:R-:W-:-:S06]  /*14430*/  WARPGROUP.ARRIVE ;  /* 0x00000000000079c5 */ /* 0x000fcc0000000000 */
[----:B------:R-:W-:Y:S03]  /*14440*/  HGMMA.64x128x16.F32.BF16 R24, gdesc[UR16], R24, gsb0 ;  /* 0x01e00000101879f0 */ /* 0x000fe60008001818 */
[----:B------:R-:W-:Y:S02]  /*14450*/  WARPGROUP.DEPBAR.LE gsb0, 0x0 ;  /* 0x00008000000079c5 */ /* 0x000fe40000010000 */
[----:B------:R-:W-:-:S07]  /*14460*/  WARPGROUP.ARRIVE ;  /* 0x00000000000079c5 */ /* 0x000fce0000000000 */
[----:B------:R-:W-:Y:S01]  /*14470*/  HGMMA.64x128x16.F32.BF16 R24, gdesc[UR20], R24, gsb0 ;  /* 0x01e00000141879f0 */ /* 0x000fe20008001818 */
[----:B---3--:R-:W-:Y:S02]  /*14480*/  R2UR UR28, R20 ;  /* 0x00000000141c72ca */ /* 0x008fe400000e0000 */
[----:B------:R-:W-:Y:S01]  /*14490*/  R2UR UR29, R21 ;  /* 0x00000000151d72ca */ /* 0x000fe200000e0000 */
[----:B------:R-:W-:Y:S02]  /*144a0*/  WARPGROUP.DEPBAR.LE gsb0, 0x0 ;  /* 0x00008000000079c5 */ /* 0x000fe40000010000 */
[----:B------:R-:W-:-:S06]  /*144b0*/  WARPGROUP.ARRIVE ;  /* 0x00000000000079c5 */ /* 0x000fcc0000000000 */
[----:B------:R-:W-:Y:S01]  /*144c0*/  HGMMA.64x128x16.F32.BF16 R24, gdesc[UR24], R24, gsb0 ;  /* 0x01e00000181879f0 */ /* 0x000fe20008001818 */
[----:B--2---:R-:W-:Y:S02]  /*144d0*/  R2UR UR32, R8 ;  /* 0x00000000082072ca */ /* 0x004fe400000e0000 */
[----:B------:R-:W-:Y:S01]  /*144e0*/  R2UR UR33, R9 ;  /* 0x00000000092172ca */ /* 0x000fe200000e0000 */
        /* <DEDUP_REMOVED lines=19> */
[----:B0-----:R-:W-:Y:S05]  /*14620*/  @!P0 BRA `(.L_x_601) ;  /* 0x0000000000048947 */ /* 0x001fea0003800000 */
[----:B------:R-:W-:Y:S01]  /*14630*/  BPT.TRAP 0x1 ;  /* 0x000000040000795c */ /* 0x000fe20000300000 */
.L_x_601:
[----:B-----5:R-:W-:Y:S01]  /*14640*/  SHF.L.U32 R0, R11, 0x1f, RZ ;  /* 0x0000001f0b007819 */ /* 0x020fe200000006ff */
[----:B------:R-:W-:-:S04]  /*14650*/  IMAD R20, R10, 0x8, R2 ;  /* 0x000000080a147824 */ /* 0x000fc800078e0202 */
[----:B------:R0:W1:Y:S01]  /*14660*/  SYNCS.PHASECHK.TRANS64.TRYWAIT P2, [R20+URZ+0x34850], R0 ;  /* 0x03485000140075a7 */ /* 0x000062000804017f */
[----:B------:R-:W-:Y:S05]  /*14670*/  @!P0 BRA `(.L_x_602) ;  /* 0x0000000000048947 */ /* 0x000fea0003800000 */
[----:B------:R-:W-:Y:S01]  /*14680*/  BPT.TRAP 0x1 ;  /* 0x000000040000795c */ /* 0x000fe20000300000 */
.L_x_602:
[----:B------:R-:W-:Y:S04]  /*14690*/  BSSY B1, `(.L_x_603) ;  /* 0x0000004000017945 */ /* 0x000fe80003800000 */
[----:B-1----:R-:W-:Y:S05]  /*146a0*/  @P2 BRA `(.L_x_604) ;  /* 0x0000000000082947 */ /* 0x002fea0003800000 */
[----:B------:R-:W1:Y:S02]  /*146b0*/  SYNCS.PHASECHK.TRANS64.TRYWAIT P2, [R20+URZ+0x34850], R0 ;  /* 0x03485000140075a7 */ /* 0x000e64000804017f */
[----:B-1----:R-:W-:Y:S05]  /*146c0*/  @!P2 BRA `(.L_x_605) ;  /* 0x000000d800a8a947 */ /* 0x002fea0003800000 */
.L_x_604:
[----:B------:R-:W-:Y:S05]  /*146d0*/  BSYNC B1 ;  /* 0x0000000000017941 */ /* 0x000fea0003800000 */
.L_x_603:
[----:B01----:R-:W-:Y:S01]  /*146e0*/  VIADD R0, R2, 0x400 ;  /* 0x0000040002007836 */ /* 0x003fe20000000000 */
[----:B------:R-:W-:Y:S01]  /*146f0*/  WARPGROUP.ARRIVE ;  /* 0x00000000000079c5 */ /* 0x000fe20000000000 */
[----:B------:R-:W-:Y:S01]  /*14700*/  IMAD.MOV.U32 R11, RZ, RZ, 0x40000040 ;  /* 0x40000040ff0b7424 */ /* 0x000fe200078e00ff */
[----:B------:R-:W-:Y:S01]  /*14710*/  ISETP.GT.AND P2, PT, R12, R197, PT ;  /* 0x000000c50c00720c */ /* 0x000fe20003f44270 */
[----:B------:R-:W-:Y:S01]  /*14720*/  IMAD.MOV.U32 R9, RZ, RZ, 0x40000040 ;  /* 0x40000040ff097424 */ /* 0x000fe200078e00ff */
[----:B------:R-:W-:Y:S01]  /*14730*/  SHF.R.U32.HI R0, RZ, 0x4, R0 ;  /* 0x00000004ff007819 */ /* 0x000fe20000011600 */
[----:B------:R-:W-:Y:S01]  /*14740*/  @!P1 VIADD R15, R15, 0x34840 ;  /* 0x000348400f0f9836 */ /* 0x000fe20000000000 */
[----:B------:R-:W-:Y:S01]  /*14750*/  R2UR UR7, R11 ;  /* 0x000000000b0772ca */ /* 0x000fe200000e0000 */
[----:B------:R-:W-:Y:S01]  /*14760*/  @!P1 VIADD R20, R20, 0x34860 ;  /* 0x0003486014149836 */ /* 0x000fe20000000000 */
[----:B------:R-:W-:Y:S01]  /*14770*/  LOP3.LUT R0, R0, 0x3fff, RZ, 0xc0, !PT ;  /* 0x00003fff00007812 */ /* 0x000fe200078ec0ff */
[----:B------:R-:W-:Y:S01]  /*14780*/  VIADD R12, R12, 0xffffffff ;  /* 0xffffffff0c0c7836 */ /* 0x000fe20000000000 */
[----:B------:R-:W-:-:S02]  /*14790*/  @!P1 PRMT R15, RZ, 0x654, R15 ;  /* 0x00000654ff0f9816 */ /* 0x000fc4000000000f */
[----:B------:R-:W-:Y:S02]  /*147a0*/  LOP3.LUT R0, R0, 0x4000000, RZ, 0xfc, !PT ;  /* 0x0400000000007812 */ /* 0x000fe400078efcff */
[----:B------:R-:W-:-:S03]  /*147b0*/  @!P1 PRMT R20, RZ, 0x654, R20 ;  /* 0x00000654ff149816 */ /* 0x000fc60000000014 */
[----:B------:R-:W-:Y:S01]  /*147c0*/  IMAD R10, R10, 0x800, R0 ;  /* 0x000008000a0a7824 */ /* 0x000fe200078e0200 */
[----:B------:R-:W-:-:S03]  /*147d0*/  FMNMX.FTZ R0, R24, R14, !PT ;  /* 0x0000000e18007209 */ /* 0x000fc60007810000 */
[C---:B------:R-:W-:Y:S01]  /*147e0*/  VIADD R8, R10.reuse, 0x80 ;  /* 0x000000800a087836 */ /* 0x040fe20000000000 */
[----:B------:R-:W-:Y:S02]  /*147f0*/  R2UR UR6, R10 ;  /* 0x000000000a0672ca */ /* 0x000fe400000e0000 */
[----:B------:R-:W-:-:S04]  /*14800*/  FMNMX.FTZ R0, R25, R0, !PT ;  /* 0x0000000019007209 */ /* 0x000fc80007810000 */
[----:B------:R-:W-:-:S04]  /*14810*/  FMNMX.FTZ R0, R28, R0, !PT ;  /* 0x000000001c007209 */ /* 0x000fc80007810000 */
[----:B------:R-:W-:-:S03]  /*14820*/  FMNMX.FTZ R0, R29, R0, !PT ;  /* 0x000000001d007209 */ /* 0x000fc60007810000 */
[----:B------:R-:W-:Y:S01]  /*14830*/  HGMMA.64x128x16.F32.BF16 R88, R180, gdesc[UR4].tnspB, R88, gsb0 ;  /* 0x41e00004b4587df0 */ /* 0x000fe20008001858 */
[----:B------:R-:W-:Y:S01]  /*14840*/  R2UR UR6, R8 ;  /* 0x00000000080672ca */ /* 0x000fe200000e0000 */
[----:B------:R-:W-:Y:S01]  /*14850*/  VIADD R8, R10, 0x100 ;  /* 0x000001000a087836 */ /* 0x000fe20000000000 */
[----:B------:R-:W-:Y:S01]  /*14860*/  R2UR UR7, R9 ;  /* 0x00000000090772ca */ /* 0x000fe200000e0000 */
[----:B------:R-:W-:Y:S01]  /*14870*/  IMAD.MOV.U32 R9, RZ, RZ, 0x40000040 ;  /* 0x40000040ff097424 */ /* 0x000fe200078e00ff */
        /* <DEDUP_REMOVED lines=28> */
[----:B------:R-:W0:Y:S01]  /*14a40*/  SHFL.BFLY PT, R0, R3, 0x2, 0x1f ;  /* 0x0c401f0003007f89 */ /* 0x000e2200000e0000 */
[----:B------:R-:W-:Y:S02]  /*14a50*/  WARPGROUP.DEPBAR.LE gsb0, 0x0 ;  /* 0x00008000000079c5 */ /* 0x000fe40000010000 */
[----:B------:R-:W-:Y:S01]  /*14a60*/  WARPGROUP.ARRIVE ;  /* 0x00000000000079c5 */ /* 0x000fe20000000000 */
[----:B0-----:R-:W-:-:S05]  /*14a70*/  FMNMX.FTZ R3, R3, R0, !PT ;  /* 0x0000000003037209 */ /* 0x001fca0007810000 */
[----:B------:R-:W-:Y:S01]  /*14a80*/  HGMMA.64x128x16.F32.BF16 R88, R176, gdesc[UR4].tnspB, R88, gsb0 ;  /* 0x41e00004b0587df0 */ /* 0x000fe20008001858 */
[----:B------:R-:W-:Y:S01]  /*14a90*/  R2UR UR6, R8 ;  /* 0x00000000080672ca */ /* 0x000fe200000e0000 */
[----:B------:R-:W-:Y:S01]  /*14aa0*/  VIADD R8, R10, 0x180 ;  /* 0x000001800a087836 */ /* 0x000fe20000000000 */
[----:B------:R-:W-:Y:S01]  /*14ab0*/  R2UR UR7, R9 ;  /* 0x00000000090772ca */ /* 0x000fe200000e0000 */
[----:B------:R-:W-:Y:S01]  /*14ac0*/  IMAD.MOV.U32 R9, RZ, RZ, 0x40000040 ;  /* 0x40000040ff097424 */ /* 0x000fe200078e00ff */
[----:B------:R-:W0:Y:S02]  /*14ad0*/  SHFL.BFLY PT, R0, R3, 0x1, 0x1f ;  /* 0x0c201f0003007f89 */ /* 0x000e2400000e0000 */
[----:B0-----:R-:W-:Y:S01]  /*14ae0*/  FMNMX.FTZ R3, R3, R0, !PT ;  /* 0x0000000003037209 */ /* 0x001fe20007810000 */
[----:B------:R-:W-:-:S04]  /*14af0*/  IMAD.U32 R0, RZ, RZ, UR60 ;  /* 0x0000003cff007e24 */ /* 0x000fc8000f8e00ff */
[C---:B------:R-:W-:Y:S01]  /*14b00*/  FADD.FTZ R7, -R3.reuse, R14 ;  /* 0x0000000e03077221 */ /* 0x040fe20000010100 */
[----:B------:R-:W-:-:S03]  /*14b10*/  FMUL.FTZ R11, R3, R0 ;  /* 0x00000000030b7220 */ /* 0x000fc60000410000 */
[-C--:B------:R-:W-:Y:S01]  /*14b20*/  FMUL.FTZ R7, R7, R0.reuse ;  /* 0x0000000007077220 */ /* 0x080fe20000410000 */
[-CC-:B------:R-:W-:Y:S01]  /*14b30*/  FFMA.FTZ R180, R24, R0.reuse, -R11.reuse ;  /* 0x0000000018b47223 */ /* 0x180fe2000001080b */
[-CC-:B------:R-:W-:Y:S01]  /*14b40*/  FFMA.FTZ R14, R25, R0.reuse, -R11.reuse ;  /* 0x00000000190e7223 */ /* 0x180fe2000001080b */
[----:B------:R-:W-:Y:S02]  /*14b50*/  VIADD R24, R10, 0x300 ;  /* 0x000003000a187836 */ /* 0x000fe40000000000 */
[-CC-:B------:R-:W-:Y:S01]  /*14b60*/  FFMA.FTZ R182, R28, R0.reuse, -R11.reuse ;  /* 0x000000001cb67223 */ /* 0x180fe2000001080b */
[----:B------:R-:W-:Y:S02]  /*14b70*/  IMAD.MOV.U32 R25, RZ, RZ, 0x40000040 ;  /* 0x40000040ff197424 */ /* 0x000fe400078e00ff */
        /* <DEDUP_REMOVED lines=14> */
[-CC-:B------:R-:W-:Y:S01]  /*14c60*/  FFMA.FTZ R36, R45, R0.reuse, -R11.reuse ;  /* 0x000000002d247223 */ /* 0x180fe2000001080b */
[-CC-:B------:R-:W-:Y:S01]  /*14c70*/  FFMA.FTZ R176, R32, R0.reuse, -R11.reuse ;  /* 0x0000000020b07223 */ /* 0x180fe2000001080b */
[-CC-:B------:R-:W-:Y:S01]  /*14c80*/  FFMA.FTZ R45, R49, R0.reuse, -R11.reuse ;  /* 0x00000000312d7223 */ /* 0x180fe2000001080b */
[----:B------:R-:W-:Y:S01]  /*14c90*/  FFMA.FTZ R32, R65, R0, -R11 ;  /* 0x0000000041207223 */ /* 0x000fe2000001080b */
[----:B------:R-:W-:Y:S01]  /*14ca0*/  HGMMA.64x128x16.F32.BF16 R88, R172, gdesc[UR4].tnspB, R88, gsb0 ;  /* 0x41e00004ac587df0 */ /* 0x000fe20008001858 */
[----:B------:R-:W-:Y:S01]  /*14cb0*/  R2UR UR6, R8 ;  /* 0x00000000080672ca */ /* 0x000fe200000e0000 */
[----:B------:R-:W-:Y:S01]  /*14cc0*/  VIADD R8, R10, 0x200 ;  /* 0x000002000a087836 */ /* 0x000fe20000000000 */
[----:B------:R-:W-:Y:S01]  /*14cd0*/  R2UR UR7, R9 ;  /* 0x00000000090772ca */ /* 0x000fe200000e0000 */
[----:B------:R-:W-:-:S02]  /*14ce0*/  IMAD.MOV.U32 R9, RZ, RZ, 0x40000040 ;  /* 0x40000040ff097424 */ /* 0x000fc400078e00ff */
[----:B------:R-:W-:Y:S01]  /*14cf0*/  FFMA.FTZ R49, R77, R0, -R11 ;  /* 0x000000004d317223 */ /* 0x000fe2000001080b */
        /* <DEDUP_REMOVED lines=11> */
[----:B------:R-:W-:Y:S02]  /*14db0*/  FFMA.FTZ R40, R69, R0, -R11 ;  /* 0x0000000045287223 */ /* 0x000fe4000001080b */
[----:B------:R-:W-:Y:S01]  /*14dc0*/  HGMMA.64x128x16.F32.BF16 R88, R168, gdesc[UR4].tnspB, R88, gsb0 ;  /* 0x41e00004a8587df0 */ /* 0x000fe20008001858 */
[----:B------:R-:W-:Y:S01]  /*14dd0*/  R2UR UR6, R8 ;  /* 0x00000000080672ca */ /* 0x000fe200000e0000 */
[C---:B------:R-:W-:Y:S01]  /*14de0*/  VIADD R8, R10.reuse, 0x280 ;  /* 0x000002800a087836 */ /* 0x040fe20000000000 */
[----:B------:R-:W-:Y:S01]  /*14df0*/  R2UR UR7, R9 ;  /* 0x00000000090772ca */ /* 0x000fe200000e0000 */
[----:B------:R-:W-:Y:S01]  /*14e00*/  IMAD.MOV.U32 R9, RZ, RZ, 0x40000040 ;  /* 0x40000040ff097424 */ /* 0x000fe200078e00ff */
[----:B------:R-:W-:Y:S01]  /*14e10*/  MUFU.EX2 R172, R172 ;  /* 0x000000ac00ac7308 */ /* 0x000fe20000000800 */
[----:B------:R-:W-:-:S07]  /*14e20*/  VIADD R10, R10, 0x380 ;  /* 0x000003800a0a7836 */ /* 0x000fce0000000000 */
        /* <DEDUP_REMOVED lines=11> */
[----:B------:R-:W-:Y:S01]  /*14ee0*/  MUFU.EX2 R168, R168 ;  /* 0x000000a800a87308 */ /* 0x000fe20000000800 */
[----:B------:R-:W-:-:S07]  /*14ef0*/  R2UR UR7, R9 ;  /* 0x00000000090772ca */ /* 0x000fce00000e0000 */
[----:B------:R0:W1:Y:S08]  /*14f00*/  MUFU.EX2 R9, R7 ;  /* 0x0000000700097308 */ /* 0x0000700000000800 */
[----:B------:R-:W-:Y:S01]  /*14f10*/  MUFU.EX2 R170, R170 ;  /* 0x000000aa00aa7308 */ /* 0x000fe20000000800 */
[----:B0-----:R-:W-:-:S04]  /*14f20*/  FMNMX.FTZ R7, R26, R13, !PT ;  /* 0x0000000d1a077209 */ /* 0x001fc80007810000 */
[----:B------:R-:W-:-:S03]  /*14f30*/  FMNMX.FTZ R7, R27, R7, !PT ;  /* 0x000000071b077209 */ /* 0x000fc60007810000 */
[----:B------:R-:W-:Y:S01]  /*14f40*/  MUFU.EX2 R48, R48 ;  /* 0x0000003000307308 */ /* 0x000fe20000000800 */
[----:B------:R-:W-:Y:S01]  /*14f50*/  FMNMX.FTZ R7, R30, R7, !PT ;  /* 0x000000071e077209 */ /* 0x000fe20007810000 */
[----:B-1----:R-:W-:Y:S01]  /*14f60*/  FFMA.FTZ R5, R9, R5, R180 ;  /* 0x0000000509057223 */ /* 0x002fe200000100b4 */
[C---:B------:R-:W-:Y:S02]  /*14f70*/  F2FP.BF16.F32.PACK_AB R180, R14.reuse, R180 ;  /* 0x000000b40eb4723e */ /* 0x040fe400000010ff */
[----:B------:R-:W-:Y:S01]  /*14f80*/  FMNMX.FTZ R7, R31, R7, !PT ;  /* 0x000000071f077209 */ /* 0x000fe20007810000 */
[----:B------:R-:W-:Y:S02]  /*14f90*/  FADD.FTZ R5, R14, R5 ;  /* 0x000000050e057221 */ /* 0x000fe40000010000 */
[----:B------:R-:W-:Y:S01]  /*14fa0*/  MUFU.EX2 R52, R52 ;  /* 0x0000003400347308 */ /* 0x000fe20000000800 */
[----:B------:R-:W-:Y:S01]  /*14fb0*/  FMNMX.FTZ R7, R34, R7, !PT ;  /* 0x0000000722077209 */ /* 0x000fe20007810000 */
[----:B------:R-:W-:-:S03]  /*14fc0*/  FADD.FTZ R5, R182, R5 ;  /* 0x00000005b6057221 */ /* 0x000fc60000010000 */
        /* <DEDUP_REMOVED lines=25> */
[----:B------:R-:W-:Y:S01]  /*15160*/  FMNMX.FTZ R7, R86, R7, !PT ;  /* 0x0000000756077209 */ /* 0x000fe20007810000 */
[----:B------:R-:W-:Y:S02]  /*15170*/  WARPGROUP.DEPBAR.LE gsb0, 0x0 ;  /* 0x00008000000079c5 */ /* 0x000fe40000010000 */
[----:B------:R-:W-:Y:S01]  /*15180*/  WARPGROUP.ARRIVE ;  /* 0x00000000000079c5 */ /* 0x000fe20000000000 */
[----:B------:R-:W-:Y:S01]  /*15190*/  FMNMX.FTZ R7, R87, R7, !PT ;  /* 0x0000000757077209 */ /* 0x000fe20007810000 */
[-CC-:B------:R-:W-:Y:S01]  /*151a0*/  FFMA.FTZ R155, R29, R0.reuse, -R11.reuse ;  /* 0x000000001d9b7223 */ /* 0x180fe2000001080b */
[-CC-:B------:R-:W-:Y:S01]  /*151b0*/  FFMA.FTZ R153, R37, R0.reuse, -R11.reuse ;  /* 0x0000000025997223 */ /* 0x180fe2000001080b */
[-CC-:B------:R-:W-:Y:S01]  /*151c0*/  FFMA.FTZ R29, R53, R0.reuse, -R11.reuse ;  /* 0x00000000351d7223 */ /* 0x180fe2000001080b */
[-CC-:B------:R-:W-:Y:S01]  /*151d0*/  FFMA.FTZ R152, R56, R0.reuse, -R11.reuse ;  /* 0x0000000038987223 */ /* 0x180fe2000001080b */
[----:B------:R-:W-:Y:S01]  /*151e0*/  HGMMA.64x128x16.F32.BF16 R88, R156, gdesc[UR4].tnspB, R88, gsb0 ;  /* 0x41e000049c587df0 */ /* 0x000fe20008001858 */
[----:B------:R-:W-:Y:S01]  /*151f0*/  R2UR UR6, R24 ;  /* 0x00000000180672ca */ /* 0x000fe200000e0000 */
[----:B------:R-:W0:Y:S01]  /*15200*/  SHFL.BFLY PT, R8, R7, 0x2, 0x1f ;  /* 0x0c401f0007087f89 */ /* 0x000e2200000e0000 */
[----:B------:R-:W-:Y:S01]  /*15210*/  R2UR UR7, R25 ;  /* 0x00000000190772ca */ /* 0x000fe200000e0000 */
[-CC-:B------:R-:W-:Y:S01]  /*15220*/  FFMA.FTZ R37, R57, R0.reuse, -R11.reuse ;  /* 0x0000000039257223 */ /* 0x180fe2000001080b */
[-CC-:B------:R-:W-:Y:S01]  /*15230*/  FFMA.FTZ R154, R60, R0.reuse, -R11.reuse ;  /* 0x000000003c9a7223 */ /* 0x180fe2000001080b */
[-CC-:B------:R-:W-:Y:S01]  /*15240*/  FFMA.FTZ R53, R81, R0.reuse, -R11.reuse ;  /* 0x0000000051357223 */ /* 0x180fe2000001080b */
[----:B------:R-:W-:Y:S01]  /*15250*/  FFMA.FTZ R56, R84, R0, -R11 ;  /* 0x0000000054387223 */ /* 0x000fe2000001080b */
[----:B------:R-:W1:Y:S08]  /*15260*/  MUFU.EX2 R155, R155 ;  /* 0x0000009b009b7308 */ /* 0x000e700000000800 */
[----:B------:R-:W2:Y:S08]  /*15270*/  MUFU.EX2 R153, R153 ;  /* 0x0000009900997308 */ /* 0x000eb00000000800 */
[----:B------:R-:W3:Y:S01]  /*15280*/  MUFU.EX2 R29, R29 ;  /* 0x0000001d001d7308 */ /* 0x000ee20000000800 */
[----:B-1----:R-:W-:-:S02]  /*15290*/  F2FP.BF16.F32.PACK_AB R182, R155, R182 ;  /* 0x000000b69bb6723e */ /* 0x002fc400000010ff */
[----:B0-----:R-:W-:-:S05]  /*152a0*/  FMNMX.FTZ R7, R7, R8, !PT ;  /* 0x0000000807077209 */ /* 0x001fca0007810000 */
[----:B------:R-:W0:Y:S01]  /*152b0*/  SHFL.BFLY PT, R8, R7, 0x1, 0x1f ;  /* 0x0c201f0007087f89 */ /* 0x000e2200000e0000 */
[----:B------:R-:W1:Y:S08]  /*152c0*/  MUFU.EX2 R152, R152 ;  /* 0x0000009800987308 */ /* 0x000e700000000800 */
[----:B------:R-:W4:Y:S08]  /*152d0*/  MUFU.EX2 R37, R37 ;  /* 0x0000002500257308 */ /* 0x000f300000000800 */
[----:B------:R-:W5:Y:S01]  /*152e0*/  MUFU.EX2 R154, R154 ;  /* 0x0000009a009a7308 */ /* 0x000f620000000800 */
[----:B0-----:R-:W-:-:S07]  /*152f0*/  FMNMX.FTZ R7, R7, R8, !PT ;  /* 0x0000000807077209 */ /* 0x001fce0007810000 */
[----:B------:R-:W-:Y:S01]  /*15300*/  MUFU.EX2 R53, R53 ;  /* 0x0000003500357308 */ /* 0x000fe20000000800 */
[C---:B------:R-:W-:Y:S01]  /*15310*/  FADD.FTZ R8, -R7.reuse, R13 ;  /* 0x0000000d07087221 */ /* 0x040fe20000010100 */
[----:B------:R-:W-:-:S03]  /*15320*/  FMUL.FTZ R25, R7, R0 ;  /* 0x0000000007197220 */ /* 0x000fc60000410000 */
[-C--:B------:R-:W-:Y:S01]  /*15330*/  FMUL.FTZ R8, R8, R0.reuse ;  /* 0x0000000008087220 */ /* 0x080fe20000410000 */
[-CC-:B------:R-:W-:Y:S01]  /*15340*/  FFMA.FTZ R181, R26, R0.reuse, -R25.reuse ;  /* 0x000000001ab57223 */ /* 0x180fe20000010819 */
[-CC-:B------:R-:W-:Y:S01]  /*15350*/  FFMA.FTZ R24, R27, R0.reuse, -R25.reuse ;  /* 0x000000001b187223 */ /* 0x180fe20000010819 */
[-CC-:B------:R-:W-:Y:S01]  /*15360*/  FFMA.FTZ R183, R30, R0.reuse, -R25.reuse ;  /* 0x000000001eb77223 */ /* 0x180fe20000010819 */
[-CC-:B------:R-:W-:Y:S01]  /*15370*/  FFMA.FTZ R26, R31, R0.reuse, -R25.reuse ;  /* 0x000000001f1a7223 */ /* 0x180fe20000010819 */
[-CC-:B------:R-:W-:Y:S01]  /*15380*/  FFMA.FTZ R177, R34, R0.reuse, -R25.reuse ;  /* 0x0000000022b17223 */ /* 0x180fe20000010819 */
[----:B------:R-:W-:Y:S01]  /*15390*/  MUFU.EX2 R8, R8 ;  /* 0x0000000800087308 */ /* 0x000fe20000000800 */
[-CC-:B------:R-:W-:Y:S01]  /*153a0*/  FFMA.FTZ R27, R35, R0.reuse, -R25.reuse ;  /* 0x00000000231b7223 */ /* 0x180fe20000010819 */
[-CC-:B------:R-:W-:Y:S01]  /*153b0*/  FFMA.FTZ R179, R38, R0.reuse, -R25.reuse ;  /* 0x0000000026b37223 */ /* 0x180fe20000010819 */
[-CC-:B------:R-:W-:Y:S01]  /*153c0*/  FFMA.FTZ R30, R39, R0.reuse, -R25.reuse ;  /* 0x00000000271e7223 */ /* 0x180fe20000010819 */
[-C--:B------:R-:W-:Y:S01]  /*153d0*/  FFMA.FTZ R173, R42, R0.reuse, -R25 ;  /* 0x000000002aad7223 */ /* 0x080fe20000010819 */
[----:B------:R-:W-:Y:S01]  /*153e0*/  FADD.FTZ R39, R155, R5 ;  /* 0x000000059b277221 */ /* 0x000fe20000010000 */
[-CC-:B------:R-:W-:Y:S01]  /*153f0*/  FFMA.FTZ R31, R43, R0.reuse, -R25.reuse ;  /* 0x000000002b1f7223 */ /* 0x180fe20000010819 */
[-C--:B------:R-:W-:Y:S01]  /*15400*/  FFMA.FTZ R175, R46, R0.reuse, -R25 ;  /* 0x000000002eaf7223 */ /* 0x080fe20000010819 */
[----:B------:R-:W-:Y:S01]  /*15410*/  MUFU.EX2 R181, R181 ;  /* 0x000000b500b57308 */ /* 0x000fe20000000800 */
[----:B------:R-:W-:Y:S01]  /*15420*/  FADD.FTZ R39, R176, R39 ;  /* 0x00000027b0277221 */ /* 0x000fe20000010000 */
        /* <DEDUP_REMOVED lines=11> */
[----:B--2---:R-:W-:Y:S01]  /*154e0*/  FADD.FTZ R39, R153, R39 ;  /* 0x0000002799277221 */ /* 0x004fe20000010000 */
[-CC-:B------:R-:W-:Y:S01]  /*154f0*/  FFMA.FTZ R78, R78, R0.reuse, -R25.reuse ;  /* 0x000000004e4e7223 */ /* 0x180fe20000010819 */
[-C--:B------:R-:W-:Y:S01]  /*15500*/  FFMA.FTZ R79, R79, R0.reuse, -R25 ;  /* 0x000000004f4f7223 */ /* 0x080fe20000010819 */
[----:B------:R-:W-:Y:S01]  /*15510*/  MUFU.EX2 R183, R183 ;  /* 0x000000b700b77308 */ /* 0x000fe20000000800 */
[----:B------:R-:W-:Y:S01]  /*15520*/  FADD.FTZ R39, R172, R39 ;  /* 0x00000027ac277221 */ /* 0x000fe20000010000 */
[--C-:B------:R-:W-:Y:S01]  /*15530*/  FFMA.FTZ R82, R82, R0, -R25.reuse ;  /* 0x0000000052527223 */ /* 0x100fe20000010819 */
[----:B------:R-:W-:Y:S01]  /*15540*/  F2FP.BF16.F32.PACK_AB R178, R153, R178 ;  /* 0x000000b299b2723e */ /* 0x000fe200000010ff */
[-C--:B------:R-:W-:Y:S01]  /*15550*/  FFMA.FTZ R83, R83, R0.reuse, -R25 ;  /* 0x0000000053537223 */ /* 0x080fe20000010819 */
[----:B------:R-:W-:Y:S01]  /*15560*/  FADD.FTZ R39, R28, R39 ;  /* 0x000000271c277221 */ /* 0x000fe20000010000 */
[----:B------:R-:W-:Y:S01]  /*15570*/  FFMA.FTZ R86, R86, R0, -R25 ;  /* 0x0000000056567223 */ /* 0x000fe20000010819 */
[----:B------:R-:W-:Y:S01]  /*15580*/  F2FP.BF16.F32.PACK_AB R176, R33, R176 ;  /* 0x000000b021b0723e */ /* 0x000fe200000010ff */
[----:B------:R-:W-:Y:S01]  /*15590*/  MUFU.EX2 R26, R26 ;  /* 0x0000001a001a7308 */ /* 0x000fe20000000800 */
[----:B------:R-:W-:Y:S01]  /*155a0*/  FADD.FTZ R39, R174, R39 ;  /* 0x00000027ae277221 */ /* 0x000fe20000010000 */
[----:B------:R-:W-:-:S02]  /*155b0*/  F2FP.BF16.F32.PACK_AB R172, R28, R172 ;  /* 0x000000ac1cac723e */ /* 0x000fc400000010ff */
[C---:B------:R-:W-:Y:S01]  /*155c0*/  F2FP.BF16.F32.PACK_AB R174, R36.reuse, R174 ;  /* 0x000000ae24ae723e */ /* 0x040fe200000010ff */
[----:B------:R-:W-:-:S03]  /*155d0*/  FADD.FTZ R39, R36, R39 ;  /* 0x0000002724277221 */ /* 0x000fc60000010000 */
[----:B------:R-:W-:Y:S01]  /*155e0*/  MUFU.EX2 R177, R177 ;  /* 0x000000b100b17308 */ /* 0x000fe20000000800 */
[----:B------:R-:W-:Y:S01]  /*155f0*/  FADD.FTZ R39, R168, R39 ;  /* 0x00000027a8277221 */ /* 0x000fe20000010000 */
[----:B------:R-:W-:-:S03]  /*15600*/  F2FP.BF16.F32.PACK_AB R168, R45, R168 ;  /* 0x000000a82da8723e */ /* 0x000fc600000010ff */
[----:B------:R-:W-:-:S03]  /*15610*/  FADD.FTZ R39, R45, R39 ;  /* 0x000000272d277221 */ /* 0x000fc60000010000 */
[----:B------:R-:W-:Y:S01]  /*15620*/  MUFU.EX2 R27, R27 ;  /* 0x0000001b001b7308 */ /* 0x000fe20000000800 */
[----:B------:R-:W-:Y:S01]  /*15630*/  FADD.FTZ R39, R170, R39 ;  /* 0x00000027aa277221 */ /* 0x000fe20000010000 */
[----:B---3--:R-:W-:-:S03]  /*15640*/  F2FP.BF16.F32.PACK_AB R170, R29, R170 ;  /* 0x000000aa1daa723e */ /* 0x008fc600000010ff */
[----:B------:R-:W-:-:S03]  /*15650*/  FADD.FTZ R39, R29, R39 ;  /* 0x000000271d277221 */ /* 0x000fc60000010000 */
[----:B------:R-:W-:Y:S01]  /*15660*/  MUFU.EX2 R179, R179 ;  /* 0x000000b300b37308 */ /* 0x000fe20000000800 */
[----:B-1----:R-:W-:Y:S01]  /*15670*/  FADD.FTZ R39, R152, R39 ;  /* 0x0000002798277221 */ /* 0x002fe20000010000 */
[----:B----4-:R-:W-:-:S03]  /*15680*/  F2FP.BF16.F32.PACK_AB R152, R37, R152 ;  /* 0x000000982598723e */ /* 0x010fc600000010ff */
[----:B------:R-:W-:-:S03]  /*15690*/  FADD.FTZ R39, R37, R39 ;  /* 0x0000002725277221 */ /* 0x000fc60000010000 */
[----:B------:R-:W-:Y:S01]  /*156a0*/  MUFU.EX2 R30, R30 ;  /* 0x0000001e001e7308 */ /* 0x000fe20000000800 */
[----:B-----5:R-:W-:Y:S01]  /*156b0*/  FADD.FTZ R39, R154, R39 ;  /* 0x000000279a277221 */ /* 0x020fe20000010000 */
[----:B------:R-:W-:-:S03]  /*156c0*/  F2FP.BF16.F32.PACK_AB R154, R44, R154 ;  /* 0x0000009a2c9a723e */ /* 0x000fc600000010ff */
[----:B------:R-:W-:Y:S01]  /*156d0*/  FADD.FTZ R39, R44, R39 ;  /* 0x000000272c277221 */ /* 0x000fe20000010000 */
[----:B------:R-:W-:Y:S02]  /*156e0*/  WARPGROUP.DEPBAR.LE gsb0, 0x0 ;  /* 0x00008000000079c5 */ /* 0x000fe40000010000 */
[----:B------:R-:W-:Y:S01]  /*156f0*/  WARPGROUP.ARRIVE ;  /* 0x00000000000079c5 */ /* 0x000fe20000000000 */
[-CC-:B------:R-:W-:Y:S01]  /*15700*/  FFMA.FTZ R156, R64, R0.reuse, -R11.reuse ;  /* 0x00000000409c7223 */ /* 0x180fe2000001080b */
[-CC-:B------:R-:W-:Y:S01]  /*15710*/  FFMA.FTZ R158, R68, R0.reuse, -R11.reuse ;  /* 0x00000000449e7223 */ /* 0x180fe2000001080b */
[-C--:B------:R-:W-:Y:S01]  /*15720*/  FFMA.FTZ R11, R85, R0.reuse, -R11 ;  /* 0x00000000550b7223 */ /* 0x080fe2000001080b */
[----:B------:R-:W-:Y:S01]  /*15730*/  MUFU.EX2 R173, R173 ;  /* 0x000000ad00ad7308 */ /* 0x000fe20000000800 */
[-CC-:B------:R-:W-:Y:S01]  /*15740*/  FFMA.FTZ R157, R66, R0.reuse, -R25.reuse ;  /* 0x00000000429d7223 */ /* 0x180fe20000010819 */
[----:B------:R-:W-:Y:S01]  /*15750*/  HGMMA.64x128x16.F32.BF16 R88, R160, gdesc[UR4].tnspB, R88, gsb0 ;  /* 0x41e00004a0587df0 */ /* 0x000fe20008001858 */
[----:B------:R-:W-:Y:S01]  /*15760*/  R2UR UR6, R10 ;  /* 0x000000000a0672ca */ /* 0x000fe200000e0000 */
[-CC-:B------:R-:W-:Y:S01]  /*15770*/  FFMA.FTZ R10, R58, R0.reuse, -R25.reuse ;  /* 0x000000003a0a7223 */ /* 0x180fe20000010819 */
[----:B------:R-:W-:-:S03]  /*15780*/  FFMA.FTZ R159, R70, R0, -R25 ;  /* 0x00000000469f7223 */ /* 0x000fc60000010819 */
[----:B------:R0:W-:Y:S08]  /*15790*/  MUFU.EX2 R13, R11 ;  /* 0x0000000b000d7308 */ /* 0x0001f00000000800 */
[----:B------:R-:W-:Y:S01]  /*157a0*/  MUFU.EX2 R31, R31 ;  /* 0x0000001f001f7308 */ /* 0x000fe20000000800 */
[----:B0-----:R-:W-:-:S05]  /*157b0*/  IMAD.MOV.U32 R11, RZ, RZ, 0x40000040 ;  /* 0x40000040ff0b7424 */ /* 0x001fca00078e00ff */
[----:B------:R-:W-:Y:S01]  /*157c0*/  R2UR UR7, R11 ;  /* 0x000000000b0772ca */ /* 0x000fe200000e0000 */
        /* <DEDUP_REMOVED lines=8> */
[----:B------:R-:W0:Y:S08]  /*15850*/  MUFU.EX2 R11, R11 ;  /* 0x0000000b000b7308 */ /* 0x000e300000000800 */
[----:B------:R-:W-:Y:S08]  /*15860*/  MUFU.EX2 R5, R63 ;  /* 0x0000003f00057308 */ /* 0x000ff00000000800 */
[----:B------:R-:W1:Y:S01]  /*15870*/  MUFU.EX2 R156, R156 ;  /* 0x0000009c009c7308 */ /* 0x000e620000000800 */
[----:B0-----:R-:W-:-:S07]  /*15880*/  F2FP.BF16.F32.PACK_AB R153, R11, R10 ;  /* 0x0000000a0b99723e */ /* 0x001fce00000010ff */
[----:B------:R-:W-:Y:S08]  /*15890*/  MUFU.EX2 R157, R157 ;  /* 0x0000009d009d7308 */ /* 0x000ff00000000800 */
[----:B------:R-:W0:Y:S01]  /*158a0*/  MUFU.EX2 R158, R158 ;  /* 0x0000009e009e7308 */ /* 0x000e220000000800 */
[----:B-1----:R-:W-:Y:S01]  /*158b0*/  FADD.FTZ R39, R156, R39 ;  /* 0x000000279c277221 */ /* 0x002fe20000010000 */
[----:B------:R-:W-:-:S03]  /*158c0*/  F2FP.BF16.F32.PACK_AB R156, R32, R156 ;  /* 0x0000009c209c723e */ /* 0x000fc600000010ff */
[----:B------:R-:W-:-:S03]  /*158d0*/  FADD.FTZ R39, R32, R39 ;  /* 0x0000002720277221 */ /* 0x000fc60000010000 */
[----:B------:R-:W-:Y:S08]  /*158e0*/  MUFU.EX2 R159, R159 ;  /* 0x0000009f009f7308 */ /* 0x000ff00000000800 */
[----:B------:R-:W-:Y:S01]  /*158f0*/  MUFU.EX2 R75, R75 ;  /* 0x0000004b004b7308 */ /* 0x000fe20000000800 */
[----:B0-----:R-:W-:Y:S01]  /*15900*/  FADD.FTZ R39, R158, R39 ;  /* 0x000000279e277221 */ /* 0x001fe20000010000 */
[----:B------:R-:W-:-:S03]  /*15910*/  F2FP.BF16.F32.PACK_AB R158, R40, R158 ;  /* 0x0000009e289e723e */ /* 0x000fc600000010ff */
[----:B------:R-:W-:-:S03]  /*15920*/  FADD.FTZ R14, R40, R39 ;  /* 0x00000027280e7221 */ /* 0x000fc60000010000 */
[----:B------:R-:W-:Y:S01]  /*15930*/  MUFU.EX2 R78, R78 ;  /* 0x0000004e004e7308 */ /* 0x000fe20000000800 */
[----:B------:R-:W-:Y:S01]  /*15940*/  FADD.FTZ R14, R21, R14 ;  /* 0x0000000e150e7221 */ /* 0x000fe20000010000 */
[----:B------:R-:W-:Y:S02]  /*15950*/  WARPGROUP.DEPBAR.LE gsb0, 0x0 ;  /* 0x00008000000079c5 */ /* 0x000fe40000010000 */
[----:B------:R-:W-:Y:S01]  /*15960*/  WARPGROUP.ARRIVE ;  /* 0x00000000000079c5 */ /* 0x000fe20000000000 */
[----:B------:R-:W-:-:S03]  /*15970*/  FFMA.FTZ R161, R74, R0, -R25 ;  /* 0x000000004aa17223 */ /* 0x000fc60000010819 */
[----:B------:R-:W0:Y:S01]  /*15980*/  MUFU.EX2 R79, R79 ;  /* 0x0000004f004f7308 */ /* 0x000e220000000800 */
[----:B------:R-:W-:Y:S02]  /*15990*/  F2FP.BF16.F32.PACK_AB R160, R41, R21 ;  /* 0x0000001529a0723e */ /* 0x000fe400000010ff */
[----:B------:R-:W-:Y:S01]  /*159a0*/  F2FP.BF16.F32.PACK_AB R162, R49, R48 ;  /* 0x0000003031a2723e */ /* 0x000fe200000010ff */
[----:B------:R-:W-:Y:S04]  /*159b0*/  HGMMA.64x128x16.F32.BF16 R88, R164, gdesc[UR4].tnspB, R88, gsb0 ;  /* 0x41e00004a4587df0 */ /* 0x000fe80008001858 */
[----:B------:R-:W-:Y:S08]  /*159c0*/  MUFU.EX2 R161, R161 ;  /* 0x000000a100a17308 */ /* 0x000ff00000000800 */
[----:B------:R-:W-:Y:S01]  /*159d0*/  MUFU.EX2 R82, R82 ;  /* 0x0000005200527308 */ /* 0x000fe20000000800 */
[----:B0-----:R-:W-:-:S07]  /*159e0*/  F2FP.BF16.F32.PACK_AB R163, R79, R78 ;  /* 0x0000004e4fa3723e */ /* 0x001fce00000010ff */
[----:B------:R-:W-:Y:S08]  /*159f0*/  MUFU.EX2 R83, R83 ;  /* 0x0000005300537308 */ /* 0x000ff00000000800 */
[----:B------:R-:W0:Y:S08]  /*15a00*/  MUFU.EX2 R56, R56 ;  /* 0x0000003800387308 */ /* 0x000e300000000800 */
[----:B------:R-:W-:Y:S01]  /*15a10*/  MUFU.EX2 R86, R86 ;  /* 0x0000005600567308 */ /* 0x000fe20000000800 */
[----:B------:R-:W-:-:S02]  /*15a20*/  WARPGROUP.DEPBAR.LE gsb0, 0x0 ;  /* 0x00008000000079c5 */ /* 0x000fc40000010000 */
[----:B------:R1:W-:Y:S01]  /*15a30*/  @!P1 SYNCS.ARRIVE.TRANS64.RED.A1T0 RZ, [R15+URZ], RZ ;  /* 0x000000ff0fff99a7 */ /* 0x0003e2000810043f */
[----:B0-----:R-:W-:Y:S02]  /*15a40*/  F2FP.BF16.F32.PACK_AB R166, R13, R56 ;  /* 0x000000380da6723e */ /* 0x001fe400000010ff */
[----:B------:R-:W-:Y:S02]  /*15a50*/  F2FP.BF16.F32.PACK_AB R164, R53, R52 ;  /* 0x0000003435a4723e */ /* 0x000fe400000010ff */
[----:B------:R-:W-:Y:S01]  /*15a60*/  F2FP.BF16.F32.PACK_AB R165, R83, R82 ;  /* 0x0000005253a5723e */ /* 0x000fe200000010ff */
[----:B-1----:R-:W-:Y:S01]  /*15a70*/  FFMA.FTZ R15, R8, R4, R181 ;  /* 0x00000004080f7223 */ /* 0x002fe200000100b5 */
[----:B------:R0:W-:Y:S01]  /*15a80*/  @!P1 SYNCS.ARRIVE.TRANS64.RED.A1T0 RZ, [R20+URZ], RZ ;  /* 0x000000ff14ff99a7 */ /* 0x0001e2000810043f */
[----:B------:R-:W1:Y:S01]  /*15a90*/  MUFU.EX2 R4, R62 ;  /* 0x0000003e00047308 */ /* 0x000e620000000800 */
[C---:B------:R-:W-:Y:S01]  /*15aa0*/  F2FP.BF16.F32.PACK_AB R181, R24.reuse, R181 ;  /* 0x000000b518b5723e */ /* 0x040fe200000010ff */
[----:B------:R-:W-:-:S04]  /*15ab0*/  FADD.FTZ R15, R24, R15 ;  /* 0x0000000f180f7221 */ /* 0x000fc80000010000 */
[----:B------:R-:W-:Y:S01]  /*15ac0*/  FADD.FTZ R15, R183, R15 ;  /* 0x0000000fb70f7221 */ /* 0x000fe20000010000 */
[----:B------:R-:W-:-:S03]  /*15ad0*/  F2FP.BF16.F32.PACK_AB R183, R26, R183 ;  /* 0x000000b71ab7723e */ /* 0x000fc600000010ff */
[----:B0-----:R-:W-:Y:S01]  /*15ae0*/  FADD.FTZ R20, R26, R15 ;  /* 0x0000000f1a147221 */ /* 0x001fe20000010000 */
[----:B------:R-:W-:-:S03]  /*15af0*/  FFMA.FTZ R15, R67, R0, -R25 ;  /* 0x00000000430f7223 */ /* 0x000fc60000010819 */
[----:B------:R-:W-:Y:S01]  /*15b00*/  FADD.FTZ R20, R177, R20 ;  /* 0x00000014b1147221 */ /* 0x000fe20000010000 */
[C---:B------:R-:W-:Y:S02]  /*15b10*/  F2FP.BF16.F32.PACK_AB R177, R27.reuse, R177 ;  /* 0x000000b11bb1723e */ /* 0x040fe400000010ff */
[----:B------:R-:W-:Y:S01]  /*15b20*/  MUFU.EX2 R15, R15 ;  /* 0x0000000f000f7308 */ /* 0x000fe20000000800 */
[----:B------:R-:W-:Y:S01]  /*15b30*/  FADD.FTZ R42, R27, R20 ;  /* 0x000000141b2a7221 */ /* 0x000fe20000010000 */
[--C-:B------:R-:W-:Y:S01]  /*15b40*/  FFMA.FTZ R20, R71, R0, -R25.reuse ;  /* 0x0000000047147223 */ /* 0x100fe20000010819 */
[----:B-1----:R-:W-:Y:S01]  /*15b50*/  F2FP.BF16.F32.PACK_AB R155, R5, R4 ;  /* 0x00000004059b723e */ /* 0x002fe200000010ff */
[----:B------:R-:W-:Y:S01]  /*15b60*/  FFMA.FTZ R25, R87, R0, -R25 ;  /* 0x0000000057197223 */ /* 0x000fe20000010819 */
[----:B------:R-:W-:Y:S01]  /*15b70*/  FADD.FTZ R42, R179, R42 ;  /* 0x0000002ab32a7221 */ /* 0x000fe20000010000 */
[C---:B------:R-:W-:Y:S02]  /*15b80*/  F2FP.BF16.F32.PACK_AB R179, R30.reuse, R179 ;  /* 0x000000b31eb3723e */ /* 0x040fe400000010ff */
[----:B------:R-:W-:Y:S01]  /*15b90*/  MUFU.EX2 R20, R20 ;  /* 0x0000001400147308 */ /* 0x000fe20000000800 */
[----:B------:R-:W-:-:S04]  /*15ba0*/  FADD.FTZ R42, R30, R42 ;  /* 0x0000002a1e2a7221 */ /* 0x000fc80000010000 */
[----:B------:R-:W-:Y:S01]  /*15bb0*/  FADD.FTZ R42, R173, R42 ;  /* 0x0000002aad2a7221 */ /* 0x000fe20000010000 */
[C---:B------:R-:W-:Y:S02]  /*15bc0*/  F2FP.BF16.F32.PACK_AB R173, R31.reuse, R173 ;  /* 0x000000ad1fad723e */ /* 0x040fe400000010ff */
[----:B------:R-:W0:Y:S01]  /*15bd0*/  MUFU.EX2 R25, R25 ;  /* 0x0000001900197308 */ /* 0x000e220000000800 */
[----:B------:R-:W-:-:S04]  /*15be0*/  FADD.FTZ R42, R31, R42 ;  /* 0x0000002a1f2a7221 */ /* 0x000fc80000010000 */
[----:B------:R-:W-:Y:S01]  /*15bf0*/  FADD.FTZ R42, R175, R42 ;  /* 0x0000002aaf2a7221 */ /* 0x000fe20000010000 */
[----:B------:R-:W-:-:S03]  /*15c00*/  F2FP.BF16.F32.PACK_AB R175, R34, R175 ;  /* 0x000000af22af723e */ /* 0x000fc600000010ff */
[----:B------:R-:W-:-:S04]  /*15c10*/  FADD.FTZ R42, R34, R42 ;  /* 0x0000002a222a7221 */ /* 0x000fc80000010000 */
[----:B------:R-:W-:Y:S01]  /*15c20*/  FADD.FTZ R42, R169, R42 ;  /* 0x0000002aa92a7221 */ /* 0x000fe20000010000 */
[----:B------:R-:W-:-:S03]  /*15c30*/  F2FP.BF16.F32.PACK_AB R169, R35, R169 ;  /* 0x000000a923a9723e */ /* 0x000fc600000010ff */
[----:B------:R-:W-:Y:S01]  /*15c40*/  FADD.FTZ R42, R35, R42 ;  /* 0x0000002a232a7221 */ /* 0x000fe20000010000 */
[----:B0-----:R-:W-:-:S03]  /*15c50*/  F2FP.BF16.F32.PACK_AB R167, R25, R86 ;  /* 0x0000005619a7723e */ /* 0x001fc600000010ff */
[----:B------:R-:W-:Y:S01]  /*15c60*/  FADD.FTZ R42, R171, R42 ;  /* 0x0000002aab2a7221 */ /* 0x000fe20000010000 */
[----:B------:R-:W-:-:S03]  /*15c70*/  F2FP.BF16.F32.PACK_AB R171, R38, R171 ;  /* 0x000000ab26ab723e */ /* 0x000fc600000010ff */
[----:B------:R-:W-:-:S04]  /*15c80*/  FADD.FTZ R42, R38, R42 ;  /* 0x0000002a262a7221 */ /* 0x000fc80000010000 */
[----:B------:R-:W-:-:S04]  /*15c90*/  FADD.FTZ R42, R10, R42 ;  /* 0x0000002a0a2a7221 */ /* 0x000fc80000010000 */
[----:B------:R-:W-:-:S04]  /*15ca0*/  FADD.FTZ R42, R11, R42 ;  /* 0x0000002a0b2a7221 */ /* 0x000fc80000010000 */
[----:B------:R-:W-:-:S04]  /*15cb0*/  FADD.FTZ R42, R4, R42 ;  /* 0x0000002a042a7221 */ /* 0x000fc80000010000 */
[----:B------:R-:W-:Y:S01]  /*15cc0*/  FADD.FTZ R42, R5, R42 ;  /* 0x0000002a052a7221 */ /* 0x000fe20000010000 */
[----:B------:R-:W-:Y:S01]  /*15cd0*/  FADD.FTZ R5, R41, R14 ;  /* 0x0000000e29057221 */ /* 0x000fe20000010000 */
[----:B------:R-:W-:Y:S02]  /*15ce0*/  IMAD.MOV.U32 R14, RZ, RZ, R3 ;  /* 0x000000ffff0e7224 */ /* 0x000fe400078e0003 */
        /* <DEDUP_REMOVED lines=15> */
[----:B------:R-:W-:Y:S02]  /*15de0*/  IMAD.MOV.U32 R13, RZ, RZ, R7 ;  /* 0x000000ffff0d7224 */ /* 0x000fe400078e0007 */
[----:B------:R-:W-:-:S04]  /*15df0*/  FADD.FTZ R10, R78, R11 ;  /* 0x0000000b4e0a7221 */ /* 0x000fc80000010000 */
[----:B------:R-:W-:-:S04]  /*15e00*/  FADD.FTZ R11, R79, R10 ;  /* 0x0000000a4f0b7221 */ /* 0x000fc80000010000 */
[----:B------:R-:W-:-:S04]  /*15e10*/  FADD.FTZ R10, R82, R11 ;  /* 0x0000000b520a7221 */ /* 0x000fc80000010000 */
[----:B------:R-:W-:-:S04]  /*15e20*/  FADD.FTZ R11, R83, R10 ;  /* 0x0000000a530b7221 */ /* 0x000fc80000010000 */
[----:B------:R-:W-:Y:S01]  /*15e30*/  FADD.FTZ R10, R86, R11 ;  /* 0x0000000b560a7221 */ /* 0x000fe20000010000 */
[----:B------:R-:W-:-:S03]  /*15e40*/  IMAD.MOV.U32 R11, RZ, RZ, R196 ;  /* 0x000000ffff0b7224 */ /* 0x000fc600078e00c4 */
[----:B------:R-:W-:Y:S01]  /*15e50*/  FADD.FTZ R4, R25, R10 ;  /* 0x0000000a19047221 */ /* 0x000fe20000010000 */
[----:B------:R-:W-:Y:S01]  /*15e60*/  IMAD.MOV.U32 R10, RZ, RZ, R194 ;  /* 0x000000ffff0a7224 */ /* 0x000fe200078e00c2 */
[----:B------:R-:W-:Y:S06]  /*15e70*/  @P2 BRA `(.L_x_606) ;  /* 0xffffffd800f02947 */ /* 0x000fec000383ffff */
.L_x_595:
[----:B------:R-:W-:Y:S05]  /*15e80*/  BSYNC B0 ;  /* 0x0000000000007941 */ /* 0x000fea0003800000 */
.L_x_594:
        /* <DEDUP_REMOVED lines=67> */
.L_x_607:
[----:B------:R-:W-:Y:S01]  /*162c0*/  IMAD R6, R194, 0x8, R2 ;  /* 0x00000008c2067824 */ /* 0x000fe200078e0202 */
[----:B------:R-:W-:-:S04]  /*162d0*/  SHF.L.U32 R9, R196, 0x1f, RZ ;  /* 0x0000001fc4097819 */ /* 0x000fc800000006ff */
[----:B------:R0:W1:Y:S01]  /*162e0*/  SYNCS.PHASECHK.TRANS64.TRYWAIT P2, [R6+URZ+0x34850], R9 ;  /* 0x03485009060075a7 */ /* 0x000062000804017f */
[----:B------:R-:W-:Y:S05]  /*162f0*/  @!P0 BRA `(.L_x_608) ;  /* 0x0000000000048947 */ /* 0x000fea0003800000 */
[----:B------:R-:W-:Y:S01]  /*16300*/  BPT.TRAP 0x1 ;  /* 0x000000040000795c */ /* 0x000fe20000300000 */
.L_x_608:
[----:B------:R-:W-:Y:S01]  /*16310*/  VIADD R2, R2, 0x400 ;  /* 0x0000040002027836 */ /* 0x000fe20000000000 */
[----:B------:R-:W-:Y:S04]  /*16320*/  BSSY B0, `(.L_x_609) ;  /* 0x0000008000007945 */ /* 0x000fe80003800000 */
[----:B------:R-:W-:-:S04]  /*16330*/  SHF.R.U32.HI R2, RZ, 0x4, R2 ;  /* 0x00000004ff027819 */ /* 0x000fc80000011602 */
[----:B------:R-:W-:-:S04]  /*16340*/  LOP3.LUT R2, R2, 0x3fff, RZ, 0xc0, !PT ;  /* 0x00003fff02027812 */ /* 0x000fc800078ec0ff */
[----:B------:R-:W-:-:S05]  /*16350*/  LOP3.LUT R11, R2, 0x4000000, RZ, 0xfc, !PT ;  /* 0x04000000020b7812 */ /* 0x000fca00078efcff */
[----:B------:R-:W-:Y:S01]  /*16360*/  IMAD R2, R194, 0x800, R11 ;  /* 0x00000800c2027824 */ /* 0x000fe200078e020b */
[----:B-1----:R-:W-:Y:S06]  /*16370*/  @P2 BRA `(.L_x_610) ;  /* 0x0000000000082947 */ /* 0x002fec0003800000 */
[----:B------:R-:W1:Y:S02]  /*16380*/  SYNCS.PHASECHK.TRANS64.TRYWAIT P0, [R6+URZ+0x34850], R9 ;  /* 0x03485009060075a7 */ /* 0x000e64000800017f */
[----:B-1----:R-:W-:Y:S05]  /*16390*/  @!P0 BRA `(.L_x_611) ;  /* 0x000000bc00888947 */ /* 0x002fea0003800000 */
.L_x_610:
[----:B------:R-:W-:Y:S05]  /*163a0*/  BSYNC B0 ;  /* 0x0000000000007941 */ /* 0x000fea0003800000 */
.L_x_609:
[----:B------:R-:W-:Y:S01]  /*163b0*/  IMAD.MOV.U32 R8, RZ, RZ, R2 ;  /* 0x000000ffff087224 */ /* 0x000fe200078e0002 */
[----:B------:R-:W-:Y:S01]  /*163c0*/  WARPGROUP.ARRIVE ;  /* 0x00000000000079c5 */ /* 0x000fe20000000000 */
[----:B01----:R-:W-:Y:S02]  /*163d0*/  IMAD.MOV.U32 R9, RZ, RZ, 0x40000040 ;  /* 0x40000040ff097424 */ /* 0x003fe400078e00ff */
[----:B------:R-:W-:Y:S01]  /*163e0*/  VIADD R194, R194, 0x1 ;  /* 0x00000001c2c27836 */ /* 0x000fe20000000000 */
[----:B------:R-:W-:Y:S01]  /*163f0*/  R2UR UR6, R8 ;  /* 0x00000000080672ca */ /* 0x000fe200000e0000 */
[----:B------:R-:W-:Y:S01]  /*16400*/  VIADD R8, R2, 0x80 ;  /* 0x0000008002087836 */ /* 0x000fe20000000000 */
[----:B------:R-:W-:Y:S01]  /*16410*/  R2UR UR7, R9 ;  /* 0x00000000090772ca */ /* 0x000fe200000e0000 */
[----:B------:R-:W-:Y:S01]  /*16420*/  IMAD.MOV.U32 R9, RZ, RZ, 0x40000040 ;  /* 0x40000040ff097424 */ /* 0x000fe200078e00ff */
[----:B------:R-:W-:Y:S01]  /*16430*/  ISETP.NE.AND P2, PT, R194, 0x2, PT ;  /* 0x00000002c200780c */ /* 0x000fe20003f45270 */
[----:B------:R-:W-:-:S02]  /*16440*/  IMAD.MOV.U32 R21, RZ, RZ, -0x800000 ;  /* 0xff800000ff157424 */ /* 0x000fc400078e00ff */
[----:B------:R-:W-:Y:S01]  /*16450*/  IMAD.MOV.U32 R20, RZ, RZ, -0x800000 ;  /* 0xff800000ff147424 */ /* 0x000fe200078e00ff */
[----:B------:R-:W-:Y:S01]  /*16460*/  SEL R194, R194, RZ, P2 ;  /* 0x000000ffc2c27207 */ /* 0x000fe20001000000 */
[----:B------:R-:W-:-:S06]  /*16470*/  VIADD R206, R206, 0x1 ;  /* 0x00000001cece7836 */ /* 0x000fcc0000000000 */
        /* <DEDUP_REMOVED lines=40> */
[----:B------:R-:W0:Y:S02]  /*16700*/  SHFL.BFLY PT, R2, R5, 0x2, 0x1f ;  /* 0x0c401f0005027f89 */ /* 0x000e2400000e0000 */
[----:B0-----:R-:W-:Y:S01]  /*16710*/  FADD.FTZ R2, R2, R5 ;  /* 0x0000000502027221 */ /* 0x001fe20000010000 */
[----:B------:R-:W-:Y:S02]  /*16720*/  WARPGROUP.DEPBAR.LE gsb0, 0x0 ;  /* 0x00008000000079c5 */ /* 0x000fe40000010000 */
[----:B------:R-:W-:-:S06]  /*16730*/  WARPGROUP.ARRIVE ;  /* 0x00000000000079c5 */ /* 0x000fcc0000000000 */
[----:B------:R-:W-:Y:S01]  /*16740*/  HGMMA.64x128x16.F32.BF16 R24, R160, gdesc[UR4].tnspB, R24, gsb0 ;  /* 0x41e00004a0187df0 */ /* 0x000fe20008001818 */
[----:B------:R-:W-:Y:S02]  /*16750*/  R2UR UR6, R8 ;  /* 0x00000000080672ca */ /* 0x000fe400000e0000 */
[----:B------:R-:W-:Y:S02]  /*16760*/  R2UR UR7, R9 ;  /* 0x00000000090772ca */ /* 0x000fe400000e0000 */
[----:B------:R-:W0:Y:S02]  /*16770*/  SHFL.BFLY PT, R9, R4, 0x2, 0x1f ;  /* 0x0c401f0004097f89 */ /* 0x000e2400000e0000 */
[----:B0-----:R-:W-:Y:S01]  /*16780*/  FADD.FTZ R8, R9, R4 ;  /* 0x0000000409087221 */ /* 0x001fe20000010000 */
[----:B------:R-:W-:Y:S01]  /*16790*/  IMAD.MOV.U32 R4, RZ, RZ, RZ ;  /* 0x000000ffff047224 */ /* 0x000fe200078e00ff */
[----:B------:R-:W0:Y:S04]  /*167a0*/  SHFL.BFLY PT, R9, R2, 0x1, 0x1f ;  /* 0x0c201f0002097f89 */ /* 0x000e2800000e0000 */
[----:B------:R-:W1:Y:S01]  /*167b0*/  SHFL.BFLY PT, R11, R8, 0x1, 0x1f ;  /* 0x0c201f00080b7f89 */ /* 0x000e6200000e0000 */
[----:B0-----:R-:W-:Y:S01]  /*167c0*/  FADD.FTZ R10, R2, R9 ;  /* 0x00000009020a7221 */ /* 0x001fe20000010000 */
[----:B------:R-:W-:-:S02]  /*167d0*/  IMAD.MOV.U32 R2, RZ, RZ, RZ ;  /* 0x000000ffff027224 */ /* 0x000fc400078e00ff */
[----:B-1----:R-:W-:Y:S02]  /*167e0*/  FADD.FTZ R12, R8, R11 ;  /* 0x0000000b080c7221 */ /* 0x002fe40000010000 */
[----:B------:R-:W-:Y:S01]  /*167f0*/  FSETP.NE.FTZ.AND P0, PT, R10, RZ, PT ;  /* 0x000000ff0a00720b */ /* 0x000fe20003f15000 */
[----:B------:R-:W-:Y:S01]  /*16800*/  @!P1 VIADD R8, R6, 0x34860 ;  /* 0x0003486006089836 */ /* 0x000fe20000000000 */
[----:B------:R-:W-:Y:S02]  /*16810*/  SEL R11, RZ, 0x1, P2 ;  /* 0x00000001ff0b7807 */ /* 0x000fe40001000000 */
[----:B------:R-:W-:Y:S02]  /*16820*/  FSETP.NE.FTZ.AND P3, PT, R12, RZ, PT ;  /* 0x000000ff0c00720b */ /* 0x000fe40003f75000 */
[----:B------:R-:W-:Y:S02]  /*16830*/  @!P1 PRMT R8, RZ, 0x654, R8 ;  /* 0x00000654ff089816 */ /* 0x000fe40000000008 */
[----:B------:R-:W-:-:S05]  /*16840*/  LOP3.LUT R196, R196, R11, RZ, 0x3c, !PT ;  /* 0x0000000bc4c47212 */ /* 0x000fca00078e3cff */
[----:B------:R-:W0:Y:S01]  /*16850*/  @P0 MUFU.LG2 R5, R10 ;  /* 0x0000000a00050308 */ /* 0x000e220000000c00 */
[----:B------:R-:W-:-:S03]  /*16860*/  @P0 FMUL.FTZ R6, R0, 0.69314718246459960938 ;  /* 0x3f31721800060820 */ /* 0x000fc60000410000 */
[----:B------:R-:W-:-:S04]  /*16870*/  @P3 FMUL.FTZ R11, R0, 0.69314718246459960938 ;  /* 0x3f317218000b3820 */ /* 0x000fc80000410000 */
        /* <DEDUP_REMOVED lines=77> */
.L_x_537:
[----:B------:R-:W1:Y:S08]  /*16d50*/  S2UR UR5, SR_CgaCtaId ;  /* 0x00000000000579c3 */ /* 0x000e700000008800 */
[----:B------:R-:W-:Y:S06]  /*16d60*/  BAR.SYNC.DEFER_BLOCKING 0x5, 0x180 ;  /* 0x0146000000007b1d */ /* 0x000fec0000010000 */
[----:B------:R-:W-:Y:S01]  /*16d70*/  UMOV UR4, 0x400 ;  /* 0x0000040000047882 */ /* 0x000fe20000000000 */
[----:B------:R-:W-:Y:S01]  /*16d80*/  BSSY B0, `(.L_x_612) ;  /* 0x00002dc000007945 */ /* 0x000fe20003800000 */
[----:B-1----:R-:W-:-:S06]  /*16d90*/  ULEA UR4, UR5, UR4, 0x18 ;  /* 0x0000000405047291 */ /* 0x002fcc000f8ec03f */
[----:B------:R-:W-:-:S05]  /*16da0*/  IMAD.U32 R2, RZ, RZ, UR4 ;  /* 0x00000004ff027e24 */ /* 0x000fca000f8e00ff */
[----:B------:R1:W2:Y:S01]  /*16db0*/  LDS.128 R144, [R2+0x348d0] ;  /* 0x0348d00002907984 */ /* 0x0002a20000000c00 */
[----:B------:R-:W-:Y:S06]  /*16dc0*/  BAR.ARV 0x4, 0x180 ;  /* 0x0106000000007b1d */ /* 0x000fec0000002000 */
[----:B------:R-:W-:Y:S05]  /*16dd0*/  @P0 BRA `(.L_x_613) ;  /* 0x00000020006c0947 */ /* 0x000fea0003800000 */
[----:B------:R-:W3:Y:S01]  /*16de0*/  LDL R0, [R1+0x84] ;  /* 0x0000840001007983 */ /* 0x000ee20000100800 */
[----:B------:R-:W4:Y:S01]  /*16df0*/  S2R R3, SR_SWINHI ;  /* 0x0000000000037919 */ /* 0x000f220000002f00 */
[----:B------:R-:W-:Y:S01]  /*16e00*/  F2FP.BF16.F32.PACK_AB R30, R69, R68 ;  /* 0x00000044451e723e */ /* 0x000fe200000010ff */
[----:B------:R-:W-:Y:S01]  /*16e10*/  ULDC.64 UR6, c[0x0][0xc00] ;  /* 0x0003000000067ab9 */ /* 0x000fe20000000a00 */
[----:B------:R-:W-:Y:S01]  /*16e20*/  F2FP.BF16.F32.PACK_AB R32, R73, R72 ;  /* 0x000000484920723e */ /* 0x000fe200000010ff */
[----:B------:R-:W2:Y:S01]  /*16e30*/  LDL R104, [R1+0x80] ;  /* 0x0000800001687983 */ /* 0x000ea20000100800 */
[----:B------:R-:W-:Y:S01]  /*16e40*/  ULDC.64 UR4, c[0x0][0xc08] ;  /* 0x0003020000047ab9 */ /* 0x000fe20000000a00 */
[----:B------:R-:W-:Y:S02]  /*16e50*/  MOV R100, R2 ;  /* 0x0000000200647202 */ /* 0x000fe40000000f00 */
[----:B----4-:R-:W-:Y:S01]  /*16e60*/  MOV R101, R3 ;  /* 0x0000000300657202 */ /* 0x010fe20000000f00 */
[----:B------:R-:W-:Y:S02]  /*16e70*/  BAR.SYNC.DEFER_BLOCKING 0x1, 0x100 ;  /* 0x0044000000007b1d */ /* 0x000fe40000010000 */
[----:B---3--:R-:W-:-:S03]  /*16e80*/  IMAD.WIDE R8, R0, 0x2, R100 ;  /* 0x0000000200087825 */ /* 0x008fc600078e0264 */
[C---:B------:R-:W-:Y:S02]  /*16e90*/  LOP3.LUT R3, R8.reuse, 0x380, RZ, 0xc0, !PT ;  /* 0x0000038008037812 */ /* 0x040fe400078ec0ff */
[C---:B------:R-:W-:Y:S02]  /*16ea0*/  IADD3 R11, P6, R8.reuse, 0x20, RZ ;  /* 0x00000020080b7810 */ /* 0x040fe40007fde0ff */
[----:B------:R-:W-:Y:S02]  /*16eb0*/  SHF.R.U64 R3, R3, 0x3, RZ ;  /* 0x0000000303037819 */ /* 0x000fe400000012ff */
[C---:B0-----:R-:W-:Y:S02]  /*16ec0*/  IADD3 R6, P5, R8.reuse, 0x40, RZ ;  /* 0x0000004008067810 */ /* 0x041fe40007fbe0ff */
[C---:B------:R-:W-:Y:S02]  /*16ed0*/  IADD3 R31, P4, R8.reuse, 0x60, RZ ;  /* 0x00000060081f7810 */ /* 0x040fe40007f9e0ff */
[----:B------:R-:W-:-:S02]  /*16ee0*/  IADD3 R33, P3, R8, 0x4000, RZ ;  /* 0x0000400008217810 */ /* 0x000fc40007f7e0ff */
[C---:B------:R-:W-:Y:S02]  /*16ef0*/  IADD3 R35, P2, R8.reuse, 0x4020, RZ ;  /* 0x0000402008237810 */ /* 0x040fe40007f5e0ff */
[C---:B------:R-:W-:Y:S02]  /*16f00*/  IADD3 R103, P1, R8.reuse, 0x4040, RZ ;  /* 0x0000404008677810 */ /* 0x040fe40007f3e0ff */
[----:B------:R-:W-:Y:S02]  /*16f10*/  IADD3 R105, P0, R8, 0x4060, RZ ;  /* 0x0000406008697810 */ /* 0x000fe40007f1e0ff */
[----:B------:R-:W-:Y:S02]  /*16f20*/  LOP3.LUT R0, R11, 0x380, RZ, 0xc0, !PT ;  /* 0x000003800b007812 */ /* 0x000fe400078ec0ff */
[----:B------:R-:W-:Y:S02]  /*16f30*/  LOP3.LUT R8, R3, R8, RZ, 0x3c, !PT ;  /* 0x0000000803087212 */ /* 0x000fe400078e3cff */
[----:B------:R-:W-:-:S02]  /*16f40*/  LOP3.LUT R3, R6, 0x380, RZ, 0xc0, !PT ;  /* 0x0000038006037812 */ /* 0x000fc400078ec0ff */
[----:B------:R-:W-:Y:S02]  /*16f50*/  LOP3.LUT R10, R31, 0x380, RZ, 0xc0, !PT ;  /* 0x000003801f0a7812 */ /* 0x000fe400078ec0ff */
[----:B------:R-:W-:Y:S02]  /*16f60*/  SHF.R.U64 R0, R0, 0x3, RZ ;  /* 0x0000000300007819 */ /* 0x000fe400000012ff */
[----:B------:R-:W-:Y:S02]  /*16f70*/  LOP3.LUT R14, R33, 0x380, RZ, 0xc0, !PT ;  /* 0x00000380210e7812 */ /* 0x000fe400078ec0ff */
[----:B------:R-:W-:Y:S02]  /*16f80*/  SHF.R.U64 R3, R3, 0x3, RZ ;  /* 0x0000000303037819 */ /* 0x000fe400000012ff */
[----:B------:R-:W-:Y:S02]  /*16f90*/  SHF.R.U64 R10, R10, 0x3, RZ ;  /* 0x000000030a0a7819 */ /* 0x000fe400000012ff */
[----:B------:R-:W-:-:S02]  /*16fa0*/  LOP3.LUT R4, R0, R11, RZ, 0x3c, !PT ;  /* 0x0000000b00047212 */ /* 0x000fc400078e3cff */
[----:B------:R-:W-:Y:S01]  /*16fb0*/  LOP3.LUT R0, R35, 0x380, RZ, 0xc0, !PT ;  /* 0x0000038023007812 */ /* 0x000fe200078ec0ff */
[--C-:B------:R-:W-:Y:S01]  /*16fc0*/  IMAD.X R5, RZ, RZ, R9.reuse, P6 ;  /* 0x000000ffff057224 */ /* 0x100fe200030e0609 */
[----:B------:R-:W-:Y:S01]  /*16fd0*/  SHF.R.U64 R14, R14, 0x3, RZ ;  /* 0x000000030e0e7819 */ /* 0x000fe200000012ff */
[--C-:B------:R-:W-:Y:S01]  /*16fe0*/  IMAD.X R7, RZ, RZ, R9.reuse, P5 ;  /* 0x000000ffff077224 */ /* 0x100fe200028e0609 */
[----:B------:R-:W-:Y:S01]  /*16ff0*/  LOP3.LUT R6, R3, R6, RZ, 0x3c, !PT ;  /* 0x0000000603067212 */ /* 0x000fe200078e3cff */
[--C-:B------:R-:W-:Y:S01]  /*17000*/  IMAD.X R13, RZ, RZ, R9.reuse, P4 ;  /* 0x000000ffff0d7224 */ /* 0x100fe200020e0609 */
[----:B------:R-:W-:Y:S01]  /*17010*/  LOP3.LUT R26, R103, 0x380, RZ, 0xc0, !PT ;  /* 0x00000380671a7812 */ /* 0x000fe200078ec0ff */
[--C-:B------:R-:W-:Y:S01]  /*17020*/  IMAD.X R15, RZ, RZ, R9.reuse, P3 ;  /* 0x000000ffff0f7224 */ /* 0x100fe200018e0609 */
[----:B------:R-:W-:Y:S01]  /*17030*/  LOP3.LUT R12, R10, R31, RZ, 0x3c, !PT ;  /* 0x0000001f0a0c7212 */ /* 0x000fe200078e3cff */
[--C-:B------:R-:W-:Y:S01]  /*17040*/  IMAD.X R25, RZ, RZ, R9.reuse, P2 ;  /* 0x000000ffff197224 */ /* 0x100fe200010e0609 */
[----:B------:R-:W-:Y:S01]  /*17050*/  MOV R3, R8 ;  /* 0x0000000800037202 */ /* 0x000fe20000000f00 */
[--C-:B------:R-:W-:Y:S01]  /*17060*/  IMAD.X R27, RZ, RZ, R9.reuse, P1 ;  /* 0x000000ffff1b7224 */ /* 0x100fe200008e0609 */
[----:B------:R-:W-:Y:S01]  /*17070*/  LOP3.LUT R28, R105, 0x380, RZ, 0xc0, !PT ;  /* 0x00000380691c7812 */ /* 0x000fe200078ec0ff */
[----:B------:R-:W-:Y:S01]  /*17080*/  IMAD.X R29, RZ, RZ, R9, P0 ;  /* 0x000000ffff1d7224 */ /* 0x000fe200000e0609 */
[----:B------:R-:W-:-:S02]  /*17090*/  F2FP.BF16.F32.PACK_AB R8, R89, R88 ;  /* 0x000000585908723e */ /* 0x000fc400000010ff */
[----:B------:R-:W-:Y:S02]  /*170a0*/  F2FP.BF16.F32.PACK_AB R9, R95, R94 ;  /* 0x0000005e5f09723e */ /* 0x000fe400000010ff */
[----:B------:R-:W-:Y:S02]  /*170b0*/  F2FP.BF16.F32.PACK_AB R10, R91, R90 ;  /* 0x0000005a5b0a723e */ /* 0x000fe400000010ff */
[----:B------:R-:W-:Y:S02]  /*170c0*/  F2FP.BF16.F32.PACK_AB R11, R97, R96 ;  /* 0x00000060610b723e */ /* 0x000fe400000010ff */
[----:B------:R-:W-:Y:S02]  /*170d0*/  SHF.R.U64 R0, R0, 0x3, RZ ;  /* 0x0000000300007819 */ /* 0x000fe400000012ff */
[----:B------:R-:W-:Y:S02]  /*170e0*/  LOP3.LUT R14, R14, R33, RZ, 0x3c, !PT ;  /* 0x000000210e0e7212 */ /* 0x000fe400078e3cff */
[----:B------:R-:W-:-:S02]  /*170f0*/  SHF.R.U64 R26, R26, 0x3, RZ ;  /* 0x000000031a1a7819 */ /* 0x000fc400000012ff */
[----:B------:R-:W-:Y:S01]  /*17100*/  SHF.R.U64 R28, R28, 0x3, RZ ;  /* 0x000000031c1c7819 */ /* 0x000fe200000012ff */
[----:B------:R0:W-:Y:S01]  /*17110*/  STSM.16.M88.4 [R3], R8 ;  /* 0x0000000803007844 */ /* 0x0001e20000000200 */
[----:B------:R-:W-:Y:S02]  /*17120*/  MOV R33, R4 ;  /* 0x0000000400217202 */ /* 0x000fe40000000f00 */
[----:B------:R-:W-:Y:S02]  /*17130*/  MOV R34, R6 ;  /* 0x0000000600227202 */ /* 0x000fe40000000f00 */
[----:B------:R-:W-:Y:S02]  /*17140*/  LOP3.LUT R24, R0, R35, RZ, 0x3c, !PT ;  /* 0x0000002300187212 */ /* 0x000fe400078e3cff */
[----:B------:R-:W-:Y:S02]  /*17150*/  F2FP.BF16.F32.PACK_AB R4, R93, R92 ;  /* 0x0000005c5d04723e */ /* 0x000fe400000010ff */
[----:B------:R-:W-:-:S02]  /*17160*/  F2FP.BF16.F32.PACK_AB R5, R99, R98 ;  /* 0x000000626305723e */ /* 0x000fc400000010ff */
[----:B------:R-:W-:Y:S02]  /*17170*/  F2FP.BF16.F32.PACK_AB R6, R37, R36 ;  /* 0x000000242506723e */ /* 0x000fe400000010ff */
[----:B------:R-:W-:Y:S02]  /*17180*/  F2FP.BF16.F32.PACK_AB R7, R39, R38 ;  /* 0x000000262707723e */ /* 0x000fe400000010ff */
[----:B------:R-:W-:Y:S02]  /*17190*/  LOP3.LUT R26, R26, R103, RZ, 0x3c, !PT ;  /* 0x000000671a1a7212 */ /* 0x000fe400078e3cff */
[----:B------:R-:W-:Y:S02]  /*171a0*/  MOV R35, R12 ;  /* 0x0000000c00237202 */ /* 0x000fe40000000f00 */
[----:B------:R-:W-:Y:S02]  /*171b0*/  MOV R0, R14 ;  /* 0x0000000e00007202 */ /* 0x000fe40000000f00 */
[----:B0-----:R-:W-:-:S02]  /*171c0*/  F2FP.BF16.F32.PACK_AB R8, R41, R40 ;  /* 0x000000282908723e */ /* 0x001fc400000010ff */
[----:B------:R-:W-:Y:S02]  /*171d0*/  F2FP.BF16.F32.PACK_AB R9, R43, R42 ;  /* 0x0000002a2b09723e */ /* 0x000fe400000010ff */
[----:B------:R-:W-:Y:S02]  /*171e0*/  F2FP.BF16.F32.PACK_AB R10, R45, R44 ;  /* 0x0000002c2d0a723e */ /* 0x000fe400000010ff */
[----:B------:R-:W-:Y:S02]  /*171f0*/  F2FP.BF16.F32.PACK_AB R11, R47, R46 ;  /* 0x0000002e2f0b723e */ /* 0x000fe400000010ff */
[----:B------:R-:W-:Y:S02]  /*17200*/  LOP3.LUT R28, R28, R105, RZ, 0x3c, !PT ;  /* 0x000000691c1c7212 */ /* 0x000fe400078e3cff */
[----:B------:R-:W-:Y:S02]  /*17210*/  F2FP.BF16.F32.PACK_AB R12, R49, R48 ;  /* 0x00000030310c723e */ /* 0x000fe400000010ff */
[----:B------:R-:W-:-:S02]  /*17220*/  F2FP.BF16.F32.PACK_AB R13, R51, R50 ;  /* 0x00000032330d723e */ /* 0x000fc400000010ff */
[----:B------:R-:W-:Y:S02]  /*17230*/  F2FP.BF16.F32.PACK_AB R14, R53, R52 ;  /* 0x00000034350e723e */ /* 0x000fe400000010ff */
[----:B------:R-:W-:Y:S01]  /*17240*/  F2FP.BF16.F32.PACK_AB R15, R55, R54 ;  /* 0x00000036370f723e */ /* 0x000fe200000010ff */
[----:B------:R0:W-:Y:S01]  /*17250*/  STSM.16.M88.4 [R33], R4 ;  /* 0x0000000421007844 */ /* 0x0001e20000000200 */
[----:B------:R-:W-:Y:S02]  /*17260*/  MOV R102, R24 ;  /* 0x0000001800667202 */ /* 0x000fe40000000f00 */
[----:B------:R-:W-:Y:S01]  /*17270*/  MOV R103, R26 ;  /* 0x0000001a00677202 */ /* 0x000fe20000000f00 */
[----:B------:R3:W-:Y:S01]  /*17280*/  STSM.16.M88.4 [R34], R8 ;  /* 0x0000000822007844 */ /* 0x0007e20000000200 */
[----:B------:R-:W-:Y:S02]  /*17290*/  F2FP.BF16.F32.PACK_AB R24, R57, R56 ;  /* 0x000000383918723e */ /* 0x000fe400000010ff */
[----:B------:R-:W-:Y:S01]  /*172a0*/  F2FP.BF16.F32.PACK_AB R25, R59, R58 ;  /* 0x0000003a3b19723e */ /* 0x000fe200000010ff */
[----:B------:R4:W-:Y:S01]  /*172b0*/  STSM.16.M88.4 [R35], R12 ;  /* 0x0000000c23007844 */ /* 0x0009e20000000200 */
[----:B------:R-:W-:-:S02]  /*172c0*/  F2FP.BF16.F32.PACK_AB R26, R61, R60 ;  /* 0x0000003c3d1a723e */ /* 0x000fc400000010ff */
[----:B------:R-:W-:Y:S02]  /*172d0*/  F2FP.BF16.F32.PACK_AB R27, R63, R62 ;  /* 0x0000003e3f1b723e */ /* 0x000fe400000010ff */
[----:B------:R-:W-:Y:S02]  /*172e0*/  MOV R3, R28 ;  /* 0x0000001c00037202 */ /* 0x000fe40000000f00 */
[----:B------:R-:W-:Y:S02]  /*172f0*/  F2FP.BF16.F32.PACK_AB R28, R65, R64 ;  /* 0x00000040411c723e */ /* 0x000fe400000010ff */
[----:B------:R-:W-:Y:S02]  /*17300*/  F2FP.BF16.F32.PACK_AB R29, R67, R66 ;  /* 0x00000042431d723e */ /* 0x000fe400000010ff */
[----:B------:R-:W-:Y:S02]  /*17310*/  F2FP.BF16.F32.PACK_AB R31, R71, R70 ;  /* 0x00000046471f723e */ /* 0x000fe400000010ff */
[----:B0-----:R-:W-:-:S02]  /*17320*/  F2FP.BF16.F32.PACK_AB R33, R75, R74 ;  /* 0x0000004a4b21723e */ /* 0x001fc400000010ff */
[----:B---3--:R-:W-:Y:S01]  /*17330*/  F2FP.BF16.F32.PACK_AB R34, R77, R76 ;  /* 0x0000004c4d22723e */ /* 0x008fe200000010ff */
[----:B----4-:R-:W0:Y:S01]  /*17340*/  LDC.64 R14, c[0x0][0xba8] ;  /* 0x0002ea00ff0e7b82 */ /* 0x010e220000000a00 */
[----:B------:R-:W-:Y:S02]  /*17350*/  F2FP.BF16.F32.PACK_AB R35, R79, R78 ;  /* 0x0000004e4f23723e */ /* 0x000fe400000010ff */
[----:B------:R-:W-:Y:S02]  /*17360*/  F2FP.BF16.F32.PACK_AB R4, R81, R80 ;  /* 0x000000505104723e */ /* 0x000fe400000010ff */
[----:B------:R-:W-:Y:S02]  /*17370*/  F2FP.BF16.F32.PACK_AB R5, R83, R82 ;  /* 0x000000525305723e */ /* 0x000fe400000010ff */
[----:B------:R-:W-:Y:S02]  /*17380*/  F2FP.BF16.F32.PACK_AB R6, R85, R84 ;  /* 0x000000545506723e */ /* 0x000fe400000010ff */
[----:B------:R-:W-:Y:S01]  /*17390*/  F2FP.BF16.F32.PACK_AB R7, R87, R86 ;  /* 0x000000565707723e */ /* 0x000fe200000010ff */
[----:B------:R3:W-:Y:S04]  /*173a0*/  STSM.16.M88.4 [R0], R24 ;  /* 0x0000001800007844 */ /* 0x0007e80000000200 */
[----:B------:R-:W-:Y:S04]  /*173b0*/  STSM.16.M88.4 [R102], R28 ;  /* 0x0000001c66007844 */ /* 0x000fe80000000200 */
[----:B------:R-:W-:Y:S04]  /*173c0*/  STSM.16.M88.4 [R103], R32 ;  /* 0x0000002067007844 */ /* 0x000fe80000000200 */
[----:B------:R4:W-:Y:S01]  /*173d0*/  STSM.16.M88.4 [R3], R4 ;  /* 0x0000000403007844 */ /* 0x0009e20000000200 */
[----:B------:R-:W-:Y:S01]  /*173e0*/  BAR.SYNC.DEFER_BLOCKING 0x1, 0x100 ;  /* 0x0044000000007b1d */ /* 0x000fe20000010000 */
[----:B------:R-:W-:-:S04]  /*173f0*/  ISETP.NE.U32.AND P0, PT, RZ, UR6, PT ;  /* 0x00000006ff007c0c */ /* 0x000fc8000bf05070 */
[----:B------:R-:W-:Y:S02]  /*17400*/  ISETP.NE.AND.EX P0, PT, RZ, UR7, PT, P0 ;  /* 0x00000007ff007c0c */ /* 0x000fe4000bf05300 */
[----:B------:R-:W-:Y:S01]  /*17410*/  IADD3 R8, P1, R204, UR6, RZ ;  /* 0x00000006cc087c10 */ /* 0x000fe2000ff3e0ff */
[----:B---3--:R-:W-:-:S03]  /*17420*/  IMAD.MOV.U32 R0, RZ, RZ, RZ ;  /* 0x000000ffff007224 */ /* 0x008fc600078e00ff */
[----:B------:R-:W-:Y:S01]  /*17430*/  IADD3.X R9, R205, UR7, RZ, P1, !PT ;  /* 0x00000007cd097c10 */ /* 0x000fe20008ffe4ff */
[----:B------:R-:W-:Y:S01]  /*17440*/  IMAD.MOV.U32 R26, RZ, RZ, 0x9b8 ;  /* 0x000009b8ff1a7424 */ /* 0x000fe200078e00ff */
[----:B----4-:R-:W3:Y:S05]  /*17450*/  LDC R3, c[0x0][0xbe8] ;  /* 0x0002fa00ff037b82 */ /* 0x010eea0000000800 */
[----:B------:R-:W4:Y:S01]  /*17460*/  @P0 LDG.E R0, desc[UR56][R8.64] ;  /* 0x0000003808000981 */ /* 0x000f22000c1e1900 */
[----:B------:R-:W-:-:S04]  /*17470*/  ISETP.NE.U32.AND P1, PT, RZ, UR4, PT ;  /* 0x00000004ff007c0c */ /* 0x000fc8000bf25070 */
[----:B------:R-:W-:-:S13]  /*17480*/  ISETP.NE.AND.EX P1, PT, RZ, UR5, PT, P1 ;  /* 0x00000005ff007c0c */ /* 0x000fda000bf25310 */
[----:B------:R-:W-:Y:S01]  /*17490*/  @P1 IADD3 R204, P2, R204, UR4, RZ ;  /* 0x00000004cccc1c10 */ /* 0x000fe2000ff5e0ff */
[----:B------:R-:W-:Y:S02]  /*174a0*/  ULDC UR4, c[0x0][0xa88] ;  /* 0x0002a20000047ab9 */ /* 0x000fe40000000800 */
[----:B------:R-:W-:Y:S01]  /*174b0*/  IMAD.U32 R102, RZ, RZ, UR4 ;  /* 0x00000004ff667e24 */ /* 0x000fe2000f8e00ff */
[----:B------:R-:W-:Y:S01]  /*174c0*/  @P1 IADD3.X R205, R205, UR5, RZ, P2, !PT ;  /* 0x00000005cdcd1c10 */ /* 0x000fe200097fe4ff */
[----:B------:R-:W-:-:S04]  /*174d0*/  ULDC UR4, c[0x0][0xad4] ;  /* 0x0002b50000047ab9 */ /* 0x000fc80000000800 */
[----:B------:R0:W5:Y:S01]  /*174e0*/  @P1 LDG.E R102, desc[UR56][R204.64] ;  /* 0x00000038cc661981 */ /* 0x000162000c1e1900 */
[----:B------:R-:W-:-:S04]  /*174f0*/  ISETP.NE.AND P2, PT, R202, RZ, PT ;  /* 0x000000ffca00720c */ /* 0x000fc80003f45270 */
[----:B------:R-:W-:-:S04]  /*17500*/  SEL R202, R202, UR4, P2 ;  /* 0x00000004caca7c07 */ /* 0x000fc80009000000 */
[----:B------:R-:W-:-:S04]  /*17510*/  ISETP.GT.AND P3, PT, R202, 0x1, PT ;  /* 0x00000001ca00780c */ /* 0x000fc80003f64270 */
[----:B------:R-:W-:-:S04]  /*17520*/  SEL R26, R26, 0x978, P3 ;  /* 0x000009781a1a7807 */ /* 0x000fc80001800000 */
[----:B------:R-:W1:Y:S08]  /*17530*/  LDC.64 R6, c[0x0][R26+0x220] ;  /* 0x000088001a067b82 */ /* 0x000e700000000a00 */
[----:B------:R-:W2:Y:S01]  /*17540*/  LDC.64 R10, c[0x0][R26+0x218] ;  /* 0x000086001a0a7b82 */ /* 0x000ea20000000a00 */
[----:B---3--:R-:W-:-:S07]  /*17550*/  ISETP.NE.AND P4, PT, R3, 0x1, PT ;  /* 0x000000010300780c */ /* 0x008fce0003f85270 */
[----:B------:R-:W3:Y:S01]  /*17560*/  LDC.64 R12, c[0x0][R26+0x228] ;  /* 0x00008a001a0c7b82 */ /* 0x000ee20000000a00 */
[----:B------:R-:W-:-:S07]  /*17570*/  ISETP.NE.U32.AND P2, PT, RZ, UR6, PT ;  /* 0x00000006ff007c0c */ /* 0x000fce000bf45070 */
[----:B------:R-:W4:Y:S01]  /*17580*/  LDC.64 R4, c[0x0][R26+0x210] ;  /* 0x000084001a047b82 */ /* 0x000f220000000a00 */
[----:B------:R-:W-:-:S07]  /*17590*/  ISETP.NE.AND.EX P2, PT, RZ, UR7, PT, P2 ;  /* 0x00000007ff007c0c */ /* 0x000fce000bf45320 */
[----:B------:R-:W4:Y:S01]  /*175a0*/  @P4 LDC R29, c[0x0][0xbec] ;  /* 0x0002fb00ff1d4b82 */ /* 0x000f220000000800 */
[----:B------:R-:W-:-:S07]  /*175b0*/  SEL R203, R203, RZ, !P2 ;  /* 0x000000ffcbcb7207 */ /* 0x000fce0005000000 */
[----:B------:R-:W4:Y:S01]  /*175c0*/  @P4 LDC R31, c[0x0][0xbf0] ;  /* 0x0002fc00ff1f4b82 */ /* 0x000f220000000800 */
[----:B------:R-:W-:Y:S01]  /*175d0*/  SEL R225, R225, RZ, !P2 ;  /* 0x000000ffe1e17207 */ /* 0x000fe20005000000 */
[----:B-1----:R-:W-:-:S06]  /*175e0*/  IMAD R7, R7, R203, RZ ;  /* 0x000000cb07077224 */ /* 0x002fcc00078e02ff */
[----:B0-----:R-:W0:Y:S01]  /*175f0*/  @!P3 LDC R14, c[0x0][0xb50] ;  /* 0x0002d400ff0ebb82 */ /* 0x001e220000000800 */
[C---:B------:R-:W-:Y:S02]  /*17600*/  IMAD R225, R6.reuse, R225, R7 ;  /* 0x000000e106e17224 */ /* 0x040fe400078e0207 */
[----:B------:R-:W-:-:S05]  /*17610*/  IMAD.WIDE.U32 R6, R6, R203, RZ ;  /* 0x000000cb06067225 */ /* 0x000fca00078e00ff */
[----:B------:R-:W1:Y:S01]  /*17620*/  @!P3 LDC R15, c[0x0][0xb54] ;  /* 0x0002d500ff0fbb82 */ /* 0x000e620000000800 */
[-C--:B--2---:R-:W-:Y:S02]  /*17630*/  IMAD R27, R11, R199.reuse, RZ ;  /* 0x000000c70b1b7224 */ /* 0x084fe400078e02ff */
[----:B------:R-:W-:-:S04]  /*17640*/  IMAD.WIDE.U32 R10, R10, R199, RZ ;  /* 0x000000c70a0a7225 */ /* 0x000fc800078e00ff */
[----:B------:R-:W-:Y:S01]  /*17650*/  IMAD R24, R208, 0x80, R104 ;  /* 0x00000080d0187824 */ /* 0x000fe200078e0268 */
[----:B------:R-:W-:Y:S01]  /*17660*/  SEL R25, R210, RZ, P3 ;  /* 0x000000ffd2197207 */ /* 0x000fe20001800000 */
[----:B------:R-:W-:Y:S02]  /*17670*/  IMAD.IADD R28, R11, 0x1, R27 ;  /* 0x000000010b1c7824 */ /* 0x000fe400078e021b */
[----:B------:R-:W-:Y:S02]  /*17680*/  IMAD.IADD R11, R7, 0x1, R225 ;  /* 0x00000001070b7824 */ /* 0x000fe400078e02e1 */
[----:B------:R-:W-:Y:S02]  /*17690*/  IMAD.MOV.U32 R7, RZ, RZ, R24 ;  /* 0x000000ffff077224 */ /* 0x000fe400078e0018 */
[-C--:B---3--:R-:W-:Y:S02]  /*176a0*/  IMAD R27, R13, R25.reuse, RZ ;  /* 0x000000190d1b7224 */ /* 0x088fe400078e02ff */
[----:B------:R-:W-:-:S04]  /*176b0*/  IMAD.WIDE.U32 R12, R12, R25, RZ ;  /* 0x000000190c0c7225 */ /* 0x000fc800078e00ff */
[----:B------:R-:W-:Y:S01]  /*176c0*/  IMAD.IADD R27, R13, 0x1, R27 ;  /* 0x000000010d1b7824 */ /* 0x000fe200078e021b */
[--C-:B----4-:R-:W-:Y:S01]  /*176d0*/  IADD3 R10, P2, P5, R6, R10, R0.reuse ;  /* 0x0000000a060a7210 */ /* 0x110fe20007d5e000 */
[----:B------:R-:W-:Y:S01]  /*176e0*/  @P4 IMAD.HI.U32 R6, R24, R29, RZ ;  /* 0x0000001d18064227 */ /* 0x000fe200078e00ff */
[----:B------:R-:W-:-:S04]  /*176f0*/  SHF.R.S32.HI R103, RZ, 0x1f, R0 ;  /* 0x0000001fff677819 */ /* 0x000fc80000011400 */
[----:B------:R-:W-:Y:S02]  /*17700*/  @P4 SHF.R.U32.HI R7, RZ, R31, R6 ;  /* 0x0000001fff074219 */ /* 0x000fe40000011606 */
[----:B------:R-:W-:-:S03]  /*17710*/  IADD3.X R11, R11, R28, R103, P2, P5 ;  /* 0x0000001c0b0b7210 */ /* 0x000fc600017ea467 */
[--C-:B------:R-:W-:Y:S01]  /*17720*/  IMAD.MOV R25, RZ, RZ, -R7.reuse ;  /* 0x000000ffff197224 */ /* 0x100fe200078e0a07 */
[----:B------:R-:W-:Y:S02]  /*17730*/  IADD3 R12, P2, P5, R7, R10, R12 ;  /* 0x0000000a070c7210 */ /* 0x000fe40007d5e00c */
[----:B------:R-:W-:Y:S01]  /*17740*/  SHF.R.S32.HI R6, RZ, 0x1f, R7 ;  /* 0x0000001fff067819 */ /* 0x000fe20000011407 */
[----:B------:R-:W-:-:S03]  /*17750*/  IMAD R7, R3, R25, R24 ;  /* 0x0000001903077224 */ /* 0x000fc600078e0218 */
[----:B------:R-:W-:Y:S01]  /*17760*/  IADD3.X R13, R6, R11, R27, P2, P5 ;  /* 0x0000000b060d7210 */ /* 0x000fe200017ea41b */
[-C--:B------:R-:W-:Y:S01]  /*17770*/  IMAD R5, R5, R7.reuse, RZ ;  /* 0x0000000705057224 */ /* 0x080fe200078e02ff */
[----:B------:R-:W-:Y:S01]  /*17780*/  SHF.R.S32.HI R11, RZ, 0x1f, R7 ;  /* 0x0000001fff0b7819 */ /* 0x000fe20000011407 */
[----:B------:R-:W-:-:S04]  /*17790*/  IMAD.WIDE.U32 R12, R4, R7, R12 ;  /* 0x00000007040c7225 */ /* 0x000fc800078e000c */
[----:B------:R-:W-:Y:S01]  /*177a0*/  IMAD R5, R4, R11, R5 ;  /* 0x0000000b04057224 */ /* 0x000fe200078e0205 */
[----:B0-----:R-:W-:-:S03]  /*177b0*/  LEA R14, P2, R12, R14, 0x2 ;  /* 0x0000000e0c0e7211 */ /* 0x001fc600078410ff */
[----:B------:R-:W-:-:S05]  /*177c0*/  IMAD.IADD R4, R13, 0x1, R5 ;  /* 0x000000010d047824 */ /* 0x000fca00078e0205 */
[----:B-1----:R-:W-:Y:S01]  /*177d0*/  LEA.HI.X R12, R12, R15, R4, 0x2, P2 ;  /* 0x0000000f0c0c7211 */ /* 0x002fe200010f1404 */
[----:B------:R-:W-:Y:S06]  /*177e0*/  @P1 BRA `(.L_x_614) ;  /* 0x0000000000101947 */ /* 0x000fec0003800000 */
[----:B------:R-:W-:Y:S05]  /*177f0*/  @!P0 BRA `(.L_x_614) ;  /* 0x00000000000c8947 */ /* 0x000fea0003800000 */
[----:B------:R-:W2:Y:S04]  /*17800*/  LDG.E R5, desc[UR56][R8.64] ;  /* 0x0000003808057981 */ /* 0x000ea8000c1e1900 */
[----:B-----5:R-:W2:Y:S02]  /*17810*/  LDG.E R102, desc[UR56][R8.64+0x4] ;  /* 0x0000043808667981 */ /* 0x020ea4000c1e1900 */
[----:B--2---:R-:W-:-:S07]  /*17820*/  IMAD.IADD R102, R102, 0x1, -R5 ;  /* 0x0000000166667824 */ /* 0x004fce00078e0a05 */
.L_x_614:
[----:B------:R-:W2:Y:S01]  /*17830*/  LDL R8, [R1+0x7c] ;  /* 0x00007c0001087983 */ /* 0x000ea20000100800 */
[----:B-----5:R-:W-:Y:S01]  /*17840*/  IMAD R102, R102, R3, RZ ;  /* 0x0000000366667224 */ /* 0x020fe200078e02ff */
[----:B------:R-:W-:Y:S02]  /*17850*/  LOP3.LUT P0, RZ, R230, 0x3, RZ, 0xc0, !PT ;  /* 0x00000003e6ff7812 */ /* 0x000fe4000780c0ff */
[----:B------:R-:W-:Y:S04]  /*17860*/  SHFL.IDX PT, R4, R14, RZ, 0x1c1f ;  /* 0x001c1fff0e047589 */ /* 0x000fe800000e0000 */
[----:B------:R-:W0:Y:S04]  /*17870*/  SHFL.IDX PT, R5, R12, RZ, 0x1c1f ;  /* 0x001c1fff0c057589 */ /* 0x000e2800000e0000 */
[----:B------:R-:W-:Y:S04]  /*17880*/  SHFL.IDX PT, R6, R14, 0x1, 0x1c1f ;  /* 0x003c1f000e067f89 */ /* 0x000fe800000e0000 */
[----:B------:R-:W1:Y:S01]  /*17890*/  SHFL.IDX PT, R7, R12, 0x1, 0x1c1f ;  /* 0x003c1f000c077f89 */ /* 0x000e6200000e0000 */
[----:B--2---:R-:W-:-:S04]  /*178a0*/  IMAD R11, R208, 0x80, R8 ;  /* 0x00000080d00b7824 */ /* 0x004fc800078e0208 */
[C---:B------:R-:W-:Y:S01]  /*178b0*/  VIADD R15, R11.reuse, 0x8 ;  /* 0x000000080b0f7836 */ /* 0x040fe20000000000 */
[----:B------:R-:W-:-:S04]  /*178c0*/  ISETP.GE.OR P1, PT, R11, R102, P0 ;  /* 0x000000660b00720c */ /* 0x000fc80000726670 */
[----:B------:R-:W-:-:S09]  /*178d0*/  ISETP.GE.OR P0, PT, R15, R102, P0 ;  /* 0x000000660f00720c */ /* 0x000fd20000706670 */
[----:B0-----:R0:W-:Y:S04]  /*178e0*/  @!P1 ST.E desc[UR56][R4.64], R21 ;  /* 0x0000001504009985 */ /* 0x0011e8000c101938 */
[----:B-1----:R0:W-:Y:S01]  /*178f0*/  @!P0 ST.E desc[UR56][R6.64], R20 ;  /* 0x0000001406008985 */ /* 0x0021e2000c101938 */
[----:B------:R-:W-:Y:S05]  /*17900*/  @P3 BRA `(.L_x_615) ;  /* 0x0000000800843947 */ /* 0x000fea0003800000 */
[----:B0-----:R-:W-:Y:S01]  /*17910*/  IMAD R5, R224, 0x40, R198 ;  /* 0x00000040e0057824 */ /* 0x001fe200078e02c6 */
[----:B------:R-:W0:Y:S01]  /*17920*/  @P4 LDC R47, c[0x0][0xbec] ;  /* 0x0002fb00ff2f4b82 */ /* 0x000e220000000800 */
[----:B------:R-:W-:Y:S02]  /*17930*/  ULDC.64 UR4, c[0x0][0xaa0] ;  /* 0x0002a80000047ab9 */ /* 0x000fe40000000a00 */
[----:B------:R-:W-:-:S05]  /*17940*/  IMAD.WIDE R100, R5, 0x2, R100 ;  /* 0x0000000205647825 */ /* 0x000fca00078e0264 */
[----:B------:R-:W1:Y:S01]  /*17950*/  @P4 LDC R49, c[0x0][0xbf0] ;  /* 0x0002fc00ff314b82 */ /* 0x000e620000000800 */
[C---:B------:R-:W-:Y:S01]  /*17960*/  IADD3 R9, P6, R100.reuse, 0x1000, RZ ;  /* 0x0000100064097810 */ /* 0x040fe20007fde0ff */
[----:B------:R-:W-:Y:S01]  /*17970*/  IMAD R103, R103, UR4, RZ ;  /* 0x0000000467677c24 */ /* 0x000fe2000f8e02ff */
[----:B------:R-:W-:Y:S01]  /*17980*/  IADD3 R13, P5, R100, 0x2000, RZ ;  /* 0x00002000640d7810 */ /* 0x000fe20007fbe0ff */
[----:B------:R-:W-:Y:S01]  /*17990*/  IMAD.WIDE.U32 R20, R0, UR4, RZ ;  /* 0x0000000400147c25 */ /* 0x000fe2000f8e00ff */
[----:B------:R-:W-:Y:S02]  /*179a0*/  LOP3.LUT R8, R9, 0x380, RZ, 0xc0, !PT ;  /* 0x0000038009087812 */ /* 0x000fe400078ec0ff */
[----:B------:R-:W-:Y:S01]  /*179b0*/  IADD3 R25, P3, R100, 0x3000, RZ ;  /* 0x0000300064197810 */ /* 0x000fe20007f7e0ff */
[----:B------:R-:W-:Y:S01]  /*179c0*/  IMAD R103, R0, UR5, R103 ;  /* 0x0000000500677c24 */ /* 0x000fe2000f8e0267 */
[----:B------:R-:W-:Y:S01]  /*179d0*/  SHF.R.U64 R8, R8, 0x3, RZ ;  /* 0x0000000308087819 */ /* 0x000fe200000012ff */
[----:B------:R-:W-:Y:S01]  /*179e0*/  IMAD R45, R201, 0x20, R224 ;  /* 0x00000020c92d7824 */ /* 0x000fe200078e02e0 */
[----:B------:R-:W-:Y:S01]  /*179f0*/  ULDC.64 UR4, c[0x0][0xae8] ;  /* 0x0002ba0000047ab9 */ /* 0x000fe20000000a00 */
[----:B------:R-:W-:Y:S01]  /*17a00*/  IMAD.IADD R21, R21, 0x1, R103 ;  /* 0x0000000115157824 */ /* 0x000fe200078e0267 */
[----:B------:R-:W-:Y:S01]  /*17a10*/  LOP3.LUT R8, R8, R9, RZ, 0x3c, !PT ;  /* 0x0000000908087212 */ /* 0x000fe200078e3cff */
[----:B------:R-:W-:Y:S01]  /*17a20*/  IMAD R46, R208, 0x80, R45 ;  /* 0x00000080d02e7824 */ /* 0x000fe200078e022d */
[C---:B------:R-:W-:Y:S01]  /*17a30*/  IADD3 R29, P2, R100.reuse, 0x4000, RZ ;  /* 0x00004000641d7810 */ /* 0x040fe20007f5e0ff */
[----:B------:R-:W-:Y:S01]  /*17a40*/  IMAD.X R9, RZ, RZ, R101, P6 ;  /* 0x000000ffff097224 */ /* 0x000fe200030e0665 */
[C---:B------:R-:W-:Y:S01]  /*17a50*/  IADD3 R33, P1, R100.reuse, 0x5000, RZ ;  /* 0x0000500064217810 */ /* 0x040fe20007f3e0ff */
[----:B------:R-:W-:Y:S01]  /*17a60*/  IMAD.WIDE.U32 R20, R199, UR4, R20 ;  /* 0x00000004c7147c25 */ /* 0x000fe2000f8e0014 */
[----:B------:R-:W-:-:S02]  /*17a70*/  IADD3 R37, P0, R100, 0x6000, RZ ;  /* 0x0000600064257810 */ /* 0x000fc40007f1e0ff */
[----:B------:R-:W-:Y:S01]  /*17a80*/  IADD3 R5, P6, R100, 0x7000, RZ ;  /* 0x0000700064057810 */ /* 0x000fe20007fde0ff */
[----:B0-----:R-:W-:Y:S01]  /*17a90*/  @P4 IMAD.HI.U32 R0, R46, R47, RZ ;  /* 0x0000002f2e004227 */ /* 0x001fe200078e00ff */
[----:B------:R-:W-:Y:S01]  /*17aa0*/  SHF.R.S32.HI R44, RZ, 0x1f, R203 ;  /* 0x0000001fff2c7819 */ /* 0x000fe200000114cb */
[----:B------:R-:W5:Y:S01]  /*17ab0*/  LD.E.128 R8, desc[UR56][R8.64] ;  /* 0x0000003808087980 */ /* 0x000f62000c101d00 */
[----:B------:R-:W-:Y:S01]  /*17ac0*/  LOP3.LUT R12, R13, 0x380, RZ, 0xc0, !PT ;  /* 0x000003800d0c7812 */ /* 0x000fe200078ec0ff */
[----:B------:R-:W-:Y:S01]  /*17ad0*/  IMAD R21, R199, UR5, R21 ;  /* 0x00000005c7157c24 */ /* 0x000fe2000f8e0215 */
[----:B------:R-:W-:Y:S01]  /*17ae0*/  LOP3.LUT R24, R25, 0x380, RZ, 0xc0, !PT ;  /* 0x0000038019187812 */ /* 0x000fe200078ec0ff */
[----:B------:R-:W-:Y:S01]  /*17af0*/  ULDC.64 UR4, c[0x0][0xaf0] ;  /* 0x0002bc0000047ab9 */ /* 0x000fe20000000a00 */
[----:B------:R-:W-:Y:S01]  /*17b00*/  LOP3.LUT R28, R29, 0x380, RZ, 0xc0, !PT ;  /* 0x000003801d1c7812 */ /* 0x000fe200078ec0ff */
[----:B------:R-:W-:Y:S01]  /*17b10*/  IMAD.MOV.U32 R45, RZ, RZ, R46 ;  /* 0x000000ffff2d7224 */ /* 0x000fe200078e002e */
[----:B------:R-:W-:Y:S01]  /*17b20*/  LOP3.LUT R32, R33, 0x380, RZ, 0xc0, !PT ;  /* 0x0000038021207812 */ /* 0x000fe200078ec0ff */
[----:B------:R-:W-:Y:S01]  /*17b30*/  IMAD.X R41, RZ, RZ, R101, P6 ;  /* 0x000000ffff297224 */ /* 0x000fe200030e0665 */
[----:B------:R-:W-:-:S02]  /*17b40*/  LOP3.LUT R36, R37, 0x380, RZ, 0xc0, !PT ;  /* 0x0000038025247812 */ /* 0x000fc400078ec0ff */
[----:B------:R-:W-:Y:S01]  /*17b50*/  LOP3.LUT R4, R5, 0x380, RZ, 0xc0, !PT ;  /* 0x0000038005047812 */ /* 0x000fe200078ec0ff */
[----:B------:R-:W-:Y:S01]  /*17b60*/  IMAD R44, R44, UR4, RZ ;  /* 0x000000042c2c7c24 */ /* 0x000fe2000f8e02ff */
[----:B------:R-:W-:Y:S02]  /*17b70*/  LOP3.LUT R7, R100, 0x380, RZ, 0xc0, !PT ;  /* 0x0000038064077812 */ /* 0x000fe400078ec0ff */
[----:B-1----:R-:W-:Y:S02]  /*17b80*/  @P4 SHF.R.U32.HI R45, RZ, R49, R0 ;  /* 0x00000031ff2d4219 */ /* 0x002fe40000011600 */
[----:B------:R-:W-:Y:S02]  /*17b90*/  SHF.R.U64 R12, R12, 0x3, RZ ;  /* 0x000000030c0c7819 */ /* 0x000fe400000012ff */
[----:B------:R-:W-:Y:S02]  /*17ba0*/  SHF.R.U64 R24, R24, 0x3, RZ ;  /* 0x0000000318187819 */ /* 0x000fe400000012ff */
[----:B------:R-:W-:-:S02]  /*17bb0*/  SHF.R.U64 R28, R28, 0x3, RZ ;  /* 0x000000031c1c7819 */ /* 0x000fc400000012ff */
[----:B------:R-:W-:Y:S02]  /*17bc0*/  SHF.R.U64 R32, R32, 0x3, RZ ;  /* 0x0000000320207819 */ /* 0x000fe400000012ff */
[----:B------:R-:W-:Y:S02]  /*17bd0*/  SHF.R.U64 R36, R36, 0x3, RZ ;  /* 0x0000000324247819 */ /* 0x000fe400000012ff */
[----:B------:R-:W-:Y:S01]  /*17be0*/  SHF.R.U64 R4, R4, 0x3, RZ ;  /* 0x0000000304047819 */ /* 0x000fe200000012ff */
[----:B------:R-:W-:Y:S01]  /*17bf0*/  IMAD R47, R203, UR5, R44 ;  /* 0x00000005cb2f7c24 */ /* 0x000fe2000f8e022c */
[----:B------:R-:W-:Y:S01]  /*17c00*/  SHF.R.U64 R7, R7, 0x3, RZ ;  /* 0x0000000307077819 */ /* 0x000fe200000012ff */
[--C-:B------:R-:W-:Y:S01]  /*17c10*/  IMAD.MOV R44, RZ, RZ, -R45.reuse ;  /* 0x000000ffff2c7224 */ /* 0x100fe200078e0a2d */
[----:B------:R-:W-:Y:S01]  /*17c20*/  SHF.R.S32.HI R0, RZ, 0x1f, R45 ;  /* 0x0000001fff007819 */ /* 0x000fe2000001142d */
[----:B------:R-:W-:Y:S01]  /*17c30*/  IMAD.WIDE.U32 R20, R203, UR4, R20 ;  /* 0x00000004cb147c25 */ /* 0x000fe2000f8e0014 */
[----:B------:R-:W-:Y:S01]  /*17c40*/  LOP3.LUT R12, R12, R13, RZ, 0x3c, !PT ;  /* 0x0000000d0c0c7212 */ /* 0x000fe200078e3cff */
[----:B------:R-:W-:Y:S01]  /*17c50*/  ULDC.64 UR4, c[0x0][0xae0] ;  /* 0x0002b80000047ab9 */ /* 0x000fe20000000a00 */
        /* <DEDUP_REMOVED lines=10> */
[----:B------:R-:W-:Y:S01]  /*17d00*/  LOP3.LUT R100, R7, R100, RZ, 0x3c, !PT ;  /* 0x0000006407647212 */ /* 0x000fe200078e3cff */
[----:B------:R-:W-:Y:S01]  /*17d10*/  IMAD R0, R0, UR4, RZ ;  /* 0x0000000400007c24 */ /* 0x000fe2000f8e02ff */
[----:B------:R-:W5:Y:S01]  /*17d20*/  LD.E.128 R12, desc[UR56][R12.64] ;  /* 0x000000380c0c7980 */ /* 0x000f62000c101d00 */
[----:B------:R-:W-:-:S02]  /*17d30*/  IMAD R3, R3, R44, R46 ;  /* 0x0000002c03037224 */ /* 0x000fc400078e022e */
[----:B------:R-:W-:Y:S01]  /*17d40*/  IMAD.IADD R21, R21, 0x1, R47 ;  /* 0x0000000115157824 */ /* 0x000fe200078e022f */
[----:B------:R0:W5:Y:S01]  /*17d50*/  LD.E.128 R4, desc[UR56][R100.64] ;  /* 0x0000003864047980 */ /* 0x000162000c101d00 */
[C---:B------:R-:W-:Y:S01]  /*17d60*/  IMAD R47, R45.reuse, UR5, R0 ;  /* 0x000000052d2f7c24 */ /* 0x040fe2000f8e0200 */
[----:B------:R-:W-:Y:S02]  /*17d70*/  SHF.R.S32.HI R0, RZ, 0x1f, R3 ;  /* 0x0000001fff007819 */ /* 0x000fe40000011403 */
[----:B------:R-:W5:Y:S01]  /*17d80*/  LD.E.128 R24, desc[UR56][R24.64] ;  /* 0x0000003818187980 */ /* 0x000f62000c101d00 */
[----:B------:R-:W-:Y:S01]  /*17d90*/  IMAD.WIDE.U32 R20, R45, UR4, R20 ;  /* 0x000000042d147c25 */ /* 0x000fe2000f8e0014 */
[----:B------:R-:W-:Y:S02]  /*17da0*/  ULDC.64 UR4, c[0x0][0xad8] ;  /* 0x0002b60000047ab9 */ /* 0x000fe40000000a00 */
[----:B------:R-:W5:Y:S04]  /*17db0*/  LD.E.128 R28, desc[UR56][R28.64] ;  /* 0x000000381c1c7980 */ /* 0x000f68000c101d00 */
[----:B------:R-:W5:Y:S04]  /*17dc0*/  LD.E.128 R32, desc[UR56][R32.64] ;  /* 0x0000003820207980 */ /* 0x000f68000c101d00 */
[----:B------:R-:W5:Y:S04]  /*17dd0*/  LD.E.128 R36, desc[UR56][R36.64] ;  /* 0x0000003824247980 */ /* 0x000f68000c101d00 */
[----:B------:R-:W5:Y:S01]  /*17de0*/  LD.E.128 R40, desc[UR56][R40.64] ;  /* 0x0000003828287980 */ /* 0x000f62000c101d00 */
        /* <DEDUP_REMOVED lines=13> */
[----:B------:R-:W-:Y:S01]  /*17ec0*/  IMAD.IADD R21, R21, 0x1, R47 ;  /* 0x0000000115157824 */ /* 0x000fe200078e022f */
[----:B------:R-:W-:Y:S01]  /*17ed0*/  LEA R46, P3, R20, UR4, 0x1 ;  /* 0x00000004142e7c11 */ /* 0x000fe2000f8608ff */
[----:B------:R-:W-:-:S02]  /*17ee0*/  VIADD R0, R2, 0x34820 ;  /* 0x0003482002007836 */ /* 0x000fc40000000000 */
[C---:B------:R-:W-:Y:S01]  /*17ef0*/  VIADD R45, R49.reuse, 0x20 ;  /* 0x00000020312d7836 */ /* 0x040fe20000000000 */
[----:B------:R-:W-:Y:S01]  /*17f00*/  LEA.HI.X R47, R20, UR5, R21, 0x1, P3 ;  /* 0x00000005142f7c11 */ /* 0x000fe200098f0c15 */
[----:B------:R-:W-:Y:S01]  /*17f10*/  VIADD R3, R49, 0x40 ;  /* 0x0000004031037836 */ /* 0x000fe20000000000 */
[----:B------:R-:W-:Y:S01]  /*17f20*/  PRMT R0, RZ, 0x654, R0 ;  /* 0x00000654ff007816 */ /* 0x000fe20000000000 */
[----:B------:R-:W-:Y:S01]  /*17f30*/  BSSY B1, `(.L_x_616) ;  /* 0x0000012000017945 */ /* 0x000fe20003800000 */
[-C--:B------:R-:W-:Y:S02]  /*17f40*/  ISETP.GE.AND P0, PT, R45, R102.reuse, PT ;  /* 0x000000662d00720c */ /* 0x080fe40003f06270 */
[----:B------:R-:W-:Y:S01]  /*17f50*/  ISETP.GE.AND P1, PT, R3, R102, PT ;  /* 0x000000660300720c */ /* 0x000fe20003f26270 */
[----:B-1----:R0:W-:Y:S01]  /*17f60*/  SYNCS.ARRIVE.TRANS64.RED.A1T0 RZ, [R0+URZ], RZ ;  /* 0x000000ff00ff79a7 */ /* 0x0021e2000810043f */
[----:B------:R0:W1:Y:S01]  /*17f70*/  SHFL.IDX PT, R45, R46, RZ, 0x181f ;  /* 0x00181fff2e2d7589 */ /* 0x00006200000e0000 */
[----:B------:R-:W-:-:S03]  /*17f80*/  SHF.R.S32.HI R104, RZ, 0x1f, R200 ;  /* 0x0000001fff687819 */ /* 0x000fc600000114c8 */
[----:B------:R0:W2:Y:S01]  /*17f90*/  SHFL.IDX PT, R3, R47, RZ, 0x181f ;  /* 0x00181fff2f037589 */ /* 0x0000a200000e0000 */
[----:B------:R-:W-:Y:S01]  /*17fa0*/  SHF.R.S32.HI R105, RZ, 0x1f, R198 ;  /* 0x0000001fff697819 */ /* 0x000fe200000114c6 */
[----:B------:R-:W-:Y:S06]  /*17fb0*/  @P2 BRA `(.L_x_617) ;  /* 0x0000000000242947 */ /* 0x000fec0003800000 */
[----:B------:R-:W-:Y:S02]  /*17fc0*/  ULDC UR4, c[0x0][0xac8] ;  /* 0x0002b20000047ab9 */ /* 0x000fe40000000800 */
[----:B------:R-:W-:Y:S02]  /*17fd0*/  ISETP.GE.AND P2, PT, R198, UR4, PT ;  /* 0x00000004c6007c0c */ /* 0x000fe4000bf46270 */
[----:B------:R-:W-:-:S11]  /*17fe0*/  ISETP.GE.AND P3, PT, R200, UR4, PT ;  /* 0x00000004c8007c0c */ /* 0x000fd6000bf66270 */
[-C--:B-1----:R-:W-:Y:S02]  /*17ff0*/  @!P2 LEA R20, P4, R198, R45.reuse, 0x1 ;  /* 0x0000002dc614a211 */ /* 0x082fe400078808ff */
[----:B------:R-:W-:Y:S02]  /*18000*/  @!P3 LEA R44, P5, R200, R45, 0x1 ;  /* 0x0000002dc82cb211 */ /* 0x000fe400078a08ff */
[-C--:B--2---:R-:W-:Y:S02]  /*18010*/  @!P2 LEA.HI.X R21, R198, R3.reuse, R105, 0x1, P4 ;  /* 0x00000003c615a211 */ /* 0x084fe400020f0c69 */
[----:B------:R-:W-:-:S03]  /*18020*/  @!P3 LEA.HI.X R45, R200, R3, R104, 0x1, P5 ;  /* 0x00000003c82db211 */ /* 0x000fc600028f0c68 */
[----:B-----5:R3:W-:Y:S04]  /*18030*/  @!P2 ST.E.128 desc[UR56][R20.64], R4 ;  /* 0x000000041400a985 */ /* 0x0207e8000c101d38 */
[----:B------:R3:W-:Y:S02]  /*18040*/  @!P3 ST.E.128 desc[UR56][R44.64], R28 ;  /* 0x0000001c2c00b985 */ /* 0x0007e4000c101d38 */
.L_x_617:
[----:B------:R-:W-:Y:S05]  /*18050*/  BSYNC B1 ;  /* 0x0000000000017941 */ /* 0x000fea0003800000 */
.L_x_616:
[----:B--2---:R2:W4:Y:S01]  /*18060*/  SHFL.IDX PT, R3, R47, 0x1, 0x181f ;  /* 0x00381f002f037f89 */ /* 0x00452200000e0000 */
        /* <DEDUP_REMOVED lines=12> */
.L_x_619:
[----:B------:R-:W-:Y:S05]  /*18130*/  BSYNC B1 ;  /* 0x0000000000017941 */ /* 0x000fea0003800000 */
.L_x_618:
        /* <DEDUP_REMOVED lines=13> */
.L_x_621:
[----:B------:R-:W-:Y:S05]  /*18210*/  BSYNC B1 ;  /* 0x0000000000017941 */ /* 0x000fea0003800000 */
.L_x_620:
[----:B0-----:R-:W-:Y:S01]  /*18220*/  VIADD R3, R49, 0x60 ;  /* 0x0000006031037836 */ /* 0x001fe20000000000 */
[----:B--2-4-:R-:W0:Y:S04]  /*18230*/  SHFL.IDX PT, R47, R47, 0x3, 0x181f ;  /* 0x00781f002f2f7f89 */ /* 0x014e2800000e0000 */
[----:B------:R-:W-:Y:S01]  /*18240*/  ISETP.GE.AND P0, PT, R3, R102, PT ;  /* 0x000000660300720c */ /* 0x000fe20003f06270 */
[----:B---3--:R2:W3:-:S12]  /*18250*/  SHFL.IDX PT, R7, R46, 0x3, 0x181f ;  /* 0x00781f002e077f89 */ /* 0x0084d800000e0000 */
[----:B--2---:R-:W-:Y:S05]  /*18260*/  @P0 BRA `(.L_x_622) ;  /* 0x0000001800340947 */ /* 0x004fea0003800000 */
        /* <DEDUP_REMOVED lines=11> */
.L_x_615:
[----:B------:R-:W-:Y:S01]  /*18320*/  ULDC.64 UR4, c[0x0][0xb08] ;  /* 0x0002c20000047ab9 */ /* 0x000fe20000000a00 */
[----:B0-----:R-:W0:Y:S01]  /*18330*/  @P4 LDC R7, c[0x0][0xbec] ;  /* 0x0002fb00ff074b82 */ /* 0x001e220000000800 */
[----:B------:R-:W-:Y:S01]  /*18340*/  IMAD R103, R103, UR4, RZ ;  /* 0x0000000467677c24 */ /* 0x000fe2000f8e02ff */
[----:B------:R-:W-:Y:S01]  /*18350*/  ULDC.64 UR6, c[0x0][0xb30] ;  /* 0x0002cc0000067ab9 */ /* 0x000fe20000000a00 */
[C---:B------:R-:W-:Y:S01]  /*18360*/  IMAD.WIDE.U32 R4, R0.reuse, UR4, RZ ;  /* 0x0000000400047c25 */ /* 0x040fe2000f8e00ff */
[----:B------:R-:W-:Y:S01]  /*18370*/  ISETP.GE.AND P0, PT, R11, R102, PT ;  /* 0x000000660b00720c */ /* 0x000fe20003f06270 */
[----:B------:R-:W-:Y:S01]  /*18380*/  BSSY B1, `(.L_x_623) ;  /* 0x000007a000017945 */ /* 0x000fe20003800000 */
[----:B------:R-:W-:Y:S01]  /*18390*/  SHF.R.S32.HI R26, RZ, 0x1f, R211 ;  /* 0x0000001fff1a7819 */ /* 0x000fe200000114d3 */
[----:B------:R-:W-:Y:S01]  /*183a0*/  IMAD R103, R0, UR5, R103 ;  /* 0x0000000500677c24 */ /* 0x000fe2000f8e0267 */
[----:B------:R-:W1:Y:S01]  /*183b0*/  @P4 LDC R13, c[0x0][0xbf0] ;  /* 0x0002fc00ff0d4b82 */ /* 0x000e620000000800 */
[----:B------:R-:W-:Y:S01]  /*183c0*/  ULDC.64 UR4, c[0x0][0xb38] ;  /* 0x0002ce0000047ab9 */ /* 0x000fe20000000a00 */
[----:B------:R-:W-:Y:S01]  /*183d0*/  SHF.R.S32.HI R0, RZ, 0x1f, R203 ;  /* 0x0000001fff007819 */ /* 0x000fe200000114cb */
[----:B------:R-:W-:Y:S01]  /*183e0*/  IMAD.IADD R5, R5, 0x1, R103 ;  /* 0x0000000105057824 */ /* 0x000fe200078e0267 */
[----:B------:R-:W-:Y:S01]  /*183f0*/  SHF.R.S32.HI R28, RZ, 0x1f, R212 ;  /* 0x0000001fff1c7819 */ /* 0x000fe200000114d4 */
[----:B------:R-:W-:Y:S01]  /*18400*/  VIADD R25, R209, 0x8 ;  /* 0x00000008d1197836 */ /* 0x000fe20000000000 */
[----:B------:R-:W-:Y:S01]  /*18410*/  SHF.R.S32.HI R29, RZ, 0x1f, R213 ;  /* 0x0000001fff1d7819 */ /* 0x000fe200000114d5 */
[----:B------:R-:W-:Y:S01]  /*18420*/  IMAD.WIDE.U32 R4, R199, UR4, R4 ;  /* 0x00000004c7047c25 */ /* 0x000fe2000f8e0004 */
[----:B------:R-:W-:-:S02]  /*18430*/  SHF.R.S32.HI R30, RZ, 0x1f, R214 ;  /* 0x0000001fff1e7819 */ /* 0x000fc400000114d6 */
[----:B------:R-:W-:Y:S01]  /*18440*/  SHF.R.S32.HI R14, RZ, 0x1f, R25 ;  /* 0x0000001fff0e7819 */ /* 0x000fe20000011419 */
[----:B------:R-:W-:Y:S01]  /*18450*/  IMAD R5, R199, UR5, R5 ;  /* 0x00000005c7057c24 */ /* 0x000fe2000f8e0205 */
[----:B------:R-:W-:Y:S01]  /*18460*/  ULDC.64 UR4, c[0x0][0xb40] ;  /* 0x0002d00000047ab9 */ /* 0x000fe20000000a00 */
[----:B------:R-:W-:Y:S01]  /*18470*/  VIADD R27, R209, 0x10 ;  /* 0x00000010d11b7836 */ /* 0x000fe20000000000 */
[----:B------:R-:W-:Y:S01]  /*18480*/  SHF.R.S32.HI R31, RZ, 0x1f, R215 ;  /* 0x0000001fff1f7819 */ /* 0x000fe200000114d7 */
[----:B------:R-:W-:Y:S01]  /*18490*/  IMAD R0, R0, UR4, RZ ;  /* 0x0000000400007c24 */ /* 0x000fe2000f8e02ff */
[----:B------:R-:W-:Y:S01]  /*184a0*/  SHF.R.S32.HI R32, RZ, 0x1f, R216 ;  /* 0x0000001fff207819 */ /* 0x000fe200000114d8 */
[C---:B------:R-:W-:Y:S01]  /*184b0*/  IMAD.WIDE.U32 R4, R203.reuse, UR4, R4 ;  /* 0x00000004cb047c25 */ /* 0x040fe2000f8e0004 */
[----:B------:R-:W-:Y:S02]  /*184c0*/  SHF.R.S32.HI R33, RZ, 0x1f, R217 ;  /* 0x0000001fff217819 */ /* 0x000fe400000114d9 */
[----:B------:R-:W-:Y:S01]  /*184d0*/  SHF.R.S32.HI R34, RZ, 0x1f, R218 ;  /* 0x0000001fff227819 */ /* 0x000fe200000114da */
[----:B------:R-:W-:Y:S01]  /*184e0*/  IMAD R9, R203, UR5, R0 ;  /* 0x00000005cb097c24 */ /* 0x000fe2000f8e0200 */
[----:B------:R-:W-:Y:S01]  /*184f0*/  ULDC.64 UR4, c[0x0][0xb48] ;  /* 0x0002d20000047ab9 */ /* 0x000fe20000000a00 */
[----:B0-----:R-:W-:Y:S01]  /*18500*/  @P4 IMAD.HI.U32 R0, R24, R7, RZ ;  /* 0x0000000718004227 */ /* 0x001fe200078e00ff */
[----:B------:R-:W-:-:S02]  /*18510*/  SHF.R.S32.HI R35, RZ, 0x1f, R219 ;  /* 0x0000001fff237819 */ /* 0x000fc400000114db */
[----:B------:R-:W-:Y:S01]  /*18520*/  SHF.R.S32.HI R100, RZ, 0x1f, R220 ;  /* 0x0000001fff647819 */ /* 0x000fe200000114dc */
[----:B------:R-:W-:Y:S01]  /*18530*/  IMAD.MOV.U32 R7, RZ, RZ, R24 ;  /* 0x000000ffff077224 */ /* 0x000fe200078e0018 */
[----:B-1----:R-:W-:Y:S01]  /*18540*/  @P4 SHF.R.U32.HI R7, RZ, R13, R0 ;  /* 0x0000000dff074219 */ /* 0x002fe20000011600 */
[----:B------:R-:W-:Y:S01]  /*18550*/  IMAD.IADD R5, R5, 0x1, R9 ;  /* 0x0000000105057824 */ /* 0x000fe200078e0209 */
[----:B------:R-:W-:Y:S02]  /*18560*/  SHF.R.S32.HI R101, RZ, 0x1f, R221 ;  /* 0x0000001fff657819 */ /* 0x000fe400000114dd */
[--C-:B------:R-:W-:Y:S01]  /*18570*/  SHF.R.S32.HI R0, RZ, 0x1f, R7.reuse ;  /* 0x0000001fff007819 */ /* 0x100fe20000011407 */
[----:B------:R-:W-:Y:S01]  /*18580*/  IMAD.MOV R6, RZ, RZ, -R7 ;  /* 0x000000ffff067224 */ /* 0x000fe200078e0a07 */
[----:B------:R-:W-:Y:S01]  /*18590*/  SHF.R.S32.HI R104, RZ, 0x1f, R222 ;  /* 0x0000001fff687819 */ /* 0x000fe200000114de */
[----:B------:R-:W-:Y:S01]  /*185a0*/  IMAD.WIDE.U32 R4, R210, UR4, R4 ;  /* 0x00000004d2047c25 */ /* 0x000fe2000f8e0004 */
[----:B------:R-:W-:-:S03]  /*185b0*/  SHF.R.S32.HI R105, RZ, 0x1f, R223 ;  /* 0x0000001fff697819 */ /* 0x000fc600000114df */
[----:B------:R-:W-:Y:S01]  /*185c0*/  IMAD R3, R3, R6, R24 ;  /* 0x0000000603037224 */ /* 0x000fe200078e0218 */
[----:B------:R-:W-:Y:S01]  /*185d0*/  SHF.R.S32.HI R24, RZ, 0x1f, R27 ;  /* 0x0000001fff187819 */ /* 0x000fe2000001141b */
        /* <DEDUP_REMOVED lines=11> */
[----:B------:R-:W-:Y:S01]  /*18690*/  IMAD.IADD R3, R5, 0x1, R7 ;  /* 0x0000000105037824 */ /* 0x000fe200078e0207 */
[----:B------:R-:W-:Y:S01]  /*186a0*/  LEA R0, P1, R4, UR4, 0x2 ;  /* 0x0000000404007c11 */ /* 0x000fe2000f8210ff */
[----:B------:R-:W-:-:S03]  /*186b0*/  VIADD R6, R2, 0x34820 ;  /* 0x0003482002067836 */ /* 0x000fc60000000000 */
[----:B------:R-:W-:Y:S02]  /*186c0*/  LEA.HI.X R3, R4, UR5, R3, 0x2, P1 ;  /* 0x0000000504037c11 */ /* 0x000fe400088f1403 */
[----:B------:R-:W-:Y:S01]  /*186d0*/  PRMT R6, RZ, 0x654, R6 ;  /* 0x00000654ff067816 */ /* 0x000fe20000000006 */
[----:B------:R0:W1:Y:S03]  /*186e0*/  SHFL.IDX PT, R4, R0, RZ, 0x1c1f ;  /* 0x001c1fff00047589 */ /* 0x00006600000e0000 */
[----:B------:R0:W-:Y:S01]  /*186f0*/  SYNCS.ARRIVE.TRANS64.RED.A1T0 RZ, [R6+URZ], RZ ;  /* 0x000000ff06ff79a7 */ /* 0x0001e2000810043f */
[----:B------:R0:W2:Y:S01]  /*18700*/  SHFL.IDX PT, R5, R3, RZ, 0x1c1f ;  /* 0x001c1fff03057589 */ /* 0x0000a200000e0000 */
[----:B------:R-:W-:Y:S05]  /*18710*/  @P0 BRA `(.L_x_624) ;  /* 0x0000000400000947 */ /* 0x000fea0003800000 */
[----:B------:R-:W-:Y:S02]  /*18720*/  ULDC UR4, c[0x0][0xac8] ;  /* 0x0002b20000047ab9 */ /* 0x000fe40000000800 */
[----:B------:R-:W-:Y:S02]  /*18730*/  ISETP.GE.AND P3, PT, R209, UR4, PT ;  /* 0x00000004d1007c0c */ /* 0x000fe4000bf66270 */
[----:B------:R-:W-:Y:S02]  /*18740*/  ISETP.GE.AND P2, PT, R25, UR4, PT ;  /* 0x0000000419007c0c */ /* 0x000fe4000bf46270 */
[----:B------:R-:W-:Y:S02]  /*18750*/  ISETP.GE.AND P1, PT, R27, UR4, PT ;  /* 0x000000041b007c0c */ /* 0x000fe4000bf26270 */
[----:B------:R-:W-:Y:S02]  /*18760*/  ISETP.GE.AND P0, PT, R211, UR4, PT ;  /* 0x00000004d3007c0c */ /* 0x000fe4000bf06270 */
[----:B------:R-:W-:-:S05]  /*18770*/  ISETP.GE.AND P4, PT, R222, UR4, PT ;  /* 0x00000004de007c0c */ /* 0x000fca000bf86270 */
[----:B012---:R-:W-:-:S04]  /*18780*/  @!P3 IMAD.WIDE R6, R209, 0x4, R4 ;  /* 0x00000004d106b825 */ /* 0x007fc800078e0204 */
[-C--:B------:R-:W-:Y:S01]  /*18790*/  @!P1 LEA R8, P5, R27, R4.reuse, 0x2 ;  /* 0x000000041b089211 */ /* 0x080fe200078a10ff */
[----:B------:R0:W-:Y:S01]  /*187a0*/  @!P3 ST.E.64 desc[UR56][R6.64], R88 ;  /* 0x000000580600b985 */ /* 0x0001e2000c101b38 */
[----:B------:R-:W-:Y:S02]  /*187b0*/  ISETP.GE.AND P3, PT, R223, UR4, PT ;  /* 0x00000004df007c0c */ /* 0x000fe4000bf66270 */
[----:B------:R-:W-:Y:S02]  /*187c0*/  @!P1 LEA.HI.X R9, R27, R5, R24, 0x2, P5 ;  /* 0x000000051b099211 */ /* 0x000fe400028f1418 */
[----:B------:R-:W-:Y:S02]  /*187d0*/  ISETP.GE.AND P5, PT, R221, UR4, PT ;  /* 0x00000004dd007c0c */ /* 0x000fe4000bfa6270 */
[----:B0-----:R-:W-:-:S04]  /*187e0*/  @!P2 LEA R6, P6, R25, R4, 0x2 ;  /* 0x000000041906a211 */ /* 0x001fc800078c10ff */
[----:B------:R-:W-:Y:S02]  /*187f0*/  @!P2 LEA.HI.X R7, R25, R5, R14, 0x2, P6 ;  /* 0x000000051907a211 */ /* 0x000fe400030f140e */
[----:B------:R-:W-:-:S03]  /*18800*/  @!P0 LEA R10, P6, R211, R4, 0x2 ;  /* 0x00000004d30a8211 */ /* 0x000fc600078c10ff */
[----:B------:R0:W-:Y:S01]  /*18810*/  @!P2 ST.E.64 desc[UR56][R6.64], R90 ;  /* 0x0000005a0600a985 */ /* 0x0001e2000c101b38 */
[----:B------:R-:W-:Y:S02]  /*18820*/  @!P0 LEA.HI.X R11, R211, R5, R26, 0x2, P6 ;  /* 0x00000005d30b8211 */ /* 0x000fe400030f141a */
[----:B------:R-:W-:Y:S01]  /*18830*/  ISETP.GE.AND P2, PT, R220, UR4, PT ;  /* 0x00000004dc007c0c */ /* 0x000fe2000bf46270 */
[----:B------:R1:W-:Y:S01]  /*18840*/  @!P1 ST.E.64 desc[UR56][R8.64], R92 ;  /* 0x0000005c08009985 */ /* 0x0003e2000c101b38 */
[----:B------:R-:W-:-:S03]  /*18850*/  ISETP.GE.AND P1, PT, R219, UR4, PT ;  /* 0x00000004db007c0c */ /* 0x000fc6000bf26270 */
[----:B------:R2:W-:Y:S01]  /*18860*/  @!P0 ST.E.64 desc[UR56][R10.64], R36 ;  /* 0x000000240a008985 */ /* 0x0005e2000c101b38 */
[CC--:B0-----:R-:W-:Y:S02]  /*18870*/  @!P3 LEA R6, P6, R223.reuse, R4.reuse, 0x2 ;  /* 0x00000004df06b211 */ /* 0x0c1fe400078c10ff */
[CC--:B-1----:R-:W-:Y:S02]  /*18880*/  @!P4 LEA R8, P0, R222.reuse, R4.reuse, 0x2 ;  /* 0x00000004de08c211 */ /* 0x0c2fe400078010ff */
[-C--:B------:R-:W-:Y:S02]  /*18890*/  @!P3 LEA.HI.X R7, R223, R5.reuse, R105, 0x2, P6 ;  /* 0x00000005df07b211 */ /* 0x080fe400030f1469 */
[----:B------:R-:W-:Y:S02]  /*188a0*/  @!P4 LEA.HI.X R9, R222, R5, R104, 0x2, P0 ;  /* 0x00000005de09c211 */ /* 0x000fe400000f1468 */
[----:B------:R-:W-:Y:S01]  /*188b0*/  ISETP.GE.AND P0, PT, R218, UR4, PT ;  /* 0x00000004da007c0c */ /* 0x000fe2000bf06270 */
[----:B------:R0:W-:Y:S01]  /*188c0*/  @!P3 ST.E.64 desc[UR56][R6.64], R40 ;  /* 0x000000280600b985 */ /* 0x0001e2000c101b38 */
[----:B--2---:R-:W-:-:S02]  /*188d0*/  @!P5 LEA R10, P6, R221, R4, 0x2 ;  /* 0x00000004dd0ad211 */ /* 0x004fc400078c10ff */
[----:B------:R-:W-:Y:S01]  /*188e0*/  ISETP.GE.AND P3, PT, R217, UR4, PT ;  /* 0x00000004d9007c0c */ /* 0x000fe2000bf66270 */
[----:B------:R1:W-:Y:S01]  /*188f0*/  @!P4 ST.E.64 desc[UR56][R8.64], R44 ;  /* 0x0000002c0800c985 */ /* 0x0003e2000c101b38 */
[----:B------:R-:W-:-:S05]  /*18900*/  @!P5 LEA.HI.X R11, R221, R5, R101, 0x2, P6 ;  /* 0x00000005dd0bd211 */ /* 0x000fca00030f1465 */
[----:B------:R2:W-:Y:S01]  /*18910*/  @!P5 ST.E.64 desc[UR56][R10.64], R48 ;  /* 0x000000300a00d985 */ /* 0x0005e2000c101b38 */
[CC--:B0-----:R-:W-:Y:S02]  /*18920*/  @!P2 LEA R6, P4, R220.reuse, R4.reuse, 0x2 ;  /* 0x00000004dc06a211 */ /* 0x0c1fe400078810ff */
[CC--:B-1----:R-:W-:Y:S02]  /*18930*/  @!P1 LEA R8, P5, R219.reuse, R4.reuse, 0x2 ;  /* 0x00000004db089211 */ /* 0x0c2fe400078a10ff */
[-C--:B------:R-:W-:Y:S02]  /*18940*/  @!P2 LEA.HI.X R7, R220, R5.reuse, R100, 0x2, P4 ;  /* 0x00000005dc07a211 */ /* 0x080fe400020f1464 */
[----:B------:R-:W-:Y:S02]  /*18950*/  ISETP.GE.AND P4, PT, R216, UR4, PT ;  /* 0x00000004d8007c0c */ /* 0x000fe4000bf86270 */
[----:B--2---:R-:W-:Y:S01]  /*18960*/  @!P0 LEA R10, P6, R218, R4, 0x2 ;  /* 0x00000004da0a8211 */ /* 0x004fe200078c10ff */
[----:B------:R0:W-:Y:S01]  /*18970*/  @!P2 ST.E.64 desc[UR56][R6.64], R52 ;  /* 0x000000340600a985 */ /* 0x0001e2000c101b38 */
[----:B------:R-:W-:-:S02]  /*18980*/  @!P1 LEA.HI.X R9, R219, R5, R35, 0x2, P5 ;  /* 0x00000005db099211 */ /* 0x000fc400028f1423 */
[-C--:B------:R-:W-:Y:S02]  /*18990*/  @!P0 LEA.HI.X R11, R218, R5.reuse, R34, 0x2, P6 ;  /* 0x00000005da0b8211 */ /* 0x080fe400030f1422 */
[----:B------:R-:W-:Y:S01]  /*189a0*/  ISETP.GE.AND P2, PT, R215, UR4, PT ;  /* 0x00000004d7007c0c */ /* 0x000fe2000bf46270 */
[----:B------:R1:W-:Y:S01]  /*189b0*/  @!P1 ST.E.64 desc[UR56][R8.64], R56 ;  /* 0x0000003808009985 */ /* 0x0003e2000c101b38 */
[----:B------:R-:W-:Y:S02]  /*189c0*/  @!P3 LEA R20, P5, R217, R4, 0x2 ;  /* 0x00000004d914b211 */ /* 0x000fe400078a10ff */
[----:B------:R-:W-:Y:S01]  /*189d0*/  ISETP.GE.AND P1, PT, R214, UR4, PT ;  /* 0x00000004d6007c0c */ /* 0x000fe2000bf26270 */
[----:B------:R2:W-:Y:S01]  /*189e0*/  @!P0 ST.E.64 desc[UR56][R10.64], R60 ;  /* 0x0000003c0a008985 */ /* 0x0005e2000c101b38 */
[----:B------:R-:W-:Y:S02]  /*189f0*/  ISETP.GE.AND P0, PT, R213, UR4, PT ;  /* 0x00000004d5007c0c */ /* 0x000fe4000bf06270 */
[----:B------:R-:W-:-:S02]  /*18a00*/  @!P3 LEA.HI.X R21, R217, R5, R33, 0x2, P5 ;  /* 0x00000005d915b211 */ /* 0x000fc400028f1421 */
[----:B------:R-:W-:Y:S02]  /*18a10*/  ISETP.GE.AND P5, PT, R212, UR4, PT ;  /* 0x00000004d4007c0c */ /* 0x000fe4000bfa6270 */
[CC--:B------:R-:W-:Y:S01]  /*18a20*/  @!P4 LEA R12, P6, R216.reuse, R4.reuse, 0x2 ;  /* 0x00000004d80cc211 */ /* 0x0c0fe200078c10ff */
[----:B------:R3:W-:Y:S01]  /*18a30*/  @!P3 ST.E.64 desc[UR56][R20.64], R64 ;  /* 0x000000401400b985 */ /* 0x0007e2000c101b38 */
[CC--:B0-----:R-:W-:Y:S02]  /*18a40*/  @!P2 LEA R6, P3, R215.reuse, R4.reuse, 0x2 ;  /* 0x00000004d706a211 */ /* 0x0c1fe400078610ff */
[-C--:B------:R-:W-:Y:S02]  /*18a50*/  @!P4 LEA.HI.X R13, R216, R5.reuse, R32, 0x2, P6 ;  /* 0x00000005d80dc211 */ /* 0x080fe400030f1420 */
[-C--:B-1----:R-:W-:Y:S02]  /*18a60*/  @!P1 LEA R8, P6, R214, R4.reuse, 0x2 ;  /* 0x00000004d6089211 */ /* 0x082fe400078c10ff */
[----:B------:R-:W-:Y:S01]  /*18a70*/  @!P2 LEA.HI.X R7, R215, R5, R31, 0x2, P3 ;  /* 0x00000005d707a211 */ /* 0x000fe200018f141f */
[----:B------:R3:W-:Y:S01]  /*18a80*/  @!P4 ST.E.64 desc[UR56][R12.64], R68 ;  /* 0x000000440c00c985 */ /* 0x0007e2000c101b38 */
[----:B--2---:R-:W-:-:S02]  /*18a90*/  @!P0 LEA R10, P4, R213, R4, 0x2 ;  /* 0x00000004d50a8211 */ /* 0x004fc400078810ff */
        /* <DEDUP_REMOVED lines=8> */
.L_x_624:
[----:B------:R-:W-:Y:S05]  /*18b20*/  BSYNC B1 ;  /* 0x0000000000017941 */ /* 0x000fea0003800000 */
.L_x_623:
[----:B------:R-:W-:Y:S01]  /*18b30*/  ISETP.GE.AND P0, PT, R15, R102, PT ;  /* 0x000000660f00720c */ /* 0x000fe20003f06270 */
[----:B--23--:R2:W3:Y:S04]  /*18b40*/  SHFL.IDX PT, R5, R3, 0x1, 0x1c1f ;  /* 0x003c1f0003057f89 */ /* 0x00c4e800000e0000 */
[----:B-1----:R2:W1:Y:S08]  /*18b50*/  SHFL.IDX PT, R4, R0, 0x1, 0x1c1f ;  /* 0x003c1f0000047f89 */ /* 0x00247000000e0000 */
[----:B--2---:R-:W-:Y:S05]  /*18b60*/  @P0 BRA `(.L_x_622) ;  /* 0x0000000c00f40947 */ /* 0x004fea0003800000 */
[----:B------:R-:W-:Y:S02]  /*18b70*/  ULDC UR4, c[0x0][0xac8] ;  /* 0x0002b20000047ab9 */ /* 0x000fe40000000800 */
[----:B------:R-:W-:Y:S02]  /*18b80*/  ISETP.GE.AND P1, PT, R25, UR4, PT ;  /* 0x0000000419007c0c */ /* 0x000fe4000bf26270 */
[----:B------:R-:W-:Y:S02]  /*18b90*/  ISETP.GE.AND P0, PT, R27, UR4, PT ;  /* 0x000000041b007c0c */ /* 0x000fe4000bf06270 */
[----:B------:R-:W-:Y:S02]  /*18ba0*/  ISETP.GE.AND P2, PT, R209, UR4, PT ;  /* 0x00000004d1007c0c */ /* 0x000fe4000bf46270 */
[----:B------:R-:W-:Y:S02]  /*18bb0*/  ISETP.GE.AND P4, PT, R223, UR4, PT ;  /* 0x00000004df007c0c */ /* 0x000fe4000bf86270 */
[----:B------:R-:W-:-:S05]  /*18bc0*/  ISETP.GE.AND P3, PT, R211, UR4, PT ;  /* 0x00000004d3007c0c */ /* 0x000fca000bf66270 */
[-C--:B-1----:R-:W-:Y:S02]  /*18bd0*/  @!P1 LEA R8, P5, R25, R4.reuse, 0x2 ;  /* 0x0000000419089211 */ /* 0x082fe400078a10ff */
[-C--:B------:R-:W-:Y:S02]  /*18be0*/  @!P0 LEA R10, P6, R27, R4.reuse, 0x2 ;  /* 0x000000041b0a8211 */ /* 0x080fe400078c10ff */
[-C--:B---3--:R-:W-:Y:S01]  /*18bf0*/  @!P1 LEA.HI.X R9, R25, R5.reuse, R14, 0x2, P5 ;  /* 0x0000000519099211 */ /* 0x088fe200028f140e */
[----:B0-----:R-:W-:Y:S01]  /*18c00*/  @!P2 IMAD.WIDE R6, R209, 0x4, R4 ;  /* 0x00000004d106a825 */ /* 0x001fe200078e0204 */
        /* <DEDUP_REMOVED lines=18> */
[-C--:B-1----:R-:W-:Y:S01]  /*18d30*/  @!P2 LEA R10, P6, R219, R4.reuse, 0x2 ;  /* 0x00000004db0aa211 */ /* 0x082fe200078c10ff */
[----:B------:R-:W-:Y:S01]  /*18d40*/  @!P5 ST.E.64 desc[UR56][R20.64], R46 ;  /* 0x0000002e1400d985 */ /* 0x000fe2000c101b38 */
[----:B------:R-:W-:Y:S02]  /*18d50*/  @!P1 LEA R8, P5, R220, R4, 0x2 ;  /* 0x00000004dc089211 */ /* 0x000fe400078a10ff */
[----:B------:R-:W-:-:S02]  /*18d60*/  @!P0 LEA.HI.X R7, R221, R5, R101, 0x2, P4 ;  /* 0x00000005dd078211 */ /* 0x000fc400020f1465 */
[-C--:B------:R-:W-:Y:S02]  /*18d70*/  @!P1 LEA.HI.X R9, R220, R5.reuse, R100, 0x2, P5 ;  /* 0x00000005dc099211 */ /* 0x080fe400028f1464 */
[----:B------:R-:W-:Y:S01]  /*18d80*/  ISETP.GE.AND P4, PT, R217, UR4, PT ;  /* 0x00000004d9007c0c */ /* 0x000fe2000bf86270 */
[----:B------:R-:W-:Y:S01]  /*18d90*/  @!P0 ST.E.64 desc[UR56][R6.64], R50 ;  /* 0x0000003206008985 */ /* 0x000fe2000c101b38 */
[----:B------:R-:W-:Y:S02]  /*18da0*/  @!P2 LEA.HI.X R11, R219, R5, R35, 0x2, P6 ;  /* 0x00000005db0ba211 */ /* 0x000fe400030f1423 */
[----:B--2---:R-:W-:Y:S01]  /*18db0*/  @!P3 LEA R12, P5, R218, R4, 0x2 ;  /* 0x00000004da0cb211 */ /* 0x004fe200078a10ff */
[----:B------:R0:W-:Y:S01]  /*18dc0*/  @!P1 ST.E.64 desc[UR56][R8.64], R54 ;  /* 0x0000003608009985 */ /* 0x0001e2000c101b38 */
[----:B------:R-:W-:Y:S02]  /*18dd0*/  ISETP.GE.AND P1, PT, R215, UR4, PT ;  /* 0x00000004d7007c0c */ /* 0x000fe4000bf26270 */
[----:B------:R-:W-:Y:S01]  /*18de0*/  ISETP.GE.AND P0, PT, R214, UR4, PT ;  /* 0x00000004d6007c0c */ /* 0x000fe2000bf06270 */
[----:B------:R1:W-:Y:S01]  /*18df0*/  @!P2 ST.E.64 desc[UR56][R10.64], R58 ;  /* 0x0000003a0a00a985 */ /* 0x0003e2000c101b38 */
[----:B------:R-:W-:-:S02]  /*18e00*/  ISETP.GE.AND P2, PT, R216, UR4, PT ;  /* 0x00000004d8007c0c */ /* 0x000fc4000bf46270 */
[-C--:B------:R-:W-:Y:S02]  /*18e10*/  @!P3 LEA.HI.X R13, R218, R5.reuse, R34, 0x2, P5 ;  /* 0x00000005da0db211 */ /* 0x080fe400028f1422 */
[----:B------:R-:W-:Y:S02]  /*18e20*/  ISETP.GE.AND P5, PT, R213, UR4, PT ;  /* 0x00000004d5007c0c */ /* 0x000fe4000bfa6270 */
[CC--:B---3--:R-:W-:Y:S01]  /*18e30*/  @!P4 LEA R14, P6, R217.reuse, R4.reuse, 0x2 ;  /* 0x00000004d90ec211 */ /* 0x0c8fe200078c10ff */
[----:B------:R2:W-:Y:S03]  /*18e40*/  @!P3 ST.E.64 desc[UR56][R12.64], R62 ;  /* 0x0000003e0c00b985 */ /* 0x0005e6000c101b38 */
[----:B------:R-:W-:Y:S02]  /*18e50*/  @!P4 LEA.HI.X R15, R217, R5, R33, 0x2, P6 ;  /* 0x00000005d90fc211 */ /* 0x000fe400030f1421 */
[----:B0-----:R-:W-:-:S02]  /*18e60*/  @!P1 LEA R8, P6, R215, R4, 0x2 ;  /* 0x00000004d7089211 */ /* 0x001fc400078c10ff */
[-C--:B------:R-:W-:Y:S01]  /*18e70*/  @!P2 LEA R6, P3, R216, R4.reuse, 0x2 ;  /* 0x00000004d806a211 */ /* 0x080fe200078610ff */
[----:B------:R2:W-:Y:S01]  /*18e80*/  @!P4 ST.E.64 desc[UR56][R14.64], R66 ;  /* 0x000000420e00c985 */ /* 0x0005e2000c101b38 */
[-C--:B-1----:R-:W-:Y:S02]  /*18e90*/  @!P0 LEA R10, P4, R214, R4.reuse, 0x2 ;  /* 0x00000004d60a8211 */ /* 0x082fe400078810ff */
        /* <DEDUP_REMOVED lines=11> */
[----:B------:R-:W-:-:S04]  /*18f50*/  LEA R4, P0, R212, R4, 0x2 ;  /* 0x00000004d4047211 */ /* 0x000fc800078010ff */
[----:B------:R-:W-:-:S05]  /*18f60*/  LEA.HI.X R5, R212, R5, R28, 0x2, P0 ;  /* 0x00000005d4057211 */ /* 0x000fca00000f141c */
[----:B------:R4:W-:Y:S01]  /*18f70*/  ST.E.64 desc[UR56][R4.64], R86 ;  /* 0x0000005604007985 */ /* 0x0009e2000c101b38 */
[----:B------:R-:W-:Y:S05]  /*18f80*/  BRA `(.L_x_622) ;  /* 0x0000000800ec7947 */ /* 0x000fea0003800000 */
.L_x_613:
[----:B------:R-:W-:Y:S01]  /*18f90*/  ULDC.64 UR6, c[0x0][0xc08] ;  /* 0x0003020000067ab9 */ /* 0x000fe20000000a00 */
[----:B------:R-:W-:Y:S01]  /*18fa0*/  ULDC.64 UR4, c[0x0][0xc00] ;  /* 0x0003000000047ab9 */ /* 0x000fe20000000a00 */
[----:B------:R-:W-:Y:S01]  /*18fb0*/  ISETP.NE.U32.AND P1, PT, RZ, UR6, PT ;  /* 0x00000006ff007c0c */ /* 0x000fe2000bf25070 */
[----:B------:R-:W-:Y:S01]  /*18fc0*/  IMAD.MOV.U32 R3, RZ, RZ, RZ ;  /* 0x000000ffff037224 */ /* 0x000fe200078e00ff */
[----:B------:R-:W-:Y:S02]  /*18fd0*/  ISETP.NE.U32.AND P0, PT, RZ, UR4, PT ;  /* 0x00000004ff007c0c */ /* 0x000fe4000bf05070 */
[----:B------:R-:W-:Y:S02]  /*18fe0*/  ISETP.NE.AND.EX P1, PT, RZ, UR7, PT, P1 ;  /* 0x00000007ff007c0c */ /* 0x000fe4000bf25310 */
[----:B------:R-:W-:Y:S02]  /*18ff0*/  IADD3 R4, P2, R204, UR4, RZ ;  /* 0x00000004cc047c10 */ /* 0x000fe4000ff5e0ff */
[----:B------:R-:W-:-:S02]  /*19000*/  ISETP.NE.AND.EX P0, PT, RZ, UR5, PT, P0 ;  /* 0x00000005ff007c0c */ /* 0x000fc4000bf05300 */
[----:B------:R-:W-:Y:S01]  /*19010*/  IADD3.X R5, R205, UR5, RZ, P2, !PT ;  /* 0x00000005cd057c10 */ /* 0x000fe200097fe4ff */
[----:B------:R-:W-:Y:S02]  /*19020*/  ULDC UR4, c[0x0][0xa88] ;  /* 0x0002a20000047ab9 */ /* 0x000fe40000000800 */
[----:B------:R-:W-:-:S04]  /*19030*/  IMAD.U32 R0, RZ, RZ, UR4 ;  /* 0x00000004ff007e24 */ /* 0x000fc8000f8e00ff */
[----:B------:R-:W-:-:S04]  /*19040*/  @P1 IADD3 R204, P2, R204, UR6, RZ ;  /* 0x00000006cccc1c10 */ /* 0x000fc8000ff5e0ff */
[----:B------:R-:W-:Y:S01]  /*19050*/  @P1 IADD3.X R205, R205, UR7, RZ, P2, !PT ;  /* 0x00000007cdcd1c10 */ /* 0x000fe200097fe4ff */
[----:B------:R3:W5:Y:S04]  /*19060*/  @P0 LDG.E R3, desc[UR56][R4.64] ;  /* 0x0000003804030981 */ /* 0x000768000c1e1900 */
[----:B------:R3:W5:Y:S01]  /*19070*/  @P1 LDG.E R0, desc[UR56][R204.64] ;  /* 0x00000038cc001981 */ /* 0x000762000c1e1900 */
[----:B------:R-:W-:Y:S01]  /*19080*/  ISETP.NE.AND P2, PT, R202, RZ, PT ;  /* 0x000000ffca00720c */ /* 0x000fe20003f45270 */
[----:B0-----:R-:W0:-:S12]  /*19090*/  S2R R6, SR_TID.X ;  /* 0x0000000000067919 */ /* 0x001e180000002100 */
[----:B------:R-:W4:Y:S01]  /*190a0*/  @!P2 LDC R202, c[0x0][0xad4] ;  /* 0x0002b500ffcaab82 */ /* 0x000f220000000800 */
[----:B0-----:R-:W-:Y:S01]  /*190b0*/  VIADD R6, R6, 0xffffff80 ;  /* 0xffffff8006067836 */ /* 0x001fe20000000000 */
[----:B----4-:R-:W-:-:S04]  /*190c0*/  ISETP.GT.AND P2, PT, R202, 0x1, PT ;  /* 0x00000001ca00780c */ /* 0x010fc80003f44270 */
[----:B------:R-:W-:Y:S01]  /*190d0*/  ISETP.GT.AND P3, PT, R6, 0x7f, PT ;  /* 0x0000007f0600780c */ /* 0x000fe20003f64270 */
[----:B---3--:R-:W-:-:S12]  /*190e0*/  @P1 BRA `(.L_x_625) ;  /* 0x0000000000101947 */ /* 0x008fd80003800000 */
[----:B------:R-:W-:Y:S05]  /*190f0*/  @!P0 BRA `(.L_x_625) ;  /* 0x00000000000c8947 */ /* 0x000fea0003800000 */
[----:B------:R-:W3:Y:S04]  /*19100*/  LDG.E R7, desc[UR56][R4.64] ;  /* 0x0000003804077981 */ /* 0x000ee8000c1e1900 */
[----:B-----5:R-:W3:Y:S02]  /*19110*/  LDG.E R0, desc[UR56][R4.64+0x4] ;  /* 0x0000043804007981 */ /* 0x020ee4000c1e1900 */
[----:B---3--:R-:W-:-:S07]  /*19120*/  IMAD.IADD R0, R0, 0x1, -R7 ;  /* 0x0000000100007824 */ /* 0x008fce00078e0a07 */
.L_x_625:
[----:B------:R-:W-:Y:S01]  /*19130*/  BSSY B1, `(.L_x_626) ;  /* 0x0000037000017945 */ /* 0x000fe20003800000 */
[----:B------:R-:W-:Y:S02]  /*19140*/  SEL R203, R203, RZ, !P0 ;  /* 0x000000ffcbcb7207 */ /* 0x000fe40004000000 */
[----:B------:R-:W-:Y:S02]  /*19150*/  SEL R225, R225, RZ, !P0 ;  /* 0x000000ffe1e17207 */ /* 0x000fe40004000000 */
[----:B-----5:R-:W-:Y:S01]  /*19160*/  SHF.R.S32.HI R26, RZ, 0x1f, R3 ;  /* 0x0000001fff1a7819 */ /* 0x020fe20000011403 */
[----:B------:R-:W-:Y:S06]  /*19170*/  @P3 BRA `(.L_x_627) ;  /* 0x0000000000c83947 */ /* 0x000fec0003800000 */
[----:B------:R-:W0:Y:S01]  /*19180*/  S2R R5, SR_TID.X ;  /* 0x0000000000057919 */ /* 0x000e220000002100 */
[----:B------:R-:W3:Y:S01]  /*19190*/  LDC R29, c[0x0][0xbe8] ;  /* 0x0002fa00ff1d7b82 */ /* 0x000ee20000000800 */
[----:B0-----:R-:W-:Y:S02]  /*191a0*/  IMAD R4, R208, 0x80, R5 ;  /* 0x00000080d0047824 */ /* 0x001fe400078e0205 */
[----:B---3--:R-:W-:Y:S02]  /*191b0*/  IMAD R5, R0, R29, RZ ;  /* 0x0000001d00057224 */ /* 0x008fe400078e02ff */
[----:B------:R-:W-:-:S05]  /*191c0*/  VIADD R28, R4, 0xffffff80 ;  /* 0xffffff80041c7836 */ /* 0x000fca0000000000 */
[----:B------:R-:W-:-:S13]  /*191d0*/  ISETP.GE.AND P0, PT, R28, R5, PT ;  /* 0x000000051c00720c */ /* 0x000fda0003f06270 */
[----:B------:R-:W-:Y:S05]  /*191e0*/  @P0 BRA `(.L_x_627) ;  /* 0x0000000000ac0947 */ /* 0x000fea0003800000 */
[----:B------:R-:W-:Y:S01]  /*191f0*/  IMAD.MOV.U32 R24, RZ, RZ, 0x9b8 ;  /* 0x000009b8ff187424 */ /* 0x000fe200078e00ff */
[----:B------:R-:W-:Y:S01]  /*19200*/  ISETP.GT.AND P0, PT, R202, 0x1, PT ;  /* 0x00000001ca00780c */ /* 0x000fe20003f04270 */
[----:B------:R-:W0:Y:S01]  /*19210*/  LDC.64 R4, c[0x0][0xba8] ;  /* 0x0002ea00ff047b82 */ /* 0x000e220000000a00 */
[----:B------:R-:W-:Y:S01]  /*19220*/  ISETP.NE.AND P1, PT, R29, 0x1, PT ;  /* 0x000000011d00780c */ /* 0x000fe20003f25270 */
[----:B------:R-:W-:Y:S01]  /*19230*/  IMAD.MOV.U32 R21, RZ, RZ, R28 ;  /* 0x000000ffff157224 */ /* 0x000fe200078e001c */
[----:B------:R-:W-:-:S05]  /*19240*/  SEL R24, R24, 0x978, P0 ;  /* 0x0000097818187807 */ /* 0x000fca0000000000 */
[----:B------:R-:W3:Y:S08]  /*19250*/  LDC.64 R12, c[0x0][R24+0x220] ;  /* 0x00008800180c7b82 */ /* 0x000ef00000000a00 */
[----:B------:R-:W4:Y:S08]  /*19260*/  LDC.64 R10, c[0x0][R24+0x218] ;  /* 0x00008600180a7b82 */ /* 0x000f300000000a00 */
[----:B------:R-:W5:Y:S08]  /*19270*/  LDC.64 R8, c[0x0][R24+0x228] ;  /* 0x00008a0018087b82 */ /* 0x000f700000000a00 */
[----:B------:R-:W1:Y:S08]  /*19280*/  LDC.64 R6, c[0x0][R24+0x210] ;  /* 0x0000840018067b82 */ /* 0x000e700000000a00 */
[----:B------:R-:W2:Y:S08]  /*19290*/  @P1 LDC R15, c[0x0][0xbec] ;  /* 0x0002fb00ff0f1b82 */ /* 0x000eb00000000800 */
[----:B------:R-:W5:Y:S01]  /*192a0*/  @P1 LDC R27, c[0x0][0xbf0] ;  /* 0x0002fc00ff1b1b82 */ /* 0x000f620000000800 */
[----:B---3--:R-:W-:-:S07]  /*192b0*/  IMAD R13, R13, R203, RZ ;  /* 0x000000cb0d0d7224 */ /* 0x008fce00078e02ff */
[----:B0-----:R-:W0:Y:S01]  /*192c0*/  @!P0 LDC R4, c[0x0][0xb50] ;  /* 0x0002d400ff048b82 */ /* 0x001e220000000800 */
[----:B--2---:R-:W-:-:S07]  /*192d0*/  @P1 IMAD.HI.U32 R20, R28, R15, RZ ;  /* 0x0000000f1c141227 */ /* 0x004fce00078e00ff */
[----:B------:R-:W2:Y:S01]  /*192e0*/  @!P0 LDC R5, c[0x0][0xb54] ;  /* 0x0002d500ff058b82 */ /* 0x000ea20000000800 */
[----:B----4-:R-:W-:Y:S02]  /*192f0*/  IMAD R25, R11, R199, RZ ;  /* 0x000000c70b197224 */ /* 0x010fe400078e02ff */
[----:B------:R-:W-:Y:S01]  /*19300*/  IMAD.WIDE.U32 R14, R12, R203, RZ ;  /* 0x000000cb0c0e7225 */ /* 0x000fe200078e00ff */
[----:B-----5:R-:W-:-:S03]  /*19310*/  @P1 SHF.R.U32.HI R21, RZ, R27, R20 ;  /* 0x0000001bff151219 */ /* 0x020fc60000011614 */
[----:B------:R-:W-:Y:S01]  /*19320*/  IMAD R27, R12, R225, R13 ;  /* 0x000000e10c1b7224 */ /* 0x000fe200078e020d */
[----:B------:R-:W-:Y:S01]  /*19330*/  SEL R13, R210, RZ, P0 ;  /* 0x000000ffd20d7207 */ /* 0x000fe20000000000 */
[----:B------:R-:W-:-:S04]  /*19340*/  IMAD.WIDE.U32 R10, R10, R199, RZ ;  /* 0x000000c70a0a7225 */ /* 0x000fc800078e00ff */
[----:B------:R-:W-:Y:S01]  /*19350*/  IMAD.IADD R12, R15, 0x1, R27 ;  /* 0x000000010f0c7824 */ /* 0x000fe200078e021b */
[----:B------:R-:W-:Y:S01]  /*19360*/  IADD3 R10, P1, P3, R14, R10, R3 ;  /* 0x0000000a0e0a7210 */ /* 0x000fe20007b3e003 */
[----:B------:R-:W-:Y:S02]  /*19370*/  IMAD.IADD R25, R11, 0x1, R25 ;  /* 0x000000010b197824 */ /* 0x000fe400078e0219 */
[----:B------:R-:W-:Y:S02]  /*19380*/  IMAD R15, R9, R13, RZ ;  /* 0x0000000d090f7224 */ /* 0x000fe400078e02ff */
[----:B------:R-:W-:Y:S01]  /*19390*/  IMAD.MOV R11, RZ, RZ, -R21 ;  /* 0x000000ffff0b7224 */ /* 0x000fe200078e0a15 */
[----:B------:R-:W-:Y:S01]  /*193a0*/  IADD3.X R12, R12, R25, R26, P1, P3 ;  /* 0x000000190c0c7210 */ /* 0x000fe20000fe641a */
[----:B------:R-:W-:-:S04]  /*193b0*/  IMAD.WIDE.U32 R8, R8, R13, RZ ;  /* 0x0000000d08087225 */ /* 0x000fc800078e00ff */
[----:B------:R-:W-:Y:S01]  /*193c0*/  IMAD R11, R29, R11, R28 ;  /* 0x0000000b1d0b7224 */ /* 0x000fe200078e021c */
[----:B------:R-:W-:Y:S01]  /*193d0*/  IADD3 R8, P0, P1, R21, R10, R8 ;  /* 0x0000000a15087210 */ /* 0x000fe2000791e008 */
[----:B------:R-:W-:Y:S01]  /*193e0*/  IMAD.IADD R15, R9, 0x1, R15 ;  /* 0x00000001090f7824 */ /* 0x000fe200078e020f */
[----:B------:R-:W-:Y:S01]  /*193f0*/  SHF.R.S32.HI R21, RZ, 0x1f, R21 ;  /* 0x0000001fff157819 */ /* 0x000fe20000011415 */
[----:B-1----:R-:W-:Y:S01]  /*19400*/  IMAD R7, R7, R11, RZ ;  /* 0x0000000b07077224 */ /* 0x002fe200078e02ff */
[----:B------:R-:W-:Y:S02]  /*19410*/  SHF.R.S32.HI R13, RZ, 0x1f, R11 ;  /* 0x0000001fff0d7819 */ /* 0x000fe4000001140b */
[----:B------:R-:W-:-:S03]  /*19420*/  IADD3.X R9, R21, R12, R15, P0, P1 ;  /* 0x0000000c15097210 */ /* 0x000fc600007e240f */
[C---:B------:R-:W-:Y:S02]  /*19430*/  IMAD R13, R6.reuse, R13, R7 ;  /* 0x0000000d060d7224 */ /* 0x040fe400078e0207 */
[----:B------:R-:W-:-:S04]  /*19440*/  IMAD.WIDE.U32 R6, R6, R11, R8 ;  /* 0x0000000b06067225 */ /* 0x000fc800078e0008 */
[----:B------:R-:W-:Y:S01]  /*19450*/  IMAD.IADD R7, R7, 0x1, R13 ;  /* 0x0000000107077824 */ /* 0x000fe200078e020d */
[----:B0-----:R-:W-:-:S04]  /*19460*/  LEA R4, P0, R6, R4, 0x2 ;  /* 0x0000000406047211 */ /* 0x001fc800078010ff */
[----:B--2---:R-:W-:Y:S01]  /*19470*/  LEA.HI.X R5, R6, R5, R7, 0x2, P0 ;  /* 0x0000000506057211 */ /* 0x004fe200000f1407 */
[----:B------:R-:W-:-:S05]  /*19480*/  IMAD.MOV.U32 R7, RZ, RZ, -0x800000 ;  /* 0xff800000ff077424 */ /* 0x000fca00078e00ff */
[----:B------:R0:W-:Y:S03]  /*19490*/  STG.E desc[UR56][R4.64], R7 ;  /* 0x0000000704007986 */ /* 0x0001e6000c101938 */
.L_x_627:
[----:B------:R-:W-:Y:S05]  /*194a0*/  BSYNC B1 ;  /* 0x0000000000017941 */ /* 0x000fea0003800000 */
.L_x_626:
[----:B------:R-:W-:Y:S05]  /*194b0*/  @P2 BRA `(.L_x_622) ;  /* 0x0000000400a02947 */ /* 0x000fea0003800000 */
[----:B------:R-:W3:Y:S01]  /*194c0*/  LDC R11, c[0x0][0xbe8] ;  /* 0x0002fa00ff0b7b82 */ /* 0x000ee20000000800 */
[----:B------:R-:W-:Y:S01]  /*194d0*/  ULDC.64 UR4, c[0x0][0xaa0] ;  /* 0x0002a80000047ab9 */ /* 0x000fe20000000a00 */
[----:B------:R-:W-:Y:S01]  /*194e0*/  ULDC.64 UR6, c[0x0][0xaf0] ;  /* 0x0002bc0000067ab9 */ /* 0x000fe20000000a00 */
[----:B0-----:R-:W-:Y:S01]  /*194f0*/  IMAD R4, R26, UR4, RZ ;  /* 0x000000041a047c24 */ /* 0x001fe2000f8e02ff */
[----:B------:R-:W-:Y:S01]  /*19500*/  BSSY B1, `(.L_x_628) ;  /* 0x0000039000017945 */ /* 0x000fe20003800000 */
[----:B------:R-:W-:Y:S02]  /*19510*/  SHF.R.S32.HI R10, RZ, 0x1f, R200 ;  /* 0x0000001fff0a7819 */ /* 0x000fe400000114c8 */
[C---:B------:R-:W-:Y:S01]  /*19520*/  IMAD R7, R3.reuse, UR5, R4 ;  /* 0x0000000503077c24 */ /* 0x040fe2000f8e0204 */
[----:B------:R-:W-:Y:S01]  /*19530*/  SHF.R.S32.HI R14, RZ, 0x1f, R198 ;  /* 0x0000001fff0e7819 */ /* 0x000fe200000114c6 */
[----:B------:R-:W-:Y:S01]  /*19540*/  IMAD.WIDE.U32 R4, R3, UR4, RZ ;  /* 0x0000000403047c25 */ /* 0x000fe2000f8e00ff */
[----:B------:R-:W-:-:S03]  /*19550*/  ULDC.64 UR4, c[0x0][0xae8] ;  /* 0x0002ba0000047ab9 */ /* 0x000fc60000000a00 */
[----:B------:R-:W-:Y:S02]  /*19560*/  IMAD R3, R201, 0x20, R224 ;  /* 0x00000020c9037824 */ /* 0x000fe400078e02e0 */
[----:B------:R-:W-:Y:S02]  /*19570*/  IMAD.IADD R5, R5, 0x1, R7 ;  /* 0x0000000105057824 */ /* 0x000fe400078e0207 */
[----:B------:R-:W-:Y:S02]  /*19580*/  IMAD R9, R208, 0x80, R3 ;  /* 0x00000080d0097824 */ /* 0x000fe400078e0203 */
[----:B------:R-:W-:-:S04]  /*19590*/  IMAD.WIDE.U32 R4, R199, UR4, R4 ;  /* 0x00000004c7047c25 */ /* 0x000fc8000f8e0004 */
[----:B------:R-:W-:Y:S01]  /*195a0*/  IMAD.MOV.U32 R3, RZ, RZ, R9 ;  /* 0x000000ffff037224 */ /* 0x000fe200078e0009 */
[----:B---3--:R-:W-:Y:S01]  /*195b0*/  ISETP.NE.AND P0, PT, R11, 0x1, PT ;  /* 0x000000010b00780c */ /* 0x008fe20003f05270 */
[----:B------:R-:W-:Y:S02]  /*195c0*/  IMAD R7, R225, UR6, RZ ;  /* 0x00000006e1077c24 */ /* 0x000fe4000f8e02ff */
[----:B------:R-:W-:Y:S01]  /*195d0*/  IMAD R5, R199, UR5, R5 ;  /* 0x00000005c7057c24 */ /* 0x000fe2000f8e0205 */
[----:B------:R-:W-:Y:S01]  /*195e0*/  ULDC.64 UR4, c[0x0][0xae0] ;  /* 0x0002b80000047ab9 */ /* 0x000fe20000000a00 */
[C---:B------:R-:W-:Y:S02]  /*195f0*/  IMAD R7, R203.reuse, UR7, R7 ;  /* 0x00000007cb077c24 */ /* 0x040fe4000f8e0207 */
[----:B------:R-:W-:-:S04]  /*19600*/  IMAD.WIDE.U32 R4, R203, UR6, R4 ;  /* 0x00000006cb047c25 */ /* 0x000fc8000f8e0004 */
[----:B------:R-:W-:Y:S02]  /*19610*/  IMAD.IADD R5, R5, 0x1, R7 ;  /* 0x0000000105057824 */ /* 0x000fe400078e0207 */
[----:B------:R-:W0:Y:S08]  /*19620*/  @P0 LDC R6, c[0x0][0xbec] ;  /* 0x0002fb00ff060b82 */ /* 0x000e300000000800 */
[----:B------:R-:W3:Y:S01]  /*19630*/  @P0 LDC R13, c[0x0][0xbf0] ;  /* 0x0002fc00ff0d0b82 */ /* 0x000ee20000000800 */
[----:B0-----:R-:W-:-:S05]  /*19640*/  @P0 IMAD.HI.U32 R6, R9, R6, RZ ;  /* 0x0000000609060227 */ /* 0x001fca00078e00ff */
[----:B---3--:R-:W-:-:S04]  /*19650*/  @P0 SHF.R.U32.HI R3, RZ, R13, R6 ;  /* 0x0000000dff030219 */ /* 0x008fc80000011606 */
[--C-:B------:R-:W-:Y:S01]  /*19660*/  SHF.R.S32.HI R6, RZ, 0x1f, R3.reuse ;  /* 0x0000001fff067819 */ /* 0x100fe20000011403 */
[----:B------:R-:W-:Y:S02]  /*19670*/  IMAD.MOV R8, RZ, RZ, -R3 ;  /* 0x000000ffff087224 */ /* 0x000fe400078e0a03 */
[----:B------:R-:W-:-:S04]  /*19680*/  IMAD.WIDE.U32 R4, R3, UR4, R4 ;  /* 0x0000000403047c25 */ /* 0x000fc8000f8e0004 */
[----:B------:R-:W-:Y:S02]  /*19690*/  IMAD R6, R6, UR4, RZ ;  /* 0x0000000406067c24 */ /* 0x000fe4000f8e02ff */
[----:B------:R-:W-:Y:S02]  /*196a0*/  IMAD R7, R11, R8, R9 ;  /* 0x000000080b077224 */ /* 0x000fe400078e0209 */
[----:B------:R-:W-:Y:S01]  /*196b0*/  IMAD R9, R3, UR5, R6 ;  /* 0x0000000503097c24 */ /* 0x000fe2000f8e0206 */
[----:B------:R-:W-:Y:S01]  /*196c0*/  ULDC.64 UR4, c[0x0][0xad8] ;  /* 0x0002b60000047ab9 */ /* 0x000fe20000000a00 */
[----:B------:R-:W-:Y:S01]  /*196d0*/  IMAD R8, R208, 0x80, R224 ;  /* 0x00000080d0087824 */ /* 0x000fe200078e02e0 */
[----:B------:R-:W-:Y:S01]  /*196e0*/  SHF.R.S32.HI R3, RZ, 0x1f, R7 ;  /* 0x0000001fff037819 */ /* 0x000fe20000011407 */
[----:B------:R-:W-:Y:S02]  /*196f0*/  IMAD.IADD R5, R5, 0x1, R9 ;  /* 0x0000000105057824 */ /* 0x000fe400078e0209 */
[----:B------:R-:W-:-:S02]  /*19700*/  IMAD R11, R0, R11, RZ ;  /* 0x0000000b000b7224 */ /* 0x000fc400078e02ff */
[----:B------:R-:W-:Y:S02]  /*19710*/  IMAD R6, R3, UR4, RZ ;  /* 0x0000000403067c24 */ /* 0x000fe4000f8e02ff */
[----:B------:R-:W-:Y:S01]  /*19720*/  IMAD.WIDE.U32 R4, R7, UR4, R4 ;  /* 0x0000000407047c25 */ /* 0x000fe2000f8e0004 */
[----:B------:R-:W-:-:S03]  /*19730*/  ISETP.GE.AND P2, PT, R8, R11, PT ;  /* 0x0000000b0800720c */ /* 0x000fc60003f46270 */
[----:B------:R-:W-:Y:S01]  /*19740*/  IMAD R3, R7, UR5, R6 ;  /* 0x0000000507037c24 */ /* 0x000fe2000f8e0206 */
[----:B------:R-:W-:Y:S01]  /*19750*/  ULDC.64 UR4, c[0x0][0xa80] ;  /* 0x0002a00000047ab9 */ /* 0x000fe20000000a00 */
[----:B------:R-:W-:Y:S01]  /*19760*/  VIADD R0, R8, 0x20 ;  /* 0x0000002008007836 */ /* 0x000fe20000000000 */
[----:B------:R-:W-:Y:S01]  /*19770*/  LEA R6, P3, R4, UR4, 0x1 ;  /* 0x0000000404067c11 */ /* 0x000fe2000f8608ff */
[----:B------:R-:W-:-:S03]  /*19780*/  IMAD.IADD R3, R5, 0x1, R3 ;  /* 0x0000000105037824 */ /* 0x000fc600078e0203 */
[-C--:B------:R-:W-:Y:S01]  /*19790*/  ISETP.GE.AND P1, PT, R0, R11.reuse, PT ;  /* 0x0000000b0000720c */ /* 0x080fe20003f26270 */
[----:B------:R-:W-:Y:S01]  /*197a0*/  VIADD R0, R8, 0x40 ;  /* 0x0000004008007836 */ /* 0x000fe20000000000 */
[----:B------:R-:W-:Y:S01]  /*197b0*/  LEA.HI.X R3, R4, UR5, R3, 0x1, P3 ;  /* 0x0000000504037c11 */ /* 0x000fe200098f0c03 */
[----:B------:R0:W3:Y:S03]  /*197c0*/  SHFL.IDX PT, R7, R6, RZ, 0x181f ;  /* 0x00181fff06077589 */ /* 0x0000e600000e0000 */
[----:B------:R-:W-:Y:S01]  /*197d0*/  ISETP.GE.AND P0, PT, R0, R11, PT ;  /* 0x0000000b0000720c */ /* 0x000fe20003f06270 */
[----:B------:R0:W4:Y:S01]  /*197e0*/  SHFL.IDX PT, R5, R3, RZ, 0x181f ;  /* 0x00181fff03057589 */ /* 0x00012200000e0000 */
[----:B------:R-:W-:Y:S11]  /*197f0*/  @P2 BRA `(.L_x_629) ;  /* 0x0000000000242947 */ /* 0x000ff60003800000 */
[----:B------:R-:W-:Y:S02]  /*19800*/  ULDC UR4, c[0x0][0xac8] ;  /* 0x0002b20000047ab9 */ /* 0x000fe40000000800 */
[----:B------:R-:W-:Y:S02]  /*19810*/  ISETP.GE.AND P4, PT, R198, UR4, PT ;  /* 0x00000004c6007c0c */ /* 0x000fe4000bf86270 */
[----:B------:R-:W-:-:S11]  /*19820*/  ISETP.GE.AND P5, PT, R200, UR4, PT ;  /* 0x00000004c8007c0c */ /* 0x000fd6000bfa6270 */
[-C--:B---3--:R-:W-:Y:S02]  /*19830*/  @!P4 LEA R12, P2, R198, R7.reuse, 0x1 ;  /* 0x00000007c60cc211 */ /* 0x088fe400078408ff */
[----:B------:R-:W-:Y:S02]  /*19840*/  @!P5 LEA R4, P3, R200, R7, 0x1 ;  /* 0x00000007c804d211 */ /* 0x000fe400078608ff */
[-C--:B----4-:R-:W-:Y:S02]  /*19850*/  @!P4 LEA.HI.X R13, R198, R5.reuse, R14, 0x1, P2 ;  /* 0x00000005c60dc211 */ /* 0x090fe400010f0c0e */
[----:B------:R-:W-:-:S03]  /*19860*/  @!P5 LEA.HI.X R5, R200, R5, R10, 0x1, P3 ;  /* 0x00000005c805d211 */ /* 0x000fc600018f0c0a */
[----:B------:R3:W-:Y:S04]  /*19870*/  @!P4 ST.E.128 desc[UR56][R12.64], RZ ;  /* 0x000000ff0c00c985 */ /* 0x0007e8000c101d38 */
[----:B------:R3:W-:Y:S02]  /*19880*/  @!P5 ST.E.128 desc[UR56][R4.64], RZ ;  /* 0x000000ff0400d985 */ /* 0x0007e4000c101d38 */
.L_x_629:
[----:B------:R-:W-:Y:S05]  /*19890*/  BSYNC B1 ;  /* 0x0000000000017941 */ /* 0x000fea0003800000 */
.L_x_628:
[----:B---34-:R3:W4:Y:S01]  /*198a0*/  SHFL.IDX PT, R5, R3, 0x1, 0x181f ;  /* 0x00381f0003057f89 */ /* 0x01872200000e0000 */
[----:B------:R-:W-:Y:S03]  /*198b0*/  BSSY B1, `(.L_x_630) ;  /* 0x000000c000017945 */ /* 0x000fe60003800000 */
[----:B------:R3:W0:Y:S01]  /*198c0*/  SHFL.IDX PT, R7, R6, 0x1, 0x181f ;  /* 0x00381f0006077f89 */ /* 0x00062200000e0000 */
[----:B------:R-:W-:Y:S05]  /*198d0*/  @P1 BRA `(.L_x_631) ;  /* 0x0000000000241947 */ /* 0x000fea0003800000 */
[----:B------:R-:W-:Y:S02]  /*198e0*/  ULDC UR4, c[0x0][0xac8] ;  /* 0x0002b20000047ab9 */ /* 0x000fe40000000800 */
[----:B------:R-:W-:Y:S02]  /*198f0*/  ISETP.GE.AND P3, PT, R198, UR4, PT ;  /* 0x00000004c6007c0c */ /* 0x000fe4000bf66270 */
[----:B------:R-:W-:-:S11]  /*19900*/  ISETP.GE.AND P4, PT, R200, UR4, PT ;  /* 0x00000004c8007c0c */ /* 0x000fd6000bf86270 */
[-C--:B0-----:R-:W-:Y:S02]  /*19910*/  @!P3 LEA R12, P1, R198, R7.reuse, 0x1 ;  /* 0x00000007c60cb211 */ /* 0x081fe400078208ff */
[----:B------:R-:W-:Y:S02]  /*19920*/  @!P4 LEA R4, P2, R200, R7, 0x1 ;  /* 0x00000007c804c211 */ /* 0x000fe400078408ff */
[-C--:B----4-:R-:W-:Y:S02]  /*19930*/  @!P3 LEA.HI.X R13, R198, R5.reuse, R14, 0x1, P1 ;  /* 0x00000005c60db211 */ /* 0x090fe400008f0c0e */
[----:B------:R-:W-:-:S03]  /*19940*/  @!P4 LEA.HI.X R5, R200, R5, R10, 0x1, P2 ;  /* 0x00000005c805c211 */ /* 0x000fc600010f0c0a */
[----:B------:R0:W-:Y:S04]  /*19950*/  @!P3 ST.E.128 desc[UR56][R12.64], RZ ;  /* 0x000000ff0c00b985 */ /* 0x0001e8000c101d38 */
[----:B------:R0:W-:Y:S02]  /*19960*/  @!P4 ST.E.128 desc[UR56][R4.64], RZ ;  /* 0x000000ff0400c985 */ /* 0x0001e4000c101d38 */
.L_x_631:
[----:B------:R-:W-:Y:S05]  /*19970*/  BSYNC B1 ;  /* 0x0000000000017941 */ /* 0x000fea0003800000 */
.L_x_630:
[----:B0---4-:R0:W4:Y:S01]  /*19980*/  SHFL.IDX PT, R5, R3, 0x2, 0x181f ;  /* 0x00581f0003057f89 */ /* 0x01112200000e0000 */
        /* <DEDUP_REMOVED lines=12> */
.L_x_633:
[----:B------:R-:W-:Y:S05]  /*19a50*/  BSYNC B1 ;  /* 0x0000000000017941 */ /* 0x000fea0003800000 */
.L_x_632:
[----:B------:R-:W-:Y:S01]  /*19a60*/  VIADD R0, R8, 0x60 ;  /* 0x0000006008007836 */ /* 0x000fe20000000000 */
[----:B0--3--:R-:W0:Y:S04]  /*19a70*/  SHFL.IDX PT, R3, R3, 0x3, 0x181f ;  /* 0x00781f0003037f89 */ /* 0x009e2800000e0000 */
[----:B------:R-:W-:Y:S01]  /*19a80*/  ISETP.GE.AND P0, PT, R0, R11, PT ;  /* 0x0000000b0000720c */ /* 0x000fe20003f06270 */
[----:B----4-:R3:W4:-:S12]  /*19a90*/  SHFL.IDX PT, R5, R6, 0x3, 0x181f ;  /* 0x00781f0006057f89 */ /* 0x01071800000e0000 */
[----:B---3--:R-:W-:Y:S05]  /*19aa0*/  @P0 BRA `(.L_x_622) ;  /* 0x0000000000240947 */ /* 0x008fea0003800000 */
[----:B------:R-:W-:Y:S02]  /*19ab0*/  ULDC UR4, c[0x0][0xac8] ;  /* 0x0002b20000047ab9 */ /* 0x000fe40000000800 */
[----:B------:R-:W-:Y:S02]  /*19ac0*/  ISETP.GE.AND P2, PT, R198, UR4, PT ;  /* 0x00000004c6007c0c */ /* 0x000fe4000bf46270 */
[----:B------:R-:W-:-:S11]  /*19ad0*/  ISETP.GE.AND P3, PT, R200, UR4, PT ;  /* 0x00000004c8007c0c */ /* 0x000fd6000bf66270 */
[-C--:B----4-:R-:W-:Y:S02]  /*19ae0*/  @!P2 LEA R6, P0, R198, R5.reuse, 0x1 ;  /* 0x00000005c606a211 */ /* 0x090fe400078008ff */
[----:B------:R-:W-:Y:S02]  /*19af0*/  @!P3 LEA R4, P1, R200, R5, 0x1 ;  /* 0x00000005c804b211 */ /* 0x000fe400078208ff */
[-C--:B0-----:R-:W-:Y:S02]  /*19b00*/  @!P2 LEA.HI.X R7, R198, R3.reuse, R14, 0x1, P0 ;  /* 0x00000003c607a211 */ /* 0x081fe400000f0c0e */
[----:B------:R-:W-:-:S03]  /*19b10*/  @!P3 LEA.HI.X R5, R200, R3, R10, 0x1, P1 ;  /* 0x00000003c805b211 */ /* 0x000fc600008f0c0a */
[----:B------:R0:W-:Y:S04]  /*19b20*/  @!P2 ST.E.128 desc[UR56][R6.64], RZ ;  /* 0x000000ff0600a985 */ /* 0x0001e8000c101d38 */
[----:B------:R0:W-:Y:S02]  /*19b30*/  @!P3 ST.E.128 desc[UR56][R4.64], RZ ;  /* 0x000000ff0400b985 */ /* 0x0001e4000c101d38 */
.L_x_622:
[----:B------:R-:W-:Y:S05]  /*19b40*/  BSYNC B0 ;  /* 0x0000000000007941 */ /* 0x000fea0003800000 */
.L_x_612:
[----:B------:R-:W-:Y:S02]  /*19b50*/  ULDC UR4, c[0x0][0xc3c] ;  /* 0x00030f0000047ab9 */ /* 0x000fe40000000800 */
[----:B--2---:R-:W-:-:S13]  /*19b60*/  ISETP.GE.AND P0, PT, R147, UR4, PT ;  /* 0x0000000493007c0c */ /* 0x004fda000bf06270 */
[----:B------:R-:W-:Y:S05]  /*19b70*/  @!P0 BRA `(.L_x_634) ;  /* 0xfffffe7800808947 */ /* 0x000fea000383ffff */
[----:B------:R-:W-:Y:S05]  /*19b80*/  BRA `(.L_x_422) ;  /* 0x0000007c00e47947 */ /* 0x000fea0003800000 */
.L_x_420:
        /* <DEDUP_REMOVED lines=20> */
.L_x_635:
[----:B------:R-:W-:Y:S01]  /*19cd0*/  LOP3.LUT R0, R6, 0x1f, RZ, 0xc0, !PT ;  /* 0x0000001f06007812 */ /* 0x000fe200078ec0ff */
[----:B------:R-:W-:Y:S01]  /*19ce0*/  ULDC UR4, c[0x0][0xc3c] ;  /* 0x00030f0000047ab9 */ /* 0x000fe20000000800 */
[----:B------:R-:W-:Y:S01]  /*19cf0*/  IMAD.MOV.U32 R10, RZ, RZ, RZ ;  /* 0x000000ffff0a7224 */ /* 0x000fe200078e00ff */
[----:B------:R-:W1:Y:S01]  /*19d00*/  S2UR UR6, SR_CTAID.X ;  /* 0x00000000000679c3 */ /* 0x000e620000002500 */
[----:B------:R-:W-:Y:S01]  /*19d10*/  ISETP.NE.AND P0, PT, R0, 0x1f, PT ;  /* 0x0000001f0000780c */ /* 0x000fe20003f05270 */
[----:B------:R-:W-:-:S03]  /*19d20*/  ULDC UR5, c[0x0][0xc38] ;  /* 0x00030e0000057ab9 */ /* 0x000fc60000000800 */
[----:B------:R-:W-:-:S13]  /*19d30*/  ISETP.GE.OR P1, PT, R0, UR4, !P0 ;  /* 0x0000000400007c0c */ /* 0x000fda000c726670 */
[----:B0-----:R-:W0:Y:S08]  /*19d40*/  @!P1 LDC.64 R2, c[0x0][0xc80] ;  /* 0x00032000ff029b82 */ /* 0x001e300000000a00 */
[----:B------:R-:W2:Y:S01]  /*19d50*/  @!P1 LDC.64 R4, c[0x0][0xc78] ;  /* 0x00031e00ff049b82 */ /* 0x000ea20000000a00 */
[----:B0-----:R-:W-:-:S05]  /*19d60*/  @!P1 IMAD.WIDE.U32 R2, R0, 0x4, R2 ;  /* 0x0000000400029825 */ /* 0x001fca00078e0002 */
[----:B------:R2:W3:Y:S02]  /*19d70*/  @!P1 LDG.E R7, desc[UR56][R2.64] ;  /* 0x0000003802079981 */ /* 0x0004e4000c1e1900 */
[----:B--2---:R-:W-:-:S05]  /*19d80*/  @!P1 IMAD.WIDE.U32 R2, R0, 0x4, R4 ;  /* 0x0000000400029825 */ /* 0x004fca00078e0004 */
        /* <DEDUP_REMOVED lines=26> */
[----:B-1----:R-:W-:-:S13]  /*19f30*/  ISETP.GT.AND P6, PT, R8, UR6, PT ;  /* 0x0000000608007c0c */ /* 0x002fda000bfc4270 */
[----:B------:R-:W-:Y:S05]  /*19f40*/  @P6 BRA `(.L_x_637) ;  /* 0x0000000000a46947 */ /* 0x000fea0003800000 */
[----:B------:R-:W-:Y:S01]  /*19f50*/  IMAD.MOV.U32 R8, RZ, RZ, R11 ;  /* 0x000000ffff087224 */ /* 0x000fe200078e000b */
[----:B------:R-:W-:Y:S01]  /*19f60*/  UMOV UR4, URZ ;  /* 0x0000003f00047c82 */ /* 0x000fe20008000000 */
[----:B------:R-:W-:-:S05]  /*19f70*/  ULDC UR5, c[0x0][0xc38] ;  /* 0x00030e0000057ab9 */ /* 0x000fca0000000800 */
.L_x_639:
        /* <DEDUP_REMOVED lines=12> */
[----:B------:R-:W-:Y:S02]  /*1a040*/  IMAD.MOV.U32 R10, RZ, RZ, RZ ;  /* 0x000000ffff0a7224 */ /* 0x000fe400078e00ff */
[----:B0-----:R-:W-:-:S05]  /*1a050*/  @!P6 IMAD.WIDE R2, R9, 0x4, R2 ;  /* 0x000000040902e825 */ /* 0x001fca00078e0202 */
[----:B------:R1:W2:Y:S02]  /*1a060*/  @!P6 LDG.E R7, desc[UR56][R2.64] ;  /* 0x000000380207e981 */ /* 0x0002a4000c1e1900 */
[----:B-1----:R-:W-:-:S05]  /*1a070*/  @!P6 IMAD.WIDE R2, R9, 0x4, R4 ;  /* 0x000000040902e825 */ /* 0x002fca00078e0204 */
        /* <DEDUP_REMOVED lines=22> */
.L_x_637:
        /* <DEDUP_REMOVED lines=20> */
.L_x_640:
[----:B-1----:R-:W-:Y:S01]  /*1a320*/  IMAD R10, R14, UR5, R11 ;  /* 0x000000050e0a7c24 */ /* 0x002fe2000f8e020b */
[----:B------:R-:W1:Y:S01]  /*1a330*/  MUFU.RCP R12, R12 ;  /* 0x0000000c000c7308 */ /* 0x000e620000001000 */
[----:B------:R-:W-:Y:S02]  /*1a340*/  IMAD R11, R16, R5, RZ ;  /* 0x00000005100b7224 */ /* 0x000fe400078e02ff */
[----:B0-----:R-:W-:Y:S01]  /*1a350*/  IMAD.MOV.U32 R2, RZ, RZ, RZ ;  /* 0x000000ffff027224 */ /* 0x001fe200078e00ff */
[----:B------:R0:W-:Y:S03]  /*1a360*/  STL [R1], R10 ;  /* 0x0000000a01007387 */ /* 0x0001e60000100800 */
[----:B------:R-:W-:Y:S01]  /*1a370*/  IMAD.HI.U32 R2, R3, R11, R2 ;  /* 0x0000000b03027227 */ /* 0x000fe200078e0002 */
[----:B------:R-:W-:-:S05]  /*1a380*/  IABS R11, R7 ;  /* 0x00000007000b7213 */ /* 0x000fca0000000000 */
[----:B------:R-:W-:Y:S01]  /*1a390*/  IMAD.MOV R14, RZ, RZ, -R11 ;  /* 0x000000ffff0e7224 */ /* 0x000fe200078e0a0b */
[----:B0-----:R-:W-:-:S04]  /*1a3a0*/  IADD3 R10, -R10, UR6, RZ ;  /* 0x000000060a0a7c10 */ /* 0x001fc8000fffe1ff */
[----:B------:R-:W-:-:S05]  /*1a3b0*/  IABS R3, R10 ;  /* 0x0000000a00037213 */ /* 0x000fca0000000000 */
[----:B------:R-:W-:-:S04]  /*1a3c0*/  IMAD.HI.U32 R11, R2, R3, RZ ;  /* 0x00000003020b7227 */ /* 0x000fc800078e00ff */
[----:B------:R-:W-:Y:S02]  /*1a3d0*/  IMAD R2, R11, R14, R3 ;  /* 0x0000000e0b027224 */ /* 0x000fe400078e0203 */
[----:B-1----:R-:W-:-:S03]  /*1a3e0*/  VIADD R3, R12, 0xffffffe ;  /* 0x0ffffffe0c037836 */ /* 0x002fc60000000000 */
[----:B------:R-:W-:-:S03]  /*1a3f0*/  ISETP.GT.U32.AND P1, PT, R5, R2, PT ;  /* 0x000000020500720c */ /* 0x000fc60003f24070 */
[----:B------:R-:W0:Y:S10]  /*1a400*/  F2I.FTZ.U32.TRUNC.NTZ R3, R3 ;  /* 0x0000000300037305 */ /* 0x000e34000021f000 */
[----:B------:R-:W-:-:S02]  /*1a410*/  @!P1 IMAD.IADD R2, R2, 0x1, -R5 ;  /* 0x0000000102029824 */ /* 0x000fc400078e0a05 */
[----:B------:R-:W-:Y:S01]  /*1a420*/  @!P1 VIADD R11, R11, 0x1 ;  /* 0x000000010b0b9836 */ /* 0x000fe20000000000 */
[----:B------:R-:W-:Y:S02]  /*1a430*/  ISETP.NE.AND P1, PT, R7, RZ, PT ;  /* 0x000000ff0700720c */ /* 0x000fe40003f25270 */
[----:B------:R-:W-:Y:S01]  /*1a440*/  ISETP.GE.U32.AND P0, PT, R2, R5, PT ;  /* 0x000000050200720c */ /* 0x000fe20003f06070 */
[----:B0-----:R-:W-:Y:S02]  /*1a450*/  IMAD.MOV R5, RZ, RZ, -R3 ;  /* 0x000000ffff057224 */ /* 0x001fe400078e0a03 */
[----:B------:R-:W-:Y:S02]  /*1a460*/  IMAD.MOV.U32 R2, RZ, RZ, RZ ;  /* 0x000000ffff027224 */ /* 0x000fe400078e00ff */
[----:B------:R-:W-:-:S04]  /*1a470*/  IMAD R5, R5, R8, RZ ;  /* 0x0000000805057224 */ /* 0x000fc800078e02ff */
[----:B------:R-:W-:Y:S01]  /*1a480*/  IMAD.HI.U32 R5, R3, R5, R2 ;  /* 0x0000000503057227 */ /* 0x000fe200078e0002 */
[----:B------:R-:W-:Y:S02]  /*1a490*/  LOP3.LUT R2, R10, R7, RZ, 0x3c, !PT ;  /* 0x000000070a027212 */ /* 0x000fe400078e3cff */
[----:B------:R-:W-:Y:S01]  /*1a4a0*/  IABS R3, R9 ;  /* 0x0000000900037213 */ /* 0x000fe20000000000 */
[----:B------:R-:W-:Y:S01]  /*1a4b0*/  @P0 VIADD R11, R11, 0x1 ;  /* 0x000000010b0b0836 */ /* 0x000fe20000000000 */
[----:B------:R-:W-:-:S03]  /*1a4c0*/  ISETP.GE.AND P2, PT, R2, RZ, PT ;  /* 0x000000ff0200720c */ /* 0x000fc60003f46270 */
[----:B------:R-:W-:-:S10]  /*1a4d0*/  IMAD.MOV R3, RZ, RZ, -R3 ;  /* 0x000000ffff037224 */ /* 0x000fd400078e0a03 */
[----:B------:R-:W-:Y:S01]  /*1a4e0*/  @!P2 IMAD.MOV R11, RZ, RZ, -R11 ;  /* 0x000000ffff0ba224 */ /* 0x000fe200078e0a0b */
[----:B------:R-:W-:-:S04]  /*1a4f0*/  @!P1 LOP3.LUT R11, RZ, R7, RZ, 0x33, !PT ;  /* 0x00000007ff0b9212 */ /* 0x000fc800078e33ff */
[-C--:B------:R-:W-:Y:S01]  /*1a500*/  IABS R2, R11.reuse ;  /* 0x0000000b00027213 */ /* 0x080fe20000000000 */
[----:B------:R-:W-:-:S04]  /*1a510*/  IMAD R7, R7, R11, RZ ;  /* 0x0000000b07077224 */ /* 0x000fc800078e02ff */
[----:B------:R-:W-:-:S04]  /*1a520*/  IMAD.HI.U32 R5, R5, R2, RZ ;  /* 0x0000000205057227 */ /* 0x000fc800078e00ff */
[----:B------:R-:W-:Y:S01]  /*1a530*/  IMAD R3, R5, R3, R2 ;  /* 0x0000000305037224 */ /* 0x000fe200078e0202 */
[----:B------:R-:W-:-:S04]  /*1a540*/  LOP3.LUT R2, R11, R9, RZ, 0x3c, !PT ;  /* 0x000000090b027212 */ /* 0x000fc800078e3cff */
[----:B------:R-:W-:Y:S02]  /*1a550*/  ISETP.GT.U32.AND P1, PT, R8, R3, PT ;  /* 0x000000030800720c */ /* 0x000fe40003f24070 */
[----:B------:R-:W-:-:S11]  /*1a560*/  ISETP.GE.AND P2, PT, R2, RZ, PT ;  /* 0x000000ff0200720c */ /* 0x000fd60003f46270 */
[----:B------:R-:W-:Y:S02]  /*1a570*/  @!P1 IMAD.IADD R3, R3, 0x1, -R8 ;  /* 0x0000000103039824 */ /* 0x000fe400078e0a08 */
[----:B------:R-:W-:Y:S01]  /*1a580*/  @!P1 VIADD R5, R5, 0x1 ;  /* 0x0000000105059836 */ /* 0x000fe20000000000 */
[----:B------:R-:W-:Y:S02]  /*1a590*/  ISETP.NE.AND P1, PT, R9, RZ, PT ;  /* 0x000000ff0900720c */ /* 0x000fe40003f25270 */
[----:B------:R-:W-:-:S13]  /*1a5a0*/  ISETP.GE.U32.AND P0, PT, R3, R8, PT ;  /* 0x000000080300720c */ /* 0x000fda0003f06070 */
[----:B------:R-:W-:-:S04]  /*1a5b0*/  @P0 VIADD R5, R5, 0x1 ;  /* 0x0000000105050836 */ /* 0x000fc80000000000 */
[----:B------:R-:W-:Y:S01]  /*1a5c0*/  @!P2 IMAD.MOV R5, RZ, RZ, -R5 ;  /* 0x000000ffff05a224 */ /* 0x000fe200078e0a05 */
[----:B------:R-:W-:-:S05]  /*1a5d0*/  @!P1 LOP3.LUT R5, RZ, R9, RZ, 0x33, !PT ;  /* 0x00000009ff059212 */ /* 0x000fca00078e33ff */
[----:B------:R-:W-:-:S04]  /*1a5e0*/  IMAD.MOV R2, RZ, RZ, -R5 ;  /* 0x000000ffff027224 */ /* 0x000fc800078e0a05 */
[C---:B------:R-:W-:Y:S02]  /*1a5f0*/  IMAD R11, R9.reuse, R2, R11 ;  /* 0x00000002090b7224 */ /* 0x040fe400078e020b */
[----:B------:R-:W-:Y:S02]  /*1a600*/  IMAD R2, R9, 0x1000000, R5 ;  /* 0x0100000009027824 */ /* 0x000fe400078e0205 */
[----:B------:R-:W-:Y:S02]  /*1a610*/  IMAD.IADD R5, R10, 0x1, -R7 ;  /* 0x000000010a057824 */ /* 0x000fe400078e0a07 */
[----:B------:R-:W-:Y:S02]  /*1a620*/  IMAD R3, R11, 0x10000, R2 ;  /* 0x000100000b037824 */ /* 0x000fe400078e0202 */
[----:B------:R-:W-:Y:S01]  /*1a630*/  VIADD R2, R4, UR4 ;  /* 0x0000000404027c36 */ /* 0x000fe20008000000 */
[----:B------:R1:W-:Y:S04]  /*1a640*/  STL [R1+0x4], R5 ;  /* 0x0000040501007387 */ /* 0x0003e80000100800 */
[----:B------:R1:W-:Y:S04]  /*1a650*/  STL [R1+0xc], R2 ;  /* 0x00000c0201007387 */ /* 0x0003e80000100800 */
[----:B------:R1:W-:Y:S01]  /*1a660*/  STL [R1+0x8], R3 ;  /* 0x0000080301007387 */ /* 0x0003e20000100800 */
[----:B------:R-:W-:Y:S05]  /*1a670*/  BRA `(.L_x_641) ;  /* 0x0000000000107947 */ /* 0x000fea0003800000 */
.L_x_638:
[----:B------:R-:W-:Y:S01]  /*1a680*/  IMAD.U32 R2, RZ, RZ, UR6 ;  /* 0x00000006ff027e24 */ /* 0x000fe2000f8e00ff */
[----:B------:R0:W-:Y:S04]  /*1a690*/  STL [R1+0x4], RZ ;  /* 0x000004ff01007387 */ /* 0x0001e80000100800 */
[----:B------:R0:W-:Y:S04]  /*1a6a0*/  STL [R1+0x8], RZ ;  /* 0x000008ff01007387 */ /* 0x0001e80000100800 */
[----:B------:R0:W-:Y:S02]  /*1a6b0*/  STL [R1], R2 ;  /* 0x0000000201007387 */ /* 0x0001e40000100800 */
.L_x_641:
[----:B------:R-:W2:Y:S04]  /*1a6c0*/  LDL R8, [R1] ;  /* 0x0000000001087983 */ /* 0x000ea80000100800 */
[----:B------:R-:W2:Y:S04]  /*1a6d0*/  LDL R9, [R1+0x4] ;  /* 0x0000040001097983 */ /* 0x000ea80000100800 */
[----:B------:R-:W2:Y:S04]  /*1a6e0*/  LDL R10, [R1+0x8] ;  /* 0x00000800010a7983 */ /* 0x000ea80000100800 */
[----:B------:R-:W2:Y:S01]  /*1a6f0*/  LDL R11, [R1+0xc] ;  /* 0x00000c00010b7983 */ /* 0x000ea20000100800 */
[----:B------:R-:W-:-:S13]  /*1a700*/  ISETP.NE.AND P0, PT, R0, RZ, PT ;  /* 0x000000ff0000720c */ /* 0x000fda0003f05270 */
[----:B-1----:R-:W1:Y:S01]  /*1a710*/  @!P0 S2R R3, SR_CgaCtaId ;  /* 0x0000000000038919 */ /* 0x002e620000008800 */
[----:B------:R-:W-:-:S04]  /*1a720*/  @!P0 MOV R0, 0x400 ;  /* 0x0000040000008802 */ /* 0x000fc80000000f00 */
[----:B-1----:R-:W-:-:S05]  /*1a730*/  @!P0 LEA R0, R3, R0, 0x18 ;  /* 0x0000000003008211 */ /* 0x002fca00078ec0ff */
[----:B--2---:R2:W-:Y:S01]  /*1a740*/  @!P0 STS.128 [R0+0x348d0], R8 ;  /* 0x0348d00800008388 */ /* 0x0045e20000000c00 */
[----:B------:R-:W-:Y:S06]  /*1a750*/  BAR.ARV 0x5, 0x180 ;  /* 0x0146000000007b1d */ /* 0x000fec0000002000 */
.L_x_636:
[----:B--2---:R-:W2:Y:S01]  /*1a760*/  LDL R0, [R1+0xc] ;  /* 0x00000c0001007983 */ /* 0x004ea20000100800 */
[----:B------:R-:W-:Y:S01]  /*1a770*/  ULDC UR4, c[0x0][0xc3c] ;  /* 0x00030f0000047ab9 */ /* 0x000fe20000000800 */
[----:B------:R-:W-:Y:S01]  /*1a780*/  IMAD.MOV.U32 R19, RZ, RZ, RZ ;  /* 0x000000ffff137224 */ /* 0x000fe200078e00ff */
[----:B--2---:R-:W-:Y:S01]  /*1a790*/  ISETP.GE.AND P0, PT, R0, UR4, PT ;  /* 0x0000000400007c0c */ /* 0x004fe2000bf06270 */
[----:B------:R-:W-:-:S05]  /*1a7a0*/  IMAD.MOV.U32 R0, RZ, RZ, 0x1 ;  /* 0x00000001ff007424 */ /* 0x000fca00078e00ff */
[----:B------:R2:W-:Y:S04]  /*1a7b0*/  STL [R1+0x1c], R0 ;  /* 0x00001c0001007387 */ /* 0x0005e80000100800 */
[----:B------:R2:W-:Y:S03]  /*1a7c0*/  STL [R1+0x64], RZ ;  /* 0x000064ff01007387 */ /* 0x0005e60000100800 */
[----:B------:R-:W-:Y:S05]  /*1a7d0*/  @P0 BRA `(.L_x_642) ;  /* 0x0000006c00e80947 */ /* 0x000fea0003800000 */
[----:B------:R-:W3:Y:S01]  /*1a7e0*/  S2UR UR5, SR_CgaCtaId ;  /* 0x00000000000579c3 */ /* 0x000ee20000008800 */
[C---:B--2---:R-:W-:Y:S01]  /*1a7f0*/  IMAD.SHL.U32 R0, R6.reuse, 0x8, RZ ;  /* 0x0000000806007824 */ /* 0x044fe200078e00ff */
[----:B------:R-:W-:Y:S01]  /*1a800*/  LOP3.LUT R4, R6, 0x7f, RZ, 0xc0, !PT ;  /* 0x0000007f06047812 */ /* 0x000fe200078ec0ff */
[----:B------:R-:W-:Y:S01]  /*1a810*/  UMOV UR4, 0x400 ;  /* 0x0000040000047882 */ /* 0x000fe20000000000 */
[----:B------:R-:W-:Y:S01]  /*1a820*/  BSSY B8, `(.L_x_642) ;  /* 0x00006f5000087945 */ /* 0x000fe20003800000 */
[----:B------:R-:W-:Y:S01]  /*1a830*/  IMAD.MOV.U32 R19, RZ, RZ, RZ ;  /* 0x000000ffff137224 */ /* 0x000fe200078e00ff */
[----:B------:R-:W-:Y:S01]  /*1a840*/  LOP3.LUT R3, R0, 0x1f8, RZ, 0xc0, !PT ;  /* 0x000001f800037812 */ /* 0x000fe200078ec0ff */
[----:B0-----:R-:W-:Y:S01]  /*1a850*/  IMAD.SHL.U32 R2, R4, 0x8, RZ ;  /* 0x0000000804027824 */ /* 0x001fe200078e00ff */
[----:B------:R-:W-:Y:S01]  /*1a860*/  LOP3.LUT R0, R0, 0x38, RZ, 0xc0, !PT ;  /* 0x0000003800007812 */ /* 0x000fe200078ec0ff */
[----:B------:R-:W-:Y:S01]  /*1a870*/  ULDC.64 UR36, c[0x0][0x198] ;  /* 0x0000660000247ab9 */ /* 0x000fe20000000a00 */
[----:B------:R-:W-:Y:S01]  /*1a880*/  LOP3.LUT R3, R3, 0x38, R6, 0x78, !PT ;  /* 0x0000003803037812 */ /* 0x000fe200078e7806 */
[----:B------:R-:W-:Y:S01]  /*1a890*/  IMAD.SHL.U32 R6, R6, 0x10, RZ ;  /* 0x0000001006067824 */ /* 0x000fe200078e00ff */
[----:B------:R-:W-:-:S02]  /*1a8a0*/  ULDC UR38, c[0x0][0xc] ;  /* 0x0000030000267ab9 */ /* 0x000fc40000000800 */
[----:B------:R-:W-:Y:S02]  /*1a8b0*/  LOP3.LUT R3, R3, 0x200, R2, 0xf8, !PT ;  /* 0x0000020003037812 */ /* 0x000fe400078ef802 */
[----:B------:R-:W-:-:S04]  /*1a8c0*/  SHF.R.U32.HI R2, RZ, 0x3, R4 ;  /* 0x00000003ff027819 */ /* 0x000fc80000011604 */
[----:B------:R-:W-:Y:S01]  /*1a8d0*/  LOP3.LUT R4, R2, 0x70, R6, 0xf8, !PT ;  /* 0x0000007002047812 */ /* 0x000fe200078ef806 */
[----:B------:R-:W-:Y:S01]  /*1a8e0*/  IMAD.MOV.U32 R2, RZ, RZ, 0x1 ;  /* 0x00000001ff027424 */ /* 0x000fe200078e00ff */
[----:B---3--:R-:W-:-:S06]  /*1a8f0*/  ULEA UR4, UR5, UR4, 0x18 ;  /* 0x0000000405047291 */ /* 0x008fcc000f8ec03f */
[----:B------:R-:W-:-:S04]  /*1a900*/  IMAD.U32 R18, RZ, RZ, UR4 ;  /* 0x00000004ff127e24 */ /* 0x000fc8000f8e00ff */
[----:B------:R-:W-:-:S05]  /*1a910*/  IMAD R3, R3, 0x2, R18 ;  /* 0x0000000203037824 */ /* 0x000fca00078e0212 */
[----:B------:R0:W-:Y:S04]  /*1a920*/  STL [R1+0x2c], R3 ;  /* 0x00002c0301007387 */ /* 0x0001e80000100800 */
[----:B------:R-:W-:Y:S04]  /*1a930*/  STL [R1+0x64], RZ ;  /* 0x000064ff01007387 */ /* 0x000fe80000100800 */
[----:B------:R2:W-:Y:S01]  /*1a940*/  STL [R1+0x24], R2 ;  /* 0x0000240201007387 */ /* 0x0005e20000100800 */
[----:B0-----:R-:W-:-:S03]  /*1a950*/  IMAD.MOV.U32 R3, RZ, RZ, 0x1 ;  /* 0x00000001ff037424 */ /* 0x001fc600078e00ff */
[----:B------:R0:W-:Y:S04]  /*1a960*/  STL [R1+0x10], RZ ;  /* 0x000010ff01007387 */ /* 0x0001e80000100800 */
[----:B------:R0:W-:Y:S01]  /*1a970*/  STL [R1+0x1c], R3 ;  /* 0x00001c0301007387 */ /* 0x0001e20000100800 */
[C---:B--2---:R-:W-:Y:S02]  /*1a980*/  LOP3.LUT R2, R0.reuse, 0x40, RZ, 0xfc, !PT ;  /* 0x0000004000027812 */ /* 0x044fe400078efcff */
[----:B------:R-:W-:-:S07]  /*1a990*/  LOP3.LUT R0, R0, 0x80, RZ, 0xfc, !PT ;  /* 0x0000008000007812 */ /* 0x000fce00078efcff */
.L_x_784:
[----:B------:R-:W2:Y:S01]  /*1a9a0*/  LDL R0, [R1+0xc] ;  /* 0x00000c0001007983 */ /* 0x000ea20000100800 */
[----:B0-----:R-:W2:Y:S01]  /*1a9b0*/  LDC.64 R2, c[0x0][0xc88] ;  /* 0x00032200ff027b82 */ /* 0x001ea20000000a00 */
[----:B------:R-:W-:Y:S05]  /*1a9c0*/  YIELD ;  /* 0x0000000000007946 */ /* 0x000fea0003800000 */
[----:B------:R-:W-:Y:S01]  /*1a9d0*/  ULDC.64 UR4, c[0x0][0xa28] ;  /* 0x00028a0000047ab9 */ /* 0x000fe20000000a00 */
[----:B-1----:R-:W-:Y:S01]  /*1a9e0*/  IMAD.MOV.U32 R8, RZ, RZ, RZ ;  /* 0x000000ffff087224 */ /* 0x002fe200078e00ff */
[----:B------:R-:W-:Y:S01]  /*1a9f0*/  ISETP.NE.U32.AND P0, PT, RZ, UR4, PT ;  /* 0x00000004ff007c0c */ /* 0x000fe2000bf05070 */
[----:B------:R-:W-:Y:S01]  /*1aa00*/  ULDC.64 UR10, c[0x0][0xa18] ;  /* 0x00028600000a7ab9 */ /* 0x000fe20000000a00 */
        /* <DEDUP_REMOVED lines=13> */
[----:B------:R0:W-:Y:S01]  /*1aae0*/  STL [R1+0x58], R4 ;  /* 0x0000580401007387 */ /* 0x0001e20000100800 */
[----:B------:R-:W-:-:S03]  /*1aaf0*/  ISETP.NE.U32.AND P1, PT, RZ, UR4, PT ;  /* 0x00000004ff007c0c */ /* 0x000fc6000bf25070 */
[----:B------:R1:W5:Y:S01]  /*1ab00*/  @P0 LDG.E R0, desc[UR56][R2.64] ;  /* 0x0000003802000981 */ /* 0x000362000c1e1900 */
[----:B------:R-:W-:Y:S02]  /*1ab10*/  ISETP.NE.AND.EX P1, PT, RZ, UR5, PT, P1 ;  /* 0x00000005ff007c0c */ /* 0x000fe4000bf25310 */
[----:B------:R-:W-:Y:S02]  /*1ab20*/  CS2R R10, SRZ ;  /* 0x00000000000a7805 */ /* 0x000fe4000001ff00 */
[----:B------:R-:W-:Y:S01]  /*1ab30*/  ISETP.NE.U32.AND P3, PT, RZ, UR10, PT ;  /* 0x0000000aff007c0c */ /* 0x000fe2000bf65070 */
[----:B------:R-:W-:Y:S01]  /*1ab40*/  STL [R1+0x28], R14 ;  /* 0x0000280e01007387 */ /* 0x000fe20000100800 */
[----:B------:R-:W-:Y:S02]  /*1ab50*/  ISETP.NE.U32.AND P0, PT, RZ, UR6, PT ;  /* 0x00000006ff007c0c */ /* 0x000fe4000bf05070 */
[----:B------:R-:W-:Y:S01]  /*1ab60*/  ISETP.NE.U32.AND P2, PT, RZ, UR8, PT ;  /* 0x00000008ff007c0c */ /* 0x000fe2000bf45070 */
[----:B------:R-:W-:Y:S01]  /*1ab70*/  STL [R1+0x38], R13 ;  /* 0x0000380d01007387 */ /* 0x000fe20000100800 */
[----:B------:R-:W-:-:S02]  /*1ab80*/  IADD3 R6, P5, R14, UR6, RZ ;  /* 0x000000060e067c10 */ /* 0x000fc4000ffbe0ff */
[C---:B-1----:R-:W-:Y:S02]  /*1ab90*/  IADD3 R2, P4, R14.reuse, UR4, RZ ;  /* 0x000000040e027c10 */ /* 0x042fe4000ff9e0ff */
[----:B------:R-:W-:Y:S02]  /*1aba0*/  ISETP.NE.AND.EX P3, PT, RZ, UR11, PT, P3 ;  /* 0x0000000bff007c0c */ /* 0x000fe4000bf65330 */
[C---:B------:R-:W-:Y:S02]  /*1abb0*/  IADD3.X R3, R13.reuse, UR5, RZ, P4, !PT ;  /* 0x000000050d037c10 */ /* 0x040fe4000a7fe4ff */
[----:B0-----:R-:W-:Y:S02]  /*1abc0*/  IADD3 R4, P4, R14, UR8, RZ ;  /* 0x000000080e047c10 */ /* 0x001fe4000ff9e0ff */
[----:B------:R-:W-:Y:S01]  /*1abd0*/  ISETP.NE.AND.EX P0, PT, RZ, UR7, PT, P0 ;  /* 0x00000007ff007c0c */ /* 0x000fe2000bf05300 */
[----:B------:R-:W2:Y:S01]  /*1abe0*/  @P1 LDG.E R8, desc[UR56][R2.64] ;  /* 0x0000003802081981 */ /* 0x000ea2000c1e1900 */
[C---:B------:R-:W-:Y:S01]  /*1abf0*/  IADD3.X R5, R13.reuse, UR9, RZ, P4, !PT ;  /* 0x000000090d057c10 */ /* 0x040fe2000a7fe4ff */
[----:B------:R-:W-:Y:S01]  /*1ac00*/  ULDC UR4, c[0x0][0x288] ;  /* 0x0000a20000047ab9 */ /* 0x000fe20000000800 */
[----:B------:R-:W-:Y:S01]  /*1ac10*/  ISETP.NE.AND.EX P2, PT, RZ, UR9, PT, P2 ;  /* 0x00000009ff007c0c */ /* 0x000fe2000bf45320 */
[----:B------:R-:W-:Y:S01]  /*1ac20*/  IMAD.U32 R12, RZ, RZ, UR4 ;  /* 0x00000004ff0c7e24 */ /* 0x000fe2000f8e00ff */
[----:B------:R-:W-:Y:S01]  /*1ac30*/  IADD3.X R7, R13, UR7, RZ, P5, !PT ;  /* 0x000000070d077c10 */ /* 0x000fe2000affe4ff */
[----:B------:R-:W-:-:S06]  /*1ac40*/  ULDC.64 UR4, c[0x0][0x418] ;  /* 0x0001060000047ab9 */ /* 0x000fcc0000000a00 */
[----:B------:R-:W5:Y:S04]  /*1ac50*/  @P0 LDG.E R11, desc[UR56][R6.64] ;  /* 0x00000038060b0981 */ /* 0x000f68000c1e1900 */
        /* <DEDUP_REMOVED lines=10> */
[----:B------:R-:W-:-:S03]  /*1ad00*/  UIMAD UR4, UR4, UR5, URZ ;  /* 0x00000005040472a4 */ /* 0x000fc6000f8e023f */
[----:B------:R-:W-:Y:S02]  /*1ad10*/  ULDC UR5, c[0x0][0x348] ;  /* 0x0000d20000057ab9 */ /* 0x000fe40000000800 */
[----:B0-----:R-:W-:Y:S02]  /*1ad20*/  IMAD.U32 R9, RZ, RZ, UR5 ;  /* 0x00000005ff097e24 */ /* 0x001fe4000f8e00ff */
[----:B------:R-:W-:Y:S01]  /*1ad30*/  IMAD.U32 R8, RZ, RZ, UR4 ;  /* 0x00000004ff087e24 */ /* 0x000fe2000f8e00ff */
[----:B--2---:R0:W-:Y:S01]  /*1ad40*/  STL [R1+0x5c], R12 ;  /* 0x00005c0c01007387 */ /* 0x0041e20000100800 */
[----:B------:R-:W-:Y:S05]  /*1ad50*/  @P3 BRA `(.L_x_643) ;  /* 0x0000000000143947 */ /* 0x000fea0003800000 */
[----:B------:R-:W-:Y:S05]  /*1ad60*/  @!P1 BRA `(.L_x_643) ;  /* 0x0000000000109947 */ /* 0x000fea0003800000 */
[----:B0-----:R-:W2:Y:S04]  /*1ad70*/  LDG.E R12, desc[UR56][R2.64] ;  /* 0x00000038020c7981 */ /* 0x001ea8000c1e1900 */
[----:B------:R-:W2:Y:S02]  /*1ad80*/  LDG.E R2, desc[UR56][R2.64+0x4] ;  /* 0x0000043802027981 */ /* 0x000ea4000c1e1900 */
[----:B--2---:R-:W-:-:S05]  /*1ad90*/  IMAD.IADD R2, R2, 0x1, -R12 ;  /* 0x0000000102027824 */ /* 0x004fca00078e0a0c */
[----:B------:R1:W-:Y:S02]  /*1ada0*/  STL [R1+0x5c], R2 ;  /* 0x00005c0201007387 */ /* 0x0003e40000100800 */
.L_x_643:
[----:B------:R-:W2:Y:S01]  /*1adb0*/  LDL.LU R3, [R1+0x8] ;  /* 0x0000080001037983 */ /* 0x000ea20000300800 */
[----:B0-----:R-:W-:Y:S01]  /*1adc0*/  IMAD.MOV.U32 R12, RZ, RZ, R15 ;  /* 0x000000ffff0c7224 */ /* 0x001fe200078e000f */
[----:B------:R-:W-:Y:S02]  /*1add0*/  ULDC.64 UR4, c[0x0][0xa20] ;  /* 0x0002880000047ab9 */ /* 0x000fe40000000a00 */
[----:B------:R-:W-:Y:S02]  /*1ade0*/  ISETP.NE.U32.AND P1, PT, RZ, UR4, PT ;  /* 0x00000004ff007c0c */ /* 0x000fe4000bf25070 */
[----:B------:R0:W-:Y:S02]  /*1adf0*/  STL [R1+0x18], R12 ;  /* 0x0000180c01007387 */ /* 0x0001e40000100800 */
[----:B------:R-:W-:Y:S02]  /*1ae00*/  ISETP.NE.AND.EX P1, PT, RZ, UR5, PT, P1 ;  /* 0x00000005ff007c0c */ /* 0x000fe4000bf25310 */
[----:B--2---:R-:W-:-:S02]  /*1ae10*/  LOP3.LUT R17, R3, 0xff000000, RZ, 0xc0, !PT ;  /* 0xff00000003117812 */ /* 0x004fc400078ec0ff */
[C---:B-1----:R-:W-:Y:S02]  /*1ae20*/  LOP3.LUT R2, R3.reuse, 0xff0000, RZ, 0xc0, !PT ;  /* 0x00ff000003027812 */ /* 0x042fe400078ec0ff */
[----:B------:R-:W-:Y:S02]  /*1ae30*/  SHF.R.U32.HI R17, RZ, 0x8, R17 ;  /* 0x00000008ff117819 */ /* 0x000fe40000011611 */
[----:B------:R-:W-:Y:S02]  /*1ae40*/  LOP3.LUT R16, R3, 0xffff, RZ, 0xc0, !PT ;  /* 0x0000ffff03107812 */ /* 0x000fe400078ec0ff */
[----:B------:R-:W-:Y:S01]  /*1ae50*/  LEA.HI R17, R2, R17, RZ, 0x10 ;  /* 0x0000001102117211 */ /* 0x000fe200078f80ff */
[----:B-----5:R-:W-:-:S05]  /*1ae60*/  IMAD.IADD R2, R11, 0x1, R0 ;  /* 0x000000010b027824 */ /* 0x020fca00078e0200 */
[----:B------:R0:W-:Y:S01]  /*1ae70*/  STL [R1+0x20], R2 ;  /* 0x0000200201007387 */ /* 0x0001e20000100800 */
[----:B------:R-:W-:Y:S05]  /*1ae80*/  @!P1 BRA `(.L_x_644) ;  /* 0x0000000000109947 */ /* 0x000fea0003800000 */
[----:B0-----:R-:W-:-:S04]  /*1ae90*/  IADD3 R2, P0, R14, UR4, RZ ;  /* 0x000000040e027c10 */ /* 0x001fc8000ff1e0ff */
[----:B------:R-:W-:-:S05]  /*1aea0*/  IADD3.X R3, R13, UR5, RZ, P0, !PT ;  /* 0x000000050d037c10 */ /* 0x000fca00087fe4ff */
[----:B------:R0:W5:Y:S01]  /*1aeb0*/  LDG.E R8, desc[UR56][R2.64] ;  /* 0x0000003802087981 */ /* 0x000162000c1e1900 */
[----:B------:R-:W-:Y:S05]  /*1aec0*/  BRA `(.L_x_645) ;  /* 0x0000000000107947 */ /* 0x000fea0003800000 */
.L_x_644:
[----:B------:R-:W-:Y:S05]  /*1aed0*/  @!P0 BRA `(.L_x_645) ;  /* 0x00000000000c8947 */ /* 0x000fea0003800000 */
[----:B------:R-:W2:Y:S04]  /*1aee0*/  LDG.E R8, desc[UR56][R6.64] ;  /* 0x0000003806087981 */ /* 0x000ea8000c1e1900 */
[----:B------:R-:W2:Y:S02]  /*1aef0*/  LDG.E R6, desc[UR56][R6.64+0x4] ;  /* 0x0000043806067981 */ /* 0x000ea4000c1e1900 */
[----:B--2---:R-:W-:-:S07]  /*1af00*/  IMAD.IADD R8, R6, 0x1, -R8 ;  /* 0x0000000106087824 */ /* 0x004fce00078e0a08 */
.L_x_645:
[----:B-----5:R-:W-:Y:S02]  /*1af10*/  IMAD.IADD R6, R8, 0x1, -R0 ;  /* 0x0000000108067824 */ /* 0x020fe400078e0a00 */
[----:B------:R-:W2:Y:S04]  /*1af20*/  @P2 LDG.E R0, desc[UR56][R4.64] ;  /* 0x0000003804002981 */ /* 0x000ea8000c1e1900 */
[----:B------:R-:W2:Y:S01]  /*1af30*/  @P2 LDG.E R4, desc[UR56][R4.64+0x4] ;  /* 0x0000043804042981 */ /* 0x000ea2000c1e1900 */
[----:B------:R-:W-:Y:S01]  /*1af40*/  LOP3.LUT R13, R17, 0xff, RZ, 0xc0, !PT ;  /* 0x000000ff110d7812 */ /* 0x000fe200078ec0ff */
[----:B------:R-:W-:Y:S01]  /*1af50*/  BSSY B0, `(.L_x_646) ;  /* 0x000002a000007945 */ /* 0x000fe20003800000 */
[----:B------:R-:W-:Y:S01]  /*1af60*/  SHF.R.U32.HI R17, RZ, 0x10, R17 ;  /* 0x00000010ff117819 */ /* 0x000fe20000011611 */
[----:B--2---:R-:W-:-:S04]  /*1af70*/  @P2 IMAD.IADD R9, R4, 0x1, -R0 ;  /* 0x0000000104092824 */ /* 0x004fc800078e0a00 */
[----:B0-----:R-:W-:-:S04]  /*1af80*/  IMAD.IADD R2, R6, 0x1, R9 ;  /* 0x0000000106027824 */ /* 0x001fc800078e0209 */
[C---:B------:R-:W-:Y:S01]  /*1af90*/  VIADD R0, R2.reuse, 0x7f ;  /* 0x0000007f02007836 */ /* 0x040fe20000000000 */
[----:B------:R-:W-:-:S04]  /*1afa0*/  ISETP.GE.AND P1, PT, R2, 0x1, PT ;  /* 0x000000010200780c */ /* 0x000fc80003f26270 */
[----:B------:R-:W-:-:S04]  /*1afb0*/  SHF.R.S32.HI R2, RZ, 0x1f, R0 ;  /* 0x0000001fff027819 */ /* 0x000fc80000011400 */
[----:B------:R-:W-:Y:S01]  /*1afc0*/  LEA.HI R2, R2, R0, RZ, 0x7 ;  /* 0x0000000002027211 */ /* 0x000fe200078f38ff */
[----:B------:R-:W-:-:S03]  /*1afd0*/  IMAD.MOV.U32 R0, RZ, RZ, RZ ;  /* 0x000000ffff007224 */ /* 0x000fc600078e00ff */
[----:B------:R-:W-:-:S05]  /*1afe0*/  SHF.R.S32.HI R11, RZ, 0x7, R2 ;  /* 0x00000007ff0b7819 */ /* 0x000fca0000011402 */
[----:B------:R0:W-:Y:S04]  /*1aff0*/  STL [R1+0x40], R11 ;  /* 0x0000400b01007387 */ /* 0x0001e80000100800 */
[----:B------:R0:W-:Y:S01]  /*1b000*/  STL [R1+0x60], R13 ;  /* 0x0000600d01007387 */ /* 0x0001e20000100800 */
[----:B------:R-:W-:Y:S05]  /*1b010*/  @!P1 BRA `(.L_x_647) ;  /* 0x0000000000749947 */ /* 0x000fea0003800000 */
[----:B------:R-:W-:Y:S01]  /*1b020*/  ISETP.NE.AND P0, PT, R17, RZ, PT ;  /* 0x000000ff1100720c */ /* 0x000fe20003f05270 */
[----:B------:R-:W-:-:S03]  /*1b030*/  ULDC UR4, c[0x0][0x9f0] ;  /* 0x00027c0000047ab9 */ /* 0x000fc60000000800 */
[----:B------:R-:W-:-:S04]  /*1b040*/  SEL R2, R17, UR4, P0 ;  /* 0x0000000411027c07 */ /* 0x000fc80008000000 */
[----:B------:R-:W-:Y:S02]  /*1b050*/  IABS R3, R2 ;  /* 0x0000000200037213 */ /* 0x000fe40000000000 */
[----:B------:R-:W-:Y:S02]  /*1b060*/  IADD3 R0, R2, -0x1, R11 ;  /* 0xffffffff02007810 */ /* 0x000fe40007ffe00b */
[----:B------:R-:W1:Y:S08]  /*1b070*/  I2F.RP R4, R3 ;  /* 0x0000000300047306 */ /* 0x000e700000209400 */
[----:B-1----:R-:W1:Y:S02]  /*1b080*/  MUFU.RCP R4, R4 ;  /* 0x0000000400047308 */ /* 0x002e640000001000 */
[----:B-1----:R-:W-:-:S06]  /*1b090*/  VIADD R4, R4, 0xffffffe ;  /* 0x0ffffffe04047836 */ /* 0x002fcc0000000000 */
[----:B------:R1:W2:Y:S02]  /*1b0a0*/  F2I.FTZ.U32.TRUNC.NTZ R5, R4 ;  /* 0x0000000400057305 */ /* 0x0002a4000021f000 */
[----:B-1----:R-:W-:-:S04]  /*1b0b0*/  LOP3.LUT R4, R0, R2, RZ, 0x3c, !PT ;  /* 0x0000000200047212 */ /* 0x002fc800078e3cff */
[----:B------:R-:W-:Y:S01]  /*1b0c0*/  ISETP.GE.AND P4, PT, R4, RZ, PT ;  /* 0x000000ff0400720c */ /* 0x000fe20003f86270 */
[----:B--2---:R-:W-:-:S04]  /*1b0d0*/  IMAD.MOV R4, RZ, RZ, -R5 ;  /* 0x000000ffff047224 */ /* 0x004fc800078e0a05 */
[----:B------:R-:W-:Y:S02]  /*1b0e0*/  IMAD R7, R4, R3, RZ ;  /* 0x0000000304077224 */ /* 0x000fe400078e02ff */
[----:B------:R-:W-:-:S04]  /*1b0f0*/  IMAD.MOV.U32 R4, RZ, RZ, RZ ;  /* 0x000000ffff047224 */ /* 0x000fc800078e00ff */
[----:B------:R-:W-:Y:S01]  /*1b100*/  IMAD.HI.U32 R7, R5, R7, R4 ;  /* 0x0000000705077227 */ /* 0x000fe200078e0004 */
[----:B------:R-:W-:Y:S02]  /*1b110*/  IABS R4, R0 ;  /* 0x0000000000047213 */ /* 0x000fe40000000000 */
[----:B------:R-:W-:-:S05]  /*1b120*/  IABS R0, R2 ;  /* 0x0000000200007213 */ /* 0x000fca0000000000 */
[----:B------:R-:W-:-:S04]  /*1b130*/  IMAD.MOV R0, RZ, RZ, -R0 ;  /* 0x000000ffff007224 */ /* 0x000fc800078e0a00 */
        /* <DEDUP_REMOVED lines=10> */
[----:B------:R-:W-:-:S07]  /*1b1e0*/  @!P3 LOP3.LUT R0, RZ, R2, RZ, 0x33, !PT ;  /* 0x00000002ff00b212 */ /* 0x000fce00078e33ff */
.L_x_647:
[----:B------:R-:W-:Y:S05]  /*1b1f0*/  BSYNC B0 ;  /* 0x0000000000007941 */ /* 0x000fea0003800000 */
.L_x_646:
[-C--:B------:R-:W-:Y:S01]  /*1b200*/  IMAD R2, R13, R0.reuse, RZ ;  /* 0x000000000d027224 */ /* 0x080fe200078e02ff */
[----:B------:R-:W-:Y:S04]  /*1b210*/  BSSY B0, `(.L_x_648) ;  /* 0x0000146000007945 */ /* 0x000fe80003800000 */
[C---:B------:R-:W-:Y:S01]  /*1b220*/  VIADDMNMX R0, R2.reuse, R0, R11, PT ;  /* 0x0000000002007246 */ /* 0x040fe2000380010b */
[----:B------:R-:W-:-:S04]  /*1b230*/  IMAD R2, R2, 0x80, -R6 ;  /* 0x0000008002027824 */ /* 0x000fc800078e0a06 */
[----:B------:R-:W-:Y:S01]  /*1b240*/  IMAD R6, R0, 0x80, -R6 ;  /* 0x0000008000067824 */ /* 0x000fe200078e0a06 */
[----:B------:R-:W-:-:S04]  /*1b250*/  VIMNMX R2, RZ, R2, !PT ;  /* 0x00000002ff027248 */ /* 0x000fc80007fe0100 */
[----:B------:R-:W-:-:S04]  /*1b260*/  VIMNMX R9, R6, R9, PT ;  /* 0x0000000906097248 */ /* 0x000fc80003fe0100 */
[----:B------:R-:W-:Y:S02]  /*1b270*/  ISETP.GT.AND P0, PT, R9, R2, PT ;  /* 0x000000020900720c */ /* 0x000fe40003f04270 */
[----:B------:R-:W-:-:S05]  /*1b280*/  SHF.R.U32.HI R2, RZ, 0x7, R2 ;  /* 0x00000007ff027819 */ /* 0x000fca0000011602 */
[----:B------:R-:W-:-:S06]  /*1b290*/  IMAD.MOV.U32 R7, RZ, RZ, R2 ;  /* 0x000000ffff077224 */ /* 0x000fcc00078e0002 */
[----:B------:R-:W-:-:S05]  /*1b2a0*/  @P0 VIADD R9, R9, 0x7f ;  /* 0x0000007f09090836 */ /* 0x000fca0000000000 */
[----:B------:R-:W-:-:S04]  /*1b2b0*/  @P0 SHF.R.S32.HI R0, RZ, 0x1f, R9 ;  /* 0x0000001fff000819 */ /* 0x000fc80000011409 */
[----:B------:R-:W-:-:S04]  /*1b2c0*/  @P0 LEA.HI R9, R0, R9, RZ, 0x7 ;  /* 0x0000000900090211 */ /* 0x000fc800078f38ff */
[----:B------:R-:W-:Y:S02]  /*1b2d0*/  @P0 SHF.R.S32.HI R7, RZ, 0x7, R9 ;  /* 0x00000007ff070819 */ /* 0x000fe40000011409 */
[----:B------:R-:W-:Y:S02]  /*1b2e0*/  PLOP3.LUT P0, PT, PT, PT, PT, 0x80, 0x0 ;  /* 0x000000000000781c */ /* 0x000fe40003f0f070 */
[----:B------:R-:W-:-:S13]  /*1b2f0*/  ISETP.GT.AND P3, PT, R7, R2, PT ;  /* 0x000000020700720c */ /* 0x000fda0003f64270 */
[----:B------:R-:W-:Y:S05]  /*1b300*/  @!P3 BRA `(.L_x_649) ;  /* 0x0000001000d8b947 */ /* 0x000fea0003800000 */
[----:B------:R-:W-:Y:S01]  /*1b310*/  UMOV UR4, 0xffffffff ;  /* 0xffffffff00047882 */ /* 0x000fe20000000000 */
[----:B------:R-:W-:Y:S02]  /*1b320*/  SEL R0, R12, RZ, !P2 ;  /* 0x000000ff0c007207 */ /* 0x000fe40005000000 */
[----:B------:R-:W-:Y:S05]  /*1b330*/  BRA.DIV UR4, `(.L_x_650) ;  /* 0x0000006e04b47947 */ /* 0x000fea000b800000 */
[----:B------:R-:W1:Y:S02]  /*1b340*/  S2R R3, SR_TID.X ;  /* 0x0000000000037919 */ /* 0x000e640000002100 */
[----:B-1----:R-:W-:-:S04]  /*1b350*/  SHF.R.U32.HI R3, RZ, 0x5, R3 ;  /* 0x00000005ff037819 */ /* 0x002fc80000011603 */
[----:B------:R-:W-:-:S05]  /*1b360*/  LOP3.LUT R3, R3, 0x3, RZ, 0xc0, !PT ;  /* 0x0000000303037812 */ /* 0x000fca00078ec0ff */
[----:B------:R1:W2:Y:S02]  /*1b370*/  SHFL.IDX PT, R14, R3, RZ, 0x1f ;  /* 0x00001fff030e7589 */ /* 0x0002a400000e0000 */
.L_x_815:
[----:B--2---:R-:W-:Y:S02]  /*1b380*/  ISETP.NE.AND P0, PT, R14, RZ, PT ;  /* 0x000000ff0e00720c */ /* 0x004fe40003f05270 */
[----:B------:R-:W-:-:S11]  /*1b390*/  PLOP3.LUT P6, PT, PT, PT, PT, 0x8, 0x0 ;  /* 0x000000000000781c */ /* 0x000fd60003fce170 */
[----:B------:R-:W-:Y:S05]  /*1b3a0*/  @P0 BRA `(.L_x_651) ;  /* 0x00000000000c0947 */ /* 0x000fea0003800000 */
[----:B------:R-:W-:-:S03]  /*1b3b0*/  UMOV UR4, 0xffffffff ;  /* 0xffffffff00047882 */ /* 0x000fc60000000000 */
[----:B------:R-:W-:Y:S05]  /*1b3c0*/  BRA.DIV UR4, `(.L_x_652) ;  /* 0x0000006e04c47947 */ /* 0x000fea000b800000 */
[----:B------:R-:W-:-:S13]  /*1b3d0*/  ELECT P6, URZ, PT ;  /* 0x00000000003f782f */ /* 0x000fda00038c0000 */
.L_x_651:
[----:B-1----:R-:W2:Y:S01]  /*1b3e0*/  LDL R3, [R1+0x64] ;  /* 0x0000640001037983 */ /* 0x002ea20000100800 */
[----:B------:R-:W-:Y:S01]  /*1b3f0*/  BSSY B1, `(.L_x_653) ;  /* 0x0000008000017945 */ /* 0x000fe20003800000 */
[----:B--2---:R-:W-:-:S05]  /*1b400*/  VIADD R3, R3, 0x1 ;  /* 0x0000000103037836 */ /* 0x004fca0000000000 */
[----:B------:R-:W-:-:S04]  /*1b410*/  LEA.HI R4, R3, R3, RZ, 0x1 ;  /* 0x0000000303047211 */ /* 0x000fc800078f08ff */
[----:B------:R-:W-:-:S05]  /*1b420*/  LOP3.LUT R4, R4, 0xfffffffe, RZ, 0xc0, !PT ;  /* 0xfffffffe04047812 */ /* 0x000fca00078ec0ff */
[----:B------:R-:W-:-:S05]  /*1b430*/  IMAD.IADD R3, R3, 0x1, -R4 ;  /* 0x0000000103037824 */ /* 0x000fca00078e0a04 */
[----:B------:R-:W-:-:S04]  /*1b440*/  SHF.L.U32 R3, R3, 0x1f, RZ ;  /* 0x0000001f03037819 */ /* 0x000fc800000006ff */
[----:B------:R-:W1:Y:S02]  /*1b450*/  SYNCS.PHASECHK.TRANS64.TRYWAIT P0, [R18+URZ+0x34820], R3 ;  /* 0x03482003120075a7 */ /* 0x000e64000800017f */
[----:B-1----:R-:W-:Y:S05]  /*1b460*/  @!P0 BRA `(.L_x_654) ;  /* 0x0000006c00bc8947 */ /* 0x002fea0003800000 */
.L_x_818:
[----:B------:R-:W-:Y:S05]  /*1b470*/  BSYNC B1 ;  /* 0x0000000000017941 */ /* 0x000fea0003800000 */
.L_x_653:
[----:B------:R-:W-:Y:S04]  /*1b480*/  BSSY B1, `(.L_x_655) ;  /* 0x0000084000017945 */ /* 0x000fe80003800000 */
[----:B------:R-:W-:Y:S05]  /*1b490*/  @!P6 BRA `(.L_x_656) ;  /* 0x000000080008e947 */ /* 0x000fea0003800000 */
[----:B------:R-:W2:Y:S04]  /*1b4a0*/  LDL R5, [R1+0x10] ;  /* 0x0000100001057983 */ /* 0x000ea80000100800 */
[----:B------:R-:W3:Y:S01]  /*1b4b0*/  LDL R6, [R1+0x24] ;  /* 0x0000240001067983 */ /* 0x000ee20000100800 */
[----:B------:R-:W-:Y:S01]  /*1b4c0*/  BSSY B2, `(.L_x_657) ;  /* 0x0000008000027945 */ /* 0x000fe20003800000 */
[----:B------:R-:W4:Y:S02]  /*1b4d0*/  S2R R4, SR_TID.X ;  /* 0x0000000000047919 */ /* 0x000f240000002100 */
[----:B----4-:R-:W-:-:S04]  /*1b4e0*/  LOP3.LUT R4, R4, 0x7f, RZ, 0xc0, !PT ;  /* 0x0000007f04047812 */ /* 0x010fc800078ec0ff */
[----:B------:R-:W-:Y:S01]  /*1b4f0*/  ISETP.NE.AND P2, PT, R4, RZ, PT ;  /* 0x000000ff0400720c */ /* 0x000fe20003f45270 */
[----:B--2---:R-:W-:Y:S01]  /*1b500*/  IMAD R5, R5, 0x8, R18 ;  /* 0x0000000805057824 */ /* 0x004fe200078e0212 */
[----:B---3--:R-:W-:-:S04]  /*1b510*/  SHF.L.U32 R9, R6, 0x1f, RZ ;  /* 0x0000001f06097819 */ /* 0x008fc800000006ff */
[----:B------:R-:W2:Y:S02]  /*1b520*/  SYNCS.PHASECHK.TRANS64.TRYWAIT P0, [R5+URZ+0x348a0], R9 ;  /* 0x0348a009050075a7 */ /* 0x000ea4000800017f */
[----:B--2---:R-:W-:Y:S05]  /*1b530*/  @!P0 BRA `(.L_x_658) ;  /* 0x0000006c009c8947 */ /* 0x004fea0003800000 */
.L_x_819:
[----:B------:R-:W-:Y:S05]  /*1b540*/  BSYNC B2 ;  /* 0x0000000000027941 */ /* 0x000fea0003800000 */
.L_x_657:
[----:B------:R-:W-:Y:S04]  /*1b550*/  BSSY B2, `(.L_x_659) ;  /* 0x0000009000027945 */ /* 0x000fe80003800000 */
[----:B------:R-:W-:Y:S05]  /*1b560*/  @P2 BRA `(.L_x_660) ;  /* 0x00000000001c2947 */ /* 0x000fea0003800000 */
[----:B------:R-:W3:Y:S01]  /*1b570*/  S2R R4, SR_TID.X ;  /* 0x0000000000047919 */ /* 0x000ee20000002100 */
[----:B-1----:R-:W-:-:S04]  /*1b580*/  IMAD.MOV.U32 R3, RZ, RZ, 0xc000 ;  /* 0x0000c000ff037424 */ /* 0x002fc800078e00ff */
[----:B------:R4:W-:Y:S01]  /*1b590*/  SYNCS.ARRIVE.TRANS64 RZ, [R5+URZ+0x34890], R3 ;  /* 0x0348900305ff79a7 */ /* 0x0009e2000800003f */
[----:B---3--:R-:W-:-:S04]  /*1b5a0*/  LOP3.LUT R4, R4, 0x1f, RZ, 0xc0, !PT ;  /* 0x0000001f04047812 */ /* 0x008fc800078ec0ff */
[----:B------:R-:W-:-:S13]  /*1b5b0*/  ISETP.NE.AND P0, PT, R4, RZ, PT ;  /* 0x000000ff0400720c */ /* 0x000fda0003f05270 */
[----:B----4-:R-:W-:Y:S05]  /*1b5c0*/  @!P0 BRA `(.L_x_660) ;  /* 0x0000000000048947 */ /* 0x010fea0003800000 */
[----:B------:R-:W-:Y:S01]  /*1b5d0*/  BPT.TRAP 0x1 ;  /* 0x000000040000795c */ /* 0x000fe20000300000 */
.L_x_660:
[----:B------:R-:W-:Y:S05]  /*1b5e0*/  BSYNC B2 ;  /* 0x0000000000027941 */ /* 0x000fea0003800000 */
.L_x_659:
[----:B-1----:R-:W3:Y:S01]  /*1b5f0*/  LDL R3, [R1+0x10] ;  /* 0x0000100001037983 */ /* 0x002ee20000100800 */
[----:B0-----:R-:W-:Y:S01]  /*1b600*/  IMAD.MOV.U32 R11, RZ, RZ, RZ ;  /* 0x000000ffff0b7224 */ /* 0x001fe200078e00ff */
[----:B------:R-:W-:Y:S01]  /*1b610*/  UIADD3 UR4, UP0, UR36, 0x570, URZ ;  /* 0x0000057024047890 */ /* 0x000fe2000ff1e03f */
[----:B------:R-:W-:Y:S01]  /*1b620*/  IMAD R4, R7, 0x80, R10 ;  /* 0x0000008007047824 */ /* 0x000fe200078e020a */
[----:B------:R-:W-:Y:S01]  /*1b630*/  PLOP3.LUT P0, PT, PT, PT, PT, 0x80, 0x0 ;  /* 0x000000000000781c */ /* 0x000fe20003f0f070 */
[----:B------:R-:W-:Y:S01]  /*1b640*/  UMOV UR6, 0x0 ;  /* 0x0000000000067882 */ /* 0x000fe20000000000 */
[----:B------:R-:W-:Y:S01]  /*1b650*/  R2UR UR10, R11 ;  /* 0x000000000b0a72ca */ /* 0x000fe200000e0000 */
[----:B------:R-:W-:Y:S01]  /*1b660*/  VIADD R4, R4, 0xffffff80 ;  /* 0xffffff8004047836 */ /* 0x000fe20000000000 */
[----:B------:R-:W-:Y:S01]  /*1b670*/  UIADD3.X UR5, URZ, UR37, URZ, UP0, !UPT ;  /* 0x000000253f057290 */ /* 0x000fe200087fe43f */
[----:B------:R-:W-:Y:S01]  /*1b680*/  UMOV UR7, 0x12f00000 ;  /* 0x12f0000000077882 */ /* 0x000fe20000000000 */
[----:B---3--:R-:W-:-:S02]  /*1b690*/  IMAD R8, R3, 0xc000, R18 ;  /* 0x0000c00003087824 */ /* 0x008fc400078e0212 */
[----:B------:R-:W-:Y:S02]  /*1b6a0*/  VIADD R3, R5, 0x34890 ;  /* 0x0003489005037836 */ /* 0x000fe40000000000 */
[----:B------:R-:W-:-:S07]  /*1b6b0*/  VIADD R6, R8, 0x1c400 ;  /* 0x0001c40008067836 */ /* 0x000fce0000000000 */
.L_x_661:
        /* <DEDUP_REMOVED lines=16> */
.L_x_662:
        /* <DEDUP_REMOVED lines=15> */
.L_x_663:
        /* <DEDUP_REMOVED lines=10> */
[----:B------:R-:W0:Y:S01]  /*1b950*/  SYNCS.PHASECHK.TRANS64.TRYWAIT P0, [R5+URZ+0x348c0], R9 ;  /* 0x0348c009050075a7 */ /* 0x000e22000800017f */
[----:B------:R-:W-:Y:S04]  /*1b960*/  BSSY B2, `(.L_x_664) ;  /* 0x0000002000027945 */ /* 0x000fe80003800000 */
[----:B0-----:R-:W-:Y:S05]  /*1b970*/  @!P0 BRA `(.L_x_665) ;  /* 0x0000006800a08947 */ /* 0x001fea0003800000 */
.L_x_820:
[----:B------:R-:W-:Y:S05]  /*1b980*/  BSYNC B2 ;  /* 0x0000000000027941 */ /* 0x000fea0003800000 */
.L_x_664:
[----:B------:R-:W-:Y:S01]  /*1b990*/  BSSY B2, `(.L_x_666) ;  /* 0x000000b000027945 */ /* 0x000fe20003800000 */
[----:B------:R-:W-:Y:S02]  /*1b9a0*/  IMAD.MOV.U32 R8, RZ, RZ, 0x0 ;  /* 0x00000000ff087424 */ /* 0x000fe400078e00ff */
[----:B0-2---:R-:W-:Y:S01]  /*1b9b0*/  IMAD.MOV.U32 R9, RZ, RZ, 0x12f00000 ;  /* 0x12f00000ff097424 */ /* 0x005fe200078e00ff */
[----:B------:R-:W-:Y:S06]  /*1b9c0*/  @P2 BRA `(.L_x_667) ;  /* 0x00000000001c2947 */ /* 0x000fec0003800000 */
[----:B------:R-:W0:Y:S01]  /*1b9d0*/  S2R R6, SR_TID.X ;  /* 0x0000000000067919 */ /* 0x000e220000002100 */
[----:B------:R-:W-:-:S04]  /*1b9e0*/  IMAD.MOV.U32 R3, RZ, RZ, 0x8000 ;  /* 0x00008000ff037424 */ /* 0x000fc800078e00ff */
[----:B------:R1:W-:Y:S01]  /*1b9f0*/  SYNCS.ARRIVE.TRANS64 RZ, [R5+URZ+0x348b0], R3 ;  /* 0x0348b00305ff79a7 */ /* 0x0003e2000800003f */
[----:B0-----:R-:W-:-:S04]  /*1ba00*/  LOP3.LUT R6, R6, 0x1f, RZ, 0xc0, !PT ;  /* 0x0000001f06067812 */ /* 0x001fc800078ec0ff */
[----:B------:R-:W-:-:S13]  /*1ba10*/  ISETP.NE.AND P0, PT, R6, RZ, PT ;  /* 0x000000ff0600720c */ /* 0x000fda0003f05270 */
[----:B-1----:R-:W-:Y:S05]  /*1ba20*/  @!P0 BRA `(.L_x_667) ;  /* 0x0000000000048947 */ /* 0x002fea0003800000 */
[----:B------:R-:W-:Y:S01]  /*1ba30*/  BPT.TRAP 0x1 ;  /* 0x000000040000795c */ /* 0x000fe20000300000 */
.L_x_667:
[----:B------:R-:W-:Y:S05]  /*1ba40*/  BSYNC B2 ;  /* 0x0000000000027941 */ /* 0x000fea0003800000 */
.L_x_666:
[----:B------:R-:W2:Y:S01]  /*1ba50*/  LDL R3, [R1+0x10] ;  /* 0x0000100001037983 */ /* 0x000ea20000100800 */
[----:B------:R-:W-:Y:S01]  /*1ba60*/  R2UR UR10, R11 ;  /* 0x000000000b0a72ca */ /* 0x000fe200000e0000 */
[----:B------:R-:W-:Y:S01]  /*1ba70*/  VIADD R6, R18, 0x400 ;  /* 0x0000040012067836 */ /* 0x000fe20000000000 */
[----:B------:R-:W-:Y:S01]  /*1ba80*/  R2UR UR6, R8 ;  /* 0x00000000080672ca */ /* 0x000fe200000e0000 */
[----:B------:R-:W-:Y:S01]  /*1ba90*/  UIADD3 UR4, UP0, UR36, 0x670, URZ ;  /* 0x0000067024047890 */ /* 0x000fe2000ff1e03f */
[----:B------:R-:W-:Y:S01]  /*1baa0*/  R2UR UR7, R9 ;  /* 0x00000000090772ca */ /* 0x000fe200000e0000 */
[----:B------:R-:W-:Y:S01]  /*1bab0*/  VIADD R5, R5, 0x348b0 ;  /* 0x000348b005057836 */ /* 0x000fe20000000000 */
[----:B------:R-:W-:Y:S01]  /*1bac0*/  PLOP3.LUT P0, PT, PT, PT, PT, 0x80, 0x0 ;  /* 0x000000000000781c */ /* 0x000fe20003f0f070 */
[----:B------:R-:W-:Y:S01]  /*1bad0*/  UIADD3.X UR5, URZ, UR37, URZ, UP0, !UPT ;  /* 0x000000253f057290 */ /* 0x000fe200087fe43f */
[----:B--2---:R-:W-:-:S11]  /*1bae0*/  IMAD R3, R3, 0x8000, R6 ;  /* 0x0000800003037824 */ /* 0x004fd600078e0206 */
.L_x_668:
        /* <DEDUP_REMOVED lines=10> */
[----:B------:R-:W2:Y:S01]  /*1bb90*/  LDL R11, [R1+0x10] ;  /* 0x00001000010b7983 */ /* 0x000ea20000100800 */
[----:B------:R-:W-:Y:S01]  /*1bba0*/  IMAD.MOV.U32 R3, RZ, RZ, 0x6000 ;  /* 0x00006000ff037424 */ /* 0x000fe200078e00ff */
[----:B------:R-:W-:Y:S02]  /*1bbb0*/  R2UR UR10, R12 ;  /* 0x000000000c0a72ca */ /* 0x000fe400000e0000 */
[----:B------:R-:W-:Y:S02]  /*1bbc0*/  R2UR UR6, R8 ;  /* 0x00000000080672ca */ /* 0x000fe400000e0000 */
[----:B------:R-:W-:Y:S02]  /*1bbd0*/  R2UR UR7, R9 ;  /* 0x00000000090772ca */ /* 0x000fe400000e0000 */
[----:B------:R-:W-:Y:S01]  /*1bbe0*/  PLOP3.LUT P0, PT, PT, PT, PT, 0x80, 0x0 ;  /* 0x000000000000781c */ /* 0x000fe20003f0f070 */
[----:B--2---:R-:W-:-:S04]  /*1bbf0*/  IMAD R3, R11, R3, 0x2000 ;  /* 0x000020000b037424 */ /* 0x004fc800078e0203 */
[----:B------:R-:W-:-:S04]  /*1bc00*/  IMAD R3, R11, -0x2000, R3 ;  /* 0xffffe0000b037824 */ /* 0x000fc800078e0203 */
[----:B------:R-:W-:-:S07]  /*1bc10*/  IMAD R3, R3, 0x2, R6 ;  /* 0x0000000203037824 */ /* 0x000fce00078e0206 */
.L_x_669:
        /* <DEDUP_REMOVED lines=9> */
[----:B--2---:R-:W-:Y:S05]  /*1bcb0*/  @P0 BRA.U.ANY `(.L_x_669) ;  /* 0xfffffffd00d80947 */ /* 0x004fea000393ffff */
.L_x_656:
[----:B------:R-:W-:Y:S05]  /*1bcc0*/  BSYNC B1 ;  /* 0x0000000000017941 */ /* 0x000fea0003800000 */
.L_x_655:
[----:B------:R-:W1:Y:S04]  /*1bcd0*/  LDL.LU R8, [R1+0x10] ;  /* 0x0000100001087983 */ /* 0x000e680000300800 */
[----:B------:R-:W2:Y:S01]  /*1bce0*/  LDL.LU R6, [R1+0x24] ;  /* 0x0000240001067983 */ /* 0x000ea20000300800 */
[----:B------:R-:W-:Y:S01]  /*1bcf0*/  PLOP3.LUT P0, PT, PT, PT, PT, 0x8, 0x0 ;  /* 0x000000000000781c */ /* 0x000fe20003f0e170 */
[----:B-1----:R-:W-:Y:S02]  /*1bd00*/  VIADD R3, R8, 0x1 ;  /* 0x0000000108037836 */ /* 0x002fe40000000000 */
[----:B------:R-:W-:-:S03]  /*1bd10*/  VIADD R8, R7, 0xfffffffe ;  /* 0xfffffffe07087836 */ /* 0x000fc60000000000 */
[C---:B------:R-:W-:Y:S02]  /*1bd20*/  ISETP.NE.AND P2, PT, R3.reuse, 0x2, PT ;  /* 0x000000020300780c */ /* 0x040fe40003f45270 */
[----:B------:R-:W-:Y:S02]  /*1bd30*/  ISETP.GE.AND P3, PT, R8, R2, PT ;  /* 0x000000020800720c */ /* 0x000fe40003f66270 */
[----:B------:R-:W-:Y:S02]  /*1bd40*/  SEL R4, RZ, 0x1, P2 ;  /* 0x00000001ff047807 */ /* 0x000fe40001000000 */
[----:B------:R-:W-:Y:S02]  /*1bd50*/  SEL R3, R3, RZ, P2 ;  /* 0x000000ff03037207 */ /* 0x000fe40001000000 */
[----:B--2---:R-:W-:-:S03]  /*1bd60*/  LOP3.LUT R6, R6, R4, RZ, 0x3c, !PT ;  /* 0x0000000406067212 */ /* 0x004fc600078e3cff */
[----:B------:R1:W-:Y:S04]  /*1bd70*/  STL [R1+0x10], R3 ;  /* 0x0000100301007387 */ /* 0x0003e80000100800 */
[----:B------:R1:W-:Y:S01]  /*1bd80*/  STL [R1+0x24], R6 ;  /* 0x0000240601007387 */ /* 0x0003e20000100800 */
[----:B------:R-:W-:Y:S05]  /*1bd90*/  @!P3 BRA `(.L_x_649) ;  /* 0x000000080034b947 */ /* 0x000fea0003800000 */
.L_x_685:
[----:B------:R-:W-:Y:S05]  /*1bda0*/  YIELD ;  /* 0x0000000000007946 */ /* 0x000fea0003800000 */
[----:B------:R-:W-:Y:S04]  /*1bdb0*/  BSSY B1, `(.L_x_670) ;  /* 0x000007f000017945 */ /* 0x000fe80003800000 */
[----:B--2---:R-:W-:Y:S05]  /*1bdc0*/  @!P6 BRA `(.L_x_671) ;  /* 0x0000000400f4e947 */ /* 0x004fea0003800000 */
[----:B------:R-:W2:Y:S04]  /*1bdd0*/  LDL R5, [R1+0x10] ;  /* 0x0000100001057983 */ /* 0x000ea80000100800 */
[----:B------:R-:W3:Y:S01]  /*1bde0*/  LDL R4, [R1+0x24] ;  /* 0x0000240001047983 */ /* 0x000ee20000100800 */
[----:B------:R-:W-:Y:S01]  /*1bdf0*/  BSSY B2, `(.L_x_672) ;  /* 0x0000008000027945 */ /* 0x000fe20003800000 */
[----:B-1----:R-:W1:Y:S02]  /*1be00*/  S2R R3, SR_TID.X ;  /* 0x0000000000037919 */ /* 0x002e640000002100 */
[----:B-1----:R-:W-:-:S04]  /*1be10*/  LOP3.LUT R3, R3, 0x7f, RZ, 0xc0, !PT ;  /* 0x0000007f03037812 */ /* 0x002fc800078ec0ff */
[----:B------:R-:W-:Y:S01]  /*1be20*/  ISETP.NE.AND P3, PT, R3, RZ, PT ;  /* 0x000000ff0300720c */ /* 0x000fe20003f65270 */
[----:B--2---:R-:W-:Y:S01]  /*1be30*/  IMAD R7, R5, 0x8, R18 ;  /* 0x0000000805077824 */ /* 0x004fe200078e0212 */
[----:B---3--:R-:W-:-:S04]  /*1be40*/  SHF.L.U32 R6, R4, 0x1f, RZ ;  /* 0x0000001f04067819 */ /* 0x008fc800000006ff */
[----:B------:R-:W1:Y:S02]  /*1be50*/  SYNCS.PHASECHK.TRANS64.TRYWAIT P2, [R7+URZ+0x348a0], R6 ;  /* 0x0348a006070075a7 */ /* 0x000e64000804017f */
[----:B-1----:R-:W-:Y:S05]  /*1be60*/  @!P2 BRA `(.L_x_673) ;  /* 0x000000640078a947 */ /* 0x002fea0003800000 */
.L_x_821:
[----:B------:R-:W-:Y:S05]  /*1be70*/  BSYNC B2 ;  /* 0x0000000000027941 */ /* 0x000fea0003800000 */
.L_x_672:
[----:B------:R-:W-:Y:S04]  /*1be80*/  BSSY B2, `(.L_x_674) ;  /* 0x0000009000027945 */ /* 0x000fe80003800000 */
[----:B------:R-:W-:Y:S05]  /*1be90*/  @P3 BRA `(.L_x_675) ;  /* 0x00000000001c3947 */ /* 0x000fea0003800000 */
[----:B------:R-:W2:Y:S01]  /*1bea0*/  S2R R4, SR_TID.X ;  /* 0x0000000000047919 */ /* 0x000ea20000002100 */
[----:B------:R-:W-:-:S04]  /*1beb0*/  IMAD.MOV.U32 R3, RZ, RZ, 0xc000 ;  /* 0x0000c000ff037424 */ /* 0x000fc800078e00ff */
[----:B------:R3:W-:Y:S01]  /*1bec0*/  SYNCS.ARRIVE.TRANS64 RZ, [R7+URZ+0x34890], R3 ;  /* 0x0348900307ff79a7 */ /* 0x0007e2000800003f */
[----:B--2---:R-:W-:-:S04]  /*1bed0*/  LOP3.LUT R4, R4, 0x1f, RZ, 0xc0, !PT ;  /* 0x0000001f04047812 */ /* 0x004fc800078ec0ff */
[----:B------:R-:W-:-:S13]  /*1bee0*/  ISETP.NE.AND P2, PT, R4, RZ, PT ;  /* 0x000000ff0400720c */ /* 0x000fda0003f45270 */
[----:B---3--:R-:W-:Y:S05]  /*1bef0*/  @!P2 BRA `(.L_x_675) ;  /* 0x000000000004a947 */ /* 0x008fea0003800000 */
[----:B------:R-:W-:Y:S01]  /*1bf00*/  BPT.TRAP 0x1 ;  /* 0x000000040000795c */ /* 0x000fe20000300000 */
.L_x_675:
[----:B------:R-:W-:Y:S05]  /*1bf10*/  BSYNC B2 ;  /* 0x0000000000027941 */ /* 0x000fea0003800000 */
.L_x_674:
[----:B------:R-:W2:Y:S01]  /*1bf20*/  LDL R3, [R1+0x10] ;  /* 0x0000100001037983 */ /* 0x000ea20000100800 */
[----:B0-----:R-:W-:Y:S01]  /*1bf30*/  IMAD.MOV.U32 R11, RZ, RZ, RZ ;  /* 0x000000ffff0b7224 */ /* 0x001fe200078e00ff */
[----:B------:R-:W-:Y:S01]  /*1bf40*/  UIADD3 UR4, UP0, UR36, 0x570, URZ ;  /* 0x0000057024047890 */ /* 0x000fe2000ff1e03f */
[----:B------:R-:W-:Y:S01]  /*1bf50*/  PLOP3.LUT P2, PT, PT, PT, PT, 0x80, 0x0 ;  /* 0x000000000000781c */ /* 0x000fe20003f4f070 */
[----:B------:R-:W-:Y:S01]  /*1bf60*/  IMAD R4, R8, 0x80, R10 ;  /* 0x0000008008047824 */ /* 0x000fe200078e020a */
[----:B------:R-:W-:Y:S01]  /*1bf70*/  UMOV UR6, 0x0 ;  /* 0x0000000000067882 */ /* 0x000fe20000000000 */
[----:B------:R-:W-:Y:S01]  /*1bf80*/  R2UR UR10, R11 ;  /* 0x000000000b0a72ca */ /* 0x000fe200000e0000 */
[----:B------:R-:W-:Y:S01]  /*1bf90*/  UIADD3.X UR5, URZ, UR37, URZ, UP0, !UPT ;  /* 0x000000253f057290 */ /* 0x000fe200087fe43f */
[----:B------:R-:W-:Y:S01]  /*1bfa0*/  UMOV UR7, 0x12f00000 ;  /* 0x12f0000000077882 */ /* 0x000fe20000000000 */
[----:B--2---:R-:W-:Y:S02]  /*1bfb0*/  IMAD R5, R3, 0xc000, R18 ;  /* 0x0000c00003057824 */ /* 0x004fe400078e0212 */
[----:B------:R-:W-:-:S02]  /*1bfc0*/  VIADD R3, R7, 0x34890 ;  /* 0x0003489007037836 */ /* 0x000fc40000000000 */
[----:B------:R-:W-:-:S08]  /*1bfd0*/  VIADD R9, R5, 0x1c400 ;  /* 0x0001c40005097836 */ /* 0x000fd00000000000 */
.L_x_676:
        /* <DEDUP_REMOVED lines=16> */
.L_x_677:
        /* <DEDUP_REMOVED lines=15> */
.L_x_678:
        /* <DEDUP_REMOVED lines=13> */
.L_x_822:
[----:B------:R-:W-:Y:S05]  /*1c2a0*/  BSYNC B2 ;  /* 0x0000000000027941 */ /* 0x000fea0003800000 */
.L_x_679:
[----:B------:R-:W-:Y:S01]  /*1c2b0*/  BSSY B2, `(.L_x_681) ;  /* 0x000000b000027945 */ /* 0x000fe20003800000 */
[----:B------:R-:W-:Y:S02]  /*1c2c0*/  IMAD.MOV.U32 R12, RZ, RZ, 0x0 ;  /* 0x00000000ff0c7424 */ /* 0x000fe400078e00ff */
[----:B------:R-:W-:Y:S01]  /*1c2d0*/  IMAD.MOV.U32 R13, RZ, RZ, 0x12f00000 ;  /* 0x12f00000ff0d7424 */ /* 0x000fe200078e00ff */
[----:B------:R-:W-:Y:S06]  /*1c2e0*/  @P3 BRA `(.L_x_682) ;  /* 0x00000000001c3947 */ /* 0x000fec0003800000 */
[----:B------:R-:W2:Y:S01]  /*1c2f0*/  S2R R5, SR_TID.X ;  /* 0x0000000000057919 */ /* 0x000ea20000002100 */
[----:B------:R-:W-:-:S04]  /*1c300*/  IMAD.MOV.U32 R3, RZ, RZ, 0x8000 ;  /* 0x00008000ff037424 */ /* 0x000fc800078e00ff */
[----:B------:R3:W-:Y:S01]  /*1c310*/  SYNCS.ARRIVE.TRANS64 RZ, [R7+URZ+0x348b0], R3 ;  /* 0x0348b00307ff79a7 */ /* 0x0007e2000800003f */
[----:B--2---:R-:W-:-:S04]  /*1c320*/  LOP3.LUT R5, R5, 0x1f, RZ, 0xc0, !PT ;  /* 0x0000001f05057812 */ /* 0x004fc800078ec0ff */
[----:B------:R-:W-:-:S13]  /*1c330*/  ISETP.NE.AND P2, PT, R5, RZ, PT ;  /* 0x000000ff0500720c */ /* 0x000fda0003f45270 */
[----:B---3--:R-:W-:Y:S05]  /*1c340*/  @!P2 BRA `(.L_x_682) ;  /* 0x000000000004a947 */ /* 0x008fea0003800000 */
[----:B------:R-:W-:Y:S01]  /*1c350*/  BPT.TRAP 0x1 ;  /* 0x000000040000795c */ /* 0x000fe20000300000 */
.L_x_682:
[----:B------:R-:W-:Y:S05]  /*1c360*/  BSYNC B2 ;  /* 0x0000000000027941 */ /* 0x000fea0003800000 */
.L_x_681:
[----:B------:R-:W2:Y:S01]  /*1c370*/  LDL R5, [R1+0x10] ;  /* 0x0000100001057983 */ /* 0x000ea20000100800 */
[----:B------:R-:W-:Y:S01]  /*1c380*/  R2UR UR10, R11 ;  /* 0x000000000b0a72ca */ /* 0x000fe200000e0000 */
[----:B------:R-:W-:Y:S01]  /*1c390*/  VIADD R3, R18, 0x400 ;  /* 0x0000040012037836 */ /* 0x000fe20000000000 */
[----:B------:R-:W-:Y:S01]  /*1c3a0*/  R2UR UR6, R12 ;  /* 0x000000000c0672ca */ /* 0x000fe200000e0000 */
[----:B------:R-:W-:Y:S01]  /*1c3b0*/  UIADD3 UR4, UP0, UR36, 0x670, URZ ;  /* 0x0000067024047890 */ /* 0x000fe2000ff1e03f */
[----:B------:R-:W-:Y:S01]  /*1c3c0*/  R2UR UR7, R13 ;  /* 0x000000000d0772ca */ /* 0x000fe200000e0000 */
[----:B01----:R-:W-:Y:S01]  /*1c3d0*/  VIADD R7, R7, 0x348b0 ;  /* 0x000348b007077836 */ /* 0x003fe20000000000 */
[----:B------:R-:W-:Y:S01]  /*1c3e0*/  PLOP3.LUT P2, PT, PT, PT, PT, 0x80, 0x0 ;  /* 0x000000000000781c */ /* 0x000fe20003f4f070 */
[----:B------:R-:W-:Y:S01]  /*1c3f0*/  UIADD3.X UR5, URZ, UR37, URZ, UP0, !UPT ;  /* 0x000000253f057290 */ /* 0x000fe200087fe43f */
[----:B--2---:R-:W-:-:S11]  /*1c400*/  IMAD R3, R5, 0x8000, R3 ;  /* 0x0000800005037824 */ /* 0x004fd600078e0203 */
.L_x_683:
        /* <DEDUP_REMOVED lines=15> */
.L_x_684:
        /* <DEDUP_REMOVED lines=10> */
.L_x_671:
[----:B------:R-:W-:Y:S05]  /*1c5a0*/  BSYNC B1 ;  /* 0x0000000000017941 */ /* 0x000fea0003800000 */
.L_x_670:
[----:B-1----:R-:W2:Y:S04]  /*1c5b0*/  LDL.LU R6, [R1+0x10] ;  /* 0x0000100001067983 */ /* 0x002ea80000300800 */
[----:B------:R-:W3:Y:S01]  /*1c5c0*/  LDL.LU R5, [R1+0x24] ;  /* 0x0000240001057983 */ /* 0x000ee20000300800 */
[C---:B------:R-:W-:Y:S01]  /*1c5d0*/  ISETP.GT.AND P3, PT, R8.reuse, R2, PT ;  /* 0x000000020800720c */ /* 0x040fe20003f64270 */
[----:B------:R-:W-:Y:S02]  /*1c5e0*/  VIADD R8, R8, 0xffffffff ;  /* 0xffffffff08087836 */ /* 0x000fe40000000000 */
[----:B--2---:R-:W-:-:S05]  /*1c5f0*/  VIADD R3, R6, 0x1 ;  /* 0x0000000106037836 */ /* 0x004fca0000000000 */
[----:B------:R-:W-:-:S04]  /*1c600*/  ISETP.NE.AND P2, PT, R3, 0x2, PT ;  /* 0x000000020300780c */ /* 0x000fc80003f45270 */
[----:B------:R-:W-:Y:S02]  /*1c610*/  SEL R4, RZ, 0x1, P2 ;  /* 0x00000001ff047807 */ /* 0x000fe40001000000 */
[----:B------:R-:W-:Y:S02]  /*1c620*/  SEL R3, R3, RZ, P2 ;  /* 0x000000ff03037207 */ /* 0x000fe40001000000 */
[----:B---3--:R-:W-:-:S05]  /*1c630*/  LOP3.LUT R5, R5, R4, RZ, 0x3c, !PT ;  /* 0x0000000405057212 */ /* 0x008fca00078e3cff */
[----:B------:R2:W-:Y:S04]  /*1c640*/  STL [R1+0x24], R5 ;  /* 0x0000240501007387 */ /* 0x0005e80000100800 */
[----:B------:R2:W-:Y:S01]  /*1c650*/  STL [R1+0x10], R3 ;  /* 0x0000100301007387 */ /* 0x0005e20000100800 */
[----:B------:R-:W-:Y:S05]  /*1c660*/  @P3 BRA `(.L_x_685) ;  /* 0xfffffff400cc3947 */ /* 0x000fea000383ffff */
.L_x_649:
[----:B------:R-:W-:Y:S05]  /*1c670*/  BSYNC B0 ;  /* 0x0000000000007941 */ /* 0x000fea0003800000 */
.L_x_648:
[----:B------:R3:W5:Y:S01]  /*1c680*/  LDL R7, [R1+0x40] ;  /* 0x0000400001077983 */ /* 0x0007620000100800 */
[----:B------:R-:W-:Y:S05]  /*1c690*/  @!P0 WARPSYNC.ALL ;  /* 0x0000000000008948 */ /* 0x000fea0003800000 */
[----:B------:R3:W-:Y:S01]  /*1c6a0*/  STL [R1+0x44], RZ ;  /* 0x000044ff01007387 */ /* 0x0007e20000100800 */
[----:B------:R-:W-:Y:S01]  /*1c6b0*/  BSSY B0, `(.L_x_686) ;  /* 0x0000020000007945 */ /* 0x000fe20003800000 */
[----:B------:R-:W-:Y:S06]  /*1c6c0*/  @!P0 BAR.SYNC.DEFER_BLOCKING 0xc, 0x180 ;  /* 0x0306000000008b1d */ /* 0x000fec0000010000 */
[----:B---3--:R-:W-:Y:S05]  /*1c6d0*/  @!P1 BRA `(.L_x_687) ;  /* 0x0000000000749947 */ /* 0x008fea0003800000 */
[----:B------:R-:W-:-:S13]  /*1c6e0*/  ISETP.NE.AND P0, PT, R17, RZ, PT ;  /* 0x000000ff1100720c */ /* 0x000fda0003f05270 */
[----:B------:R-:W3:Y:S02]  /*1c6f0*/  @!P0 LDC R17, c[0x0][0x9f0] ;  /* 0x00027c00ff118b82 */ /* 0x000ee40000000800 */
[----:B---3--:R-:W-:-:S04]  /*1c700*/  IABS R0, R17 ;  /* 0x0000001100007213 */ /* 0x008fc80000000000 */
[----:B------:R-:W3:Y:S08]  /*1c710*/  I2F.RP R2, R0 ;  /* 0x0000000000027306 */ /* 0x000ef00000209400 */
[----:B---3--:R-:W3:Y:S02]  /*1c720*/  MUFU.RCP R2, R2 ;  /* 0x0000000200027308 */ /* 0x008ee40000001000 */
[----:B---3--:R-:W-:-:S06]  /*1c730*/  VIADD R2, R2, 0xffffffe ;  /* 0x0ffffffe02027836 */ /* 0x008fcc0000000000 */
[----:B-12---:R-:W1:Y:S02]  /*1c740*/  F2I.FTZ.U32.TRUNC.NTZ R3, R2 ;  /* 0x0000000200037305 */ /* 0x006e64000021f000 */
[----:B-1----:R-:W-:-:S04]  /*1c750*/  IMAD.MOV R2, RZ, RZ, -R3 ;  /* 0x000000ffff027224 */ /* 0x002fc800078e0a03 */
[----:B------:R-:W-:Y:S02]  /*1c760*/  IMAD R4, R2, R0, RZ ;  /* 0x0000000002047224 */ /* 0x000fe400078e02ff */
[----:B------:R-:W-:-:S04]  /*1c770*/  IMAD.MOV.U32 R2, RZ, RZ, RZ ;  /* 0x000000ffff027224 */ /* 0x000fc800078e00ff */
[----:B------:R-:W-:Y:S01]  /*1c780*/  IMAD.HI.U32 R6, R3, R4, R2 ;  /* 0x0000000403067227 */ /* 0x000fe200078e0002 */
[----:B------:R-:W-:Y:S02]  /*1c790*/  IABS R2, R17 ;  /* 0x0000001100027213 */ /* 0x000fe40000000000 */
[----:B-----5:R-:W-:-:S03]  /*1c7a0*/  IADD3 R4, R7, -0x1, R17 ;  /* 0xffffffff07047810 */ /* 0x020fc60007ffe011 */
        /* <DEDUP_REMOVED lines=15> */
[----:B------:R3:W-:Y:S02]  /*1c8a0*/  STL [R1+0x44], R2 ;  /* 0x0000440201007387 */ /* 0x0007e40000100800 */
.L_x_687:
[----:B------:R-:W-:Y:S05]  /*1c8b0*/  BSYNC B0 ;  /* 0x0000000000007941 */ /* 0x000fea0003800000 */
.L_x_686:
[----:B------:R-:W4:Y:S04]  /*1c8c0*/  LDL R0, [R1+0x44] ;  /* 0x0000440001007983 */ /* 0x000f280000100800 */
[----:B---3--:R-:W4:Y:S01]  /*1c8d0*/  LDL R2, [R1+0x60] ;  /* 0x0000600001027983 */ /* 0x008f220000100800 */
[----:B------:R-:W-:Y:S01]  /*1c8e0*/  BSSY B7, `(.L_x_688) ;  /* 0x000040e000077945 */ /* 0x000fe20003800000 */
[----:B----4-:R-:W-:-:S05]  /*1c8f0*/  IMAD R2, R2, R0, RZ ;  /* 0x0000000002027224 */ /* 0x010fca00078e02ff */
[----:B-----5:R-:W-:Y:S01]  /*1c900*/  VIADDMNMX R0, R2, R0, R7, PT ;  /* 0x0000000002007246 */ /* 0x020fe20003800107 */
[----:B------:R3:W-:Y:S03]  /*1c910*/  STL [R1+0x30], R2 ;  /* 0x0000300201007387 */ /* 0x0007e60000100800 */
[----:B------:R-:W-:Y:S01]  /*1c920*/  ISETP.GT.AND P0, PT, R0, R2, PT ;  /* 0x000000020000720c */ /* 0x000fe20003f04270 */
[----:B------:R3:W-:-:S12]  /*1c930*/  STL [R1+0x48], R0 ;  /* 0x0000480001007387 */ /* 0x0007d80000100800 */
[----:B---3--:R-:W-:Y:S05]  /*1c940*/  @P0 BRA `(.L_x_689) ;  /* 0x0000000000480947 */ /* 0x008fea0003800000 */
[----:B------:R-:W3:Y:S02]  /*1c950*/  S2R R0, SR_TID.X ;  /* 0x0000000000007919 */ /* 0x000ee40000002100 */
[----:B---3--:R-:W-:-:S04]  /*1c960*/  LOP3.LUT R0, R0, 0x7f, RZ, 0xc0, !PT ;  /* 0x0000007f00007812 */ /* 0x008fc800078ec0ff */
[----:B------:R-:W-:-:S13]  /*1c970*/  ISETP.NE.AND P0, PT, R0, RZ, PT ;  /* 0x000000ff0000720c */ /* 0x000fda0003f05270 */
[----:B------:R-:W-:Y:S05]  /*1c980*/  @P0 BRA `(.L_x_690) ;  /* 0x00000040000c0947 */ /* 0x000fea0003800000 */
[----:B-12---:R-:W1:Y:S01]  /*1c990*/  S2R R3, SR_LANEID ;  /* 0x0000000000037919 */ /* 0x006e620000000000 */
[----:B------:R-:W-:Y:S02]  /*1c9a0*/  VOTEU.ANY UR4, UPT, PT ;  /* 0x0000000000047886 */ /* 0x000fe400038e0100 */
[----:B------:R-:W1:Y:S08]  /*1c9b0*/  FLO.U32 R0, UR4 ;  /* 0x0000000400007d00 */ /* 0x000e7000080e0000 */
[----:B------:R-:W2:Y:S01]  /*1c9c0*/  POPC R4, UR4 ;  /* 0x0000000400047d09 */ /* 0x000ea20008000000 */
[----:B-1----:R-:W-:-:S02]  /*1c9d0*/  ISETP.EQ.U32.AND P0, PT, R0, R3, PT ;  /* 0x000000030000720c */ /* 0x002fc40003f02070 */
[----:B------:R-:W2:Y:S11]  /*1c9e0*/  LDC.64 R2, c[0x0][0xc60] ;  /* 0x00031800ff027b82 */ /* 0x000eb60000000a00 */
[----:B--2---:R-:W2:Y:S01]  /*1c9f0*/  @P0 ATOMG.E.ADD.STRONG.GPU PT, R3, desc[UR56][R2.64], R4 ;  /* 0x00000004020309a8 */ /* 0x004ea200081ee1f8 */
[----:B------:R-:W1:Y:S02]  /*1ca00*/  S2R R5, SR_LTMASK ;  /* 0x0000000000057919 */ /* 0x000e640000003900 */
[----:B-1----:R-:W-:-:S06]  /*1ca10*/  LOP3.LUT R5, R5, UR4, RZ, 0xc0, !PT ;  /* 0x0000000405057c12 */ /* 0x002fcc000f8ec0ff */
[----:B------:R-:W1:Y:S01]  /*1ca20*/  POPC R5, R5 ;  /* 0x0000000500057309 */ /* 0x000e620000000000 */
[----:B--2---:R-:W1:Y:S02]  /*1ca30*/  SHFL.IDX PT, R0, R3, R0, 0x1f ;  /* 0x00001f0003007589 */ /* 0x004e6400000e0000 */
[----:B-1----:R-:W-:-:S05]  /*1ca40*/  IADD3 R0, R0, UR38, R5 ;  /* 0x0000002600007c10 */ /* 0x002fca000fffe005 */
[----:B------:R3:W-:Y:S01]  /*1ca50*/  STL [R1], R0 ;  /* 0x0000000001007387 */ /* 0x0007e20000100800 */
[----:B------:R-:W-:Y:S05]  /*1ca60*/  BRA `(.L_x_690) ;  /* 0x0000003c00d47947 */ /* 0x000fea0003800000 */
.L_x_689:
        /* <DEDUP_REMOVED lines=8> */
[----:B------:R-:W-:Y:S02]  /*1caf0*/  IMAD.U32 R4, RZ, RZ, UR6 ;  /* 0x00000006ff047e24 */ /* 0x000fe4000f8e00ff */
[----:B-12---:R-:W1:Y:S01]  /*1cb00*/  LDC.64 R2, c[0x4][R2] ;  /* 0x0100000002027b82 */ /* 0x006e620000000a00 */
[----:B------:R-:W-:Y:S02]  /*1cb10*/  IMAD.U32 R5, RZ, RZ, UR7 ;  /* 0x00000007ff057e24 */ /* 0x000fe4000f8e00ff */
[----:B------:R-:W-:Y:S02]  /*1cb20*/  IMAD.U32 R6, RZ, RZ, UR8 ;  /* 0x00000008ff067e24 */ /* 0x000fe4000f8e00ff */
[----:B------:R-:W-:-:S02]  /*1cb30*/  IMAD.U32 R7, RZ, RZ, UR9 ;  /* 0x00000009ff077e24 */ /* 0x000fc4000f8e00ff */
[----:B------:R-:W-:Y:S02]  /*1cb40*/  IMAD.U32 R10, RZ, RZ, UR4 ;  /* 0x00000004ff0a7e24 */ /* 0x000fe4000f8e00ff */
[----:B0-----:R-:W-:Y:S02]  /*1cb50*/  IMAD.U32 R11, RZ, RZ, UR5 ;  /* 0x00000005ff0b7e24 */ /* 0x001fe4000f8e00ff */
[----:B------:R-:W-:Y:S02]  /*1cb60*/  IMAD.MOV.U32 R8, RZ, RZ, 0x70 ;  /* 0x00000070ff087424 */ /* 0x000fe400078e00ff */
[----:B------:R-:W-:Y:S02]  /*1cb70*/  IMAD.MOV.U32 R12, RZ, RZ, 0x1 ;  /* 0x00000001ff0c7424 */ /* 0x000fe400078e00ff */
[----:B------:R-:W-:-:S07]  /*1cb80*/  IMAD.MOV.U32 R13, RZ, RZ, RZ ;  /* 0x000000ffff0d7224 */ /* 0x000fce00078e00ff */
[----:B------:R-:W-:-:S07]  /*1cb90*/  LEPC R20, `(.L_x_692) ;  /* 0x000000001014794e */ /* 0x000fce0000000000 */
[----:B-1----:R-:W-:Y:S05]  /*1cba0*/  CALL.ABS.NOINC R2 ;  /* 0x0000000002007343 */ /* 0x002fea0003c00000 */
.L_x_692:
[----:B------:R-:W-:Y:S05]  /*1cbb0*/  BSYNC B6 ;  /* 0x0000000000067941 */ /* 0x000fea0003800000 */
.L_x_691:
        /* <DEDUP_REMOVED lines=8> */
[----:B-12---:R1:W2:Y:S01]  /*1cc40*/  LDC.64 R2, c[0x4][R17] ;  /* 0x0100000011027b82 */ /* 0x0062a20000000a00 */
[----:B------:R-:W-:Y:S02]  /*1cc50*/  IMAD.U32 R4, RZ, RZ, UR6 ;  /* 0x00000006ff047e24 */ /* 0x000fe4000f8e00ff */
[----:B------:R-:W-:Y:S02]  /*1cc60*/  IMAD.U32 R5, RZ, RZ, UR7 ;  /* 0x00000007ff057e24 */ /* 0x000fe4000f8e00ff */
[----:B------:R-:W-:Y:S02]  /*1cc70*/  IMAD.U32 R6, RZ, RZ, UR8 ;  /* 0x00000008ff067e24 */ /* 0x000fe4000f8e00ff */
[----:B------:R-:W-:-:S02]  /*1cc80*/  IMAD.U32 R7, RZ, RZ, UR9 ;  /* 0x00000009ff077e24 */ /* 0x000fc4000f8e00ff */
[----:B------:R-:W-:Y:S02]  /*1cc90*/  IMAD.U32 R10, RZ, RZ, UR4 ;  /* 0x00000004ff0a7e24 */ /* 0x000fe4000f8e00ff */
[----:B0-----:R-:W-:Y:S02]  /*1cca0*/  IMAD.U32 R11, RZ, RZ, UR5 ;  /* 0x00000005ff0b7e24 */ /* 0x001fe4000f8e00ff */
[----:B------:R-:W-:Y:S02]  /*1ccb0*/  IMAD.MOV.U32 R8, RZ, RZ, 0x70 ;  /* 0x00000070ff087424 */ /* 0x000fe400078e00ff */
[----:B------:R-:W-:Y:S02]  /*1ccc0*/  IMAD.MOV.U32 R12, RZ, RZ, 0x1 ;  /* 0x00000001ff0c7424 */ /* 0x000fe400078e00ff */
[----:B-1----:R-:W-:-:S07]  /*1ccd0*/  IMAD.MOV.U32 R13, RZ, RZ, RZ ;  /* 0x000000ffff0d7224 */ /* 0x002fce00078e00ff */
[----:B------:R-:W-:-:S07]  /*1cce0*/  LEPC R20, `(.L_x_695) ;  /* 0x000000001014794e */ /* 0x000fce0000000000 */
[----:B--2---:R-:W-:Y:S05]  /*1ccf0*/  CALL.ABS.NOINC R2 ;  /* 0x0000000002007343 */ /* 0x004fea0003c00000 */
.L_x_695:
[----:B------:R0:W1:Y:S01]  /*1cd00*/  LDC.64 R2, c[0x4][R17] ;  /* 0x0100000011027b82 */ /* 0x0000620000000a00 */
[----:B------:R-:W-:Y:S01]  /*1cd10*/  ULDC.64 UR4, c[0x4][0xb8] ;  /* 0x01002e0000047ab9 */ /* 0x000fe20000000a00 */
[----:B------:R-:W-:Y:S01]  /*1cd20*/  ULDC.64 UR6, c[0x4][0xc0] ;  /* 0x0100300000067ab9 */ /* 0x000fe20000000a00 */
[----:B------:R-:W-:Y:S01]  /*1cd30*/  ULDC.64 UR8, c[0x4][0x18] ;  /* 0x0100060000087ab9 */ /* 0x000fe20000000a00 */
[----:B------:R-:W-:Y:S02]  /*1cd40*/  IMAD.U32 R4, RZ, RZ, UR4 ;  /* 0x00000004ff047e24 */ /* 0x000fe4000f8e00ff */
[----:B------:R-:W-:Y:S02]  /*1cd50*/  IMAD.U32 R5, RZ, RZ, UR5 ;  /* 0x00000005ff057e24 */ /* 0x000fe4000f8e00ff */
[----:B------:R-:W-:Y:S02]  /*1cd60*/  IMAD.U32 R6, RZ, RZ, UR6 ;  /* 0x00000006ff067e24 */ /* 0x000fe4000f8e00ff */
[----:B------:R-:W-:-:S02]  /*1cd70*/  IMAD.U32 R7, RZ, RZ, UR7 ;  /* 0x00000007ff077e24 */ /* 0x000fc4000f8e00ff */
[----:B------:R-:W-:Y:S02]  /*1cd80*/  IMAD.U32 R10, RZ, RZ, UR8 ;  /* 0x00000008ff0a7e24 */ /* 0x000fe4000f8e00ff */
[----:B------:R-:W-:Y:S02]  /*1cd90*/  IMAD.U32 R11, RZ, RZ, UR9 ;  /* 0x00000009ff0b7e24 */ /* 0x000fe4000f8e00ff */
[----:B------:R-:W-:Y:S02]  /*1cda0*/  IMAD.MOV.U32 R8, RZ, RZ, 0x70 ;  /* 0x00000070ff087424 */ /* 0x000fe400078e00ff */
[----:B------:R-:W-:Y:S02]  /*1cdb0*/  IMAD.MOV.U32 R12, RZ, RZ, 0x1 ;  /* 0x00000001ff0c7424 */ /* 0x000fe400078e00ff */
[----:B0-----:R-:W-:-:S07]  /*1cdc0*/  IMAD.MOV.U32 R13, RZ, RZ, RZ ;  /* 0x000000ffff0d7224 */ /* 0x001fce00078e00ff */
[----:B------:R-:W-:-:S07]  /*1cdd0*/  LEPC R20, `(.L_x_694) ;  /* 0x000000001014794e */ /* 0x000fce0000000000 */
[----:B-1----:R-:W-:Y:S05]  /*1cde0*/  CALL.ABS.NOINC R2 ;  /* 0x0000000002007343 */ /* 0x002fea0003c00000 */
.L_x_694:
[----:B------:R-:W-:Y:S05]  /*1cdf0*/  BSYNC B6 ;  /* 0x0000000000067941 */ /* 0x000fea0003800000 */
.L_x_693:
[----:B------:R-:W3:Y:S01]  /*1ce00*/  LDL.LU R2, [R1+0x28] ;  /* 0x0000280001027983 */ /* 0x000ee20000300800 */
[----:B------:R-:W-:-:S03]  /*1ce10*/  ULDC.64 UR4, c[0x0][0x9f8] ;  /* 0x00027e0000047ab9 */ /* 0x000fc60000000a00 */
[----:B------:R-:W1:Y:S04]  /*1ce20*/  LDL.LU R0, [R1+0x38] ;  /* 0x0000380001007983 */ /* 0x000e680000300800 */
[----:B------:R-:W4:Y:S01]  /*1ce30*/  LDL R7, [R1+0x18] ;  /* 0x0000180001077983 */ /* 0x000f220000100800 */
[----:B------:R-:W-:-:S03]  /*1ce40*/  ISETP.NE.U32.AND P0, PT, RZ, UR4, PT ;  /* 0x00000004ff007c0c */ /* 0x000fc6000bf05070 */
[----:B------:R-:W5:Y:S01]  /*1ce50*/  LDL R17, [R1+0x48] ;  /* 0x0000480001117983 */ /* 0x000f620000100800 */
[----:B------:R-:W-:-:S13]  /*1ce60*/  ISETP.NE.AND.EX P0, PT, RZ, UR5, PT, P0 ;  /* 0x00000005ff007c0c */ /* 0x000fda000bf05300 */
[----:B---3--:R-:W-:-:S04]  /*1ce70*/  @P0 IADD3 R2, P1, R2, UR4, RZ ;  /* 0x0000000402020c10 */ /* 0x008fc8000ff3e0ff */
[----:B-12---:R-:W-:Y:S01]  /*1ce80*/  @P0 IADD3.X R3, R0, UR5, RZ, P1, !PT ;  /* 0x0000000500030c10 */ /* 0x006fe20008ffe4ff */
[----:B------:R-:W-:-:S04]  /*1ce90*/  ULDC.64 UR4, c[0x0][0xa08] ;  /* 0x0002820000047ab9 */ /* 0x000fc80000000a00 */
[----:B----4-:R1:W2:Y:S02]  /*1cea0*/  @P0 LDG.E R7, desc[UR56][R2.64] ;  /* 0x0000003802070981 */ /* 0x0102a4000c1e1900 */
[----:B-1----:R-:W1:Y:S01]  /*1ceb0*/  LDC.64 R2, c[0x0][0x418] ;  /* 0x00010600ff027b82 */ /* 0x002e620000000a00 */
[----:B-----5:R-:W-:Y:S01]  /*1cec0*/  VIADD R0, R17, 0xffffffff ;  /* 0xffffffff11007836 */ /* 0x020fe20000000000 */
[----:B--2---:R-:W-:Y:S01]  /*1ced0*/  SHF.R.S32.HI R8, RZ, 0x1f, R7 ;  /* 0x0000001fff087819 */ /* 0x004fe20000011407 */
[----:B------:R2:W-:Y:S04]  /*1cee0*/  @P0 STL [R1+0x18], R7 ;  /* 0x0000180701000387 */ /* 0x0005e80000100800 */
[----:B------:R2:W-:Y:S01]  /*1cef0*/  STL [R1+0x28], R8 ;  /* 0x0000280801007387 */ /* 0x0005e20000100800 */
[----:B-1----:R-:W-:Y:S01]  /*1cf00*/  LOP3.LUT P0, RZ, R2, UR4, RZ, 0xfc, !PT ;  /* 0x0000000402ff7c12 */ /* 0x002fe2000f80fcff */
[----:B------:R-:W-:-:S03]  /*1cf10*/  UMOV UR4, 0xffffffff ;  /* 0xffffffff00047882 */ /* 0x000fc60000000000 */
[----:B------:R-:W-:-:S04]  /*1cf20*/  LOP3.LUT P0, RZ, R3, UR5, RZ, 0xfc, P0 ;  /* 0x0000000503ff7c12 */ /* 0x000fc8000800fcff */
[----:B------:R-:W-:Y:S01]  /*1cf30*/  SEL R17, R7, RZ, !P0 ;  /* 0x000000ff07117207 */ /* 0x000fe20004000000 */
[----:B--2---:R-:W-:Y:S08]  /*1cf40*/  BRA.DIV UR4, `(.L_x_696) ;  /* 0x0000005604687947 */ /* 0x004ff0000b800000 */
[----:B------:R-:W1:Y:S02]  /*1cf50*/  S2R R4, SR_TID.X ;  /* 0x0000000000047919 */ /* 0x000e640000002100 */
[----:B-1----:R-:W-:-:S04]  /*1cf60*/  SHF.R.U32.HI R4, RZ, 0x5, R4 ;  /* 0x00000005ff047819 */ /* 0x002fc80000011604 */
[----:B------:R-:W-:-:S05]  /*1cf70*/  LOP3.LUT R4, R4, 0x3, RZ, 0xc0, !PT ;  /* 0x0000000304047812 */ /* 0x000fca00078ec0ff */
[----:B------:R1:W2:Y:S02]  /*1cf80*/  SHFL.IDX PT, R14, R4, RZ, 0x1f ;  /* 0x00001fff040e7589 */ /* 0x0002a400000e0000 */
.L_x_825:
[----:B-1----:R-:W3:Y:S01]  /*1cf90*/  LDL.LU R4, [R1+0x14] ;  /* 0x0000140001047983 */ /* 0x002ee20000300800 */
[----:B------:R-:W-:Y:S02]  /*1cfa0*/  PLOP3.LUT P1, PT, PT, PT, PT, 0x8, 0x0 ;  /* 0x000000000000781c */ /* 0x000fe40003f2e170 */
[----:B--2---:R-:W-:Y:S01]  /*1cfb0*/  ISETP.NE.AND P0, PT, R14, RZ, PT ;  /* 0x000000ff0e00720c */ /* 0x004fe20003f05270 */
[----:B------:R1:W-:Y:S01]  /*1cfc0*/  STL [R1+0x8], R0 ;  /* 0x0000080001007387 */ /* 0x0003e20000100800 */
[----:B---3--:R-:W-:-:S09]  /*1cfd0*/  LOP3.LUT R4, R4, 0xfffffffe, RZ, 0xc0, !PT ;  /* 0xfffffffe04047812 */ /* 0x008fd200078ec0ff */
[----:B------:R-:W-:-:S05]  /*1cfe0*/  @P1 LOP3.LUT R4, R4, 0x1, RZ, 0xfc, !PT ;  /* 0x0000000104041812 */ /* 0x000fca00078efcff */
[----:B------:R1:W-:Y:S01]  /*1cff0*/  STL [R1+0x14], R4 ;  /* 0x0000140401007387 */ /* 0x0003e20000100800 */
[----:B------:R-:W-:Y:S05]  /*1d000*/  @P0 BRA `(.L_x_697) ;  /* 0x0000000400380947 */ /* 0x000fea0003800000 */
[----:B------:R-:W-:-:S03]  /*1d010*/  UMOV UR4, 0xffffffff ;  /* 0xffffffff00047882 */ /* 0x000fc60000000000 */
[----:B------:R-:W-:Y:S05]  /*1d020*/  BRA.DIV UR4, `(.L_x_698) ;  /* 0x0000005604647947 */ /* 0x000fea000b800000 */
[----:B------:R-:W-:-:S13]  /*1d030*/  ELECT P6, URZ, PT ;  /* 0x00000000003f782f */ /* 0x000fda00038c0000 */
.L_x_828:
[----:B------:R-:W-:Y:S05]  /*1d040*/  @!P6 BRA `(.L_x_697) ;  /* 0x000000040028e947 */ /* 0x000fea0003800000 */
[----:B------:R-:W-:-:S04]  /*1d050*/  ISETP.NE.U32.AND P0, PT, R2, RZ, PT ;  /* 0x000000ff0200720c */ /* 0x000fc80003f05070 */
[----:B------:R-:W-:-:S13]  /*1d060*/  ISETP.NE.AND.EX P0, PT, R3, RZ, PT, P0 ;  /* 0x000000ff0300720c */ /* 0x000fda0003f05300 */
[----:B------:R-:W-:Y:S05]  /*1d070*/  @!P0 BRA `(.L_x_699) ;  /* 0x0000000000508947 */ /* 0x000fea0003800000 */
[----:B------:R-:W2:Y:S01]  /*1d080*/  LDC R6, c[0x0][0x43c] ;  /* 0x00010f00ff067b82 */ /* 0x000ea20000000800 */
[----:B------:R-:W-:Y:S01]  /*1d090*/  IMAD.MOV.U32 R9, RZ, RZ, R0 ;  /* 0x000000ffff097224 */ /* 0x000fe200078e0000 */
[----:B------:R-:W-:-:S03]  /*1d0a0*/  ULDC.64 UR4, c[0x0][0x428] ;  /* 0x00010a0000047ab9 */ /* 0x000fc60000000a00 */
[----:B-1----:R-:W-:Y:S01]  /*1d0b0*/  IMAD.MOV.U32 R0, RZ, RZ, R9 ;  /* 0x000000ffff007224 */ /* 0x002fe200078e0009 */
[----:B--2---:R-:W-:-:S13]  /*1d0c0*/  ISETP.NE.AND P0, PT, R6, 0x1, PT ;  /* 0x000000010600780c */ /* 0x004fda0003f05270 */
[----:B------:R-:W1:Y:S02]  /*1d0d0*/  @P0 LDC.64 R4, c[0x0][0x440] ;  /* 0x00011000ff040b82 */ /* 0x000e640000000a00 */
[----:B-1----:R-:W-:-:S05]  /*1d0e0*/  @P0 IMAD.HI.U32 R4, R9, R4, RZ ;  /* 0x0000000409040227 */ /* 0x002fca00078e00ff */
        /* <DEDUP_REMOVED lines=13> */
.L_x_699:
[----:B--2---:R-:W2:Y:S01]  /*1d1c0*/  LDL R2, [R1+0x1c] ;  /* 0x00001c0001027983 */ /* 0x004ea20000100800 */
[----:B-1----:R-:W-:Y:S01]  /*1d1d0*/  IMAD R0, R19, 0x8, R18 ;  /* 0x0000000813007824 */ /* 0x002fe200078e0212 */
[----:B--2---:R-:W-:-:S04]  /*1d1e0*/  SHF.L.U32 R2, R2, 0x1f, RZ ;  /* 0x0000001f02027819 */ /* 0x004fc800000006ff */
[----:B------:R-:W1:Y:S02]  /*1d1f0*/  SYNCS.PHASECHK.TRANS64.TRYWAIT P0, [R0+URZ+0x34840], R2 ;  /* 0x03484002000075a7 */ /* 0x000e64000800017f */
[----:B-1----:R-:W-:Y:S05]  /*1d200*/  @!P0 BRA `(.L_x_700) ;  /* 0x00000054000c8947 */ /* 0x002fea0003800000 */
.L_x_829:
[----:B------:R-:W2:Y:S02]  /*1d210*/  S2R R3, SR_TID.X ;  /* 0x0000000000037919 */ /* 0x000ea40000002100 */
        /* <DEDUP_REMOVED lines=10> */
.L_x_701:
[----:B------:R-:W2:Y:S04]  /*1d2c0*/  LDL R4, [R1+0x8] ;  /* 0x0000080001047983 */ /* 0x000ea80000100800 */
[----:B------:R-:W3:Y:S04]  /*1d2d0*/  LDL R3, [R1+0x20] ;  /* 0x0000200001037983 */ /* 0x000ee80000100800 */
[----:B-1----:R-:W4:Y:S01]  /*1d2e0*/  LDL.LU R2, [R1+0x14] ;  /* 0x0000140001027983 */ /* 0x002f220000300800 */
        /* <DEDUP_REMOVED lines=17> */
[----:B--2---:R-:W-:Y:S02]  /*1d400*/  R2UR UR11, R4 ;  /* 0x00000000040b72ca */ /* 0x004fe400000e0000 */
[----:B---3--:R-:W-:Y:S02]  /*1d410*/  R2UR UR5, R3 ;  /* 0x00000000030572ca */ /* 0x008fe400000e0000 */
[----:B----4-:R-:W-:-:S04]  /*1d420*/  LOP3.LUT R2, R2, 0xfffffffe, RZ, 0xc0, !PT ;  /* 0xfffffffe02027812 */ /* 0x010fc800078ec0ff */
[----:B------:R-:W-:-:S07]  /*1d430*/  @P0 LOP3.LUT R2, R2, 0x1, RZ, 0xfc, !PT ;  /* 0x0000000102020812 */ /* 0x000fce00078efcff */
[----:B------:R-:W-:Y:S01]  /*1d440*/  ULEA UR11, UR11, UR5, 0x7 ;  /* 0x000000050b0b7291 */ /* 0x000fe2000f8e383f */
[----:B------:R2:W-:Y:S01]  /*1d450*/  STL [R1+0x14], R2 ;  /* 0x0000140201007387 */ /* 0x0005e20000100800 */
[----:B------:R-:W-:-:S09]  /*1d460*/  UIADD3.X UR5, URZ, UR37, URZ, UP0, !UPT ;  /* 0x000000253f057290 */ /* 0x000fd200087fe43f */
[----:B------:R1:W-:Y:S02]  /*1d470*/  UTMALDG.4D [UR8], [UR4], desc[UR6] ;  /* 0x00000608040075b4 */ /* 0x0003e40008019000 */
[----:B-1----:R-:W-:Y:S01]  /*1d480*/  UMOV UR8, UR15 ;  /* 0x0000000f00087c82 */ /* 0x002fe20008000000 */
[----:B------:R-:W-:Y:S02]  /*1d490*/  UMOV UR10, UR17 ;  /* 0x00000011000a7c82 */ /* 0x000fe40008000000 */
[----:B------:R1:W-:Y:S02]  /*1d4a0*/  UTMALDG.4D [UR8], [UR4], desc[UR6] ;  /* 0x00000608040075b4 */ /* 0x0003e40008019000 */
[----:B-1----:R-:W-:Y:S01]  /*1d4b0*/  UMOV UR8, UR16 ;  /* 0x0000001000087c82 */ /* 0x002fe20008000000 */
[----:B------:R-:W-:Y:S02]  /*1d4c0*/  UMOV UR10, UR14 ;  /* 0x0000000e000a7c82 */ /* 0x000fe40008000000 */
[----:B------:R2:W-:Y:S02]  /*1d4d0*/  UTMALDG.4D [UR8], [UR4], desc[UR6] ;  /* 0x00000608040075b4 */ /* 0x0005e40008019000 */
[----:B--2---:R-:W-:Y:S01]  /*1d4e0*/  NOP ;  /* 0x0000000000007918 */ /* 0x004fe20000000000 */
.L_x_697:
[----:B------:R-:W2:Y:S04]  /*1d4f0*/  LDL.LU R3, [R1+0x4c] ;  /* 0x00004c0001037983 */ /* 0x000ea80000300800 */
[----:B------:R-:W3:Y:S04]  /*1d500*/  LDL.LU R5, [R1+0x34] ;  /* 0x0000340001057983 */ /* 0x000ee80000300800 */
[----:B-1----:R-:W4:Y:S01]  /*1d510*/  LDL.LU R4, [R1+0x58] ;  /* 0x0000580001047983 */ /* 0x002f220000300800 */
        /* <DEDUP_REMOVED lines=10> */
[----:B---3--:R-:W-:-:S03]  /*1d5c0*/  SEL R5, R5, RZ, !P0 ;  /* 0x000000ff05057207 */ /* 0x008fc60004000000 */
[----:B------:R-:W-:Y:S01]  /*1d5d0*/  IMAD R0, R0, UR4, RZ ;  /* 0x0000000400007c24 */ /* 0x000fe2000f8e02ff */
[----:B----4-:R-:W-:-:S03]  /*1d5e0*/  SEL R4, R4, RZ, !P0 ;  /* 0x000000ff04047207 */ /* 0x010fc60004000000 */
        /* <DEDUP_REMOVED lines=8> */
[----:B-1----:R-:W-:Y:S01]  /*1d670*/  MOV R2, 0x0 ;  /* 0x0000000000027802 */ /* 0x002fe20000000f00 */
[----:B------:R-:W-:Y:S01]  /*1d680*/  ULDC.64 UR4, c[0x4][0xb8] ;  /* 0x01002e0000047ab9 */ /* 0x000fe20000000a00 */
[----:B------:R-:W-:Y:S01]  /*1d690*/  ULDC.64 UR6, c[0x4][0xc0] ;  /* 0x0100300000067ab9 */ /* 0x000fe20000000a00 */
[----:B------:R-:W-:Y:S01]  /*1d6a0*/  ULDC.64 UR8, c[0x4][0x20] ;  /* 0x0100080000087ab9 */ /* 0x000fe20000000a00 */
[----:B------:R-:W-:Y:S02]  /*1d6b0*/  IMAD.U32 R4, RZ, RZ, UR4 ;  /* 0x00000004ff047e24 */ /* 0x000fe4000f8e00ff */
[----:B------:R-:W1:Y:S01]  /*1d6c0*/  LDC.64 R2, c[0x4][R2] ;  /* 0x0100000002027b82 */ /* 0x000e620000000a00 */
        /* <DEDUP_REMOVED lines=10> */
.L_x_703:
[----:B------:R-:W-:Y:S05]  /*1d770*/  BSYNC B6 ;  /* 0x0000000000067941 */ /* 0x000fea0003800000 */
.L_x_702:
[----:B-1----:R-:W2:Y:S01]  /*1d780*/  LDL.LU R0, [R1+0x4c] ;  /* 0x00004c0001007983 */ /* 0x002ea20000300800 */
[----:B------:R-:W-:Y:S01]  /*1d790*/  ULDC.64 UR4, c[0x0][0x2d8] ;  /* 0x0000b60000047ab9 */ /* 0x000fe20000000a00 */
[----:B------:R-:W1:Y:S01]  /*1d7a0*/  LDC R8, c[0x0][0x448] ;  /* 0x00011200ff087b82 */ /* 0x000e620000000800 */
[----:B------:R-:W-:Y:S01]  /*1d7b0*/  ULDC.64 UR6, c[0x0][0x280] ;  /* 0x0000a00000067ab9 */ /* 0x000fe20000000a00 */
[----:B------:R-:W3:Y:S04]  /*1d7c0*/  LDL.LU R5, [R1+0x38] ;  /* 0x0000380001057983 */ /* 0x000ee80000300800 */
[----:B------:R-:W3:Y:S04]  /*1d7d0*/  LDL.LU.64 R2, [R1+0x50] ;  /* 0x0000500001027983 */ /* 0x000ee80000300a00 */
[----:B------:R-:W4:Y:S01]  /*1d7e0*/  LDL.LU R4, [R1+0x34] ;  /* 0x0000340001047983 */ /* 0x000f220000300800 */
[----:B-1----:R-:W-:Y:S01]  /*1d7f0*/  ISETP.NE.AND P0, PT, R8, 0x1, PT ;  /* 0x000000010800780c */ /* 0x002fe20003f05270 */
[----:B0-----:R-:W0:-:S12]  /*1d800*/  S2R R11, SR_TID.X ;  /* 0x00000000000b7919 */ /* 0x001e180000002100 */
[----:B------:R-:W1:Y:S01]  /*1d810*/  @P0 LDC R7, c[0x0][0x450] ;  /* 0x00011400ff070b82 */ /* 0x000e620000000800 */
[----:B---3--:R-:W-:Y:S02]  /*1d820*/  IMAD.MOV.U32 R3, RZ, RZ, R5 ;  /* 0x000000ffff037224 */ /* 0x008fe400078e0005 */
[----:B------:R-:W3:Y:S01]  /*1d830*/  LDL.LU R5, [R1+0x4] ;  /* 0x0000040001057983 */ /* 0x000ee20000300800 */
[----:B0-----:R-:W-:Y:S02]  /*1d840*/  IMAD.SHL.U32 R11, R11, 0x8, RZ ;  /* 0x000000080b0b7824 */ /* 0x001fe400078e00ff */
[----:B------:R-:W-:-:S03]  /*1d850*/  IMAD.WIDE.U32 R2, R16, UR4, R2 ;  /* 0x0000000410027c25 */ /* 0x000fc6000f8e0002 */
[----:B------:R-:W-:Y:S01]  /*1d860*/  LOP3.LUT R11, R11, 0x38, RZ, 0xc0, !PT ;  /* 0x000000380b0b7812 */ /* 0x000fe200078ec0ff */
[----:B------:R-:W-:Y:S01]  /*1d870*/  IMAD R3, R16, UR5, R3 ;  /* 0x0000000510037c24 */ /* 0x000fe2000f8e0203 */
[----:B------:R-:W-:Y:S02]  /*1d880*/  ULDC.64 UR4, c[0x0][0x2e0] ;  /* 0x0000b80000047ab9 */ /* 0x000fe40000000a00 */
[----:B--2---:R-:W-:Y:S01]  /*1d890*/  IMAD R0, R0, UR4, RZ ;  /* 0x0000000400007c24 */ /* 0x004fe2000f8e02ff */
[C---:B------:R-:W-:Y:S01]  /*1d8a0*/  LOP3.LUT R10, R11.reuse, 0x40, RZ, 0xfc, !PT ;  /* 0x000000400b0a7812 */ /* 0x040fe200078efcff */
[----:B----4-:R-:W-:Y:S01]  /*1d8b0*/  IMAD.WIDE.U32 R2, R4, UR4, R2 ;  /* 0x0000000404027c25 */ /* 0x010fe2000f8e0002 */
[----:B------:R-:W-:-:S03]  /*1d8c0*/  LOP3.LUT R9, R11, 0x80, RZ, 0xfc, !PT ;  /* 0x000000800b097812 */ /* 0x000fc600078efcff */
[----:B------:R-:W-:Y:S01]  /*1d8d0*/  IMAD R0, R4, UR5, R0 ;  /* 0x0000000504007c24 */ /* 0x000fe2000f8e0200 */
[----:B------:R-:W-:Y:S01]  /*1d8e0*/  ULDC.64 UR4, c[0x0][0x2d0] ;  /* 0x0000b40000047ab9 */ /* 0x000fe20000000a00 */
[----:B------:R-:W0:Y:S02]  /*1d8f0*/  S2R R4, SR_TID.X ;  /* 0x0000000000047919 */ /* 0x000e240000002100 */
[----:B------:R-:W-:Y:S01]  /*1d900*/  IMAD.IADD R3, R3, 0x1, R0 ;  /* 0x0000000103037824 */ /* 0x000fe200078e0200 */
[----:B0-----:R-:W-:-:S04]  /*1d910*/  LOP3.LUT R4, R4, 0x7f, RZ, 0xc0, !PT ;  /* 0x0000007f04047812 */ /* 0x001fc800078ec0ff */
[----:B------:R-:W-:Y:S02]  /*1d920*/  SHF.R.U32.HI R6, RZ, 0x3, R4 ;  /* 0x00000003ff067819 */ /* 0x000fe40000011604 */
[----:B------:R-:W0:Y:S02]  /*1d930*/  S2R R4, SR_TID.X ;  /* 0x0000000000047919 */ /* 0x000e240000002100 */
[----:B0-----:R-:W-:-:S05]  /*1d940*/  IMAD.SHL.U32 R4, R4, 0x10, RZ ;  /* 0x0000001004047824 */ /* 0x001fca00078e00ff */
[----:B------:R-:W-:Y:S02]  /*1d950*/  LOP3.LUT R4, R6, 0x70, R4, 0xf8, !PT ;  /* 0x0000007006047812 */ /* 0x000fe400078ef804 */
[----:B------:R-:W0:Y:S01]  /*1d960*/  @P0 LDC R6, c[0x0][0x44c] ;  /* 0x00011300ff060b82 */ /* 0x000e220000000800 */
[----:B---3--:R-:W-:-:S05]  /*1d970*/  IMAD.SHL.U32 R5, R5, 0x80, RZ ;  /* 0x0000008005057824 */ /* 0x008fca00078e00ff */
[----:B------:R-:W-:-:S05]  /*1d980*/  LOP3.LUT R4, R4, R5, RZ, 0xfc, !PT ;  /* 0x0000000504047212 */ /* 0x000fca00078efcff */
[----:B0-----:R-:W-:-:S04]  /*1d990*/  @P0 IMAD.HI.U32 R6, R4, R6, RZ ;  /* 0x0000000604060227 */ /* 0x001fc800078e00ff */
[----:B------:R-:W-:Y:S01]  /*1d9a0*/  IMAD.MOV.U32 R0, RZ, RZ, R4 ;  /* 0x000000ffff007224 */ /* 0x000fe200078e0004 */
[----:B-1----:R-:W-:-:S05]  /*1d9b0*/  @P0 SHF.R.U32.HI R0, RZ, R7, R6 ;  /* 0x00000007ff000219 */ /* 0x002fca0000011606 */
[----:B------:R-:W-:Y:S02]  /*1d9c0*/  IMAD.MOV R6, RZ, RZ, -R0 ;  /* 0x000000ffff067224 */ /* 0x000fe400078e0a00 */
[----:B------:R-:W-:-:S04]  /*1d9d0*/  IMAD.WIDE.U32 R2, R0, UR4, R2 ;  /* 0x0000000400027c25 */ /* 0x000fc8000f8e0002 */
[----:B------:R-:W-:Y:S01]  /*1d9e0*/  IMAD R4, R8, R6, R4 ;  /* 0x0000000608047224 */ /* 0x000fe200078e0204 */
[----:B------:R-:W-:-:S05]  /*1d9f0*/  SHF.R.S32.HI R6, RZ, 0x1f, R0 ;  /* 0x0000001fff067819 */ /* 0x000fca0000011400 */
        /* <DEDUP_REMOVED lines=8> */
[----:B------:R-:W-:Y:S01]  /*1da80*/  ISETP.GE.AND P1, PT, R10, UR4, PT ;  /* 0x000000040a007c0c */ /* 0x000fe2000bf26270 */
[----:B------:R-:W-:Y:S01]  /*1da90*/  IMAD R0, R4, UR5, R0 ;  /* 0x0000000504007c24 */ /* 0x000fe2000f8e0200 */
[----:B------:R0:W5:Y:S01]  /*1daa0*/  LDL R10, [R1+0x2c] ;  /* 0x00002c00010a7983 */ /* 0x0001620000100800 */
[C---:B------:R-:W-:Y:S02]  /*1dab0*/  LEA R4, P3, R2.reuse, UR6, 0x1 ;  /* 0x0000000602047c11 */ /* 0x040fe4000f8608ff */
[----:B------:R-:W-:Y:S01]  /*1dac0*/  IMAD.IADD R0, R3, 0x1, R0 ;  /* 0x0000000103007824 */ /* 0x000fe200078e0200 */
[----:B------:R-:W-:Y:S02]  /*1dad0*/  ISETP.GE.AND P2, PT, R11, UR4, PT ;  /* 0x000000040b007c0c */ /* 0x000fe4000bf46270 */
[----:B------:R-:W-:Y:S01]  /*1dae0*/  ISETP.GE.AND P0, PT, R9, UR4, PT ;  /* 0x0000000409007c0c */ /* 0x000fe2000bf06270 */
[----:B------:R-:W-:Y:S01]  /*1daf0*/  UMOV UR4, 0xffffffff ;  /* 0xffffffff00047882 */ /* 0x000fe20000000000 */
[----:B------:R-:W-:-:S02]  /*1db00*/  LEA.HI.X R3, R2, UR7, R0, 0x1, P3 ;  /* 0x0000000702037c11 */ /* 0x000fc400098f0c00 */
[----:B0-----:R-:W-:Y:S09]  /*1db10*/  BRA.DIV UR4, `(.L_x_704) ;  /* 0x0000004a04dc7947 */ /* 0x001ff2000b800000 */
[----:B------:R-:W0:Y:S02]  /*1db20*/  S2R R6, SR_TID.X ;  /* 0x0000000000067919 */ /* 0x000e240000002100 */
[----:B0-----:R-:W-:-:S04]  /*1db30*/  LOP3.LUT R6, R6, 0x7f, RZ, 0xc0, !PT ;  /* 0x0000007f06067812 */ /* 0x001fc800078ec0ff */
[----:B------:R-:W-:Y:S02]  /*1db40*/  SHF.R.U32.HI R7, RZ, 0x3, R6 ;  /* 0x00000003ff077819 */ /* 0x000fe40000011606 */
[----:B------:R-:W2:Y:S03]  /*1db50*/  LDL.LU R6, [R1+0x5c] ;  /* 0x00005c0001067983 */ /* 0x000ea60000300800 */
[----:B------:R-:W-:Y:S01]  /*1db60*/  IMAD.IADD R0, R7, 0x1, R5 ;  /* 0x0000000107007824 */ /* 0x000fe200078e0205 */
[----:B------:R-:W0:Y:S03]  /*1db70*/  S2R R11, SR_TID.X ;  /* 0x00000000000b7919 */ /* 0x000e260000002100 */
[----:B------:R-:W-:Y:S01]  /*1db80*/  VIADD R5, R0, 0x10 ;  /* 0x0000001000057836 */ /* 0x000fe20000000000 */
[----:B------:R-:W1:Y:S04]  /*1db90*/  SHFL.IDX PT, R7, R4, RZ, 0x181f ;  /* 0x00181fff04077589 */ /* 0x000e6800000e0000 */
[----:B------:R-:W-:Y:S01]  /*1dba0*/  SHFL.IDX PT, R9, R3, 0x1, 0x181f ;  /* 0x00381f0003097f89 */ /* 0x000fe200000e0000 */
[----:B0-----:R-:W-:-:S05]  /*1dbb0*/  IMAD.SHL.U32 R11, R11, 0x8, RZ ;  /* 0x000000080b0b7824 */ /* 0x001fca00078e00ff */
[----:B------:R-:W-:Y:S01]  /*1dbc0*/  LOP3.LUT R11, R11, 0x38, RZ, 0xc0, !PT ;  /* 0x000000380b0b7812 */ /* 0x000fe200078ec0ff */
[----:B--2---:R-:W-:Y:S02]  /*1dbd0*/  IMAD R2, R6, R8, RZ ;  /* 0x0000000806027224 */ /* 0x004fe400078e02ff */
[----:B------:R-:W0:Y:S03]  /*1dbe0*/  SHFL.IDX PT, R6, R3, RZ, 0x181f ;  /* 0x00181fff03067589 */ /* 0x000e2600000e0000 */
[-C--:B------:R-:W-:Y:S02]  /*1dbf0*/  ISETP.GE.AND P4, PT, R0, R2.reuse, PT ;  /* 0x000000020000720c */ /* 0x080fe40003f86270 */
[----:B------:R-:W-:Y:S02]  /*1dc00*/  ISETP.GE.AND P3, PT, R5, R2, PT ;  /* 0x000000020500720c */ /* 0x000fe40003f66270 */
[----:B------:R-:W2:Y:S09]  /*1dc10*/  SHFL.IDX PT, R5, R4, 0x1, 0x181f ;  /* 0x00381f0004057f89 */ /* 0x000eb200000e0000 */
[----:B-1----:R-:W-:-:S05]  /*1dc20*/  @!P4 LEA R7, P5, R11, R7, 0x1 ;  /* 0x000000070b07c211 */ /* 0x002fca00078a08ff */
[----:B0-----:R-:W-:-:S05]  /*1dc30*/  @!P4 IMAD.X R6, RZ, RZ, R6, P5 ;  /* 0x000000ffff06c224 */ /* 0x001fca00028e0606 */
[-C--:B------:R-:W-:Y:S02]  /*1dc40*/  @!P4 LOP3.LUT R7, R7, R6.reuse, RZ, 0x3c, !PT ;  /* 0x000000060707c212 */ /* 0x080fe400078e3cff */
[----:B--2---:R-:W-:Y:S02]  /*1dc50*/  @!P3 LEA R8, P5, R11, R5, 0x1 ;  /* 0x000000050b08b211 */ /* 0x004fe400078a08ff */
[----:B------:R-:W-:-:S03]  /*1dc60*/  @!P4 LOP3.LUT R6, R7, R6, RZ, 0x3c, !PT ;  /* 0x000000060706c212 */ /* 0x000fc600078e3cff */
[----:B------:R-:W-:Y:S01]  /*1dc70*/  @!P3 IMAD.X R5, RZ, RZ, R9, P5 ;  /* 0x000000ffff05b224 */ /* 0x000fe200028e0609 */
[----:B------:R-:W-:-:S05]  /*1dc80*/  @!P4 LOP3.LUT R7, R7, R6, RZ, 0x3c, !PT ;  /* 0x000000060707c212 */ /* 0x000fca00078e3cff */
[----:B-----5:R-:W-:Y:S04]  /*1dc90*/  @!P4 LDGSTS.E.BYPASS.LTC128B.128 [R10+0x10400], desc[UR56][R6.64], !P2 ;  /* 0x10400000060acfae */ /* 0x020fe8000d101d78 */
[----:B------:R-:W-:Y:S04]  /*1dca0*/  @!P4 LDGSTS.E.BYPASS.LTC128B.128 [R10+0x14400], desc[UR56][R6.64+0x80], !P1 ;  /* 0x14400080060acfae */ /* 0x000fe8000c901d78 */
[----:B------:R0:W-:Y:S02]  /*1dcb0*/  @!P4 LDGSTS.E.BYPASS.LTC128B.128 [R10+0x18400], desc[UR56][R6.64+0x100], !P0 ;  /* 0x18400100060acfae */ /* 0x0001e4000c101d78 */
[----:B0-----:R-:W-:-:S02]  /*1dcc0*/  @!P3 IMAD.MOV.U32 R6, RZ, RZ, R8 ;  /* 0x000000ffff06b224 */ /* 0x001fc400078e0008 */
[----:B------:R-:W-:Y:S01]  /*1dcd0*/  @!P3 IMAD.MOV.U32 R7, RZ, RZ, R5 ;  /* 0x000000ffff07b224 */ /* 0x000fe200078e0005 */
[----:B------:R-:W-:Y:S01]  /*1dce0*/  SHFL.IDX PT, R8, R3, 0x2, 0x181f ;  /* 0x00581f0003087f89 */ /* 0x000fe200000e0000 */
[----:B------:R-:W-:-:S03]  /*1dcf0*/  VIADD R5, R0, 0x20 ;  /* 0x0000002000057836 */ /* 0x000fc60000000000 */
[----:B------:R-:W-:Y:S04]  /*1dd00*/  @!P3 LDGSTS.E.BYPASS.LTC128B.128 [R10+0x10c00], desc[UR56][R6.64], !P2 ;  /* 0x10c00000060abfae */ /* 0x000fe8000d101d78 */
[----:B------:R-:W-:Y:S04]  /*1dd10*/  @!P3 LDGSTS.E.BYPASS.LTC128B.128 [R10+0x14c00], desc[UR56][R6.64+0x80], !P1 ;  /* 0x14c00080060abfae */ /* 0x000fe8000c901d78 */
[----:B------:R0:W-:Y:S01]  /*1dd20*/  @!P3 LDGSTS.E.BYPASS.LTC128B.128 [R10+0x18c00], desc[UR56][R6.64+0x100], !P0 ;  /* 0x18c00100060abfae */ /* 0x0001e2000c101d78 */
[----:B------:R-:W-:-:S03]  /*1dd30*/  ISETP.GE.AND P3, PT, R5, R2, PT ;  /* 0x000000020500720c */ /* 0x000fc60003f66270 */
[----:B------:R-:W1:Y:S10]  /*1dd40*/  SHFL.IDX PT, R5, R4, 0x2, 0x181f ;  /* 0x00581f0004057f89 */ /* 0x000e7400000e0000 */
        /* <DEDUP_REMOVED lines=53> */
.L_x_846:
        /* <DEDUP_REMOVED lines=15> */
.L_x_706:
[----:B------:R-:W-:Y:S05]  /*1e190*/  BSYNC B0 ;  /* 0x0000000000007941 */ /* 0x000fea0003800000 */
.L_x_705:
[----:B------:R-:W-:Y:S01]  /*1e1a0*/  NOP ;  /* 0x0000000000007918 */ /* 0x000fe20000000000 */
[----:B------:R-:W-:Y:S01]  /*1e1b0*/  PLOP3.LUT P0, PT, PT, PT, PT, 0x80, 0x0 ;  /* 0x000000000000781c */ /* 0x000fe20003f0f070 */
[----:B------:R-:W-:-:S12]  /*1e1c0*/  VIADD R11, R18, 0x34800 ;  /* 0x00034800120b7836 */ /* 0x000fd80000000000 */
.L_x_707:
        /* <DEDUP_REMOVED lines=16> */
[----:B------:R-:W5:Y:S03]  /*1e2d0*/  SYNCS.PHASECHK.TRANS64.TRYWAIT P0, [R18+URZ+0x34820], R0 ;  /* 0x03482000120075a7 */ /* 0x000f66000800017f */
[----:B----45:R-:W-:Y:S05]  /*1e2e0*/  @!P0 BRA `(.L_x_709) ;  /* 0x0000004c00ec8947 */ /* 0x030fea0003800000 */
.L_x_847:
[----:B------:R-:W-:Y:S05]  /*1e2f0*/  BSYNC B0 ;  /* 0x0000000000007941 */ /* 0x000fea0003800000 */
.L_x_708:
[----:B-1-3--:R-:W4:Y:S04]  /*1e300*/  LDL R3, [R1+0x48] ;  /* 0x0000480001037983 */ /* 0x00af280000100800 */
[----:B------:R-:W3:Y:S01]  /*1e310*/  LDL R2, [R1+0x30] ;  /* 0x0000300001027983 */ /* 0x000ee20000100800 */
[----:B------:R-:W-:Y:S01]  /*1e320*/  BSSY B0, `(.L_x_710) ;  /* 0x0000213000007945 */ /* 0x000fe20003800000 */
[----:B----4-:R-:W-:-:S05]  /*1e330*/  VIADD R0, R3, 0xfffffffe ;  /* 0xfffffffe03007836 */ /* 0x010fca0000000000 */
[----:B---3--:R-:W-:-:S13]  /*1e340*/  ISETP.GE.AND P0, PT, R0, R2, PT ;  /* 0x000000020000720c */ /* 0x008fda0003f06270 */
[----:B------:R-:W-:Y:S05]  /*1e350*/  @!P0 BRA `(.L_x_711) ;  /* 0x00000020003c8947 */ /* 0x000fea0003800000 */
[----:B--2---:R-:W0:Y:S04]  /*1e360*/  LDL.LU R5, [R1+0x60] ;  /* 0x0000600001057983 */ /* 0x004e280000300800 */
[----:B------:R-:W2:Y:S04]  /*1e370*/  LDL.LU R4, [R1+0x44] ;  /* 0x0000440001047983 */ /* 0x000ea80000300800 */
[----:B------:R-:W3:Y:S01]  /*1e380*/  LDL.LU R3, [R1+0x40] ;  /* 0x0000400001037983 */ /* 0x000ee20000300800 */
[----:B------:R-:W-:Y:S01]  /*1e390*/  LOP3.LUT R2, RZ, R2, RZ, 0x33, !PT ;  /* 0x00000002ff027212 */ /* 0x000fe200078e33ff */
[----:B------:R-:W-:Y:S01]  /*1e3a0*/  BSSY B2, `(.L_x_712) ;  /* 0x00000b5000027945 */ /* 0x000fe20003800000 */
[----:B0-----:R-:W-:-:S04]  /*1e3b0*/  VIADD R6, R5, 0x1 ;  /* 0x0000000105067836 */ /* 0x001fc80000000000 */
[----:B--2---:R-:W-:-:S05]  /*1e3c0*/  IMAD R6, R6, R4, RZ ;  /* 0x0000000406067224 */ /* 0x004fca00078e02ff */
[----:B---3--:R-:W-:-:S05]  /*1e3d0*/  VIMNMX R6, R3, R6, PT ;  /* 0x0000000603067248 */ /* 0x008fca0003fe0100 */
        /* <DEDUP_REMOVED lines=40> */
.L_x_716:
[----:B------:R-:W-:Y:S01]  /*1e660*/  IMAD R3, R8, 0x8, R18 ;  /* 0x0000000808037824 */ /* 0x000fe200078e0212 */
[----:B------:R-:W-:Y:S01]  /*1e670*/  SHF.L.U32 R2, R10, 0x1f, RZ ;  /* 0x0000001f0a027819 */ /* 0x000fe200000006ff */
[----:B------:R-:W-:Y:S03]  /*1e680*/  BSSY B3, `(.L_x_717) ;  /* 0x0000003000037945 */ /* 0x000fe60003800000 */
[----:B------:R-:W1:Y:S02]  /*1e690*/  SYNCS.PHASECHK.TRANS64.TRYWAIT P0, [R3+URZ+0x34840], R2 ;  /* 0x03484002030075a7 */ /* 0x000e64000800017f */
[----:B-1----:R-:W-:Y:S05]  /*1e6a0*/  @!P0 BRA `(.L_x_718) ;  /* 0x0000004c00108947 */ /* 0x002fea0003800000 */
.L_x_848:
[----:B------:R-:W-:Y:S05]  /*1e6b0*/  BSYNC B3 ;  /* 0x0000000000037941 */ /* 0x000fea0003800000 */
.L_x_717:
        /* <DEDUP_REMOVED lines=12> */
.L_x_720:
[----:B------:R-:W-:Y:S05]  /*1e780*/  BSYNC B3 ;  /* 0x0000000000037941 */ /* 0x000fea0003800000 */
.L_x_719:
        /* <DEDUP_REMOVED lines=12> */
.L_x_721:
        /* <DEDUP_REMOVED lines=16> */
.L_x_722:
        /* <DEDUP_REMOVED lines=15> */
.L_x_723:
        /* <DEDUP_REMOVED lines=16> */
.L_x_849:
[----:B------:R-:W-:Y:S05]  /*1eb40*/  BSYNC B3 ;  /* 0x0000000000037941 */ /* 0x000fea0003800000 */
.L_x_724:
[----:B------:R-:W-:Y:S01]  /*1eb50*/  BSSY B3, `(.L_x_726) ;  /* 0x000000c000037945 */ /* 0x000fe20003800000 */
[----:B------:R-:W-:Y:S02]  /*1eb60*/  IMAD.MOV.U32 R12, RZ, RZ, 0x0 ;  /* 0x00000000ff0c7424 */ /* 0x000fe400078e00ff */
[----:B------:R-:W-:Y:S01]  /*1eb70*/  IMAD.MOV.U32 R13, RZ, RZ, 0x14f00000 ;  /* 0x14f00000ff0d7424 */ /* 0x000fe200078e00ff */
[----:B------:R-:W-:Y:S06]  /*1eb80*/  @P1 BRA `(.L_x_727) ;  /* 0x0000000000201947 */ /* 0x000fec0003800000 */
[----:B------:R-:W1:Y:S01]  /*1eb90*/  S2R R5, SR_TID.X ;  /* 0x0000000000057919 */ /* 0x000e620000002100 */
[----:B0-----:R-:W-:Y:S02]  /*1eba0*/  IMAD R2, R19, 0x8, R18 ;  /* 0x0000000813027824 */ /* 0x001fe400078e0212 */
[----:B------:R-:W-:-:S04]  /*1ebb0*/  IMAD.MOV.U32 R3, RZ, RZ, 0x8000 ;  /* 0x00008000ff037424 */ /* 0x000fc800078e00ff */
[----:B------:R2:W-:Y:S01]  /*1ebc0*/  SYNCS.ARRIVE.TRANS64 RZ, [R2+URZ+0x34850], R3 ;  /* 0x0348500302ff79a7 */ /* 0x0005e2000800003f */
[----:B-1----:R-:W-:-:S04]  /*1ebd0*/  LOP3.LUT R5, R5, 0x1f, RZ, 0xc0, !PT ;  /* 0x0000001f05057812 */ /* 0x002fc800078ec0ff */
[----:B------:R-:W-:-:S13]  /*1ebe0*/  ISETP.NE.AND P0, PT, R5, RZ, PT ;  /* 0x000000ff0500720c */ /* 0x000fda0003f05270 */
[----:B--2---:R-:W-:Y:S05]  /*1ebf0*/  @!P0 BRA `(.L_x_727) ;  /* 0x0000000000048947 */ /* 0x004fea0003800000 */
[----:B------:R-:W-:Y:S01]  /*1ec00*/  BPT.TRAP 0x1 ;  /* 0x000000040000795c */ /* 0x000fe20000300000 */
.L_x_727:
[----:B------:R-:W-:Y:S05]  /*1ec10*/  BSYNC B3 ;  /* 0x0000000000037941 */ /* 0x000fea0003800000 */
.L_x_726:
[----:B------:R-:W2:Y:S04]  /*1ec20*/  LDL R5, [R1+0x20] ;  /* 0x0000200001057983 */ /* 0x000ea80000100800 */
[----:B0-----:R-:W2:Y:S01]  /*1ec30*/  LDL.LU R3, [R1+0x8] ;  /* 0x0000080001037983 */ /* 0x001ea20000300800 */
        /* <DEDUP_REMOVED lines=11> */
.L_x_728:
        /* <DEDUP_REMOVED lines=15> */
.L_x_729:
        /* <DEDUP_REMOVED lines=12> */
.L_x_715:
[----:B------:R-:W-:Y:S05]  /*1eea0*/  BSYNC B1 ;  /* 0x0000000000017941 */ /* 0x000fea0003800000 */
.L_x_714:
[----:B0-----:R-:W2:Y:S01]  /*1eeb0*/  LDL.LU R0, [R1+0x48] ;  /* 0x0000480001007983 */ /* 0x001ea20000300800 */
[----:B------:R-:W-:-:S03]  /*1eec0*/  IMAD.MOV.U32 R19, RZ, RZ, R8 ;  /* 0x000000ffff137224 */ /* 0x000fc600078e0008 */
[----:B------:R0:W-:Y:S02]  /*1eed0*/  STL [R1+0x1c], R10 ;  /* 0x00001c0a01007387 */ /* 0x0001e40000100800 */
[----:B0-2---:R-:W-:-:S07]  /*1eee0*/  VIADD R0, R0, 0xfffffffd ;  /* 0xfffffffd00007836 */ /* 0x005fce0000000000 */
.L_x_713:
[----:B------:R-:W-:Y:S05]  /*1eef0*/  BSYNC B2 ;  /* 0x0000000000027941 */ /* 0x000fea0003800000 */
.L_x_712:
[----:B------:R-:W-:Y:S01]  /*1ef00*/  VIADD R9, R9, 0xfffffffe ;  /* 0xfffffffe09097836 */ /* 0x000fe20000000000 */
[----:B------:R-:W-:-:S04]  /*1ef10*/  LOP3.LUT R6, RZ, R6, RZ, 0x33, !PT ;  /* 0x00000006ff067212 */ /* 0x000fc800078e33ff */
[----:B------:R-:W-:-:S13]  /*1ef20*/  ISETP.NE.AND P0, PT, R9, R6, PT ;  /* 0x000000060900720c */ /* 0x000fda0003f05270 */
[----:B------:R-:W-:Y:S05]  /*1ef30*/  @!P0 BRA `(.L_x_711) ;  /* 0x0000001400448947 */ /* 0x000fea0003800000 */
[----:B------:R-:W-:-:S07]  /*1ef40*/  IMAD.MOV.U32 R9, RZ, RZ, R17 ;  /* 0x000000ffff097224 */ /* 0x000fce00078e0011 */
.L_x_762:
        /* <DEDUP_REMOVED lines=35> */
.L_x_732:
[----:B------:R-:W-:Y:S01]  /*1f180*/  IMAD R3, R4, 0x8, R18 ;  /* 0x0000000804037824 */ /* 0x000fe200078e0212 */
[----:B------:R-:W-:Y:S01]  /*1f190*/  SHF.L.U32 R2, R5, 0x1f, RZ ;  /* 0x0000001f05027819 */ /* 0x000fe200000006ff */
[----:B------:R-:W-:Y:S03]  /*1f1a0*/  BSSY B2, `(.L_x_733) ;  /* 0x0000003000027945 */ /* 0x000fe60003800000 */
[----:B------:R-:W1:Y:S02]  /*1f1b0*/  SYNCS.PHASECHK.TRANS64.TRYWAIT P0, [R3+URZ+0x34840], R2 ;  /* 0x03484002030075a7 */ /* 0x000e64000800017f */
[----:B-1----:R-:W-:Y:S05]  /*1f1c0*/  @!P0 BRA `(.L_x_734) ;  /* 0x0000004000708947 */ /* 0x002fea0003800000 */
.L_x_850:
[----:B------:R-:W-:Y:S05]  /*1f1d0*/  BSYNC B2 ;  /* 0x0000000000027941 */ /* 0x000fea0003800000 */
.L_x_733:
        /* <DEDUP_REMOVED lines=12> */
.L_x_736:
[----:B------:R-:W-:Y:S05]  /*1f2a0*/  BSYNC B2 ;  /* 0x0000000000027941 */ /* 0x000fea0003800000 */
.L_x_735:
[----:B-1----:R-:W2:Y:S01]  /*1f2b0*/  LDL R2, [R1+0x20] ;  /* 0x0000200001027983 */ /* 0x002ea20000100800 */
[----:B------:R-:W-:Y:S01]  /*1f2c0*/  IMAD.MOV.U32 R10, RZ, RZ, RZ ;  /* 0x000000ffff0a7224 */ /* 0x000fe200078e00ff */
[----:B------:R-:W-:Y:S01]  /*1f2d0*/  UIADD3 UR4, UP0, UR36, 0x370, URZ ;  /* 0x0000037024047890 */ /* 0x000fe2000ff1e03f */
[----:B------:R-:W-:Y:S01]  /*1f2e0*/  IMAD R7, R4, 0xc000, R18 ;  /* 0x0000c00004077824 */ /* 0x000fe200078e0212 */
[----:B------:R-:W-:Y:S01]  /*1f2f0*/  PLOP3.LUT P0, PT, PT, PT, PT, 0x80, 0x0 ;  /* 0x000000000000781c */ /* 0x000fe20003f0f070 */
[----:B------:R-:W-:Y:S01]  /*1f300*/  VIADD R3, R3, 0x34830 ;  /* 0x0003483003037836 */ /* 0x000fe20000000000 */
[----:B------:R-:W-:Y:S01]  /*1f310*/  R2UR UR10, R10 ;  /* 0x000000000a0a72ca */ /* 0x000fe200000e0000 */
[----:B0-----:R-:W-:Y:S01]  /*1f320*/  VIADD R8, R7, 0x1c400 ;  /* 0x0001c40007087836 */ /* 0x001fe20000000000 */
[----:B------:R-:W-:Y:S01]  /*1f330*/  UIADD3.X UR5, URZ, UR37, URZ, UP0, !UPT ;  /* 0x000000253f057290 */ /* 0x000fe200087fe43f */
[----:B------:R-:W-:Y:S01]  /*1f340*/  UMOV UR6, 0x0 ;  /* 0x0000000000067882 */ /* 0x000fe20000000000 */
[----:B------:R-:W-:Y:S01]  /*1f350*/  UMOV UR7, 0x14f00000 ;  /* 0x14f0000000077882 */ /* 0x000fe20000000000 */
[----:B--2---:R-:W-:-:S10]  /*1f360*/  IMAD R2, R6, 0x80, R2 ;  /* 0x0000008006027824 */ /* 0x004fd400078e0202 */
.L_x_737:
        /* <DEDUP_REMOVED lines=16> */
.L_x_738:
        /* <DEDUP_REMOVED lines=15> */
.L_x_739:
        /* <DEDUP_REMOVED lines=16> */
.L_x_851:
[----:B------:R-:W-:Y:S05]  /*1f660*/  BSYNC B2 ;  /* 0x0000000000027941 */ /* 0x000fea0003800000 */
.L_x_740:
        /* <DEDUP_REMOVED lines=11> */
.L_x_743:
[----:B------:R-:W-:Y:S05]  /*1f720*/  BSYNC B2 ;  /* 0x0000000000027941 */ /* 0x000fea0003800000 */
.L_x_742:
        /* <DEDUP_REMOVED lines=12> */
.L_x_744:
        /* <DEDUP_REMOVED lines=15> */
.L_x_745:
        /* <DEDUP_REMOVED lines=12> */
.L_x_731:
[----:B------:R-:W-:Y:S05]  /*1f9a0*/  BSYNC B1 ;  /* 0x0000000000017941 */ /* 0x000fea0003800000 */
.L_x_730:
        /* <DEDUP_REMOVED lines=35> */
.L_x_748:
[----:B------:R-:W-:Y:S01]  /*1fbe0*/  IMAD R2, R19, 0x8, R18 ;  /* 0x0000000813027824 */ /* 0x000fe200078e0212 */
[----:B------:R-:W-:Y:S01]  /*1fbf0*/  SHF.L.U32 R3, R10, 0x1f, RZ ;  /* 0x0000001f0a037819 */ /* 0x000fe200000006ff */
[----:B------:R-:W-:Y:S03]  /*1fc00*/  BSSY B2, `(.L_x_749) ;  /* 0x0000003000027945 */ /* 0x000fe60003800000 */
[----:B------:R-:W2:Y:S02]  /*1fc10*/  SYNCS.PHASECHK.TRANS64.TRYWAIT P0, [R2+URZ+0x34840], R3 ;  /* 0x03484003020075a7 */ /* 0x000ea4000800017f */
[----:B--2---:R-:W-:Y:S05]  /*1fc20*/  @!P0 BRA `(.L_x_750) ;  /* 0x0000003800008947 */ /* 0x004fea0003800000 */
.L_x_852:
[----:B------:R-:W-:Y:S05]  /*1fc30*/  BSYNC B2 ;  /* 0x0000000000027941 */ /* 0x000fea0003800000 */
.L_x_749:
        /* <DEDUP_REMOVED lines=12> */
.L_x_752:
[----:B------:R-:W-:Y:S05]  /*1fd00*/  BSYNC B2 ;  /* 0x0000000000027941 */ /* 0x000fea0003800000 */
.L_x_751:
[----:B--2---:R-:W2:Y:S01]  /*1fd10*/  LDL R2, [R1+0x20] ;  /* 0x0000200001027983 */ /* 0x004ea20000100800 */
[----:B------:R-:W-:Y:S01]  /*1fd20*/  IMAD.MOV.U32 R14, RZ, RZ, RZ ;  /* 0x000000ffff0e7224 */ /* 0x000fe200078e00ff */
[----:B------:R-:W-:Y:S01]  /*1fd30*/  UIADD3 UR4, UP0, UR36, 0x370, URZ ;  /* 0x0000037024047890 */ /* 0x000fe2000ff1e03f */
[C---:B------:R-:W-:Y:S01]  /*1fd40*/  IMAD R3, R19.reuse, 0x8, R11 ;  /* 0x0000000813037824 */ /* 0x040fe200078e020b */
[----:B------:R-:W-:Y:S01]  /*1fd50*/  PLOP3.LUT P0, PT, PT, PT, PT, 0x80, 0x0 ;  /* 0x000000000000781c */ /* 0x000fe20003f0f070 */
[----:B------:R-:W-:Y:S01]  /*1fd60*/  IMAD R8, R19, 0xc000, R18 ;  /* 0x0000c00013087824 */ /* 0x000fe200078e0212 */
[----:B------:R-:W-:Y:S01]  /*1fd70*/  R2UR UR10, R14 ;  /* 0x000000000e0a72ca */ /* 0x000fe200000e0000 */
[----:B------:R-:W-:Y:S01]  /*1fd80*/  VIADD R3, R3, 0x30 ;  /* 0x0000003003037836 */ /* 0x000fe20000000000 */
[----:B------:R-:W-:Y:S01]  /*1fd90*/  UIADD3.X UR5, URZ, UR37, URZ, UP0, !UPT ;  /* 0x000000253f057290 */ /* 0x000fe200087fe43f */
[----:B0-----:R-:W-:Y:S01]  /*1fda0*/  VIADD R10, R8, 0x1c400 ;  /* 0x0001c400080a7836 */ /* 0x001fe20000000000 */
[----:B------:R-:W-:Y:S01]  /*1fdb0*/  UMOV UR6, 0x0 ;  /* 0x0000000000067882 */ /* 0x000fe20000000000 */
[----:B------:R-:W-:Y:S01]  /*1fdc0*/  UMOV UR7, 0x14f00000 ;  /* 0x14f0000000077882 */ /* 0x000fe20000000000 */
[----:B--2---:R-:W-:-:S09]  /*1fdd0*/  IMAD R2, R7, 0x80, R2 ;  /* 0x0000008007027824 */ /* 0x004fd200078e0202 */
.L_x_753:
        /* <DEDUP_REMOVED lines=16> */
.L_x_754:
        /* <DEDUP_REMOVED lines=15> */
.L_x_755:
        /* <DEDUP_REMOVED lines=15> */
.L_x_853:
[----:B------:R-:W-:Y:S05]  /*200c0*/  BSYNC B2 ;  /* 0x0000000000027941 */ /* 0x000fea0003800000 */
.L_x_756:
[----:B------:R-:W-:Y:S01]  /*200d0*/  BSSY B2, `(.L_x_758) ;  /* 0x000000b000027945 */ /* 0x000fe20003800000 */
[----:B------:R-:W-:Y:S02]  /*200e0*/  IMAD.MOV.U32 R12, RZ, RZ, 0x0 ;  /* 0x00000000ff0c7424 */ /* 0x000fe400078e00ff */
[----:B------:R-:W-:Y:S01]  /*200f0*/  IMAD.MOV.U32 R13, RZ, RZ, 0x14f00000 ;  /* 0x14f00000ff0d7424 */ /* 0x000fe200078e00ff */
[----:B------:R-:W-:Y:S06]  /*20100*/  @P1 BRA `(.L_x_759) ;  /* 0x00000000001c1947 */ /* 0x000fec0003800000 */
[----:B------:R-:W1:Y:S01]  /*20110*/  S2R R8, SR_TID.X ;  /* 0x0000000000087919 */ /* 0x000e620000002100 */
[----:B------:R-:W-:-:S04]  /*20120*/  IMAD.MOV.U32 R3, RZ, RZ, 0x8000 ;  /* 0x00008000ff037424 */ /* 0x000fc800078e00ff */
[----:B------:R2:W-:Y:S01]  /*20130*/  SYNCS.ARRIVE.TRANS64 RZ, [R2+URZ+0x50], R3 ;  /* 0x0000500302ff79a7 */ /* 0x0005e2000800003f */
[----:B-1----:R-:W-:-:S04]  /*20140*/  LOP3.LUT R8, R8, 0x1f, RZ, 0xc0, !PT ;  /* 0x0000001f08087812 */ /* 0x002fc800078ec0ff */
[----:B------:R-:W-:-:S13]  /*20150*/  ISETP.NE.AND P0, PT, R8, RZ, PT ;  /* 0x000000ff0800720c */ /* 0x000fda0003f05270 */
[----:B--2---:R-:W-:Y:S05]  /*20160*/  @!P0 BRA `(.L_x_759) ;  /* 0x0000000000048947 */ /* 0x004fea0003800000 */
[----:B------:R-:W-:Y:S01]  /*20170*/  BPT.TRAP 0x1 ;  /* 0x000000040000795c */ /* 0x000fe20000300000 */
.L_x_759:
[----:B------:R-:W-:Y:S05]  /*20180*/  BSYNC B2 ;  /* 0x0000000000027941 */ /* 0x000fea0003800000 */
.L_x_758:
        /* <DEDUP_REMOVED lines=12> */
.L_x_760:
        /* <DEDUP_REMOVED lines=15> */
.L_x_761:
        /* <DEDUP_REMOVED lines=12> */
.L_x_747:
[----:B------:R-:W-:Y:S05]  /*20400*/  BSYNC B1 ;  /* 0x0000000000017941 */ /* 0x000fea0003800000 */
.L_x_746:
[----:B------:R-:W2:Y:S01]  /*20410*/  LDL R2, [R1+0x30] ;  /* 0x0000300001027983 */ /* 0x000ea20000100800 */
[----:B------:R-:W-:Y:S01]  /*20420*/  VIADD R0, R0, 0xfffffffe ;  /* 0xfffffffe00007836 */ /* 0x000fe20000000000 */
[----:B--2---:R-:W-:-:S13]  /*20430*/  ISETP.GT.AND P0, PT, R6, R2, PT ;  /* 0x000000020600720c */ /* 0x004fda0003f04270 */
[----:B------:R-:W-:Y:S05]  /*20440*/  @P0 BRA `(.L_x_762) ;  /* 0xffffffe800c00947 */ /* 0x000fea000383ffff */
.L_x_711:
[----:B------:R-:W-:Y:S05]  /*20450*/  BSYNC B0 ;  /* 0x0000000000007941 */ /* 0x000fea0003800000 */
.L_x_710:
        /* <DEDUP_REMOVED lines=18> */
.L_x_764:
[----:B------:R-:W-:Y:S05]  /*20580*/  BSYNC B0 ;  /* 0x0000000000007941 */ /* 0x000fea0003800000 */
.L_x_763:
        /* <DEDUP_REMOVED lines=11> */
.L_x_854:
[----:B------:R-:W-:Y:S05]  /*20640*/  BSYNC B1 ;  /* 0x0000000000017941 */ /* 0x000fea0003800000 */
.L_x_767:
        /* <DEDUP_REMOVED lines=9> */
.L_x_770:
[----:B------:R-:W-:Y:S05]  /*206e0*/  BSYNC B1 ;  /* 0x0000000000017941 */ /* 0x000fea0003800000 */
.L_x_769:
        /* <DEDUP_REMOVED lines=12> */
.L_x_771:
        /* <DEDUP_REMOVED lines=15> */
.L_x_772:
        /* <DEDUP_REMOVED lines=10> */
.L_x_766:
[----:B------:R-:W-:Y:S05]  /*20940*/  BSYNC B0 ;  /* 0x0000000000007941 */ /* 0x000fea0003800000 */
.L_x_765:
[----:B------:R-:W3:Y:S01]  /*20950*/  LDL.LU R4, [R1+0x1c] ;  /* 0x00001c0001047983 */ /* 0x000ee20000300800 */
[----:B------:R-:W-:-:S05]  /*20960*/  VIADD R19, R19, 0x1 ;  /* 0x0000000113137836 */ /* 0x000fca0000000000 */
[----:B------:R-:W-:-:S04]  /*20970*/  ISETP.NE.AND P0, PT, R19, 0x2, PT ;  /* 0x000000021300780c */ /* 0x000fc80003f05270 */
[----:B------:R-:W-:Y:S02]  /*20980*/  SEL R0, RZ, 0x1, P0 ;  /* 0x00000001ff007807 */ /* 0x000fe40000000000 */
[----:B------:R-:W-:Y:S02]  /*20990*/  SEL R19, R19, RZ, P0 ;  /* 0x000000ff13137207 */ /* 0x000fe40000000000 */
[----:B---3--:R-:W-:-:S05]  /*209a0*/  LOP3.LUT R4, R4, R0, RZ, 0x3c, !PT ;  /* 0x0000000004047212 */ /* 0x008fca00078e3cff */
[----:B------:R4:W-:Y:S02]  /*209b0*/  STL [R1+0x1c], R4 ;  /* 0x00001c0401007387 */ /* 0x0009e40000100800 */
.L_x_690:
[----:B------:R-:W-:Y:S05]  /*209c0*/  BSYNC B7 ;  /* 0x0000000000077941 */ /* 0x000fea0003800000 */
.L_x_688:
[----:B---3--:R-:W3:Y:S02]  /*209d0*/  LDL R0, [R1+0x14] ;  /* 0x0000140001007983 */ /* 0x008ee40000100800 */
[----:B---3--:R-:W-:-:S13]  /*209e0*/  LOP3.LUT P0, RZ, R0, 0x2, RZ, 0xc0, !PT ;  /* 0x0000000200ff7812 */ /* 0x008fda000780c0ff */
[----:B------:R-:W-:Y:S05]  /*209f0*/  @!P0 BRA `(.L_x_773) ;  /* 0x00000000002c8947 */ /* 0x000fea0003800000 */
[----:B------:R-:W-:Y:S05]  /*20a00*/  WARPSYNC.ALL ;  /* 0x0000000000007948 */ /* 0x000fea0003800000 */
[----:B------:R-:W3:Y:S08]  /*20a10*/  S2UR UR5, SR_CgaCtaId ;  /* 0x00000000000579c3 */ /* 0x000ef00000008800 */
[----:B------:R-:W-:Y:S06]  /*20a20*/  BAR.SYNC.DEFER_BLOCKING 0x5, 0x180 ;  /* 0x0146000000007b1d */ /* 0x000fec0000010000 */
[----:B------:R-:W-:-:S02]  /*20a30*/  UMOV UR4, 0x400 ;  /* 0x0000040000047882 */ /* 0x000fc40000000000 */
[----:B---3--:R-:W-:-:S06]  /*20a40*/  ULEA UR4, UR5, UR4, 0x18 ;  /* 0x0000000405047291 */ /* 0x008fcc000f8ec03f */
[----:B------:R-:W-:-:S05]  /*20a50*/  IMAD.U32 R18, RZ, RZ, UR4 ;  /* 0x00000004ff127e24 */ /* 0x000fca000f8e00ff */
[----:B012-4-:R-:W0:Y:S04]  /*20a60*/  LDS.128 R4, [R18+0x348d0] ;  /* 0x0348d00012047984 */ /* 0x017e280000000c00 */
[----:B0-----:R1:W-:Y:S04]  /*20a70*/  STL.64 [R1], R4 ;  /* 0x0000000401007387 */ /* 0x0013e80000100a00 */
[----:B------:R1:W-:Y:S01]  /*20a80*/  STL.64 [R1+0x8], R6 ;  /* 0x0000080601007387 */ /* 0x0003e20000100a00 */
[----:B------:R-:W-:Y:S06]  /*20a90*/  BAR.ARV 0x4, 0x180 ;  /* 0x0106000000007b1d */ /* 0x000fec0000002000 */
[----:B------:R-:W-:Y:S05]  /*20aa0*/  BRA `(.L_x_774) ;  /* 0x0000000c00207947 */ /* 0x000fea0003800000 */
.L_x_773:
[----:B------:R-:W3:Y:S01]  /*20ab0*/  S2R R16, SR_TID.X ;  /* 0x0000000000107919 */ /* 0x000ee20000002100 */
[----:B------:R-:W-:Y:S01]  /*20ac0*/  UMOV UR4, 0xffffffff ;  /* 0xffffffff00047882 */ /* 0x000fe20000000000 */
[----:B---3--:R-:W-:-:S04]  /*20ad0*/  LOP3.LUT R16, R16, 0x1f, RZ, 0xc0, !PT ;  /* 0x0000001f10107812 */ /* 0x008fc800078ec0ff */
[----:B------:R-:W-:Y:S01]  /*20ae0*/  ISETP.NE.AND P0, PT, R16, 0x1f, PT ;  /* 0x0000001f1000780c */ /* 0x000fe20003f05270 */
[----:B------:R-:W-:-:S12]  /*20af0*/  BRA.DIV UR4, `(.L_x_775) ;  /* 0x0000002a04887947 */ /* 0x000fd8000b800000 */
[----:B------:R-:W0:Y:S01]  /*20b00*/  LDL.LU R2, [R1] ;  /* 0x0000000001027983 */ /* 0x000e220000300800 */
[----:B------:R-:W-:-:S03]  /*20b10*/  ULDC UR4, c[0x0][0xc3c] ;  /* 0x00030f0000047ab9 */ /* 0x000fc60000000800 */
[----:B-12---:R-:W2:Y:S01]  /*20b20*/  LDL R3, [R1+0xc] ;  /* 0x00000c0001037983 */ /* 0x006ea20000100800 */
[----:B0-----:R-:W-:Y:S02]  /*20b30*/  IMAD.MOV.U32 R10, RZ, RZ, R2 ;  /* 0x000000ffff0a7224 */ /* 0x001fe400078e0002 */
[----:B--2---:R-:W-:-:S05]  /*20b40*/  IMAD.IADD R0, R3, 0x1, R16 ;  /* 0x0000000103007824 */ /* 0x004fca00078e0210 */
[----:B------:R-:W-:-:S13]  /*20b50*/  ISETP.GE.OR P1, PT, R0, UR4, !P0 ;  /* 0x0000000400007c0c */ /* 0x000fda000c726670 */
[----:B------:R-:W0:Y:S08]  /*20b60*/  @!P1 LDC.64 R2, c[0x0][0xc80] ;  /* 0x00032000ff029b82 */ /* 0x000e300000000a00 */
[----:B------:R-:W1:Y:S01]  /*20b70*/  @!P1 LDC.64 R6, c[0x0][0xc78] ;  /* 0x00031e00ff069b82 */ /* 0x000e620000000a00 */
[----:B0-----:R-:W-:-:S05]  /*20b80*/  @!P1 IMAD.WIDE R2, R0, 0x4, R2 ;  /* 0x0000000400029825 */ /* 0x001fca00078e0202 */
[----:B------:R1:W2:Y:S02]  /*20b90*/  @!P1 LDG.E R8, desc[UR56][R2.64] ;  /* 0x0000003802089981 */ /* 0x0002a4000c1e1900 */
[----:B-1----:R-:W-:-:S06]  /*20ba0*/  @!P1 IMAD.WIDE R2, R0, 0x4, R6 ;  /* 0x0000000400029825 */ /* 0x002fcc00078e0206 */
[----:B------:R-:W3:Y:S01]  /*20bb0*/  @!P1 LDG.E R2, desc[UR56][R2.64] ;  /* 0x0000003802029981 */ /* 0x000ee2000c1e1900 */
[----:B----4-:R-:W-:Y:S01]  /*20bc0*/  IMAD.MOV.U32 R4, RZ, RZ, RZ ;  /* 0x000000ffff047224 */ /* 0x010fe200078e00ff */
[C---:B------:R-:W-:Y:S01]  /*20bd0*/  ISETP.GE.U32.AND P2, PT, R16.reuse, 0x2, PT ;  /* 0x000000021000780c */ /* 0x040fe20003f46070 */
[----:B------:R-:W-:Y:S01]  /*20be0*/  IMAD.MOV.U32 R6, RZ, RZ, RZ ;  /* 0x000000ffff067224 */ /* 0x000fe200078e00ff */
[C---:B------:R-:W-:Y:S01]  /*20bf0*/  ISETP.GE.U32.AND P3, PT, R16.reuse, 0x4, PT ;  /* 0x000000041000780c */ /* 0x040fe20003f66070 */
[----:B------:R-:W-:Y:S01]  /*20c00*/  SHFL.IDX PT, R5, R10, RZ, 0x1f ;  /* 0x00001fff0a057589 */ /* 0x000fe200000e0000 */
[C---:B------:R-:W-:Y:S02]  /*20c10*/  ISETP.GE.U32.AND P4, PT, R16.reuse, 0x8, PT ;  /* 0x000000081000780c */ /* 0x040fe40003f86070 */
[----:B------:R-:W-:Y:S01]  /*20c20*/  ISETP.GE.U32.AND P5, PT, R16, 0x10, PT ;  /* 0x000000101000780c */ /* 0x000fe20003fa6070 */
[----:B------:R-:W-:Y:S01]  /*20c30*/  SHFL.IDX PT, R0, R10, 0x1, 0x1f ;  /* 0x00201f000a007f89 */ /* 0x000fe200000e0000 */
[----:B--2---:R-:W-:-:S02]  /*20c40*/  @!P1 IMAD.MOV.U32 R4, RZ, RZ, R8 ;  /* 0x000000ffff049224 */ /* 0x004fc400078e0008 */
[----:B------:R-:W-:Y:S02]  /*20c50*/  IMAD.MOV.U32 R8, RZ, RZ, RZ ;  /* 0x000000ffff087224 */ /* 0x000fe400078e00ff */
[----:B---3--:R-:W-:Y:S01]  /*20c60*/  @!P1 IMAD.MOV.U32 R6, RZ, RZ, R2 ;  /* 0x000000ffff069224 */ /* 0x008fe200078e0002 */
[----:B------:R-:W-:-:S03]  /*20c70*/  ISETP.NE.AND P1, PT, R16, RZ, PT ;  /* 0x000000ff1000720c */ /* 0x000fc60003f25270 */
[----:B------:R-:W-:-:S05]  /*20c80*/  IMAD R2, R6, R4, RZ ;  /* 0x0000000406027224 */ /* 0x000fca00078e02ff */
        /* <DEDUP_REMOVED lines=15> */
[----:B------:R0:W1:Y:S02]  /*20d80*/  SHFL.IDX PT, R9, R7, 0x1f, 0x1f ;  /* 0x03e01f0007097f89 */ /* 0x00006400000e0000 */
.L_x_864:
[----:B------:R-:W-:Y:S02]  /*20d90*/  ULDC UR4, c[0x0][0xc38] ;  /* 0x00030e0000047ab9 */ /* 0x000fe40000000800 */
[----:B------:R-:W-:-:S04]  /*20da0*/  IMAD.U32 R2, RZ, RZ, UR4 ;  /* 0x00000004ff027e24 */ /* 0x000fc8000f8e00ff */
[----:B-1----:R-:W-:-:S04]  /*20db0*/  IMAD R9, R9, R2, RZ ;  /* 0x0000000209097224 */ /* 0x002fc800078e02ff */
[----:B------:R-:W-:-:S05]  /*20dc0*/  IMAD.IADD R0, R0, 0x1, R9 ;  /* 0x0000000100007824 */ /* 0x000fca00078e0209 */
[----:B------:R-:W-:-:S13]  /*20dd0*/  ISETP.GT.AND P6, PT, R0, R5, PT ;  /* 0x000000050000720c */ /* 0x000fda0003fc4270 */
[----:B------:R-:W-:Y:S05]  /*20de0*/  @P6 BRA `(.L_x_776) ;  /* 0x0000000000ac6947 */ /* 0x000fea0003800000 */
.L_x_779:
[----:B------:R-:W2:Y:S01]  /*20df0*/  LDL.LU R3, [R1+0xc] ;  /* 0x00000c0001037983 */ /* 0x000ea20000300800 */
[----:B------:R-:W1:Y:S01]  /*20e00*/  LDC R2, c[0x0][0xc3c] ;  /* 0x00030f00ff027b82 */ /* 0x000e620000000800 */
        /* <DEDUP_REMOVED lines=33> */
[----:B0-----:R-:W-:-:S05]  /*21020*/  IMAD.IADD R7, R2, 0x1, R3 ;  /* 0x0000000102077824 */ /* 0x001fca00078e0203 */
[----:B------:R0:W1:Y:S02]  /*21030*/  SHFL.IDX PT, R9, R7, 0x1f, 0x1f ;  /* 0x03e01f0007097f89 */ /* 0x00006400000e0000 */
.L_x_872:
[----:B------:R-:W-:Y:S02]  /*21040*/  ULDC UR4, c[0x0][0xc38] ;  /* 0x00030e0000047ab9 */ /* 0x000fe40000000800 */
[----:B------:R-:W-:-:S04]  /*21050*/  IMAD.U32 R2, RZ, RZ, UR4 ;  /* 0x00000004ff027e24 */ /* 0x000fc8000f8e00ff */
[----:B-1----:R-:W-:-:S04]  /*21060*/  IMAD R9, R9, R2, RZ ;  /* 0x0000000209097224 */ /* 0x002fc800078e02ff */
[----:B------:R-:W-:-:S05]  /*21070*/  IMAD.IADD R0, R9, 0x1, R0 ;  /* 0x0000000109007824 */ /* 0x000fca00078e0200 */
[----:B------:R-:W-:-:S13]  /*21080*/  ISETP.GT.AND P6, PT, R0, R5, PT ;  /* 0x000000050000720c */ /* 0x000fda0003fc4270 */
[----:B------:R-:W-:Y:S05]  /*21090*/  @!P6 BRA `(.L_x_779) ;  /* 0xfffffffc0054e947 */ /* 0x000fea000383ffff */
.L_x_776:
[----:B------:R-:W-:Y:S01]  /*210a0*/  IMAD.IADD R9, R0, 0x1, -R9 ;  /* 0x0000000100097824 */ /* 0x000fe200078e0a09 */
[----:B------:R-:W-:-:S03]  /*210b0*/  UMOV UR4, 0xffffffff ;  /* 0xffffffff00047882 */ /* 0x000fc60000000000 */
[----:B------:R-:W-:-:S05]  /*210c0*/  IMAD R0, R7, R2, R9 ;  /* 0x0000000207007224 */ /* 0x000fca00078e0209 */
[----:B------:R-:W-:Y:S01]  /*210d0*/  ISETP.GT.AND P6, PT, R0, R5, PT ;  /* 0x000000050000720c */ /* 0x000fe20003fc4270 */
[----:B------:R-:W-:-:S12]  /*210e0*/  BRA.DIV UR4, `(.L_x_780) ;  /* 0x0000002e04447947 */ /* 0x000fd8000b800000 */
[----:B------:R-:W-:-:S04]  /*210f0*/  VOTE.ANY R3, PT, !P6 ;  /* 0x0000000000037806 */ /* 0x000fc800070e0100 */
[----:B------:R-:W1:Y:S02]  /*21100*/  POPC R0, R3 ;  /* 0x0000000300007309 */ /* 0x000e640000000000 */
[----:B-1----:R1:W2:Y:S04]  /*21110*/  SHFL.IDX PT, R4, R4, R0, 0x1f ;  /* 0x00001f0004047589 */ /* 0x0022a800000e0000 */
[----:B------:R1:W3:Y:S02]  /*21120*/  SHFL.IDX PT, R6, R6, R0, 0x1f ;  /* 0x00001f0006067589 */ /* 0x0002e400000e0000 */
.L_x_877:
[----:B------:R-:W-:-:S13]  /*21130*/  ISETP.NE.AND P0, PT, R3, RZ, PT ;  /* 0x000000ff0300720c */ /* 0x000fda0003f05270 */
[----:B------:R-:W-:Y:S05]  /*21140*/  @!P0 BRA `(.L_x_781) ;  /* 0x0000000000148947 */ /* 0x000fea0003800000 */
[----:B------:R-:W-:Y:S01]  /*21150*/  UMOV UR4, 0xffffffff ;  /* 0xffffffff00047882 */ /* 0x000fe20000000000 */
[----:B------:R-:W-:Y:S02]  /*21160*/  VIADD R12, R0, 0xffffffff ;  /* 0xffffffff000c7836 */ /* 0x000fe40000000000 */
[----:B------:R-:W-:Y:S05]  /*21170*/  BRA.DIV UR4, `(.L_x_782) ;  /* 0x0000002e047c7947 */ /* 0x000fea000b800000 */
[----:B0-----:R0:W4:Y:S02]  /*21180*/  SHFL.IDX PT, R7, R7, R12, 0x1f ;  /* 0x00001f0c07077589 */ /* 0x00112400000e0000 */
.L_x_880:
[----:B----4-:R-:W-:-:S07]  /*21190*/  IMAD.MOV.U32 R8, RZ, RZ, R7 ;  /* 0x000000ffff087224 */ /* 0x010fce00078e0007 */
.L_x_781:
[----:B------:R-:W4:Y:S01]  /*211a0*/  LDL.LU R10, [R1+0xc] ;  /* 0x00000c00010a7983 */ /* 0x000f220000300800 */
[----:B0-2---:R-:W-:Y:S01]  /*211b0*/  IABS R7, R4 ;  /* 0x0000000400077213 */ /* 0x005fe20000000000 */
[----:B------:R-:W-:-:S03]  /*211c0*/  IMAD R9, R8, R2, R9 ;  /* 0x0000000208097224 */ /* 0x000fc600078e0209 */
[----:B------:R-:W0:Y:S01]  /*211d0*/  I2F.RP R2, R7 ;  /* 0x0000000700027306 */ /* 0x000e220000209400 */
[----:B------:R-:W-:Y:S01]  /*211e0*/  IMAD.IADD R5, R5, 0x1, -R9 ;  /* 0x0000000105057824 */ /* 0x000fe200078e0a09 */
[----:B------:R2:W-:Y:S02]  /*211f0*/  STL [R1], R9 ;  /* 0x0000000901007387 */ /* 0x0005e40000100800 */
[----:B--2---:R-:W-:-:S04]  /*21200*/  IABS R9, R4 ;  /* 0x0000000400097213 */ /* 0x004fc80000000000 */
[----:B0-----:R-:W0:Y:S01]  /*21210*/  MUFU.RCP R2, R2 ;  /* 0x0000000200027308 */ /* 0x001e220000001000 */
[----:B------:R-:W-:Y:S02]  /*21220*/  IMAD.MOV R9, RZ, RZ, -R9 ;  /* 0x000000ffff097224 */ /* 0x000fe400078e0a09 */
[----:B0-----:R-:W-:-:S05]  /*21230*/  VIADD R2, R2, 0xffffffe ;  /* 0x0ffffffe02027836 */ /* 0x001fca0000000000 */
[----:B------:R-:W0:Y:S02]  /*21240*/  F2I.FTZ.U32.TRUNC.NTZ R3, R2 ;  /* 0x0000000200037305 */ /* 0x000e24000021f000 */
[----:B0-----:R-:W-:-:S04]  /*21250*/  IMAD.MOV R2, RZ, RZ, -R3 ;  /* 0x000000ffff027224 */ /* 0x001fc800078e0a03 */
        /* <DEDUP_REMOVED lines=11> */
[----:B---3--:R-:W-:-:S04]  /*21310*/  IABS R7, R6 ;  /* 0x0000000600077213 */ /* 0x008fc80000000000 */
[----:B------:R-:W0:Y:S07]  /*21320*/  I2F.RP R2, R7 ;  /* 0x0000000700027306 */ /* 0x000e2e0000209400 */
[----:B------:R-:W-:Y:S01]  /*21330*/  @P0 VIADD R8, R8, 0x1 ;  /* 0x0000000108080836 */ /* 0x000fe20000000000 */
[----:B0-----:R-:W0:Y:S02]  /*21340*/  MUFU.RCP R2, R2 ;  /* 0x0000000200027308 */ /* 0x001e240000001000 */
[----:B0-----:R-:W-:-:S06]  /*21350*/  VIADD R2, R2, 0xffffffe ;  /* 0x0ffffffe02027836 */ /* 0x001fcc0000000000 */
[----:B------:R-:W0:Y:S02]  /*21360*/  F2I.FTZ.U32.TRUNC.NTZ R3, R2 ;  /* 0x0000000200037305 */ /* 0x000e24000021f000 */
[----:B0-----:R-:W-:-:S04]  /*21370*/  IMAD.MOV R2, RZ, RZ, -R3 ;  /* 0x000000ffff027224 */ /* 0x001fc800078e0a03 */
        /* <DEDUP_REMOVED lines=12> */
[----:B------:R-:W-:Y:S02]  /*21440*/  IMAD R3, R2, R9, R3 ;  /* 0x0000000902037224 */ /* 0x000fe400078e0203 */
[----:B------:R-:W-:-:S03]  /*21450*/  IMAD.IADD R4, R5, 0x1, -R4 ;  /* 0x0000000105047824 */ /* 0x000fc600078e0a04 */
        /* <DEDUP_REMOVED lines=13> */
[----:B----4-:R-:W-:Y:S02]  /*21530*/  IMAD.IADD R10, R0, 0x1, R10 ;  /* 0x00000001000a7824 */ /* 0x010fe400078e020a */
[----:B-1----:R-:W-:-:S05]  /*21540*/  IMAD R0, R3, 0x10000, R2 ;  /* 0x0001000003007824 */ /* 0x002fca00078e0202 */
[----:B------:R2:W-:Y:S04]  /*21550*/  STL [R1+0x8], R0 ;  /* 0x0000080001007387 */ /* 0x0005e80000100800 */
[----:B------:R2:W-:Y:S04]  /*21560*/  STL [R1+0xc], R10 ;  /* 0x00000c0a01007387 */ /* 0x0005e80000100800 */
[----:B------:R2:W-:Y:S01]  /*21570*/  STL [R1+0x4], R4 ;  /* 0x0000040401007387 */ /* 0x0005e20000100800 */
[----:B------:R-:W-:Y:S05]  /*21580*/  BRA `(.L_x_783) ;  /* 0x0000000000287947 */ /* 0x000fea0003800000 */
.L_x_777:
[----:B------:R-:W-:Y:S01]  /*21590*/  UMOV UR4, URZ ;  /* 0x0000003f00047c82 */ /* 0x000fe20008000000 */
[----:B------:R-:W-:Y:S01]  /*215a0*/  ULDC UR6, c[0x0][0xc3c] ;  /* 0x00030f0000067ab9 */ /* 0x000fe20000000800 */
[----:B------:R-:W-:Y:S01]  /*215b0*/  UMOV UR5, URZ ;  /* 0x0000003f00057c82 */ /* 0x000fe20008000000 */
[----:B------:R-:W-:Y:S01]  /*215c0*/  IMAD.U32 R3, RZ, RZ, UR4 ;  /* 0x00000004ff037e24 */ /* 0x000fe2000f8e00ff */
[----:B------:R1:W-:Y:S01]  /*215d0*/  STL [R1], R5 ;  /* 0x0000000501007387 */ /* 0x0003e20000100800 */
[----:B------:R-:W-:Y:S02]  /*215e0*/  IMAD.U32 R0, RZ, RZ, UR6 ;  /* 0x00000006ff007e24 */ /* 0x000fe4000f8e00ff */
[----:B------:R-:W-:Y:S01]  /*215f0*/  IMAD.U32 R2, RZ, RZ, UR5 ;  /* 0x00000005ff027e24 */ /* 0x000fe2000f8e00ff */
[----:B------:R1:W-:Y:S04]  /*21600*/  STL [R1+0x4], R3 ;  /* 0x0000040301007387 */ /* 0x0003e80000100800 */
[----:B------:R1:W-:Y:S04]  /*21610*/  STL [R1+0xc], R0 ;  /* 0x00000c0001007387 */ /* 0x0003e80000100800 */
[----:B------:R1:W-:Y:S02]  /*21620*/  STL [R1+0x8], R2 ;  /* 0x0000080201007387 */ /* 0x0003e40000100800 */
.L_x_783:
[----:B-1----:R-:W0:Y:S04]  /*21630*/  LDL R2, [R1+0xc] ;  /* 0x00000c0001027983 */ /* 0x002e280000100800 */
[----:B------:R-:W3:Y:S04]  /*21640*/  LDL R3, [R1+0x8] ;  /* 0x0000080001037983 */ /* 0x000ee80000100800 */
[----:B------:R-:W4:Y:S04]  /*21650*/  LDL R5, [R1+0x4] ;  /* 0x0000040001057983 */ /* 0x000f280000100800 */
[----:B--2---:R-:W4:Y:S01]  /*21660*/  LDL R4, [R1] ;  /* 0x0000000001047983 */ /* 0x004f220000100800 */
[----:B------:R-:W1:Y:S01]  /*21670*/  S2R R0, SR_TID.X ;  /* 0x0000000000007919 */ /* 0x000e620000002100 */
[----:B------:R-:W-:Y:S05]  /*21680*/  WARPSYNC.ALL ;  /* 0x0000000000007948 */ /* 0x000fea0003800000 */
[----:B-1----:R-:W-:Y:S01]  /*21690*/  LOP3.LUT R0, R0, 0x1f, RZ, 0xc0, !PT ;  /* 0x0000001f00007812 */ /* 0x002fe200078ec0ff */
[----:B------:R-:W-:Y:S03]  /*216a0*/  BAR.SYNC.DEFER_BLOCKING 0x4, 0x180 ;  /* 0x0106000000007b1d */ /* 0x000fe60000010000 */
[----:B------:R-:W-:-:S13]  /*216b0*/  ISETP.NE.AND P0, PT, R0, RZ, PT ;  /* 0x000000ff0000720c */ /* 0x000fda0003f05270 */
[----:B------:R-:W1:Y:S01]  /*216c0*/  @!P0 S2R R0, SR_CgaCtaId ;  /* 0x0000000000008919 */ /* 0x000e620000008800 */
[----:B0-----:R-:W-:Y:S01]  /*216d0*/  IMAD.MOV.U32 R7, RZ, RZ, R2 ;  /* 0x000000ffff077224 */ /* 0x001fe200078e0002 */
[----:B------:R-:W-:Y:S01]  /*216e0*/  @!P0 MOV R2, 0x400 ;  /* 0x0000040000028802 */ /* 0x000fe20000000f00 */
[----:B---3--:R-:W-:-:S03]  /*216f0*/  IMAD.MOV.U32 R6, RZ, RZ, R3 ;  /* 0x000000ffff067224 */ /* 0x008fc600078e0003 */
[----:B-1----:R-:W-:-:S05]  /*21700*/  @!P0 LEA R18, R0, R2, 0x18 ;  /* 0x0000000200128211 */ /* 0x002fca00078ec0ff */
[----:B----4-:R0:W-:Y:S01]  /*21710*/  @!P0 STS.128 [R18+0x348d0], R4 ;  /* 0x0348d00412008388 */ /* 0x0101e20000000c00 */
[----:B------:R-:W-:Y:S06]  /*21720*/  BAR.ARV 0x5, 0x180 ;  /* 0x0146000000007b1d */ /* 0x000fec0000002000 */
.L_x_774:
[----:B------:R-:W2:Y:S01]  /*21730*/  LDL R0, [R1+0xc] ;  /* 0x00000c0001007983 */ /* 0x000ea20000100800 */
[----:B------:R-:W-:Y:S02]  /*21740*/  ULDC UR4, c[0x0][0xc3c] ;  /* 0x00030f0000047ab9 */ /* 0x000fe40000000800 */
[----:B--2---:R-:W-:-:S13]  /*21750*/  ISETP.GE.AND P0, PT, R0, UR4, PT ;  /* 0x0000000400007c0c */ /* 0x004fda000bf06270 */
[----:B------:R-:W-:Y:S05]  /*21760*/  @!P0 BRA `(.L_x_784) ;  /* 0xffffff90008c8947 */ /* 0x000fea000383ffff */
[----:B------:R-:W-:Y:S05]  /*21770*/  BSYNC B8 ;  /* 0x0000000000087941 */ /* 0x000fea0003800000 */
.L_x_642:
[----:B--2---:R-:W2:Y:S01]  /*21780*/  LDL.LU R0, [R1+0x64] ;  /* 0x0000640001007983 */ /* 0x004ea20000300800 */
[----:B------:R-:W-:Y:S01]  /*21790*/  BSSY B0, `(.L_x_785) ;  /* 0x000000b000007945 */ /* 0x000fe20003800000 */
[----:B01----:R-:W0:Y:S01]  /*217a0*/  S2R R5, SR_CgaCtaId ;  /* 0x0000000000057919 */ /* 0x003e220000008800 */
[----:B--2---:R-:W-:-:S05]  /*217b0*/  VIADD R0, R0, 0x1 ;  /* 0x0000000100007836 */ /* 0x004fca0000000000 */
[----:B------:R-:W-:-:S04]  /*217c0*/  LEA.HI R2, R0, R0, RZ, 0x1 ;  /* 0x0000000000027211 */ /* 0x000fc800078f08ff */
[----:B------:R-:W-:-:S05]  /*217d0*/  LOP3.LUT R3, R2, 0xfffffffe, RZ, 0xc0, !PT ;  /* 0xfffffffe02037812 */ /* 0x000fca00078ec0ff */
[----:B------:R-:W-:Y:S01]  /*217e0*/  IMAD.IADD R3, R0, 0x1, -R3 ;  /* 0x0000000100037824 */ /* 0x000fe200078e0a03 */
[----:B------:R-:W-:-:S04]  /*217f0*/  MOV R0, 0x400 ;  /* 0x0000040000007802 */ /* 0x000fc80000000f00 */
[----:B0-----:R-:W-:Y:S02]  /*21800*/  LEA R0, R5, R0, 0x18 ;  /* 0x0000000005007211 */ /* 0x001fe400078ec0ff */
[----:B------:R-:W-:-:S04]  /*21810*/  SHF.L.U32 R3, R3, 0x1f, RZ ;  /* 0x0000001f03037819 */ /* 0x000fc800000006ff */
[----:B------:R-:W0:Y:S02]  /*21820*/  SYNCS.PHASECHK.TRANS64.TRYWAIT P0, [R0+URZ+0x34820], R3 ;  /* 0x03482003000075a7 */ /* 0x000e24000800017f */
[----:B0-----:R-:W-:Y:S05]  /*21830*/  @!P0 BRA `(.L_x_786) ;  /* 0x0000002400f48947 */ /* 0x001fea0003800000 */
.L_x_881:
[----:B------:R-:W-:Y:S05]  /*21840*/  BSYNC B0 ;  /* 0x0000000000007941 */ /* 0x000fea0003800000 */
.L_x_785:
[----:B------:R-:W-:-:S03]  /*21850*/  UMOV UR4, 0xffffffff ;  /* 0xffffffff00047882 */ /* 0x000fc60000000000 */
[----:B------:R-:W-:Y:S05]  /*21860*/  BRA.DIV UR4, `(.L_x_787) ;  /* 0x0000002604fc7947 */ /* 0x000fea000b800000 */
[----:B------:R-:W1:Y:S02]  /*21870*/  S2R R2, SR_TID.X ;  /* 0x0000000000027919 */ /* 0x000e640000002100 */
[----:B-1----:R-:W-:-:S04]  /*21880*/  SHF.R.U32.HI R2, RZ, 0x5, R2 ;  /* 0x00000005ff027819 */ /* 0x002fc80000011602 */
[----:B------:R-:W-:-:S05]  /*21890*/  LOP3.LUT R2, R2, 0x3, RZ, 0xc0, !PT ;  /* 0x0000000302027812 */ /* 0x000fca00078ec0ff */
[----:B------:R1:W2:Y:S02]  /*218a0*/  SHFL.IDX PT, R14, R2, RZ, 0x1f ;  /* 0x00001fff020e7589 */ /* 0x0002a400000e0000 */
.L_x_884:
[----:B--2---:R-:W-:-:S13]  /*218b0*/  ISETP.NE.AND P0, PT, R14, RZ, PT ;  /* 0x000000ff0e00720c */ /* 0x004fda0003f05270 */
[----:B------:R-:W-:Y:S05]  /*218c0*/  @P0 BRA `(.L_x_422) ;  /* 0x0000000000940947 */ /* 0x000fea0003800000 */
[----:B------:R-:W-:-:S03]  /*218d0*/  UMOV UR4, 0xffffffff ;  /* 0xffffffff00047882 */ /* 0x000fc60000000000 */
[----:B------:R-:W-:Y:S05]  /*218e0*/  BRA.DIV UR4, `(.L_x_788) ;  /* 0x0000002a04107947 */ /* 0x000fea000b800000 */
[----:B------:R-:W-:-:S13]  /*218f0*/  ELECT P6, URZ, PT ;  /* 0x00000000003f782f */ /* 0x000fda00038c0000 */
.L_x_887:
[----:B------:R-:W-:Y:S05]  /*21900*/  @!P6 BRA `(.L_x_422) ;  /* 0x000000000084e947 */ /* 0x000fea0003800000 */
[----:B-1----:R-:W2:Y:S02]  /*21910*/  LDL R2, [R1+0x88] ;  /* 0x0000880001027983 */ /* 0x002ea40000100800 */
[----:B--2---:R-:W-:-:S13]  /*21920*/  R2UR UR4, R2 ;  /* 0x00000000020472ca */ /* 0x004fda00000e0000 */
[----:B------:R-:W-:-:S06]  /*21930*/  ULOP3.LUT UR4, UR4, 0x2, URZ, 0xfc, !UPT ;  /* 0x0000000204047892 */ /* 0x000fcc000f8efc3f */
[----:B------:R-:W-:-:S05]  /*21940*/  IMAD.U32 R2, RZ, RZ, UR4 ;  /* 0x00000004ff027e24 */ /* 0x000fca000f8e00ff */
[----:B------:R-:W-:-:S13]  /*21950*/  ISETP.NE.AND P2, PT, R2, 0x3, PT ;  /* 0x000000030200780c */ /* 0x000fda0003f45270 */
[----:B------:R-:W-:Y:S05]  /*21960*/  @!P2 BRA `(.L_x_789) ;  /* 0x000000000004a947 */ /* 0x000fea0003800000 */
[----:B------:R-:W-:Y:S01]  /*21970*/  BPT.TRAP 0x1 ;  /* 0x000000040000795c */ /* 0x000fe20000300000 */
.L_x_789:
        /* <DEDUP_REMOVED lines=13> */
.L_x_888:
[----:B------:R-:W1:Y:S02]  /*21a50*/  SYNCS.PHASECHK.TRANS64.TRYWAIT P0, [R7+URZ], R2 ;  /* 0x00000002070075a7 */ /* 0x000e64000800017f */
[----:B-1----:R-:W-:Y:S05]  /*21a60*/  @!P0 BRA `(.L_x_791) ;  /* 0x0000002400e48947 */ /* 0x002fea0003800000 */
.L_x_889:
[----:B------:R-:W-:Y:S05]  /*21a70*/  @!P2 BRA `(.L_x_792) ;  /* 0x000000000004a947 */ /* 0x000fea0003800000 */
[----:B------:R-:W-:Y:S01]  /*21a80*/  BPT.TRAP 0x1 ;  /* 0x000000040000795c */ /* 0x000fe20000300000 */
.L_x_792:
[----:B------:R-:W-:-:S04]  /*21a90*/  VIADD R0, R0, 0x34860 ;  /* 0x0003486000007836 */ /* 0x000fc80000000000 */
[----:B------:R-:W-:-:S04]  /*21aa0*/  IMAD R4, R19, 0x8, R0 ;  /* 0x0000000813047824 */ /* 0x000fc800078e0200 */
[----:B------:R-:W2:Y:S02]  /*21ab0*/  SYNCS.PHASECHK.TRANS64.TRYWAIT P0, [R4+URZ], R5 ;  /* 0x00000005040075a7 */ /* 0x000ea4000800017f */
[----:B--2---:R-:W-:Y:S05]  /*21ac0*/  @!P0 BRA `(.L_x_793) ;  /* 0x0000002400e08947 */ /* 0x004fea0003800000 */
.L_x_890:
[----:B------:R-:W-:-:S07]  /*21ad0*/  IMAD R3, R3, 0x8, R0 ;  /* 0x0000000803037824 */ /* 0x000fce00078e0200 */
.L_x_794:
[----:B---3--:R3:W4:Y:S02]  /*21ae0*/  SYNCS.PHASECHK.TRANS64.TRYWAIT P0, [R3+URZ], R2 ;  /* 0x00000002030075a7 */ /* 0x008724000800017f */
[----:B----4-:R-:W-:Y:S05]  /*21af0*/  @!P0 NANOSLEEP.SYNCS 0x989680 ;  /* 0x009896800000895d */ /* 0x010fea0003900000 */
[----:B------:R-:W4:Y:S02]  /*21b00*/  @!P0 SYNCS.PHASECHK.TRANS64 P0, [R3+URZ], R2 ;  /* 0x00000002030085a7 */ /* 0x000f24000800007f */
[----:B----4-:R-:W-:Y:S05]  /*21b10*/  @!P0 BRA `(.L_x_794) ;  /* 0xfffffffc00f08947 */ /* 0x010fea000383ffff */
.L_x_422:
[----:B------:R-:W-:Y:S05]  /*21b20*/  BSYNC B9 ;  /* 0x0000000000097941 */ /* 0x000fea0003800000 */
.L_x_419:
[----:B------:R-:W-:Y:S05]  /*21b30*/  EXIT ;  /* 0x000000000000794d */ /* 0x000fea0003800000 */
.L_x_442:
[----:B0-----:R0:W1:Y:S02]  /*21b40*/  SYNCS.PHASECHK.TRANS64.TRYWAIT P5, [R101+URZ+0x34890], R102 ;  /* 0x03489066650075a7 */ /* 0x00106400080a017f */
[----:B-1----:R-:W-:Y:S05]  /*21b50*/  @!P5 NANOSLEEP.SYNCS 0x989680 ;  /* 0x009896800000d95d */ /* 0x002fea0003900000 */
[----:B------:R-:W1:Y:S02]  /*21b60*/  @!P5 SYNCS.PHASECHK.TRANS64 P5, [R101+URZ+0x34890], R102 ;  /* 0x034890666500d5a7 */ /* 0x000e6400080a007f */
[----:B-1----:R-:W-:Y:S05]  /*21b70*/  @!P5 BRA `(.L_x_442) ;  /* 0xfffffffc00f0d947 */ /* 0x002fea000383ffff */
[----:B------:R-:W-:Y:S05]  /*21b80*/  BRA `(.L_x_795) ;  /* 0xfffffe20001c7947 */ /* 0x000fea000383ffff */
.L_x_496:
[----:B-1----:R1:W2:Y:S02]  /*21b90*/  SYNCS.PHASECHK.TRANS64.TRYWAIT P5, [R101+URZ+0x34890], R102 ;  /* 0x03489066650075a7 */ /* 0x0022a400080a017f */
[----:B--2---:R-:W-:Y:S05]  /*21ba0*/  @!P5 NANOSLEEP.SYNCS 0x989680 ;  /* 0x009896800000d95d */ /* 0x004fea0003900000 */
[----:B------:R-:W2:Y:S02]  /*21bb0*/  @!P5 SYNCS.PHASECHK.TRANS64 P5, [R101+URZ+0x34890], R102 ;  /* 0x034890666500d5a7 */ /* 0x000ea400080a007f */
[----:B--2---:R-:W-:Y:S05]  /*21bc0*/  @!P5 BRA `(.L_x_496) ;  /* 0xfffffffc00f0d947 */ /* 0x004fea000383ffff */
[----:B------:R-:W-:Y:S05]  /*21bd0*/  BRA `(.L_x_796) ;  /* 0xfffffe5400747947 */ /* 0x000fea000383ffff */
.L_x_521:
[----:B0-----:R0:W1:Y:S02]  /*21be0*/  SYNCS.PHASECHK.TRANS64.TRYWAIT P3, [R101+URZ+0x34890], R102 ;  /* 0x03489066650075a7 */ /* 0x001064000806017f */
[----:B-1----:R-:W-:Y:S05]  /*21bf0*/  @!P3 NANOSLEEP.SYNCS 0x989680 ;  /* 0x009896800000b95d */ /* 0x002fea0003900000 */
[----:B------:R-:W1:Y:S02]  /*21c00*/  @!P3 SYNCS.PHASECHK.TRANS64 P3, [R101+URZ+0x34890], R102 ;  /* 0x034890666500b5a7 */ /* 0x000e64000806007f */
[----:B-1----:R-:W-:Y:S05]  /*21c10*/  @!P3 BRA `(.L_x_521) ;  /* 0xfffffffc00f0b947 */ /* 0x002fea000383ffff */
[----:B------:R-:W-:Y:S05]  /*21c20*/  BRA `(.L_x_797) ;  /* 0xfffffe8800347947 */ /* 0x000fea000383ffff */
.L_x_527:
[----:B-1----:R1:W2:Y:S02]  /*21c30*/  SYNCS.PHASECHK.TRANS64.TRYWAIT P2, [R101+URZ+0x348b0], R102 ;  /* 0x0348b066650075a7 */ /* 0x0022a4000804017f */
[----:B--2---:R-:W-:Y:S05]  /*21c40*/  @!P2 NANOSLEEP.SYNCS 0x989680 ;  /* 0x009896800000a95d */ /* 0x004fea0003900000 */
[----:B------:R-:W2:Y:S02]  /*21c50*/  @!P2 SYNCS.PHASECHK.TRANS64 P2, [R101+URZ+0x348b0], R102 ;  /* 0x0348b0666500a5a7 */ /* 0x000ea4000804007f */
[----:B--2---:R-:W-:Y:S05]  /*21c60*/  @!P2 BRA `(.L_x_527) ;  /* 0xfffffffc00f0a947 */ /* 0x004fea000383ffff */
[----:B------:R-:W-:Y:S05]  /*21c70*/  BRA `(.L_x_798) ;  /* 0xfffffe8c00307947 */ /* 0x000fea000383ffff */
.L_x_547:
[----:B------:R-:W-:Y:S01]  /*21c80*/  BSSY B1, `(.L_x_799) ;  /* 0x0000008000017945 */ /* 0x000fe20003800000 */
[----:B------:R-:W-:Y:S02]  /*21c90*/  IMAD.MOV.U32 R13, RZ, RZ, R25 ;  /* 0x000000ffff0d7224 */ /* 0x000fe400078e0019 */
[----:B------:R-:W-:Y:S02]  /*21ca0*/  IMAD.MOV.U32 R12, RZ, RZ, RZ ;  /* 0x000000ffff0c7224 */ /* 0x000fe400078e00ff */
[----:B------:R-:W-:Y:S02]  /*21cb0*/  IMAD.MOV.U32 R11, RZ, RZ, 0x1c1f ;  /* 0x00001c1fff0b7424 */ /* 0x000fe400078e00ff */
[----:B------:R-:W-:-:S07]  /*21cc0*/  IMAD.MOV.U32 R15, RZ, RZ, -0x1 ;  /* 0xffffffffff0f7424 */ /* 0x000fce00078e00ff */
[----:B------:R-:W-:Y:S05]  /*21cd0*/  WARPSYNC.COLLECTIVE R15, `(.L_x_800) ;  /* 0x000000000f087348 */ /* 0x000fea0003c00000 */
[----:B------:R0:W1:Y:S02]  /*21ce0*/  SHFL.IDX P6, R14, R13, R12, R11 ;  /* 0x0000000c0d0e7389 */ /* 0x00006400000c000b */
[----:B01----:R-:W-:Y:S01]  /*21cf0*/  ENDCOLLECTIVE ;  /* 0x000000000000791b */ /* 0x003fe20003800000 */
.L_x_800:
[----:B------:R-:W-:Y:S05]  /*21d00*/  BSYNC B1 ;  /* 0x0000000000017941 */ /* 0x000fea0003800000 */
.L_x_799:
[----:B------:R-:W-:Y:S02]  /*21d10*/  IMAD.MOV.U32 R13, RZ, RZ, R24 ;  /* 0x000000ffff0d7224 */ /* 0x000fe400078e0018 */
[----:B------:R-:W-:Y:S02]  /*21d20*/  IMAD.MOV.U32 R12, RZ, RZ, RZ ;  /* 0x000000ffff0c7224 */ /* 0x000fe400078e00ff */
[----:B------:R-:W-:Y:S02]  /*21d30*/  IMAD.MOV.U32 R11, RZ, RZ, 0x1c1f ;  /* 0x00001c1fff0b7424 */ /* 0x000fe400078e00ff */
[----:B------:R-:W-:Y:S02]  /*21d40*/  IMAD.MOV.U32 R15, RZ, RZ, -0x1 ;  /* 0xffffffffff0f7424 */ /* 0x000fe400078e00ff */
[----:B------:R-:W-:-:S07]  /*21d50*/  IMAD.MOV.U32 R0, RZ, RZ, R14 ;  /* 0x000000ffff007224 */ /* 0x000fce00078e000e */
[----:B------:R-:W-:Y:S05]  /*21d60*/  WARPSYNC.COLLECTIVE R15, `(.L_x_801) ;  /* 0x000000000f087348 */ /* 0x000fea0003c00000 */
[----:B------:R0:W1:Y:S02]  /*21d70*/  SHFL.IDX P6, R14, R13, R12, R11 ;  /* 0x0000000c0d0e7389 */ /* 0x00006400000c000b */
[----:B01----:R-:W-:Y:S01]  /*21d80*/  ENDCOLLECTIVE ;  /* 0x000000000000791b */ /* 0x003fe20003800000 */
.L_x_801:
[----:B------:R-:W-:Y:S02]  /*21d90*/  IMAD.MOV.U32 R13, RZ, RZ, R44 ;  /* 0x000000ffff0d7224 */ /* 0x000fe400078e002c */
[----:B------:R-:W-:-:S07]  /*21da0*/  IMAD.MOV.U32 R3, RZ, RZ, R14 ;  /* 0x000000ffff037224 */ /* 0x000fce00078e000e */
[----:B------:R-:W-:Y:S05]  /*21db0*/  WARPSYNC.COLLECTIVE R15, `(.L_x_802) ;  /* 0x000000000f087348 */ /* 0x000fea0003c00000 */
[----:B------:R0:W1:Y:S02]  /*21dc0*/  SHFL.IDX P6, R14, R13, R12, R11 ;  /* 0x0000000c0d0e7389 */ /* 0x00006400000c000b */
[----:B01----:R-:W-:Y:S01]  /*21dd0*/  ENDCOLLECTIVE ;  /* 0x000000000000791b */ /* 0x003fe20003800000 */
.L_x_802:
[----:B------:R-:W-:Y:S02]  /*21de0*/  IMAD.MOV.U32 R13, RZ, RZ, R43 ;  /* 0x000000ffff0d7224 */ /* 0x000fe400078e002b */
[----:B------:R-:W-:-:S07]  /*21df0*/  IMAD.MOV.U32 R44, RZ, RZ, R14 ;  /* 0x000000ffff2c7224 */ /* 0x000fce00078e000e */
[----:B------:R-:W-:Y:S05]  /*21e00*/  WARPSYNC.COLLECTIVE R15, `(.L_x_803) ;  /* 0x000000000f087348 */ /* 0x000fea0003c00000 */
[----:B------:R0:W1:Y:S02]  /*21e10*/  SHFL.IDX P6, R14, R13, R12, R11 ;  /* 0x0000000c0d0e7389 */ /* 0x00006400000c000b */
[----:B01----:R-:W-:Y:S01]  /*21e20*/  ENDCOLLECTIVE ;  /* 0x000000000000791b */ /* 0x003fe20003800000 */
.L_x_803:
[----:B------:R-:W-:Y:S01]  /*21e30*/  IMAD.MOV.U32 R43, RZ, RZ, R14 ;  /* 0x000000ffff2b7224 */ /* 0x000fe200078e000e */
[----:B------:R-:W-:Y:S06]  /*21e40*/  BRA `(.L_x_804) ;  /* 0xfffffe9800a07947 */ /* 0x000fec000383ffff */
.L_x_551:
[----:B0-----:R0:W1:Y:S02]  /*21e50*/  SYNCS.PHASECHK.TRANS64.TRYWAIT P0, [R2+URZ+0x34800], R5 ;  /* 0x03480005020075a7 */ /* 0x001064000800017f */
[----:B-1----:R-:W-:Y:S05]  /*21e60*/  @!P0 NANOSLEEP.SYNCS 0x989680 ;  /* 0x009896800000895d */ /* 0x002fea0003900000 */
[----:B------:R-:W1:Y:S02]  /*21e70*/  @!P0 SYNCS.PHASECHK.TRANS64 P0, [R2+URZ+0x34800], R5 ;  /* 0x03480005020085a7 */ /* 0x000e64000800007f */
[----:B-1----:R-:W-:Y:S05]  /*21e80*/  @!P0 BRA `(.L_x_551) ;  /* 0xfffffffc00f08947 */ /* 0x002fea000383ffff */
[----:B------:R-:W-:Y:S05]  /*21e90*/  BRA `(.L_x_805) ;  /* 0xfffffea4001c7947 */ /* 0x000fea000383ffff */
.L_x_575:
        /* <DEDUP_REMOVED lines=8> */
.L_x_807:
[----:B------:R-:W-:Y:S05]  /*21f20*/  BSYNC B1 ;  /* 0x0000000000017941 */ /* 0x000fea0003800000 */
.L_x_806:
        /* <DEDUP_REMOVED lines=8> */
.L_x_808:
[----:B------:R-:W-:Y:S02]  /*21fb0*/  IMAD.MOV.U32 R21, RZ, RZ, R3 ;  /* 0x000000ffff157224 */ /* 0x000fe400078e0003 */
[----:B------:R-:W-:Y:S02]  /*21fc0*/  IMAD.MOV.U32 R13, RZ, RZ, R44 ;  /* 0x000000ffff0d7224 */ /* 0x000fe400078e002c */
[----:B------:R-:W-:-:S07]  /*21fd0*/  IMAD.MOV.U32 R0, RZ, RZ, R14 ;  /* 0x000000ffff007224 */ /* 0x000fce00078e000e */
[----:B------:R-:W-:Y:S05]  /*21fe0*/  WARPSYNC.COLLECTIVE R15, `(.L_x_809) ;  /* 0x000000000f087348 */ /* 0x000fea0003c00000 */
[----:B------:R0:W1:Y:S02]  /*21ff0*/  SHFL.IDX P6, R14, R13, R12, R11 ;  /* 0x0000000c0d0e7389 */ /* 0x00006400000c000b */
[----:B01----:R-:W-:Y:S01]  /*22000*/  ENDCOLLECTIVE ;  /* 0x000000000000791b */ /* 0x003fe20003800000 */
.L_x_809:
[----:B------:R-:W-:Y:S02]  /*22010*/  IMAD.MOV.U32 R20, RZ, RZ, R0 ;  /* 0x000000ffff147224 */ /* 0x000fe400078e0000 */
[----:B------:R-:W-:Y:S02]  /*22020*/  IMAD.MOV.U32 R13, RZ, RZ, R43 ;  /* 0x000000ffff0d7224 */ /* 0x000fe400078e002b */
[----:B------:R-:W-:-:S07]  /*22030*/  IMAD.MOV.U32 R5, RZ, RZ, R14 ;  /* 0x000000ffff057224 */ /* 0x000fce00078e000e */
[----:B------:R-:W-:Y:S05]  /*22040*/  WARPSYNC.COLLECTIVE R15, `(.L_x_810) ;  /* 0x000000000f087348 */ /* 0x000fea0003c00000 */
[----:B------:R0:W1:Y:S02]  /*22050*/  SHFL.IDX P6, R14, R13, R12, R11 ;  /* 0x0000000c0d0e7389 */ /* 0x00006400000c000b */
[----:B01----:R-:W-:Y:S01]  /*22060*/  ENDCOLLECTIVE ;  /* 0x000000000000791b */ /* 0x003fe20003800000 */
.L_x_810:
[----:B------:R-:W-:Y:S05]  /*22070*/  BRA `(.L_x_811) ;  /* 0xfffffec000c87947 */ /* 0x000fea000383ffff */
.L_x_579:
[----:B0-----:R0:W1:Y:S02]  /*22080*/  SYNCS.PHASECHK.TRANS64.TRYWAIT P0, [R2+URZ+0x34800], R5 ;  /* 0x03480005020075a7 */ /* 0x001064000800017f */
[----:B-1----:R-:W-:Y:S05]  /*22090*/  @!P0 NANOSLEEP.SYNCS 0x989680 ;  /* 0x009896800000895d */ /* 0x002fea0003900000 */
[----:B------:R-:W1:Y:S02]  /*220a0*/  @!P0 SYNCS.PHASECHK.TRANS64 P0, [R2+URZ+0x34800], R5 ;  /* 0x03480005020085a7 */ /* 0x000e64000800007f */
[----:B-1----:R-:W-:Y:S05]  /*220b0*/  @!P0 BRA `(.L_x_579) ;  /* 0xfffffffc00f08947 */ /* 0x002fea000383ffff */
[----:B------:R-:W-:Y:S05]  /*220c0*/  BRA `(.L_x_812) ;  /* 0xfffffec800bc7947 */ /* 0x000fea000383ffff */
.L_x_593:
[----:B-1----:R1:W2:Y:S02]  /*220d0*/  SYNCS.PHASECHK.TRANS64.TRYWAIT P2, [R10+URZ+0x34830], R3 ;  /* 0x034830030a0075a7 */ /* 0x0022a4000804017f */
[----:B--2---:R-:W-:Y:S05]  /*220e0*/  @!P2 NANOSLEEP.SYNCS 0x989680 ;  /* 0x009896800000a95d */ /* 0x004fea0003900000 */
[----:B------:R-:W2:Y:S02]  /*220f0*/  @!P2 SYNCS.PHASECHK.TRANS64 P2, [R10+URZ+0x34830], R3 ;  /* 0x034830030a00a5a7 */ /* 0x000ea4000804007f */
[----:B--2---:R-:W-:Y:S05]  /*22100*/  @!P2 BRA `(.L_x_593) ;  /* 0xfffffffc00f0a947 */ /* 0x004fea000383ffff */
[----:B------:R-:W-:Y:S05]  /*22110*/  BRA `(.L_x_592) ;  /* 0xfffffeec00e07947 */ /* 0x000fea000383ffff */
.L_x_600:
[----:B-1----:R1:W2:Y:S02]  /*22120*/  SYNCS.PHASECHK.TRANS64.TRYWAIT P2, [R15+URZ+0x34830], R20 ;  /* 0x034830140f0075a7 */ /* 0x0022a4000804017f */
[----:B--2---:R-:W-:Y:S05]  /*22130*/  @!P2 NANOSLEEP.SYNCS 0x989680 ;  /* 0x009896800000a95d */ /* 0x004fea0003900000 */
[----:B------:R-:W2:Y:S02]  /*22140*/  @!P2 SYNCS.PHASECHK.TRANS64 P2, [R15+URZ+0x34830], R20 ;  /* 0x034830140f00a5a7 */ /* 0x000ea4000804007f */
[----:B--2---:R-:W-:Y:S05]  /*22150*/  @!P2 BRA `(.L_x_600) ;  /* 0xfffffffc00f0a947 */ /* 0x004fea000383ffff */
[----:B------:R-:W-:Y:S05]  /*22160*/  BRA `(.L_x_599) ;  /* 0xffffff1800807947 */ /* 0x000fea000383ffff */
.L_x_605:
[----:B-1----:R1:W2:Y:S02]  /*22170*/  SYNCS.PHASECHK.TRANS64.TRYWAIT P2, [R20+URZ+0x34850], R0 ;  /* 0x03485000140075a7 */ /* 0x0022a4000804017f */
[----:B--2---:R-:W-:Y:S05]  /*22180*/  @!P2 NANOSLEEP.SYNCS 0x989680 ;  /* 0x009896800000a95d */ /* 0x004fea0003900000 */
[----:B------:R-:W2:Y:S02]  /*22190*/  @!P2 SYNCS.PHASECHK.TRANS64 P2, [R20+URZ+0x34850], R0 ;  /* 0x034850001400a5a7 */ /* 0x000ea4000804007f */
[----:B--2---:R-:W-:Y:S05]  /*221a0*/  @!P2 BRA `(.L_x_605) ;  /* 0xfffffffc00f0a947 */ /* 0x004fea000383ffff */
[----:B------:R-:W-:Y:S05]  /*221b0*/  BRA `(.L_x_604) ;  /* 0xffffff2400447947 */ /* 0x000fea000383ffff */
.L_x_611:
[----:B-1----:R1:W2:Y:S02]  /*221c0*/  SYNCS.PHASECHK.TRANS64.TRYWAIT P0, [R6+URZ+0x34850], R9 ;  /* 0x03485009060075a7 */ /* 0x0022a4000800017f */
[----:B--2---:R-:W-:Y:S05]  /*221d0*/  @!P0 NANOSLEEP.SYNCS 0x989680 ;  /* 0x009896800000895d */ /* 0x004fea0003900000 */
[----:B------:R-:W2:Y:S02]  /*221e0*/  @!P0 SYNCS.PHASECHK.TRANS64 P0, [R6+URZ+0x34850], R9 ;  /* 0x03485009060085a7 */ /* 0x000ea4000800007f */
[----:B--2---:R-:W-:Y:S05]  /*221f0*/  @!P0 BRA `(.L_x_611) ;  /* 0xfffffffc00f08947 */ /* 0x004fea000383ffff */
[----:B------:R-:W-:Y:S05]  /*22200*/  BRA `(.L_x_610) ;  /* 0xffffff4000647947 */ /* 0x000fea000383ffff */
.L_x_650:
[----:B------:R-:W1:Y:S01]  /*22210*/  S2R R3, SR_TID.X ;  /* 0x0000000000037919 */ /* 0x000e620000002100 */
[----:B------:R-:W-:Y:S01]  /*22220*/  BSSY B1, `(.L_x_813) ;  /* 0x000000a000017945 */ /* 0x000fe20003800000 */
[----:B------:R-:W-:Y:S02]  /*22230*/  IMAD.MOV.U32 R12, RZ, RZ, RZ ;  /* 0x000000ffff0c7224 */ /* 0x000fe400078e00ff */
[----:B0-----:R-:W-:Y:S02]  /*22240*/  IMAD.MOV.U32 R11, RZ, RZ, 0x1f ;  /* 0x0000001fff0b7424 */ /* 0x001fe400078e00ff */
[----:B------:R-:W-:Y:S01]  /*22250*/  IMAD.MOV.U32 R15, RZ, RZ, -0x1 ;  /* 0xffffffffff0f7424 */ /* 0x000fe200078e00ff */
[----:B-1----:R-:W-:-:S04]  /*22260*/  SHF.R.U32.HI R3, RZ, 0x5, R3 ;  /* 0x00000005ff037819 */ /* 0x002fc80000011603 */
[----:B------:R-:W-:-:S05]  /*22270*/  LOP3.LUT R3, R3, 0x3, RZ, 0xc0, !PT ;  /* 0x0000000303037812 */ /* 0x000fca00078ec0ff */
[----:B------:R-:W-:-:S07]  /*22280*/  IMAD.MOV.U32 R13, RZ, RZ, R3 ;  /* 0x000000ffff0d7224 */ /* 0x000fce00078e0003 */
[----:B------:R-:W-:Y:S05]  /*22290*/  WARPSYNC.COLLECTIVE R15, `(.L_x_814) ;  /* 0x000000000f087348 */ /* 0x000fea0003c00000 */
[----:B------:R0:W1:Y:S02]  /*222a0*/  SHFL.IDX P6, R14, R13, R12, R11 ;  /* 0x0000000c0d0e7389 */ /* 0x00006400000c000b */
[----:B01----:R-:W-:Y:S01]  /*222b0*/  ENDCOLLECTIVE ;  /* 0x000000000000791b */ /* 0x003fe20003800000 */
.L_x_814:
[----:B------:R-:W-:Y:S05]  /*222c0*/  BSYNC B1 ;  /* 0x0000000000017941 */ /* 0x000fea0003800000 */
.L_x_813:
[----:B------:R-:W-:Y:S05]  /*222d0*/  BRA `(.L_x_815) ;  /* 0xffffff9000287947 */ /* 0x000fea000383ffff */
.L_x_652:
[----:B------:R-:W-:Y:S01]  /*222e0*/  BSSY B1, `(.L_x_816) ;  /* 0x0000006000017945 */ /* 0x000fe20003800000 */
[----:B------:R-:W-:-:S07]  /*222f0*/  IMAD.MOV.U32 R15, RZ, RZ, -0x1 ;  /* 0xffffffffff0f7424 */ /* 0x000fce00078e00ff */
[----:B01----:R-:W-:Y:S05]  /*22300*/  WARPSYNC.COLLECTIVE R15, `(.L_x_817) ;  /* 0x000000000f0c7348 */ /* 0x003fea0003c00000 */
[----:B------:R-:W-:Y:S02]  /*22310*/  ELECT P6, UR62, PT ;  /* 0x00000000003e782f */ /* 0x000fe400038c0000 */
[----:B------:R-:W-:Y:S01]  /*22320*/  MOV R14, UR62 ;  /* 0x0000003e000e7c02 */ /* 0x000fe20008000f00 */
[----:B01----:R-:W-:Y:S10]  /*22330*/  ENDCOLLECTIVE ;  /* 0x000000000000791b */ /* 0x003ff40003800000 */
.L_x_817:
[----:B------:R-:W-:Y:S05]  /*22340*/  BSYNC B1 ;  /* 0x0000000000017941 */ /* 0x000fea0003800000 */
.L_x_816:
[----:B------:R-:W-:Y:S05]  /*22350*/  BRA `(.L_x_651) ;  /* 0xffffff9000207947 */ /* 0x000fea000383ffff */
.L_x_654:
[----:B-1----:R1:W2:Y:S02]  /*22360*/  SYNCS.PHASECHK.TRANS64.TRYWAIT P0, [R18+URZ+0x34820], R3 ;  /* 0x03482003120075a7 */ /* 0x0022a4000800017f */
[----:B--2---:R-:W-:Y:S05]  /*22370*/  @!P0 NANOSLEEP.SYNCS 0x989680 ;  /* 0x009896800000895d */ /* 0x004fea0003900000 */
[----:B------:R-:W2:Y:S02]  /*22380*/  @!P0 SYNCS.PHASECHK.TRANS64 P0, [R18+URZ+0x34820], R3 ;  /* 0x03482003120085a7 */ /* 0x000ea4000800007f */
[----:B--2---:R-:W-:Y:S05]  /*22390*/  @!P0 BRA `(.L_x_654) ;  /* 0xfffffffc00f08947 */ /* 0x004fea000383ffff */
[----:B------:R-:W-:Y:S05]  /*223a0*/  BRA `(.L_x_818) ;  /* 0xffffff9000307947 */ /* 0x000fea000383ffff */
.L_x_658:
[----:B--2---:R2:W3:Y:S02]  /*223b0*/  SYNCS.PHASECHK.TRANS64.TRYWAIT P0, [R5+URZ+0x348a0], R9 ;  /* 0x0348a009050075a7 */ /* 0x0044e4000800017f */
[----:B---3--:R-:W-:Y:S05]  /*223c0*/  @!P0 NANOSLEEP.SYNCS 0x989680 ;  /* 0x009896800000895d */ /* 0x008fea0003900000 */
[----:B------:R-:W3:Y:S02]  /*223d0*/  @!P0 SYNCS.PHASECHK.TRANS64 P0, [R5+URZ+0x348a0], R9 ;  /* 0x0348a009050085a7 */ /* 0x000ee4000800007f */
[----:B---3--:R-:W-:Y:S05]  /*223e0*/  @!P0 BRA `(.L_x_658) ;  /* 0xfffffffc00f08947 */ /* 0x008fea000383ffff */
[----:B------:R-:W-:Y:S05]  /*223f0*/  BRA `(.L_x_819) ;  /* 0xffffff9000507947 */ /* 0x000fea000383ffff */
.L_x_665:
[----:B0-----:R0:W1:Y:S02]  /*22400*/  SYNCS.PHASECHK.TRANS64.TRYWAIT P0, [R5+URZ+0x348c0], R9 ;  /* 0x0348c009050075a7 */ /* 0x001064000800017f */
[----:B-1----:R-:W-:Y:S05]  /*22410*/  @!P0 NANOSLEEP.SYNCS 0x989680 ;  /* 0x009896800000895d */ /* 0x002fea0003900000 */
[----:B------:R-:W1:Y:S02]  /*22420*/  @!P0 SYNCS.PHASECHK.TRANS64 P0, [R5+URZ+0x348c0], R9 ;  /* 0x0348c009050085a7 */ /* 0x000e64000800007f */
[----:B-1----:R-:W-:Y:S05]  /*22430*/  @!P0 BRA `(.L_x_665) ;  /* 0xfffffffc00f08947 */ /* 0x002fea000383ffff */
[----:B------:R-:W-:Y:S05]  /*22440*/  BRA `(.L_x_820) ;  /* 0xffffff94004c7947 */ /* 0x000fea000383ffff */
.L_x_673:
[----:B-1----:R1:W2:Y:S02]  /*22450*/  SYNCS.PHASECHK.TRANS64.TRYWAIT P2, [R7+URZ+0x348a0], R6 ;  /* 0x0348a006070075a7 */ /* 0x0022a4000804017f */
[----:B--2---:R-:W-:Y:S05]  /*22460*/  @!P2 NANOSLEEP.SYNCS 0x989680 ;  /* 0x009896800000a95d */ /* 0x004fea0003900000 */
[----:B------:R-:W2:Y:S02]  /*22470*/  @!P2 SYNCS.PHASECHK.TRANS64 P2, [R7+URZ+0x348a0], R6 ;  /* 0x0348a0060700a5a7 */ /* 0x000ea4000804007f */
[----:B--2---:R-:W-:Y:S05]  /*22480*/  @!P2 BRA `(.L_x_673) ;  /* 0xfffffffc00f0a947 */ /* 0x004fea000383ffff */
[----:B------:R-:W-:Y:S05]  /*22490*/  BRA `(.L_x_821) ;  /* 0xffffff9800747947 */ /* 0x000fea000383ffff */
.L_x_680:
[----:B0-----:R0:W2:Y:S02]  /*224a0*/  SYNCS.PHASECHK.TRANS64.TRYWAIT P2, [R7+URZ+0x348c0], R6 ;  /* 0x0348c006070075a7 */ /* 0x0010a4000804017f */
[----:B--2---:R-:W-:Y:S05]  /*224b0*/  @!P2 NANOSLEEP.SYNCS 0x989680 ;  /* 0x009896800000a95d */ /* 0x004fea0003900000 */
[----:B------:R-:W2:Y:S02]  /*224c0*/  @!P2 SYNCS.PHASECHK.TRANS64 P2, [R7+URZ+0x348c0], R6 ;  /* 0x0348c0060700a5a7 */ /* 0x000ea4000804007f */
[----:B--2---:R-:W-:Y:S05]  /*224d0*/  @!P2 BRA `(.L_x_680) ;  /* 0xfffffffc00f0a947 */ /* 0x004fea000383ffff */
[----:B------:R-:W-:Y:S05]  /*224e0*/  BRA `(.L_x_822) ;  /* 0xffffff9c006c7947 */ /* 0x000fea000383ffff */
.L_x_696:
        /* <DEDUP_REMOVED lines=11> */
.L_x_824:
[----:B------:R-:W-:Y:S05]  /*225a0*/  BSYNC B0 ;  /* 0x0000000000007941 */ /* 0x000fea0003800000 */
.L_x_823:
[----:B------:R-:W-:Y:S05]  /*225b0*/  BRA `(.L_x_825) ;  /* 0xffffffa800747947 */ /* 0x000fea000383ffff */
.L_x_698:
[----:B------:R-:W-:Y:S01]  /*225c0*/  BSSY B0, `(.L_x_826) ;  /* 0x0000006000007945 */ /* 0x000fe20003800000 */
[----:B------:R-:W-:-:S07]  /*225d0*/  IMAD.MOV.U32 R15, RZ, RZ, -0x1 ;  /* 0xffffffffff0f7424 */ /* 0x000fce00078e00ff */
[----:B01----:R-:W-:Y:S05]  /*225e0*/  WARPSYNC.COLLECTIVE R15, `(.L_x_827) ;  /* 0x000000000f0c7348 */ /* 0x003fea0003c00000 */
[----:B------:R-:W-:Y:S02]  /*225f0*/  ELECT P6, UR62, PT ;  /* 0x00000000003e782f */ /* 0x000fe400038c0000 */
[----:B------:R-:W-:Y:S01]  /*22600*/  MOV R14, UR62 ;  /* 0x0000003e000e7c02 */ /* 0x000fe20008000f00 */
[----:B01----:R-:W-:Y:S10]  /*22610*/  ENDCOLLECTIVE ;  /* 0x000000000000791b */ /* 0x003ff40003800000 */
.L_x_827:
[----:B------:R-:W-:Y:S05]  /*22620*/  BSYNC B0 ;  /* 0x0000000000007941 */ /* 0x000fea0003800000 */
.L_x_826:
[----:B------:R-:W-:Y:S05]  /*22630*/  BRA `(.L_x_828) ;  /* 0xffffffa800807947 */ /* 0x000fea000383ffff */
.L_x_700:
[----:B-1----:R1:W2:Y:S02]  /*22640*/  SYNCS.PHASECHK.TRANS64.TRYWAIT P0, [R0+URZ+0x34840], R2 ;  /* 0x03484002000075a7 */ /* 0x0022a4000800017f */
[----:B--2---:R-:W-:Y:S05]  /*22650*/  @!P0 NANOSLEEP.SYNCS 0x989680 ;  /* 0x009896800000895d */ /* 0x004fea0003900000 */
[----:B------:R-:W2:Y:S02]  /*22660*/  @!P0 SYNCS.PHASECHK.TRANS64 P0, [R0+URZ+0x34840], R2 ;  /* 0x03484002000085a7 */ /* 0x000ea4000800007f */
[----:B--2---:R-:W-:Y:S05]  /*22670*/  @!P0 BRA `(.L_x_700) ;  /* 0xfffffffc00f08947 */ /* 0x004fea000383ffff */
[----:B------:R-:W-:Y:S05]  /*22680*/  BRA `(.L_x_829) ;  /* 0xffffffa800e07947 */ /* 0x000fea000383ffff */
.L_x_704:
[----:B------:R0:W5:Y:S01]  /*22690*/  LDL.LU R9, [R1+0x5c] ;  /* 0x00005c0001097983 */ /* 0x0001620000300800 */
[----:B------:R-:W-:Y:S02]  /*226a0*/  IMAD.MOV.U32 R13, RZ, RZ, R3 ;  /* 0x000000ffff0d7224 */ /* 0x000fe400078e0003 */
[----:B------:R-:W-:Y:S02]  /*226b0*/  IMAD.MOV.U32 R12, RZ, RZ, RZ ;  /* 0x000000ffff0c7224 */ /* 0x000fe400078e00ff */
[----:B------:R-:W-:Y:S02]  /*226c0*/  IMAD.MOV.U32 R11, RZ, RZ, 0x181f ;  /* 0x0000181fff0b7424 */ /* 0x000fe400078e00ff */
[----:B------:R-:W-:-:S07]  /*226d0*/  IMAD.MOV.U32 R15, RZ, RZ, -0x1 ;  /* 0xffffffffff0f7424 */ /* 0x000fce00078e00ff */
[----:B0----5:R-:W-:Y:S05]  /*226e0*/  WARPSYNC.COLLECTIVE R15, `(.L_x_830) ;  /* 0x000000000f087348 */ /* 0x021fea0003c00000 */
[----:B------:R1:W2:Y:S02]  /*226f0*/  SHFL.IDX P6, R14, R13, R12, R11 ;  /* 0x0000000c0d0e7389 */ /* 0x0002a400000c000b */
[----:B012--5:R-:W-:Y:S01]  /*22700*/  ENDCOLLECTIVE ;  /* 0x000000000000791b */ /* 0x027fe20003800000 */
.L_x_830:
[----:B------:R-:W-:Y:S02]  /*22710*/  IMAD.MOV.U32 R13, RZ, RZ, R4 ;  /* 0x000000ffff0d7224 */ /* 0x000fe400078e0004 */
[----:B------:R-:W-:-:S07]  /*22720*/  IMAD.MOV.U32 R6, RZ, RZ, R14 ;  /* 0x000000ffff067224 */ /* 0x000fce00078e000e */
[----:B------:R-:W-:Y:S05]  /*22730*/  WARPSYNC.COLLECTIVE R15, `(.L_x_831) ;  /* 0x000000000f087348 */ /* 0x000fea0003c00000 */
[----:B------:R0:W1:Y:S02]  /*22740*/  SHFL.IDX P6, R14, R13, R12, R11 ;  /* 0x0000000c0d0e7389 */ /* 0x00006400000c000b */
[----:B01----:R-:W-:Y:S01]  /*22750*/  ENDCOLLECTIVE ;  /* 0x000000000000791b */ /* 0x003fe20003800000 */
.L_x_831:
[----:B------:R-:W-:Y:S02]  /*22760*/  IMAD.MOV.U32 R13, RZ, RZ, R3 ;  /* 0x000000ffff0d7224 */ /* 0x000fe400078e0003 */
[----:B------:R-:W-:Y:S02]  /*22770*/  IMAD.MOV.U32 R12, RZ, RZ, 0x1 ;  /* 0x00000001ff0c7424 */ /* 0x000fe400078e00ff */
[----:B------:R-:W-:-:S07]  /*22780*/  IMAD.MOV.U32 R7, RZ, RZ, R14 ;  /* 0x000000ffff077224 */ /* 0x000fce00078e000e */
[----:B------:R-:W-:Y:S05]  /*22790*/  WARPSYNC.COLLECTIVE R15, `(.L_x_832) ;  /* 0x000000000f087348 */ /* 0x000fea0003c00000 */
[----:B------:R0:W1:Y:S02]  /*227a0*/  SHFL.IDX P6, R14, R13, R12, R11 ;  /* 0x0000000c0d0e7389 */ /* 0x00006400000c000b */
[----:B01----:R-:W-:Y:S01]  /*227b0*/  ENDCOLLECTIVE ;  /* 0x000000000000791b */ /* 0x003fe20003800000 */
.L_x_832:
[----:B------:R-:W-:Y:S02]  /*227c0*/  IMAD.MOV.U32 R13, RZ, RZ, R4 ;  /* 0x000000ffff0d7224 */ /* 0x000fe400078e0004 */
[----:B------:R-:W-:Y:S02]  /*227d0*/  IMAD R2, R9, R8, RZ ;  /* 0x0000000809027224 */ /* 0x000fe400078e02ff */
[----:B------:R-:W0:Y:S01]  /*227e0*/  S2R R9, SR_TID.X ;  /* 0x0000000000097919 */ /* 0x000e220000002100 */
[----:B------:R-:W1:Y:S01]  /*227f0*/  S2R R8, SR_TID.X ;  /* 0x0000000000087919 */ /* 0x000e620000002100 */
[----:B0-----:R-:W-:-:S04]  /*22800*/  LOP3.LUT R9, R9, 0x7f, RZ, 0xc0, !PT ;  /* 0x0000007f09097812 */ /* 0x001fc800078ec0ff */
[----:B------:R-:W-:Y:S01]  /*22810*/  SHF.R.U32.HI R9, RZ, 0x3, R9 ;  /* 0x00000003ff097819 */ /* 0x000fe20000011609 */
[----:B-1----:R-:W-:-:S04]  /*22820*/  IMAD.SHL.U32 R8, R8, 0x8, RZ ;  /* 0x0000000808087824 */ /* 0x002fc800078e00ff */
[----:B------:R-:W-:Y:S01]  /*22830*/  IMAD.IADD R0, R9, 0x1, R5 ;  /* 0x0000000109007824 */ /* 0x000fe200078e0205 */
[----:B------:R-:W-:Y:S01]  /*22840*/  LOP3.LUT R8, R8, 0x38, RZ, 0xc0, !PT ;  /* 0x0000003808087812 */ /* 0x000fe200078ec0ff */
[----:B------:R-:W-:-:S07]  /*22850*/  IMAD.MOV.U32 R9, RZ, RZ, R14 ;  /* 0x000000ffff097224 */ /* 0x000fce00078e000e */
[----:B------:R-:W-:Y:S05]  /*22860*/  WARPSYNC.COLLECTIVE R15, `(.L_x_833) ;  /* 0x000000000f087348 */ /* 0x000fea0003c00000 */
[----:B------:R0:W1:Y:S02]  /*22870*/  SHFL.IDX P6, R14, R13, R12, R11 ;  /* 0x0000000c0d0e7389 */ /* 0x00006400000c000b */
[----:B01----:R-:W-:Y:S01]  /*22880*/  ENDCOLLECTIVE ;  /* 0x000000000000791b */ /* 0x003fe20003800000 */
.L_x_833:
        /* <DEDUP_REMOVED lines=20> */
.L_x_834:
        /* <DEDUP_REMOVED lines=15> */
.L_x_835:
        /* <DEDUP_REMOVED lines=14> */
.L_x_836:
        /* <DEDUP_REMOVED lines=17> */
.L_x_837:
[----:B------:R-:W-:Y:S02]  /*22cb0*/  IMAD.MOV.U32 R13, RZ, RZ, R3 ;  /* 0x000000ffff0d7224 */ /* 0x000fe400078e0003 */
[----:B------:R-:W-:Y:S02]  /*22cc0*/  IMAD.MOV.U32 R12, RZ, RZ, 0x4 ;  /* 0x00000004ff0c7424 */ /* 0x000fe400078e00ff */
[----:B------:R-:W-:-:S07]  /*22cd0*/  IMAD.MOV.U32 R5, RZ, RZ, R14 ;  /* 0x000000ffff057224 */ /* 0x000fce00078e000e */
[----:B------:R-:W-:Y:S05]  /*22ce0*/  WARPSYNC.COLLECTIVE R15, `(.L_x_838) ;  /* 0x000000000f087348 */ /* 0x000fea0003c00000 */
[----:B------:R0:W1:Y:S02]  /*22cf0*/  SHFL.IDX P6, R14, R13, R12, R11 ;  /* 0x0000000c0d0e7389 */ /* 0x00006400000c000b */
[----:B01----:R-:W-:Y:S01]  /*22d00*/  ENDCOLLECTIVE ;  /* 0x000000000000791b */ /* 0x003fe20003800000 */
.L_x_838:
        /* <DEDUP_REMOVED lines=17> */
.L_x_839:
[----:B------:R-:W-:Y:S02]  /*22e20*/  IMAD.MOV.U32 R13, RZ, RZ, R3 ;  /* 0x000000ffff0d7224 */ /* 0x000fe400078e0003 */
[----:B------:R-:W-:Y:S02]  /*22e30*/  IMAD.MOV.U32 R12, RZ, RZ, 0x5 ;  /* 0x00000005ff0c7424 */ /* 0x000fe400078e00ff */
[----:B------:R-:W-:-:S07]  /*22e40*/  IMAD.MOV.U32 R5, RZ, RZ, R14 ;  /* 0x000000ffff057224 */ /* 0x000fce00078e000e */
[----:B------:R-:W-:Y:S05]  /*22e50*/  WARPSYNC.COLLECTIVE R15, `(.L_x_840) ;  /* 0x000000000f087348 */ /* 0x000fea0003c00000 */
[----:B------:R0:W1:Y:S02]  /*22e60*/  SHFL.IDX P6, R14, R13, R12, R11 ;  /* 0x0000000c0d0e7389 */ /* 0x00006400000c000b */
[----:B01----:R-:W-:Y:S01]  /*22e70*/  ENDCOLLECTIVE ;  /* 0x000000000000791b */ /* 0x003fe20003800000 */
.L_x_840:
        /* <DEDUP_REMOVED lines=17> */
.L_x_841:
[----:B------:R-:W-:Y:S02]  /*22f90*/  IMAD.MOV.U32 R13, RZ, RZ, R3 ;  /* 0x000000ffff0d7224 */ /* 0x000fe400078e0003 */
[----:B------:R-:W-:Y:S02]  /*22fa0*/  IMAD.MOV.U32 R12, RZ, RZ, 0x6 ;  /* 0x00000006ff0c7424 */ /* 0x000fe400078e00ff */
[----:B------:R-:W-:-:S07]  /*22fb0*/  IMAD.MOV.U32 R5, RZ, RZ, R14 ;  /* 0x000000ffff057224 */ /* 0x000fce00078e000e */
[----:B------:R-:W-:Y:S05]  /*22fc0*/  WARPSYNC.COLLECTIVE R15, `(.L_x_842) ;  /* 0x000000000f087348 */ /* 0x000fea0003c00000 */
[----:B------:R0:W1:Y:S02]  /*22fd0*/  SHFL.IDX P6, R14, R13, R12, R11 ;  /* 0x0000000c0d0e7389 */ /* 0x00006400000c000b */
[----:B01----:R-:W-:Y:S01]  /*22fe0*/  ENDCOLLECTIVE ;  /* 0x000000000000791b */ /* 0x003fe20003800000 */
.L_x_842:
        /* <DEDUP_REMOVED lines=15> */
.L_x_843:
        /* <DEDUP_REMOVED lines=8> */
.L_x_844:
        /* <DEDUP_REMOVED lines=14> */
.L_x_845:
[----:B------:R-:W-:Y:S01]  /*23240*/  @!PT LDS RZ, [RZ] ;  /* 0x00000000fffff984 */ /* 0x000fe20000000800 */
[----:B------:R-:W-:Y:S01]  /*23250*/  @!PT LDS RZ, [RZ] ;  /* 0x00000000fffff984 */ /* 0x000fe20000000800 */
[----:B------:R-:W-:Y:S01]  /*23260*/  @!PT LDS RZ, [RZ] ;  /* 0x00000000fffff984 */ /* 0x000fe20000000800 */
[----:B------:R0:W-:Y:S01]  /*23270*/  @!P4 LDGSTS.E.BYPASS.LTC128B.128 [R10+0x1b400], desc[UR56][R6.64+0x100], !P0 ;  /* 0x1b400100060acfae */ /* 0x0001e2000c101d78 */
[----:B------:R-:W-:Y:S01]  /*23280*/  IMAD.MOV.U32 R3, RZ, RZ, R14 ;  /* 0x000000ffff037224 */ /* 0x000fe200078e000e */
[----:B------:R-:W-:Y:S06]  /*23290*/  BRA `(.L_x_846) ;  /* 0xffffffac00807947 */ /* 0x000fec000383ffff */
.L_x_709:
[----:B----4-:R4:W0:Y:S02]  /*232a0*/  SYNCS.PHASECHK.TRANS64.TRYWAIT P0, [R18+URZ+0x34820], R0 ;  /* 0x03482000120075a7 */ /* 0x010824000800017f */
[----:B0-----:R-:W-:Y:S05]  /*232b0*/  @!P0 NANOSLEEP.SYNCS 0x989680 ;  /* 0x009896800000895d */ /* 0x001fea0003900000 */
[----:B------:R-:W0:Y:S02]  /*232c0*/  @!P0 SYNCS.PHASECHK.TRANS64 P0, [R18+URZ+0x34820], R0 ;  /* 0x03482000120085a7 */ /* 0x000e24000800007f */
[----:B0-----:R-:W-:Y:S05]  /*232d0*/  @!P0 BRA `(.L_x_709) ;  /* 0xfffffffc00f08947 */ /* 0x001fea000383ffff */
[----:B------:R-:W-:Y:S05]  /*232e0*/  BRA `(.L_x_847) ;  /* 0xffffffb000007947 */ /* 0x000fea000383ffff */
.L_x_718:
[----:B-1----:R1:W2:Y:S02]  /*232f0*/  SYNCS.PHASECHK.TRANS64.TRYWAIT P0, [R3+URZ+0x34840], R2 ;  /* 0x03484002030075a7 */ /* 0x0022a4000800017f */
[----:B--2---:R-:W-:Y:S05]  /*23300*/  @!P0 NANOSLEEP.SYNCS 0x989680 ;  /* 0x009896800000895d */ /* 0x004fea0003900000 */
[----:B------:R-:W2:Y:S02]  /*23310*/  @!P0 SYNCS.PHASECHK.TRANS64 P0, [R3+URZ+0x34840], R2 ;  /* 0x03484002030085a7 */ /* 0x000ea4000800007f */
[----:B--2---:R-:W-:Y:S05]  /*23320*/  @!P0 BRA `(.L_x_718) ;  /* 0xfffffffc00f08947 */ /* 0x004fea000383ffff */
[----:B------:R-:W-:Y:S05]  /*23330*/  BRA `(.L_x_848) ;  /* 0xffffffb000dc7947 */ /* 0x000fea000383ffff */
.L_x_725:
[----:B0-----:R0:W1:Y:S02]  /*23340*/  SYNCS.PHASECHK.TRANS64.TRYWAIT P0, [R3+URZ+0x60], R2 ;  /* 0x00006002030075a7 */ /* 0x001064000800017f */
[----:B-1----:R-:W-:Y:S05]  /*23350*/  @!P0 NANOSLEEP.SYNCS 0x989680 ;  /* 0x009896800000895d */ /* 0x002fea0003900000 */
[----:B------:R-:W1:Y:S02]  /*23360*/  @!P0 SYNCS.PHASECHK.TRANS64 P0, [R3+URZ+0x60], R2 ;  /* 0x00006002030085a7 */ /* 0x000e64000800007f */
[----:B-1----:R-:W-:Y:S05]  /*23370*/  @!P0 BRA `(.L_x_725) ;  /* 0xfffffffc00f08947 */ /* 0x002fea000383ffff */
[----:B------:R-:W-:Y:S05]  /*23380*/  BRA `(.L_x_849) ;  /* 0xffffffb400ec7947 */ /* 0x000fea000383ffff */
.L_x_734:
[----:B-1----:R1:W2:Y:S02]  /*23390*/  SYNCS.PHASECHK.TRANS64.TRYWAIT P0, [R3+URZ+0x34840], R2 ;  /* 0x03484002030075a7 */ /* 0x0022a4000800017f */
[----:B--2---:R-:W-:Y:S05]  /*233a0*/  @!P0 NANOSLEEP.SYNCS 0x989680 ;  /* 0x009896800000895d */ /* 0x004fea0003900000 */
[----:B------:R-:W2:Y:S02]  /*233b0*/  @!P0 SYNCS.PHASECHK.TRANS64 P0, [R3+URZ+0x34840], R2 ;  /* 0x03484002030085a7 */ /* 0x000ea4000800007f */
[----:B--2---:R-:W-:Y:S05]  /*233c0*/  @!P0 BRA `(.L_x_734) ;  /* 0xfffffffc00f08947 */ /* 0x004fea000383ffff */
[----:B------:R-:W-:Y:S05]  /*233d0*/  BRA `(.L_x_850) ;  /* 0xffffffbc007c7947 */ /* 0x000fea000383ffff */
.L_x_741:
[----:B0-----:R0:W1:Y:S02]  /*233e0*/  SYNCS.PHASECHK.TRANS64.TRYWAIT P0, [R2+URZ+0x60], R3 ;  /* 0x00006003020075a7 */ /* 0x001064000800017f */
[----:B-1----:R-:W-:Y:S05]  /*233f0*/  @!P0 NANOSLEEP.SYNCS 0x989680 ;  /* 0x009896800000895d */ /* 0x002fea0003900000 */
[----:B------:R-:W1:Y:S02]  /*23400*/  @!P0 SYNCS.PHASECHK.TRANS64 P0, [R2+URZ+0x60], R3 ;  /* 0x00006003020085a7 */ /* 0x000e64000800007f */
[----:B-1----:R-:W-:Y:S05]  /*23410*/  @!P0 BRA `(.L_x_741) ;  /* 0xfffffffc00f08947 */ /* 0x002fea000383ffff */
[----:B------:R-:W-:Y:S05]  /*23420*/  BRA `(.L_x_851) ;  /* 0xffffffc0008c7947 */ /* 0x000fea000383ffff */
.L_x_750:
[----:B--2---:R2:W3:Y:S02]  /*23430*/  SYNCS.PHASECHK.TRANS64.TRYWAIT P0, [R2+URZ+0x34840], R3 ;  /* 0x03484003020075a7 */ /* 0x0044e4000800017f */
[----:B---3--:R-:W-:Y:S05]  /*23440*/  @!P0 NANOSLEEP.SYNCS 0x989680 ;  /* 0x009896800000895d */ /* 0x008fea0003900000 */
[----:B------:R-:W3:Y:S02]  /*23450*/  @!P0 SYNCS.PHASECHK.TRANS64 P0, [R2+URZ+0x34840], R3 ;  /* 0x03484003020085a7 */ /* 0x000ee4000800007f */
[----:B---3--:R-:W-:Y:S05]  /*23460*/  @!P0 BRA `(.L_x_750) ;  /* 0xfffffffc00f08947 */ /* 0x008fea000383ffff */
[----:B------:R-:W-:Y:S05]  /*23470*/  BRA `(.L_x_852) ;  /* 0xffffffc400ec7947 */ /* 0x000fea000383ffff */
.L_x_757:
[----:B0-----:R0:W1:Y:S02]  /*23480*/  SYNCS.PHASECHK.TRANS64.TRYWAIT P0, [R2+URZ+0x60], R5 ;  /* 0x00006005020075a7 */ /* 0x001064000800017f */
[----:B-1----:R-:W-:Y:S05]  /*23490*/  @!P0 NANOSLEEP.SYNCS 0x989680 ;  /* 0x009896800000895d */ /* 0x002fea0003900000 */
[----:B------:R-:W1:Y:S02]  /*234a0*/  @!P0 SYNCS.PHASECHK.TRANS64 P0, [R2+URZ+0x60], R5 ;  /* 0x00006005020085a7 */ /* 0x000e64000800007f */
[----:B-1----:R-:W-:Y:S05]  /*234b0*/  @!P0 BRA `(.L_x_757) ;  /* 0xfffffffc00f08947 */ /* 0x002fea000383ffff */
[----:B------:R-:W-:Y:S05]  /*234c0*/  BRA `(.L_x_853) ;  /* 0xffffffc800fc7947 */ /* 0x000fea000383ffff */
.L_x_768:
[----:B---3--:R3:W4:Y:S02]  /*234d0*/  SYNCS.PHASECHK.TRANS64.TRYWAIT P0, [R0+URZ+0x34860], R2 ;  /* 0x03486002000075a7 */ /* 0x008724000800017f */
[----:B----4-:R-:W-:Y:S05]  /*234e0*/  @!P0 NANOSLEEP.SYNCS 0x989680 ;  /* 0x009896800000895d */ /* 0x010fea0003900000 */
[----:B------:R-:W4:Y:S02]  /*234f0*/  @!P0 SYNCS.PHASECHK.TRANS64 P0, [R0+URZ+0x34860], R2 ;  /* 0x03486002000085a7 */ /* 0x000f24000800007f */
[----:B----4-:R-:W-:Y:S05]  /*23500*/  @!P0 BRA `(.L_x_768) ;  /* 0xfffffffc00f08947 */ /* 0x010fea000383ffff */
[----:B------:R-:W-:Y:S05]  /*23510*/  BRA `(.L_x_854) ;  /* 0xffffffd000487947 */ /* 0x000fea000383ffff */
.L_x_775:
[----:B------:R-:W3:Y:S01]  /*23520*/  LDL R0, [R1] ;  /* 0x0000000001007983 */ /* 0x000ee20000100800 */
[----:B------:R-:W-:Y:S01]  /*23530*/  BSSY B0, `(.L_x_855) ;  /* 0x0000008000007945 */ /* 0x000fe20003800000 */
[----:B------:R-:W-:Y:S02]  /*23540*/  IMAD.MOV.U32 R12, RZ, RZ, RZ ;  /* 0x000000ffff0c7224 */ /* 0x000fe400078e00ff */
[----:B0-----:R-:W-:Y:S02]  /*23550*/  IMAD.MOV.U32 R11, RZ, RZ, 0x1f ;  /* 0x0000001fff0b7424 */ /* 0x001fe400078e00ff */
[----:B------:R-:W-:Y:S02]  /*23560*/  IMAD.MOV.U32 R15, RZ, RZ, -0x1 ;  /* 0xffffffffff0f7424 */ /* 0x000fe400078e00ff */
[----:B---3--:R-:W-:-:S07]  /*23570*/  IMAD.MOV.U32 R13, RZ, RZ, R0 ;  /* 0x000000ffff0d7224 */ /* 0x008fce00078e0000 */
[----:B-12-4-:R-:W-:Y:S05]  /*23580*/  WARPSYNC.COLLECTIVE R15, `(.L_x_856) ;  /* 0x000000000f087348 */ /* 0x016fea0003c00000 */
[----:B------:R0:W3:Y:S02]  /*23590*/  SHFL.IDX P6, R14, R13, R12, R11 ;  /* 0x0000000c0d0e7389 */ /* 0x0000e400000c000b */
[----:B01234-:R-:W-:Y:S01]  /*235a0*/  ENDCOLLECTIVE ;  /* 0x000000000000791b */ /* 0x01ffe20003800000 */
.L_x_856:
[----:B------:R-:W-:Y:S05]  /*235b0*/  BSYNC B0 ;  /* 0x0000000000007941 */ /* 0x000fea0003800000 */
.L_x_855:
        /* <DEDUP_REMOVED lines=9> */
.L_x_857:
        /* <DEDUP_REMOVED lines=12> */
[C---:B------:R-:W-:Y:S01]  /*23710*/  ISETP.GE.U32.AND P2, PT, R16.reuse, 0x2, PT ;  /* 0x000000021000780c */ /* 0x040fe20003f46070 */
[----:B------:R-:W-:Y:S01]  /*23720*/  IMAD.MOV.U32 R6, RZ, RZ, RZ ;  /* 0x000000ffff067224 */ /* 0x000fe200078e00ff */
[C---:B------:R-:W-:Y:S02]  /*23730*/  ISETP.GE.U32.AND P3, PT, R16.reuse, 0x4, PT ;  /* 0x000000041000780c */ /* 0x040fe40003f66070 */
[C---:B------:R-:W-:Y:S02]  /*23740*/  ISETP.GE.U32.AND P4, PT, R16.reuse, 0x8, PT ;  /* 0x000000081000780c */ /* 0x040fe40003f86070 */
[----:B------:R-:W-:Y:S01]  /*23750*/  ISETP.GE.U32.AND P5, PT, R16, 0x10, PT ;  /* 0x000000101000780c */ /* 0x000fe20003fa6070 */
[----:B--2---:R-:W-:Y:S02]  /*23760*/  @!P1 IMAD.MOV.U32 R4, RZ, RZ, R8 ;  /* 0x000000ffff049224 */ /* 0x004fe400078e0008 */
[----:B------:R-:W-:-:S02]  /*23770*/  IMAD.MOV.U32 R8, RZ, RZ, RZ ;  /* 0x000000ffff087224 */ /* 0x000fc400078e00ff */
[----:B---3--:R-:W-:Y:S01]  /*23780*/  @!P1 IMAD.MOV.U32 R6, RZ, RZ, R2 ;  /* 0x000000ffff069224 */ /* 0x008fe200078e0002 */
[----:B------:R-:W-:-:S03]  /*23790*/  ISETP.NE.AND P1, PT, R16, RZ, PT ;  /* 0x000000ff1000720c */ /* 0x000fc60003f25270 */
[----:B------:R-:W-:-:S04]  /*237a0*/  IMAD R2, R6, R4, RZ ;  /* 0x0000000406027224 */ /* 0x000fc800078e02ff */
[----:B------:R-:W-:-:S07]  /*237b0*/  IMAD.MOV.U32 R13, RZ, RZ, R2 ;  /* 0x000000ffff0d7224 */ /* 0x000fce00078e0002 */
[----:B------:R-:W-:Y:S05]  /*237c0*/  WARPSYNC.COLLECTIVE R15, `(.L_x_858) ;  /* 0x000000000f087348 */ /* 0x000fea0003c00000 */
[----:B------:R0:W1:Y:S02]  /*237d0*/  SHFL.UP P6, R14, R13, R12, R11 ;  /* 0x0400000c0d0e7389 */ /* 0x00006400000c000b */
[----:B01----:R-:W-:Y:S01]  /*237e0*/  ENDCOLLECTIVE ;  /* 0x000000000000791b */ /* 0x003fe20003800000 */
.L_x_858:
        /* <DEDUP_REMOVED lines=8> */
.L_x_859:
        /* <DEDUP_REMOVED lines=8> */
.L_x_860:
        /* <DEDUP_REMOVED lines=8> */
.L_x_861:
        /* <DEDUP_REMOVED lines=8> */
.L_x_862:
        /* <DEDUP_REMOVED lines=9> */
.L_x_863:
[----:B------:R-:W-:Y:S01]  /*23a80*/  IMAD.MOV.U32 R9, RZ, RZ, R14 ;  /* 0x000000ffff097224 */ /* 0x000fe200078e000e */
[----:B------:R-:W-:Y:S06]  /*23a90*/  BRA `(.L_x_864) ;  /* 0xffffffd000bc7947 */ /* 0x000fec000383ffff */
.L_x_778:
[----:B------:R-:W-:Y:S01]  /*23aa0*/  BSSY B0, `(.L_x_865) ;  /* 0x0000008000007945 */ /* 0x000fe20003800000 */
[----:B------:R-:W-:Y:S02]  /*23ab0*/  IMAD.MOV.U32 R13, RZ, RZ, R2 ;  /* 0x000000ffff0d7224 */ /* 0x000fe400078e0002 */
[----:B------:R-:W-:Y:S02]  /*23ac0*/  IMAD.MOV.U32 R12, RZ, RZ, 0x1 ;  /* 0x00000001ff0c7424 */ /* 0x000fe400078e00ff */
[----:B------:R-:W-:Y:S02]  /*23ad0*/  IMAD.MOV.U32 R11, RZ, RZ, RZ ;  /* 0x000000ffff0b7224 */ /* 0x000fe400078e00ff */
[----:B------:R-:W-:-:S07]  /*23ae0*/  IMAD.MOV.U32 R15, RZ, RZ, -0x1 ;  /* 0xffffffffff0f7424 */ /* 0x000fce00078e00ff */
[----:B0-----:R-:W-:Y:S05]  /*23af0*/  WARPSYNC.COLLECTIVE R15, `(.L_x_866) ;  /* 0x000000000f087348 */ /* 0x001fea0003c00000 */
[----:B------:R1:W2:Y:S02]  /*23b00*/  SHFL.UP P6, R14, R13, R12, R11 ;  /* 0x0400000c0d0e7389 */ /* 0x0002a400000c000b */
[----:B012---:R-:W-:Y:S01]  /*23b10*/  ENDCOLLECTIVE ;  /* 0x000000000000791b */ /* 0x007fe20003800000 */
.L_x_866:
[----:B------:R-:W-:Y:S05]  /*23b20*/  BSYNC B0 ;  /* 0x0000000000007941 */ /* 0x000fea0003800000 */
.L_x_865:
        /* <DEDUP_REMOVED lines=10> */
.L_x_867:
        /* <DEDUP_REMOVED lines=8> */
.L_x_868:
        /* <DEDUP_REMOVED lines=8> */
.L_x_869:
        /* <DEDUP_REMOVED lines=8> */
.L_x_870:
        /* <DEDUP_REMOVED lines=9> */
.L_x_871:
[----:B------:R-:W-:Y:S01]  /*23de0*/  IMAD.MOV.U32 R9, RZ, RZ, R14 ;  /* 0x000000ffff097224 */ /* 0x000fe200078e000e */
[----:B------:R-:W-:Y:S06]  /*23df0*/  BRA `(.L_x_872) ;  /* 0xffffffd000907947 */ /* 0x000fec000383ffff */
.L_x_780:
[----:B------:R-:W-:Y:S01]  /*23e00*/  BSSY B0, `(.L_x_873) ;  /* 0x0000006000007945 */ /* 0x000fe20003800000 */
[----:B------:R-:W-:Y:S01]  /*23e10*/  PLOP3.LUT P6, PT, P6, PT, PT, 0x8, 0x0 ;  /* 0x000000000000781c */ /* 0x000fe200037ce170 */
[----:B------:R-:W-:-:S12]  /*23e20*/  IMAD.MOV.U32 R15, RZ, RZ, -0x1 ;  /* 0xffffffffff0f7424 */ /* 0x000fd800078e00ff */
[----:B0-----:R-:W-:Y:S05]  /*23e30*/  WARPSYNC.COLLECTIVE R15, `(.L_x_874) ;  /* 0x000000000f087348 */ /* 0x001fea0003c00000 */
[----:B------:R-:W-:Y:S01]  /*23e40*/  VOTE.ANY R14, PT, P6 ;  /* 0x00000000000e7806 */ /* 0x000fe200030e0100 */
[----:B0-----:R-:W-:Y:S06]  /*23e50*/  ENDCOLLECTIVE ;  /* 0x000000000000791b */ /* 0x001fec0003800000 */
.L_x_874:
[----:B------:R-:W-:Y:S05]  /*23e60*/  BSYNC B0 ;  /* 0x0000000000007941 */ /* 0x000fea0003800000 */
.L_x_873:
        /* <DEDUP_REMOVED lines=9> */
.L_x_875:
[----:B------:R-:W-:Y:S02]  /*23f00*/  IMAD.MOV.U32 R13, RZ, RZ, R6 ;  /* 0x000000ffff0d7224 */ /* 0x000fe400078e0006 */
[----:B------:R-:W-:-:S07]  /*23f10*/  IMAD.MOV.U32 R4, RZ, RZ, R14 ;  /* 0x000000ffff047224 */ /* 0x000fce00078e000e */
[----:B------:R-:W-:Y:S05]  /*23f20*/  WARPSYNC.COLLECTIVE R15, `(.L_x_876) ;  /* 0x000000000f087348 */ /* 0x000fea0003c00000 */
[----:B------:R0:W1:Y:S02]  /*23f30*/  SHFL.IDX P6, R14, R13, R12, R11 ;  /* 0x0000000c0d0e7389 */ /* 0x00006400000c000b */
[----:B01----:R-:W-:Y:S01]  /*23f40*/  ENDCOLLECTIVE ;  /* 0x000000000000791b */ /* 0x003fe20003800000 */
.L_x_876:
[----:B------:R-:W-:Y:S01]  /*23f50*/  IMAD.MOV.U32 R6, RZ, RZ, R14 ;  /* 0x000000ffff067224 */ /* 0x000fe200078e000e */
[----:B------:R-:W-:Y:S06]  /*23f60*/  BRA `(.L_x_877) ;  /* 0xffffffd000707947 */ /* 0x000fec000383ffff */
.L_x_782:
[----:B------:R-:W-:Y:S01]  /*23f70*/  BSSY B0, `(.L_x_878) ;  /* 0x0000007000007945 */ /* 0x000fe20003800000 */
[----:B------:R-:W-:Y:S02]  /*23f80*/  IMAD.MOV.U32 R13, RZ, RZ, R7 ;  /* 0x000000ffff0d7224 */ /* 0x000fe400078e0007 */
[----:B------:R-:W-:Y:S02]  /*23f90*/  IMAD.MOV.U32 R11, RZ, RZ, 0x1f ;  /* 0x0000001fff0b7424 */ /* 0x000fe400078e00ff */
[----:B------:R-:W-:-:S07]  /*23fa0*/  IMAD.MOV.U32 R15, RZ, RZ, -0x1 ;  /* 0xffffffffff0f7424 */ /* 0x000fce00078e00ff */
[----:B0123--:R-:W-:Y:S05]  /*23fb0*/  WARPSYNC.COLLECTIVE R15, `(.L_x_879) ;  /* 0x000000000f087348 */ /* 0x00ffea0003c00000 */
[----:B------:R4:W0:Y:S02]  /*23fc0*/  SHFL.IDX P6, R14, R13, R12, R11 ;  /* 0x0000000c0d0e7389 */ /* 0x00082400000c000b */
[----:B01234-:R-:W-:Y:S01]  /*23fd0*/  ENDCOLLECTIVE ;  /* 0x000000000000791b */ /* 0x01ffe20003800000 */
.L_x_879:
[----:B------:R-:W-:Y:S05]  /*23fe0*/  BSYNC B0 ;  /* 0x0000000000007941 */ /* 0x000fea0003800000 */
.L_x_878:
[----:B------:R-:W-:Y:S01]  /*23ff0*/  IMAD.MOV.U32 R7, RZ, RZ, R14 ;  /* 0x000000ffff077224 */ /* 0x000fe200078e000e */
[----:B------:R-:W-:Y:S06]  /*24000*/  BRA `(.L_x_880) ;  /* 0xffffffd000607947 */ /* 0x000fec000383ffff */
.L_x_786:
[----:B0-----:R0:W1:Y:S02]  /*24010*/  SYNCS.PHASECHK.TRANS64.TRYWAIT P0, [R0+URZ+0x34820], R3 ;  /* 0x03482003000075a7 */ /* 0x001064000800017f */
[----:B-1----:R-:W-:Y:S05]  /*24020*/  @!P0 NANOSLEEP.SYNCS 0x989680 ;  /* 0x009896800000895d */ /* 0x002fea0003900000 */
[----:B------:R-:W1:Y:S02]  /*24030*/  @!P0 SYNCS.PHASECHK.TRANS64 P0, [R0+URZ+0x34820], R3 ;  /* 0x03482003000085a7 */ /* 0x000e64000800007f */
[----:B-1----:R-:W-:Y:S05]  /*24040*/  @!P0 BRA `(.L_x_786) ;  /* 0xfffffffc00f08947 */ /* 0x002fea000383ffff */
[----:B------:R-:W-:Y:S05]  /*24050*/  BRA `(.L_x_881) ;  /* 0xffffffd400f87947 */ /* 0x000fea000383ffff */
.L_x_787:
        /* <DEDUP_REMOVED lines=11> */
.L_x_883:
[----:B------:R-:W-:Y:S05]  /*24110*/  BSYNC B0 ;  /* 0x0000000000007941 */ /* 0x000fea0003800000 */
.L_x_882:
[----:B------:R-:W-:Y:S05]  /*24120*/  BRA `(.L_x_884) ;  /* 0xffffffd400e07947 */ /* 0x000fea000383ffff */
.L_x_788:
[----:B------:R-:W-:Y:S01]  /*24130*/  BSSY B0, `(.L_x_885) ;  /* 0x0000006000007945 */ /* 0x000fe20003800000 */
[----:B------:R-:W-:-:S07]  /*24140*/  IMAD.MOV.U32 R15, RZ, RZ, -0x1 ;  /* 0xffffffffff0f7424 */ /* 0x000fce00078e00ff */
[----:B01----:R-:W-:Y:S05]  /*24150*/  WARPSYNC.COLLECTIVE R15, `(.L_x_886) ;  /* 0x000000000f0c7348 */ /* 0x003fea0003c00000 */
[----:B------:R-:W-:Y:S02]  /*24160*/  ELECT P6, UR62, PT ;  /* 0x00000000003e782f */ /* 0x000fe400038c0000 */
[----:B------:R-:W-:Y:S01]  /*24170*/  MOV R14, UR62 ;  /* 0x0000003e000e7c02 */ /* 0x000fe20008000f00 */
[----:B01----:R-:W-:Y:S10]  /*24180*/  ENDCOLLECTIVE ;  /* 0x000000000000791b */ /* 0x003ff40003800000 */
.L_x_886:
[----:B------:R-:W-:Y:S05]  /*24190*/  BSYNC B0 ;  /* 0x0000000000007941 */ /* 0x000fea0003800000 */
.L_x_885:
[----:B------:R-:W-:Y:S05]  /*241a0*/  BRA `(.L_x_887) ;  /* 0xffffffd400d47947 */ /* 0x000fea000383ffff */
.L_x_790:
[----:B0-----:R0:W1:Y:S02]  /*241b0*/  SYNCS.PHASECHK.TRANS64.TRYWAIT P0, [R6+URZ], R5 ;  /* 0x00000005060075a7 */ /* 0x001064000800017f */
[----:B-1----:R-:W-:Y:S05]  /*241c0*/  @!P0 NANOSLEEP.SYNCS 0x989680 ;  /* 0x009896800000895d */ /* 0x002fea0003900000 */
[----:B------:R-:W1:Y:S02]  /*241d0*/  @!P0 SYNCS.PHASECHK.TRANS64 P0, [R6+URZ], R5 ;  /* 0x00000005060085a7 */ /* 0x000e64000800007f */
[----:B-1----:R-:W-:Y:S05]  /*241e0*/  @!P0 BRA `(.L_x_790) ;  /* 0xfffffffc00f08947 */ /* 0x002fea000383ffff */
[----:B------:R-:W-:Y:S05]  /*241f0*/  BRA `(.L_x_888) ;  /* 0xffffffd800147947 */ /* 0x000fea000383ffff */
.L_x_791:
[----:B-1----:R1:W2:Y:S02]  /*24200*/  SYNCS.PHASECHK.TRANS64.TRYWAIT P0, [R7+URZ], R2 ;  /* 0x00000002070075a7 */ /* 0x0022a4000800017f */
[----:B--2---:R-:W-:Y:S05]  /*24210*/  @!P0 NANOSLEEP.SYNCS 0x989680 ;  /* 0x009896800000895d */ /* 0x004fea0003900000 */
[----:B------:R-:W2:Y:S02]  /*24220*/  @!P0 SYNCS.PHASECHK.TRANS64 P0, [R7+URZ], R2 ;  /* 0x00000002070085a7 */ /* 0x000ea4000800007f */
[----:B--2---:R-:W-:Y:S05]  /*24230*/  @!P0 BRA `(.L_x_791) ;  /* 0xfffffffc00f08947 */ /* 0x004fea000383ffff */
[----:B------:R-:W-:Y:S05]  /*24240*/  BRA `(.L_x_889) ;  /* 0xffffffd800087947 */ /* 0x000fea000383ffff */
.L_x_793:
[----:B--2---:R2:W3:Y:S02]  /*24250*/  SYNCS.PHASECHK.TRANS64.TRYWAIT P0, [R4+URZ], R5 ;  /* 0x00000005040075a7 */ /* 0x0044e4000800017f */
[----:B---3--:R-:W-:Y:S05]  /*24260*/  @!P0 NANOSLEEP.SYNCS 0x989680 ;  /* 0x009896800000895d */ /* 0x008fea0003900000 */
[----:B------:R-:W3:Y:S02]  /*24270*/  @!P0 SYNCS.PHASECHK.TRANS64 P0, [R4+URZ], R5 ;  /* 0x00000005040085a7 */ /* 0x000ee4000800007f */
[----:B---3--:R-:W-:Y:S05]  /*24280*/  @!P0 BRA `(.L_x_793) ;  /* 0xfffffffc00f08947 */ /* 0x008fea000383ffff */
[----:B------:R-:W-:Y:S05]  /*24290*/  BRA `(.L_x_890) ;  /* 0xffffffd8000c7947 */ /* 0x000fea000383ffff */
.L_x_891:
        /* <DEDUP_REMOVED lines=14> */
.L_x_2983:


//--------------------- .text._ZN7cutlass13device_kernelIN5flash11enable_sm90INS1_16FlashAttnFwdSm90INS1_25CollectiveMainloopFwdSm90ILi2EN4cute5tupleIJNS5_1CILi1EEES8_S8_EEENS6_IJNS7_ILi128EEENS7_ILi96EEENS7_ILi192EEEEEELi128ENS_10bfloat16_tEfNS_4arch4Sm90ELb0ELb1ELb0ELb0ELb0ELb0ELb0ELb1ELb1ELb1ELb1ELb0EEENS1_21CollectiveEpilogueFwdINS6_IJSA_SA_SB_EEES9_SE_SG_Li256ELb0ELb1ELb1ELb0EEENS1_19SingleTileSchedulerILb0ELb1ELb1ELi128EEEEEEEEEvNT_6ParamsE --------------------------
	.section	.text._ZN7cutlass13device_kernelIN5flash11enable_sm90INS1_16FlashAttnFwdSm90INS1_25CollectiveMainloopFwdSm90ILi2EN4cute5tupleIJNS5_1CILi1EEES8_S8_EEENS6_IJNS7_ILi128EEENS7_ILi96EEENS7_ILi192EEEEEELi128ENS_10bfloat16_tEfNS_4arch4Sm90ELb0ELb1ELb0ELb0ELb0ELb0ELb0ELb1ELb1ELb1ELb1ELb0EEENS1_21CollectiveEpilogueFwdINS6_IJSA_SA_SB_EEES9_SE_SG_Li256ELb0ELb1ELb1ELb0EEENS1_19SingleTileSchedulerILb0ELb1ELb1ELi128EEEEEEEEEvNT_6ParamsE,"ax",@progbits
	.align	128
.text._ZN7cutlass13device_kernelIN5flash11enable_sm90INS1_16FlashAttnFwdSm90INS1_25CollectiveMainloopFwdSm90ILi2EN4cute5tupleIJNS5_1CILi1EEES8_S8_EEENS6_IJNS7_ILi128EEENS7_ILi96EEENS7_ILi192EEEEEELi128ENS_10bfloat16_tEfNS_4arch4Sm90ELb0ELb1ELb0ELb0ELb0ELb0ELb0ELb1ELb1ELb1ELb1ELb0EEENS1_21CollectiveEpilogueFwdINS6_IJSA_SA_SB_EEES9_SE_SG_Li256ELb0ELb1ELb1ELb0EEENS1_19SingleTileSchedulerILb0ELb1ELb1ELi128EEEEEEEEEvNT_6ParamsE:
        .type           _ZN7cutlass13device_kernelIN5flash11enable_sm90INS1_16FlashAttnFwdSm90INS1_25CollectiveMainloopFwdSm90ILi2EN4cute5tupleIJNS5_1CILi1EEES8_S8_EEENS6_IJNS7_ILi128EEENS7_ILi96EEENS7_ILi192EEEEEELi128ENS_10bfloat16_tEfNS_4arch4Sm90ELb0ELb1ELb0ELb0ELb0ELb0ELb0ELb1ELb1ELb1ELb1ELb0EEENS1_21CollectiveEpilogueFwdINS6_IJSA_SA_SB_EEES9_SE_SG_Li256ELb0ELb1ELb1ELb0EEENS1_19SingleTileSchedulerILb0ELb1ELb1ELi128EEEEEEEEEvNT_6ParamsE,@function
        .size           _ZN7cutlass13device_kernelIN5flash11enable_sm90INS1_16FlashAttnFwdSm90INS1_25CollectiveMainloopFwdSm90ILi2EN4cute5tupleIJNS5_1CILi1EEES8_S8_EEENS6_IJNS7_ILi128EEENS7_ILi96EEENS7_ILi192EEEEEELi128ENS_10bfloat16_tEfNS_4arch4Sm90ELb0ELb1ELb0ELb0ELb0ELb0ELb0ELb1ELb1ELb1ELb1ELb0EEENS1_21CollectiveEpilogueFwdINS6_IJSA_SA_SB_EEES9_SE_SG_Li256ELb0ELb1ELb1ELb0EEENS1_19SingleTileSchedulerILb0ELb1ELb1ELi128EEEEEEEEEvNT_6ParamsE,(.L_x_2984 - _ZN7cutlass13device_kernelIN5flash11enable_sm90INS1_16FlashAttnFwdSm90INS1_25CollectiveMainloopFwdSm90ILi2EN4cute5tupleIJNS5_1CILi1EEES8_S8_EEENS6_IJNS7_ILi128EEENS7_ILi96EEENS7_ILi192EEEEEELi128ENS_10bfloat16_tEfNS_4arch4Sm90ELb0ELb1ELb0ELb0ELb0ELb0ELb0ELb1ELb1ELb1ELb1ELb0EEENS1_21CollectiveEpilogueFwdINS6_IJSA_SA_SB_EEES9_SE_SG_Li256ELb0ELb1ELb1ELb0EEENS1_19SingleTileSchedulerILb0ELb1ELb1ELi128EEEEEEEEEvNT_6ParamsE)
        .other          _ZN7cutlass13device_kernelIN5flash11enable_sm90INS1_16FlashAttnFwdSm90INS1_25CollectiveMainloopFwdSm90ILi2EN4cute5tupleIJNS5_1CILi1EEES8_S8_EEENS6_IJNS7_ILi128EEENS7_ILi96EEENS7_ILi192EEEEEELi128ENS_10bfloat16_tEfNS_4arch4Sm90ELb0ELb1ELb0ELb0ELb0ELb0ELb0ELb1ELb1ELb1ELb1ELb0EEENS1_21CollectiveEpilogueFwdINS6_IJSA_SA_SB_EEES9_SE_SG_Li256ELb0ELb1ELb1ELb0EEENS1_19SingleTileSchedulerILb0ELb1ELb1ELi128EEEEEEEEEvNT_6ParamsE,@"STO_CUDA_ENTRY STV_DEFAULT"
_ZN7cutlass13device_kernelIN5flash11enable_sm90INS1_16FlashAttnFwdSm90INS1_25CollectiveMainloopFwdSm90ILi2EN4cute5tupleIJNS5_1CILi1EEES8_S8_EEENS6_IJNS7_ILi128EEENS7_ILi96EEENS7_ILi192EEEEEELi128ENS_10bfloat16_tEfNS_4arch4Sm90ELb0ELb1ELb0ELb0ELb0ELb0ELb0ELb1ELb1ELb1ELb1ELb0EEENS1_21CollectiveEpilogueFwdINS6_IJSA_SA_SB_EEES9_SE_SG_Li256ELb0ELb1ELb1ELb0EEENS1_19SingleTileSchedulerILb0ELb1ELb1ELi128EEEEEEEEEvNT_6ParamsE:
        /* <DEDUP_REMOVED lines=17> */
.L_x_893:
[----:B------:R-:W-:Y:S05]  /*0110*/  BSYNC B0 ;  /* 0x0000000000007941 */ /* 0x000fea0003800000 */
.L_x_892:
        /* <DEDUP_REMOVED lines=40> */
.L_x_894:
        /* <DEDUP_REMOVED lines=22> */
.L_x_895:
        /* <DEDUP_REMOVED lines=18> */
.L_x_896:
        /* <DEDUP_REMOVED lines=22> */
.L_x_897:
        /* <DEDUP_REMOVED lines=22> */
.L_x_898:
        /* <DEDUP_REMOVED lines=9> */
.L_x_901:
        /* <DEDUP_REMOVED lines=18> */
[----:B------:R-:W0:Y:S01]  /*0a90*/  LDC R0, c[0x0][0x448] ;  /* 0x00011200ff007b82 */ /* 0x000e220000000800 */
[----:B------:R-:W1:Y:S01]  /*0aa0*/  S2R R22, SR_CTAID.X ;  /* 0x0000000000167919 */ /* 0x000e620000002500 */
[----:B------:R-:W2:Y:S06]  /*0ab0*/  S2R R4, SR_TID.X ;  /* 0x0000000000047919 */ /* 0x000eac0000002100 */
[----:B------:R-:W3:Y:S08]  /*0ac0*/  LDC.64 R2, c[0x0][0x418] ;  /* 0x00010600ff027b82 */ /* 0x000ef00000000a00 */
[----:B------:R-:W4:Y:S01]  /*0ad0*/  LDC.64 R10, c[0x0][0x9e0] ;  /* 0x00027800ff0a7b82 */ /* 0x000f220000000a00 */
[----:B0-----:R-:W-:-:S07]  /*0ae0*/  ISETP.NE.AND P1, PT, R0, 0x1, PT ;  /* 0x000000010000780c */ /* 0x001fce0003f25270 */
[----:B------:R-:W0:Y:S01]  /*0af0*/  LDC R8, c[0x0][0x288] ;  /* 0x0000a200ff087b82 */ /* 0x000e220000000800 */
[----:B---3--:R-:W-:-:S07]  /*0b00*/  ISETP.NE.U32.AND P0, PT, R2, RZ, PT ;  /* 0x000000ff0200720c */ /* 0x008fce0003f05070 */
[----:B------:R-:W3:Y:S01]  /*0b10*/  LDC R16, c[0x0][0x424] ;  /* 0x00010900ff107b82 */ /* 0x000ee20000000800 */
[----:B-1----:R-:W-:Y:S01]  /*0b20*/  IMAD.SHL.U32 R22, R22, 0x80, RZ ;  /* 0x0000008016167824 */ /* 0x002fe200078e00ff */
[----:B------:R-:W-:Y:S01]  /*0b30*/  ISETP.NE.AND.EX P0, PT, R3, RZ, PT, P0 ;  /* 0x000000ff0300720c */ /* 0x000fe20003f05300 */
[----:B--2---:R-:W-:Y:S02]  /*0b40*/  VIADD R73, R4, 0xffffff80 ;  /* 0xffffff8004497836 */ /* 0x004fe40000000000 */
[----:B------:R-:W-:Y:S01]  /*0b50*/  @P1 VIADD R0, R22, 0x7f ;  /* 0x0000007f16001836 */ /* 0x000fe20000000000 */
[----:B----4-:R-:W-:Y:S02]  /*0b60*/  ISETP.GE.AND P2, PT, R11, 0x1, PT ;  /* 0x000000010b00780c */ /* 0x010fe40003f46270 */
[----:B------:R-:W1:Y:S08]  /*0b70*/  @P1 LDC R5, c[0x0][0x44c] ;  /* 0x00011300ff051b82 */ /* 0x000e700000000800 */
[----:B------:R-:W2:Y:S01]  /*0b80*/  @P1 LDC R7, c[0x0][0x450] ;  /* 0x00011400ff071b82 */ /* 0x000ea20000000800 */
[----:B0-----:R-:W-:-:S07]  /*0b90*/  IADD3 R3, -R8, 0x1, RZ ;  /* 0x0000000108037810 */ /* 0x001fce0007ffe1ff */
[----:B------:R-:W0:Y:S01]  /*0ba0*/  LDC R23, c[0x0][0x2f0] ;  /* 0x0000bc00ff177b82 */ /* 0x000e220000000800 */
[----:B---3--:R-:W-:Y:S01]  /*0bb0*/  SEL R16, R16, 0x1, P0 ;  /* 0x0000000110107807 */ /* 0x008fe20000000000 */
[----:B-1----:R-:W-:-:S04]  /*0bc0*/  @P1 IMAD.HI.U32 R2, R0, R5, RZ ;  /* 0x0000000500021227 */ /* 0x002fc800078e00ff */
[----:B------:R-:W-:Y:S01]  /*0bd0*/  VIADD R0, R22, 0x7f ;  /* 0x0000007f16007836 */ /* 0x000fe20000000000 */
[----:B--2---:R-:W-:Y:S01]  /*0be0*/  @P1 SHF.R.U32.HI R0, RZ, R7, R2 ;  /* 0x00000007ff001219 */ /* 0x004fe20000011602 */
[CC--:B0-----:R-:W-:Y:S02]  /*0bf0*/  IMAD R3, R16.reuse, R23.reuse, R3 ;  /* 0x0000001710037224 */ /* 0x0c1fe400078e0203 */
[----:B------:R-:W-:Y:S02]  /*0c00*/  IMAD R19, R16, R23, RZ ;  /* 0x0000001710137224 */ /* 0x000fe400078e02ff */
[----:B------:R-:W-:-:S04]  /*0c10*/  IMAD.IADD R3, R3, 0x1, R0 ;  /* 0x0000000103037824 */ /* 0x000fc800078e0200 */
[----:B------:R-:W-:Y:S01]  /*0c20*/  IMAD.IADD R0, R3, 0x1, R10 ;  /* 0x0000000103007824 */ /* 0x000fe200078e020a */
[----:B------:R-:W-:Y:S06]  /*0c30*/  @!P2 BRA `(.L_x_903) ;  /* 0x000000000040a947 */ /* 0x000fec0003800000 */
[C---:B------:R-:W-:Y:S01]  /*0c40*/  ISETP.GT.AND P0, PT, R3.reuse, RZ, PT ;  /* 0x000000ff0300720c */ /* 0x040fe20003f04270 */
[----:B------:R-:W-:-:S12]  /*0c50*/  VIADD R2, R3, 0xffffffff ;  /* 0xffffffff03027836 */ /* 0x000fd80000000000 */
[----:B------:R-:W-:Y:S05]  /*0c60*/  @P0 BRA `(.L_x_904) ;  /* 0x00000000001c0947 */ /* 0x000fea0003800000 */
[----:B------:R-:W-:Y:S01]  /*0c70*/  ISETP.NE.AND P0, PT, R11, 0x1, PT ;  /* 0x000000010b00780c */ /* 0x000fe20003f05270 */
[----:B------:R-:W-:-:S12]  /*0c80*/  IMAD.MOV R3, RZ, RZ, -R3 ;  /* 0x000000ffff037224 */ /* 0x000fd800078e0a03 */
[----:B------:R-:W0:Y:S02]  /*0c90*/  @P0 LDC.64 R4, c[0x0][0x9e8] ;  /* 0x00027a00ff040b82 */ /* 0x000e240000000a00 */
[----:B0-----:R-:W-:-:S05]  /*0ca0*/  @P0 IMAD.HI.U32 R2, R3, R4, RZ ;  /* 0x0000000403020227 */ /* 0x001fca00078e00ff */
[----:B------:R-:W-:-:S04]  /*0cb0*/  @P0 SHF.R.U32.HI R3, RZ, R5, R2 ;  /* 0x00000005ff030219 */ /* 0x000fc80000011602 */
[----:B------:R-:W-:Y:S01]  /*0cc0*/  LOP3.LUT R2, RZ, R3, RZ, 0x33, !PT ;  /* 0x00000003ff027212 */ /* 0x000fe200078e33ff */
[----:B------:R-:W-:Y:S06]  /*0cd0*/  BRA `(.L_x_905) ;  /* 0x0000000000107947 */ /* 0x000fec0003800000 */
.L_x_904:
[----:B------:R-:W-:-:S13]  /*0ce0*/  ISETP.NE.AND P0, PT, R11, 0x1, PT ;  /* 0x000000010b00780c */ /* 0x000fda0003f05270 */
[----:B------:R-:W0:Y:S02]  /*0cf0*/  @P0 LDC.64 R4, c[0x0][0x9e8] ;  /* 0x00027a00ff040b82 */ /* 0x000e240000000a00 */
[----:B0-----:R-:W-:-:S05]  /*0d00*/  @P0 IMAD.HI.U32 R4, R2, R4, RZ ;  /* 0x0000000402040227 */ /* 0x001fca00078e00ff */
[----:B------:R-:W-:-:S07]  /*0d10*/  @P0 SHF.R.U32.HI R2, RZ, R5, R4 ;  /* 0x00000005ff020219 */ /* 0x000fce0000011604 */
.L_x_905:
[----:B------:R-:W-:-:S05]  /*0d20*/  IMAD R3, R2, R11, R11 ;  /* 0x0000000b02037224 */ /* 0x000fca00078e020b */
[----:B------:R-:W-:-:S07]  /*0d30*/  VIMNMX R0, R0, R3, PT ;  /* 0x0000000300007248 */ /* 0x000fce0003fe0100 */
.L_x_903:
[----:B------:R-:W0:Y:S01]  /*0d40*/  @P1 LDC R3, c[0x0][0x44c] ;  /* 0x00011300ff031b82 */ /* 0x000e220000000800 */
[----:B------:R-:W-:Y:S01]  /*0d50*/  VIADD R2, R0, 0x5f ;  /* 0x0000005f00027836 */ /* 0x000fe20000000000 */
[----:B------:R-:W-:Y:S01]  /*0d60*/  ULDC UR4, c[0x0][0x9dc] ;  /* 0x0002770000047ab9 */ /* 0x000fe20000000800 */
[----:B------:R-:W-:Y:S02]  /*0d70*/  IMAD R0, R16, R23, 0x5f ;  /* 0x0000005f10007424 */ /* 0x000fe400078e0217 */
[----:B------:R-:W-:-:S03]  /*0d80*/  IMAD.HI R2, R2, 0x2aaaaaab, RZ ;  /* 0x2aaaaaab02027827 */ /* 0x000fc600078e02ff */
[----:B------:R-:W1:Y:S01]  /*0d90*/  @P1 LDC R7, c[0x0][0x450] ;  /* 0x00011400ff071b82 */ /* 0x000e620000000800 */
[----:B------:R-:W-:Y:S01]  /*0da0*/  IMAD.HI R0, R0, 0x2aaaaaab, RZ ;  /* 0x2aaaaaab00007827 */ /* 0x000fe200078e02ff */
[----:B------:R-:W-:-:S03]  /*0db0*/  SHF.R.U32.HI R5, RZ, 0x1f, R2 ;  /* 0x0000001fff057819 */ /* 0x000fc60000011602 */
[----:B------:R-:W-:Y:S01]  /*0dc0*/  IMAD.MOV.U32 R4, RZ, RZ, R22 ;  /* 0x000000ffff047224 */ /* 0x000fe200078e0016 */
[----:B------:R-:W-:Y:S01]  /*0dd0*/  LEA.HI.SX32 R2, R2, R5, 0x1c ;  /* 0x0000000502027211 */ /* 0x000fe200078fe2ff */
[----:B------:R-:W-:Y:S02]  /*0de0*/  IMAD R23, R16, R23, -R8 ;  /* 0x0000001710177224 */ /* 0x000fe400078e0a08 */
[----:B0-----:R-:W-:Y:S01]  /*0df0*/  @P1 IMAD.HI.U32 R6, R22, R3, RZ ;  /* 0x0000000316061227 */ /* 0x001fe200078e00ff */
[----:B------:R-:W-:-:S04]  /*0e00*/  SHF.R.U32.HI R3, RZ, 0x1f, R0 ;  /* 0x0000001fff037819 */ /* 0x000fc80000011600 */
[----:B------:R-:W-:Y:S02]  /*0e10*/  LEA.HI.SX32 R3, R0, R3, 0x1c ;  /* 0x0000000300037211 */ /* 0x000fe400078fe2ff */
[----:B-1----:R-:W-:Y:S02]  /*0e20*/  @P1 SHF.R.U32.HI R4, RZ, R7, R6 ;  /* 0x00000007ff041219 */ /* 0x002fe40000011606 */
[----:B------:R-:W-:-:S03]  /*0e30*/  VIMNMX R9, R3, R2, PT ;  /* 0x0000000203097248 */ /* 0x000fc60003fe0100 */
[----:B------:R-:W-:-:S04]  /*0e40*/  IMAD.IADD R0, R23, 0x1, R4 ;  /* 0x0000000117007824 */ /* 0x000fc800078e0204 */
[----:B------:R-:W-:Y:S01]  /*0e50*/  VIADD R2, R0, -UR4 ;  /* 0x8000000400027c36 */ /* 0x000fe20008000000 */
[----:B------:R-:W-:Y:S06]  /*0e60*/  @!P2 BRA `(.L_x_906) ;  /* 0x00000000003ca947 */ /* 0x000fec0003800000 */
[----:B------:R-:W-:-:S13]  /*0e70*/  ISETP.GT.AND P0, PT, R0, -0x1, PT ;  /* 0xffffffff0000780c */ /* 0x000fda0003f04270 */
[----:B------:R-:W-:Y:S05]  /*0e80*/  @P0 BRA `(.L_x_907) ;  /* 0x00000000001c0947 */ /* 0x000fea0003800000 */
[----:B------:R-:W-:Y:S02]  /*0e90*/  ISETP.NE.AND P0, PT, R11, 0x1, PT ;  /* 0x000000010b00780c */ /* 0x000fe40003f05270 */
[----:B------:R-:W-:-:S11]  /*0ea0*/  LOP3.LUT R3, RZ, R0, RZ, 0x33, !PT ;  /* 0x00000000ff037212 */ /* 0x000fd600078e33ff */
[----:B------:R-:W0:Y:S02]  /*0eb0*/  @P0 LDC.64 R4, c[0x0][0x9e8] ;  /* 0x00027a00ff040b82 */ /* 0x000e240000000a00 */
[----:B0-----:R-:W-:-:S05]  /*0ec0*/  @P0 IMAD.HI.U32 R0, R3, R4, RZ ;  /* 0x0000000403000227 */ /* 0x001fca00078e00ff */
[----:B------:R-:W-:-:S04]  /*0ed0*/  @P0 SHF.R.U32.HI R3, RZ, R5, R0 ;  /* 0x00000005ff030219 */ /* 0x000fc80000011600 */
[----:B------:R-:W-:Y:S01]  /*0ee0*/  LOP3.LUT R0, RZ, R3, RZ, 0x33, !PT ;  /* 0x00000003ff007212 */ /* 0x000fe200078e33ff */
[----:B------:R-:W-:Y:S06]  /*0ef0*/  BRA `(.L_x_908) ;  /* 0x0000000000107947 */ /* 0x000fec0003800000 */
.L_x_907:
[----:B------:R-:W-:-:S13]  /*0f00*/  ISETP.NE.AND P0, PT, R11, 0x1, PT ;  /* 0x000000010b00780c */ /* 0x000fda0003f05270 */
[----:B------:R-:W0:Y:S02]  /*0f10*/  @P0 LDC.64 R4, c[0x0][0x9e8] ;  /* 0x00027a00ff040b82 */ /* 0x000e240000000a00 */
[----:B0-----:R-:W-:-:S05]  /*0f20*/  @P0 IMAD.HI.U32 R4, R0, R4, RZ ;  /* 0x0000000400040227 */ /* 0x001fca00078e00ff */
[----:B------:R-:W-:-:S07]  /*0f30*/  @P0 SHF.R.U32.HI R0, RZ, R5, R4 ;  /* 0x00000005ff000219 */ /* 0x000fce0000011604 */
.L_x_908:
[----:B------:R-:W-:-:S05]  /*0f40*/  IMAD R3, R0, R11, RZ ;  /* 0x0000000b00037224 */ /* 0x000fca00078e02ff */
[----:B------:R-:W-:-:S07]  /*0f50*/  VIMNMX R2, R2, R3, !PT ;  /* 0x0000000302027248 */ /* 0x000fce0007fe0100 */
.L_x_906:
[----:B------:R-:W-:Y:S01]  /*0f60*/  SHF.R.U32.HI R0, RZ, 0x10, R17 ;  /* 0x00000010ff007819 */ /* 0x000fe20000011611 */
[----:B------:R-:W-:Y:S01]  /*0f70*/  IMAD.HI R2, R2, 0x2aaaaaab, RZ ;  /* 0x2aaaaaab02027827 */ /* 0x000fe200078e02ff */
[----:B------:R-:W-:Y:S02]  /*0f80*/  LOP3.LUT R17, R17, 0xffff, RZ, 0xc0, !PT ;  /* 0x0000ffff11117812 */ /* 0x000fe400078ec0ff */
[----:B------:R-:W-:Y:S01]  /*0f90*/  ISETP.NE.AND P0, PT, R0, RZ, PT ;  /* 0x000000ff0000720c */ /* 0x000fe20003f05270 */
[----:B------:R-:W-:Y:S01]  /*0fa0*/  IMAD.MOV.U32 R72, RZ, RZ, RZ ;  /* 0x000000ffff487224 */ /* 0x000fe200078e00ff */
[----:B------:R-:W-:-:S04]  /*0fb0*/  SHF.R.U32.HI R3, RZ, 0x1f, R2 ;  /* 0x0000001fff037819 */ /* 0x000fc80000011602 */
[----:B------:R-:W-:-:S04]  /*0fc0*/  LEA.HI.SX32 R3, R2, R3, 0x1c ;  /* 0x0000000302037211 */ /* 0x000fc800078fe2ff */
[----:B------:R-:W-:-:S03]  /*0fd0*/  VIMNMX R8, RZ, R3, !PT ;  /* 0x00000003ff087248 */ /* 0x000fc60007fe0100 */
[----:B------:R-:W0:Y:S01]  /*0fe0*/  @!P0 LDC R0, c[0x0][0x9f0] ;  /* 0x00027c00ff008b82 */ /* 0x000e220000000800 */
[----:B------:R-:W-:-:S13]  /*0ff0*/  ISETP.GT.AND P1, PT, R9, R8, PT ;  /* 0x000000080900720c */ /* 0x000fda0003f24270 */
[----:B------:R-:W-:Y:S05]  /*1000*/  @!P1 BRA `(.L_x_909) ;  /* 0x0000000000709947 */ /* 0x000fea0003800000 */
[-C--:B0-----:R-:W-:Y:S02]  /*1010*/  IABS R6, R0.reuse ;  /* 0x0000000000067213 */ /* 0x081fe40000000000 */
[----:B------:R-:W-:Y:S02]  /*1020*/  IADD3 R2, R0, -0x1, R9 ;  /* 0xffffffff00027810 */ /* 0x000fe40007ffe009 */
[----:B------:R-:W0:Y:S03]  /*1030*/  I2F.RP R4, R6 ;  /* 0x0000000600047306 */ /* 0x000e260000209400 */
[----:B------:R-:W-:Y:S01]  /*1040*/  IMAD.IADD R5, R2, 0x1, -R8 ;  /* 0x0000000102057824 */ /* 0x000fe200078e0a08 */
[----:B------:R-:W-:-:S04]  /*1050*/  IABS R2, R0 ;  /* 0x0000000000027213 */ /* 0x000fc80000000000 */
[----:B------:R-:W-:Y:S02]  /*1060*/  IABS R10, R5 ;  /* 0x00000005000a7213 */ /* 0x000fe40000000000 */
[----:B------:R-:W-:-:S04]  /*1070*/  LOP3.LUT R5, R5, R0, RZ, 0x3c, !PT ;  /* 0x0000000005057212 */ /* 0x000fc800078e3cff */
[----:B------:R-:W-:Y:S01]  /*1080*/  ISETP.GE.AND P2, PT, R5, RZ, PT ;  /* 0x000000ff0500720c */ /* 0x000fe20003f46270 */
[----:B0-----:R-:W0:Y:S02]  /*1090*/  MUFU.RCP R4, R4 ;  /* 0x0000000400047308 */ /* 0x001e240000001000 */
[----:B0-----:R-:W-:Y:S02]  /*10a0*/  VIADD R3, R4, 0xffffffe ;  /* 0x0ffffffe04037836 */ /* 0x001fe40000000000 */
[----:B------:R-:W-:Y:S02]  /*10b0*/  IMAD.MOV R4, RZ, RZ, -R2 ;  /* 0x000000ffff047224 */ /* 0x000fe400078e0a02 */
[----:B------:R-:W-:Y:S02]  /*10c0*/  IMAD.MOV.U32 R2, RZ, RZ, RZ ;  /* 0x000000ffff027224 */ /* 0x000fe400078e00ff */
[----:B------:R-:W0:Y:S02]  /*10d0*/  F2I.FTZ.U32.TRUNC.NTZ R3, R3 ;  /* 0x0000000300037305 */ /* 0x000e24000021f000 */
[----:B0-----:R-:W-:-:S04]  /*10e0*/  IMAD.MOV R7, RZ, RZ, -R3 ;  /* 0x000000ffff077224 */ /* 0x001fc800078e0a03 */
[----:B------:R-:W-:-:S04]  /*10f0*/  IMAD R7, R7, R6, RZ ;  /* 0x0000000607077224 */ /* 0x000fc800078e02ff */
[----:B------:R-:W-:-:S04]  /*1100*/  IMAD.HI.U32 R2, R3, R7, R2 ;  /* 0x0000000703027227 */ /* 0x000fc800078e0002 */
[----:B------:R-:W-:-:S04]  /*1110*/  IMAD.MOV.U32 R3, RZ, RZ, R10 ;  /* 0x000000ffff037224 */ /* 0x000fc800078e000a */
        /* <DEDUP_REMOVED lines=11> */
.L_x_909:
[-C--:B------:R-:W-:Y:S01]  /*11d0*/  IMAD R17, R17, R72.reuse, R8 ;  /* 0x0000004811117224 */ /* 0x080fe200078e0208 */
[----:B------:R-:W-:Y:S01]  /*11e0*/  PLOP3.LUT P0, PT, PT, PT, PT, 0x80, 0x0 ;  /* 0x000000000000781c */ /* 0x000fe20003f0f070 */
[----:B0-----:R-:W-:Y:S01]  /*11f0*/  IMAD.MOV.U32 R0, RZ, RZ, RZ ;  /* 0x000000ffff007224 */ /* 0x001fe200078e00ff */
[----:B------:R-:W-:Y:S01]  /*1200*/  CS2R R86, SRZ ;  /* 0x0000000000567805 */ /* 0x000fe2000001ff00 */
[----:B------:R-:W-:Y:S01]  /*1210*/  IMAD.MOV.U32 R4, RZ, RZ, RZ ;  /* 0x000000ffff047224 */ /* 0x000fe200078e00ff */
[----:B------:R-:W-:Y:S02]  /*1220*/  VIADDMNMX R72, R17, R72, R9, PT ;  /* 0x0000004811487246 */ /* 0x000fe40003800109 */
[----:B------:R-:W-:Y:S02]  /*1230*/  CS2R R84, SRZ ;  /* 0x0000000000547805 */ /* 0x000fe4000001ff00 */
[----:B------:R-:W-:Y:S02]  /*1240*/  CS2R R82, SRZ ;  /* 0x0000000000527805 */ /* 0x000fe4000001ff00 */
[----:B------:R-:W-:-:S02]  /*1250*/  CS2R R80, SRZ ;  /* 0x0000000000507805 */ /* 0x000fc4000001ff00 */
[----:B------:R-:W-:Y:S02]  /*1260*/  ISETP.GT.AND P1, PT, R72, R17, PT ;  /* 0x000000114800720c */ /* 0x000fe40003f24270 */
        /* <DEDUP_REMOVED lines=33> */
[----:B------:R-:W-:-:S05]  /*1480*/  SHF.R.S32.HI R76, RZ, 0x7, R75 ;  /* 0x00000007ff4c7819 */ /* 0x000fca000001144b */
        /* <DEDUP_REMOVED lines=29> */
.L_x_911:
[----:B------:R-:W2:Y:S01]  /*1660*/  LDL.LU R20, [R1+0x14] ;  /* 0x0000140001147983 */ /* 0x000ea20000300800 */
[----:B------:R-:W-:-:S04]  /*1670*/  SHF.L.U32 R2, RZ, 0x1f, RZ ;  /* 0x0000001fff027819 */ /* 0x000fc800000006ff */
[----:B------:R-:W0:Y:S01]  /*1680*/  SYNCS.PHASECHK.TRANS64.TRYWAIT P1, [UR56+0x2a800], R2 ;  /* 0x02a80002ff0075a7 */ /* 0x000e220008020178 */
[----:B--2---:R-:W-:-:S04]  /*1690*/  LOP3.LUT R0, R20, 0x1, RZ, 0xfc, !PT ;  /* 0x0000000114007812 */ /* 0x004fc800078efcff */
[----:B------:R-:W-:Y:S01]  /*16a0*/  ISETP.NE.AND P0, PT, R0, 0x3, PT ;  /* 0x000000030000780c */ /* 0x000fe20003f05270 */
[----:B0-----:R-:W-:-:S12]  /*16b0*/  @!P1 BRA `(.L_x_912) ;  /* 0x0000010c00549947 */ /* 0x001fd80003800000 */
.L_x_1075:
[----:B------:R-:W-:Y:S05]  /*16c0*/  @!P0 BRA `(.L_x_913) ;  /* 0x0000000000048947 */ /* 0x000fea0003800000 */
[----:B------:R-:W-:Y:S01]  /*16d0*/  BPT.TRAP 0x1 ;  /* 0x000000040000795c */ /* 0x000fe20000300000 */
.L_x_913:
[----:B------:R1:W2:Y:S01]  /*16e0*/  SYNCS.PHASECHK.TRANS64.TRYWAIT P2, [UR56+0x2a830], R2 ;  /* 0x02a83002ff0075a7 */ /* 0x0002a20008040178 */
[----:B------:R-:W-:Y:S05]  /*16f0*/  @!P0 BRA `(.L_x_914) ;  /* 0x0000000000048947 */ /* 0x000fea0003800000 */
[----:B------:R-:W-:Y:S01]  /*1700*/  BPT.TRAP 0x1 ;  /* 0x000000040000795c */ /* 0x000fe20000300000 */
.L_x_914:
[----:B------:R-:W3:Y:S01]  /*1710*/  S2R R0, SR_TID.X ;  /* 0x0000000000007919 */ /* 0x000ee20000002100 */
[----:B------:R-:W-:-:S05]  /*1720*/  IMAD.U32 R6, RZ, RZ, UR36 ;  /* 0x00000024ff067e24 */ /* 0x000fca000f8e00ff */
[----:B------:R-:W-:Y:S02]  /*1730*/  LOP3.LUT R6, R6, 0x10000, RZ, 0xfc, !PT ;  /* 0x0001000006067812 */ /* 0x000fe400078efcff */
[----:B---3--:R-:W-:-:S04]  /*1740*/  LOP3.LUT R0, R0, 0x7f, RZ, 0xc0, !PT ;  /* 0x0000007f00007812 */ /* 0x008fc800078ec0ff */
[----:B------:R-:W-:Y:S01]  /*1750*/  ISETP.NE.AND P1, PT, R0, RZ, PT ;  /* 0x000000ff0000720c */ /* 0x000fe20003f25270 */
[----:B--2---:R-:W-:-:S12]  /*1760*/  @P2 BRA `(.L_x_915) ;  /* 0x0000000000082947 */ /* 0x004fd80003800000 */
[----:B------:R-:W2:Y:S02]  /*1770*/  SYNCS.PHASECHK.TRANS64.TRYWAIT P2, [UR56+0x2a830], R2 ;  /* 0x02a83002ff0075a7 */ /* 0x000ea40008040178 */
[----:B--2---:R-:W-:Y:S05]  /*1780*/  @!P2 BRA `(.L_x_916) ;  /* 0x0000010c0038a947 */ /* 0x004fea0003800000 */
.L_x_915:
[----:B------:R-:W-:Y:S05]  /*1790*/  WARPSYNC.ALL ;  /* 0x0000000000007948 */ /* 0x000fea0003800000 */
[----:B------:R-:W-:Y:S01]  /*17a0*/  IMAD.MOV.U32 R7, RZ, RZ, 0x40000040 ;  /* 0x40000040ff077424 */ /* 0x000fe200078e00ff */
[----:B------:R-:W-:Y:S01]  /*17b0*/  UIADD3 UR4, UR56, 0x18400, URZ ;  /* 0x0001840038047890 */ /* 0x000fe2000fffe03f */
[----:B------:R-:W-:Y:S01]  /*17c0*/  R2UR UR8, R6 ;  /* 0x00000000060872ca */ /* 0x000fe200000e0000 */
[----:B------:R-:W-:Y:S02]  /*17d0*/  WARPGROUP.ARRIVE ;  /* 0x00000000000079c5 */ /* 0x000fe40000000000 */
[----:B------:R-:W-:Y:S01]  /*17e0*/  R2UR UR9, R7 ;  /* 0x00000000070972ca */ /* 0x000fe200000e0000 */
[----:B------:R-:W-:Y:S01]  /*17f0*/  USHF.R.U32.HI UR4, URZ, 0x4, UR4 ;  /* 0x000000043f047899 */ /* 0x000fe20008011604 */
[----:B------:R-:W2:Y:S01]  /*1800*/  LDC R160, c[0x0][0x448] ;  /* 0x00011200ffa07b82 */ /* 0x000ea20000000800 */
[----:B------:R-:W-:Y:S01]  /*1810*/  UMOV UR11, 0x40000040 ;  /* 0x40000040000b7882 */ /* 0x000fe20000000000 */
[----:B------:R-:W-:Y:S01]  /*1820*/  UMOV UR13, 0x40000040 ;  /* 0x40000040000d7882 */ /* 0x000fe20000000000 */
[----:B------:R-:W-:Y:S01]  /*1830*/  ULOP3.LUT UR4, UR4, 0x3fff, URZ, 0xc0, !UPT ;  /* 0x00003fff04047892 */ /* 0x000fe2000f8ec03f */
[----:B------:R-:W-:Y:S01]  /*1840*/  LOP3.LUT R0, R75, 0xffffff80, RZ, 0xc0, !PT ;  /* 0xffffff804b007812 */ /* 0x000fe200078ec0ff */
[----:B------:R-:W-:Y:S01]  /*1850*/  UMOV UR15, 0x40000040 ;  /* 0x40000040000f7882 */ /* 0x000fe20000000000 */
[----:B------:R-:W-:Y:S01]  /*1860*/  UMOV UR17, 0x40000040 ;  /* 0x4000004000117882 */ /* 0x000fe20000000000 */
[----:B------:R-:W-:Y:S01]  /*1870*/  ULOP3.LUT UR57, UR4, 0x10000, URZ, 0xfc, !UPT ;  /* 0x0001000004397892 */ /* 0x000fe2000f8efc3f */
[----:B------:R-:W-:Y:S01]  /*1880*/  LEA.HI R74, R74, R73, RZ, 0x2 ;  /* 0x000000494a4a7211 */ /* 0x000fe200078f10ff */
[----:B------:R-:W-:Y:S01]  /*1890*/  UMOV UR19, 0x40000040 ;  /* 0x4000004000137882 */ /* 0x000fe20000000000 */
[----:B------:R-:W-:Y:S01]  /*18a0*/  R2UR UR4, R6 ;  /* 0x00000000060472ca */ /* 0x000fe200000e0000 */
[----:B------:R-:W-:Y:S01]  /*18b0*/  UIADD3 UR14, UR57, 0x4, URZ ;  /* 0x00000004390e7890 */ /* 0x000fe2000fffe03f */
[----:B------:R-:W-:Y:S01]  /*18c0*/  IMAD.IADD R10, R73, 0x1, -R0 ;  /* 0x00000001490a7824 */ /* 0x000fe200078e0a00 */
[----:B------:R-:W-:Y:S01]  /*18d0*/  UIADD3 UR18, UR57, 0x6, URZ ;  /* 0x0000000639127890 */ /* 0x000fe2000fffe03f */
[----:B------:R-:W-:Y:S01]  /*18e0*/  LOP3.LUT R74, R74, 0xfffffffc, RZ, 0xc0, !PT ;  /* 0xfffffffc4a4a7812 */ /* 0x000fe200078ec0ff */
[----:B------:R-:W-:Y:S01]  /*18f0*/  UMOV UR10, UR57 ;  /* 0x00000039000a7c82 */ /* 0x000fe20008000000 */
[----:B------:R-:W-:Y:S01]  /*1900*/  UIADD3 UR22, UR57, 0x300, URZ ;  /* 0x0000030039167890 */ /* 0x000fe2000fffe03f */
[----:B------:R-:W-:Y:S01]  /*1910*/  HGMMA.64x96x16.F32.BF16 R24, gdesc[UR8], RZ, !UPT, gsb0 ;  /* 0x01600000081879f0 */ /* 0x000fe2000c0018ff */
[----:B------:R-:W-:Y:S01]  /*1920*/  UIADD3 UR10, UR57, 0x2, URZ ;  /* 0x00000002390a7890 */ /* 0x000fe2000fffe03f */
[----:B0-----:R-:W-:Y:S01]  /*1930*/  SHF.R.S32.HI R3, RZ, 0x1f, R10 ;  /* 0x0000001fff037819 */ /* 0x001fe2000001140a */
[----:B------:R-:W-:Y:S01]  /*1940*/  UMOV UR9, 0x40000040 ;  /* 0x4000004000097882 */ /* 0x000fe20000000000 */
[----:B------:R-:W-:Y:S01]  /*1950*/  UMOV UR11, 0x40000040 ;  /* 0x40000040000b7882 */ /* 0x000fe20000000000 */
[----:B------:R-:W-:Y:S01]  /*1960*/  UMOV UR21, 0x40000040 ;  /* 0x4000004000157882 */ /* 0x000fe20000000000 */
[----:B------:R-:W-:Y:S01]  /*1970*/  UIADD3 UR8, UR4, 0x2, URZ ;  /* 0x0000000204087890 */ /* 0x000fe2000fffe03f */
[----:B--2---:R-:W-:Y:S01]  /*1980*/  ISETP.NE.AND P2, PT, R160, 0x1, PT ;  /* 0x00000001a000780c */ /* 0x004fe20003f45270 */
[----:B------:R-:W-:Y:S01]  /*1990*/  UIADD3 UR12, UR4, 0x4, URZ ;  /* 0x00000004040c7890 */ /* 0x000fe2000fffe03f */
[CC--:B-1----:R-:W-:Y:S01]  /*19a0*/  LEA.HI R2, R3.reuse, R10.reuse, RZ, 0x2 ;  /* 0x0000000a03027211 */ /* 0x0c2fe200078f10ff */
[----:B------:R-:W-:Y:S01]  /*19b0*/  UIADD3 UR16, UR4, 0x6, URZ ;  /* 0x0000000604107890 */ /* 0x000fe2000fffe03f */
[----:B------:R-:W-:Y:S01]  /*19c0*/  LEA.HI R3, R3, R10, RZ, 0x5 ;  /* 0x0000000a03037211 */ /* 0x000fe200078f28ff */
[----:B------:R-:W-:Y:S01]  /*19d0*/  UIADD3 UR20, UR4, 0x400, URZ ;  /* 0x0000040004147890 */ /* 0x000fe2000fffe03f */
[--C-:B------:R-:W-:Y:S01]  /*19e0*/  SHF.R.S32.HI R0, RZ, 0x2, R2.reuse ;  /* 0x00000002ff007819 */ /* 0x100fe20000011402 */
[----:B------:R-:W-:Y:S01]  /*19f0*/  UMOV UR23, 0x40000040 ;  /* 0x4000004000177882 */ /* 0x000fe20000000000 */
[----:B------:R-:W-:Y:S01]  /*1a00*/  UIADD3 UR24, UR4, 0x402, URZ ;  /* 0x0000040204187890 */ /* 0x000fe2000fffe03f */
[----:B------:R-:W-:Y:S01]  /*1a10*/  SHF.R.S32.HI R5, RZ, 0x1f, R2 ;  /* 0x0000001fff057819 */ /* 0x000fe20000011402 */
[----:B------:R-:W-:Y:S01]  /*1a20*/  UIADD3 UR26, UR57, 0x302, URZ ;  /* 0x00000302391a7890 */ /* 0x000fe2000fffe03f */
[----:B------:R-:W-:Y:S01]  /*1a30*/  SHF.R.S32.HI R3, RZ, 0x5, R3 ;  /* 0x00000005ff037819 */ /* 0x000fe20000011403 */
[----:B------:R-:W-:Y:S01]  /*1a40*/  UMOV UR25, 0x40000040 ;  /* 0x4000004000197882 */ /* 0x000fe20000000000 */
[----:B------:R-:W-:Y:S01]  /*1a50*/  UMOV UR27, 0x40000040 ;  /* 0x40000040001b7882 */ /* 0x000fe20000000000 */
[----:B------:R-:W-:Y:S01]  /*1a60*/  UIADD3 UR28, UR4, 0x404, URZ ;  /* 0x00000404041c7890 */ /* 0x000fe2000fffe03f */
[----:B------:R-:W0:Y:S01]  /*1a70*/  @P2 LDC R12, c[0x0][0x44c] ;  /* 0x00011300ff0c2b82 */ /* 0x000e220000000800 */
[----:B------:R-:W-:Y:S01]  /*1a80*/  UIADD3 UR30, UR57, 0x304, URZ ;  /* 0x00000304391e7890 */ /* 0x000fe2000fffe03f */
[----:B------:R-:W-:Y:S01]  /*1a90*/  IMAD.IADD R74, R73, 0x1, -R74 ;  /* 0x00000001494a7824 */ /* 0x000fe200078e0a4a */
[----:B------:R-:W-:Y:S01]  /*1aa0*/  UMOV UR29, 0x40000040 ;  /* 0x40000040001d7882 */ /* 0x000fe20000000000 */
[----:B------:R-:W-:Y:S01]  /*1ab0*/  UMOV UR31, 0x40000040 ;  /* 0x40000040001f7882 */ /* 0x000fe20000000000 */
[----:B------:R-:W-:Y:S01]  /*1ac0*/  UIADD3 UR32, UR4, 0x406, URZ ;  /* 0x0000040604207890 */ /* 0x000fe2000fffe03f */
[----:B------:R-:W-:Y:S01]  /*1ad0*/  LEA.HI R4, R76, R76, RZ, 0x1 ;  /* 0x0000004c4c047211 */ /* 0x000fe200078f08ff */
[----:B------:R-:W-:Y:S01]  /*1ae0*/  UIADD3 UR34, UR57, 0x306, URZ ;  /* 0x0000030639227890 */ /* 0x000fe2000fffe03f */
[----:B------:R-:W-:Y:S01]  /*1af0*/  LEA.HI R5, R5, R0, RZ, 0x3 ;  /* 0x0000000005057211 */ /* 0x000fe200078f18ff */
[----:B------:R-:W-:Y:S01]  /*1b00*/  UMOV UR33, 0x40000040 ;  /* 0x4000004000217882 */ /* 0x000fe20000000000 */
[----:B------:R-:W-:Y:S01]  /*1b10*/  UMOV UR35, 0x40000040 ;  /* 0x4000004000237882 */ /* 0x000fe20000000000 */
[----:B------:R-:W-:Y:S01]  /*1b20*/  UIADD3 UR36, UR4, 0x800, URZ ;  /* 0x0000080004247890 */ /* 0x000fe2000fffe03f */
[----:B------:R-:W1:Y:S01]  /*1b30*/  @P2 LDC R11, c[0x0][0x450] ;  /* 0x00011400ff0b2b82 */ /* 0x000e620000000800 */
[----:B------:R-:W-:Y:S01]  /*1b40*/  UIADD3 UR38, UR57, 0x600, URZ ;  /* 0x0000060039267890 */ /* 0x000fe2000fffe03f */
[----:B------:R-:W-:Y:S01]  /*1b50*/  LOP3.LUT R9, R4, 0x3fffffe, RZ, 0xc0, !PT ;  /* 0x03fffffe04097812 */ /* 0x000fe200078ec0ff */
[----:B------:R-:W-:Y:S01]  /*1b60*/  UMOV UR37, 0x40000040 ;  /* 0x4000004000257882 */ /* 0x000fe20000000000 */
[----:B------:R-:W-:Y:S01]  /*1b70*/  UMOV UR39, 0x40000040 ;  /* 0x4000004000277882 */ /* 0x000fe20000000000 */
[----:B------:R-:W-:Y:S01]  /*1b80*/  UIADD3 UR40, UR4, 0x802, URZ ;  /* 0x0000080204287890 */ /* 0x000fe2000fffe03f */
[----:B------:R-:W-:Y:S01]  /*1b90*/  IMAD R8, R3, 0x10, R22 ;  /* 0x0000001003087824 */ /* 0x000fe200078e0216 */
[----:B------:R-:W-:Y:S01]  /*1ba0*/  UIADD3 UR42, UR57, 0x602, URZ ;  /* 0x00000602392a7890 */ /* 0x000fe2000fffe03f */
[----:B------:R-:W-:Y:S01]  /*1bb0*/  LEA.HI R4, R74, R74, RZ, 0x1 ;  /* 0x0000004a4a047211 */ /* 0x000fe200078f08ff */
[----:B------:R-:W-:Y:S01]  /*1bc0*/  UMOV UR41, 0x40000040 ;  /* 0x4000004000297882 */ /* 0x000fe20000000000 */
[----:B------:R-:W-:Y:S01]  /*1bd0*/  UMOV UR43, 0x40000040 ;  /* 0x40000040002b7882 */ /* 0x000fe20000000000 */
[----:B------:R-:W-:Y:S01]  /*1be0*/  UIADD3 UR44, UR4, 0x804, URZ ;  /* 0x00000804042c7890 */ /* 0x000fe2000fffe03f */
[----:B------:R-:W-:Y:S01]  /*1bf0*/  LOP3.LUT R5, R5, 0xfffffff8, RZ, 0xc0, !PT ;  /* 0xfffffff805057812 */ /* 0x000fe200078ec0ff */
[----:B------:R-:W-:Y:S01]  /*1c00*/  UIADD3 UR46, UR57, 0x604, URZ ;  /* 0x00000604392e7890 */ /* 0x000fe2000fffe03f */
[----:B------:R-:W-:Y:S01]  /*1c10*/  LOP3.LUT R3, R4, 0x1ffffffe, RZ, 0xc0, !PT ;  /* 0x1ffffffe04037812 */ /* 0x000fe200078ec0ff */
[----:B------:R-:W-:Y:S01]  /*1c20*/  UMOV UR45, 0x40000040 ;  /* 0x40000040002d7882 */ /* 0x000fe20000000000 */
[----:B------:R-:W-:Y:S01]  /*1c30*/  UMOV UR47, 0x40000040 ;  /* 0x40000040002f7882 */ /* 0x000fe20000000000 */
[----:B------:R-:W-:Y:S01]  /*1c40*/  UIADD3 UR48, UR4, 0x806, URZ ;  /* 0x0000080604307890 */ /* 0x000fe2000fffe03f */
[----:B------:R-:W-:Y:S01]  /*1c50*/  IADD3 R8, R8, R0, -R5 ;  /* 0x0000000008087210 */ /* 0x000fe20007ffe805 */
[----:B------:R-:W-:Y:S01]  /*1c60*/  UIADD3 UR50, UR57, 0x606, URZ ;  /* 0x0000060639327890 */ /* 0x000fe2000fffe03f */
[----:B------:R-:W-:Y:S01]  /*1c70*/  IMAD.IADD R9, R76, 0x1, -R9 ;  /* 0x000000014c097824 */ /* 0x000fe200078e0a09 */
[----:B------:R-:W-:Y:S01]  /*1c80*/  UMOV UR49, 0x40000040 ;  /* 0x4000004000317882 */ /* 0x000fe20000000000 */
[----:B------:R-:W-:Y:S01]  /*1c90*/  UMOV UR51, 0x40000040 ;  /* 0x4000004000337882 */ /* 0x000fe20000000000 */
[----:B------:R-:W-:Y:S01]  /*1ca0*/  IMAD.IADD R3, R74, 0x1, -R3 ;  /* 0x000000014a037824 */ /* 0x000fe200078e0a03 */
[----:B------:R-:W-:Y:S01]  /*1cb0*/  ULDC UR59, c[0x0][0x288] ;  /* 0x0000a200003b7ab9 */ /* 0x000fe20000000800 */
[----:B------:R-:W-:Y:S01]  /*1cc0*/  IMAD R8, R9, 0x40, R8 ;  /* 0x0000004009087824 */ /* 0x000fe200078e0208 */
[----:B------:R-:W2:Y:S01]  /*1cd0*/  LDC.64 R74, c[0x0][0x9e0] ;  /* 0x00027800ff4a7b82 */ /* 0x000ea20000000a00 */
[----:B------:R-:W-:Y:S01]  /*1ce0*/  IMAD.MOV.U32 R5, RZ, RZ, -0x60 ;  /* 0xffffffa0ff057424 */ /* 0x000fe200078e00ff */
[----:B------:R-:W-:Y:S01]  /*1cf0*/  ULDC UR4, c[0x0][0x9dc] ;  /* 0x0002770000047ab9 */ /* 0x000fe20000000800 */
[----:B------:R-:W-:Y:S01]  /*1d00*/  IMAD R9, R3, 0x8, R8 ;  /* 0x0000000803097824 */ /* 0x000fe200078e0208 */
[----:B------:R-:W-:Y:S01]  /*1d10*/  ULOP3.LUT UR5, URZ, UR4, URZ, 0x33, !UPT ;  /* 0x000000043f057292 */ /* 0x000fe2000f8e333f */
[----:B------:R-:W-:-:S02]  /*1d20*/  IMAD.U32 R3, RZ, RZ, UR56 ;  /* 0x00000038ff037e24 */ /* 0x000fc4000f8e00ff */
[----:B0-----:R-:W-:-:S04]  /*1d30*/  @P2 IMAD.HI.U32 R0, R9, R12, RZ ;  /* 0x0000000c09002227 */ /* 0x001fc800078e00ff */
[----:B------:R-:W-:Y:S01]  /*1d40*/  IMAD.MOV.U32 R4, RZ, RZ, R9 ;  /* 0x000000ffff047224 */ /* 0x000fe200078e0009 */
[----:B-1----:R-:W-:Y:S01]  /*1d50*/  @P2 SHF.R.U32.HI R4, RZ, R11, R0 ;  /* 0x0000000bff042219 */ /* 0x002fe20000011600 */
[----:B------:R-:W-:Y:S01]  /*1d60*/  @!P1 VIADD R0, R3, 0x2a840 ;  /* 0x0002a84003009836 */ /* 0x000fe20000000000 */
[----:B------:R-:W-:Y:S01]  /*1d70*/  LOP3.LUT R3, R2, 0x7ffffffc, RZ, 0xc0, !PT ;  /* 0x7ffffffc02037812 */ /* 0x000fe200078ec0ff */
[----:B------:R-:W-:Y:S02]  /*1d80*/  IMAD R5, R72, R5, 0x61 ;  /* 0x0000006148057424 */ /* 0x000fe400078e0205 */
[----:B------:R-:W0:Y:S01]  /*1d90*/  SHFL.IDX PT, R8, R4, RZ, 0x1c1f ;  /* 0x001c1fff04087589 */ /* 0x000e2200000e0000 */
[----:B------:R-:W-:Y:S01]  /*1da0*/  @!P1 PRMT R0, RZ, 0x654, R0 ;  /* 0x00000654ff009816 */ /* 0x000fe20000000000 */
[----:B------:R-:W-:Y:S02]  /*1db0*/  IMAD.IADD R10, R10, 0x1, -R3 ;  /* 0x000000010a0a7824 */ /* 0x000fe400078e0a03 */
[----:B------:R-:W-:-:S02]  /*1dc0*/  IMAD.U32 R12, RZ, RZ, UR5 ;  /* 0x00000005ff0c7e24 */ /* 0x000fc4000f8e00ff */
[----:B------:R-:W-:Y:S01]  /*1dd0*/  IMAD R2, R10, -0x2, R5 ;  /* 0xfffffffe0a027824 */ /* 0x000fe200078e0205 */
[----:B--2---:R-:W-:Y:S01]  /*1de0*/  ISETP.GE.AND P2, PT, R75, 0x1, PT ;  /* 0x000000014b00780c */ /* 0x004fe20003f46270 */
[----:B------:R-:W-:Y:S02]  /*1df0*/  VIADD R5, R5, 0xffffffff ;  /* 0xffffffff05057836 */ /* 0x000fe40000000000 */
[C---:B------:R-:W-:Y:S01]  /*1e00*/  VIADD R20, R2.reuse, 0xffffffff ;  /* 0xffffffff02147836 */ /* 0x040fe20000000000 */
[----:B------:R-:W-:Y:S02]  /*1e10*/  IADD3 R11, R2, -UR59, R19 ;  /* 0x8000003b020b7c10 */ /* 0x000fe4000fffe013 */
[----:B------:R-:W-:-:S03]  /*1e20*/  P2R R161, PR, RZ, 0x4 ;  /* 0x00000004ffa17803 */ /* 0x000fc60000000000 */
[C---:B------:R-:W-:Y:S02]  /*1e30*/  IMAD.IADD R14, R11.reuse, 0x1, R74 ;  /* 0x000000010b0e7824 */ /* 0x040fe400078e024a */
[----:B------:R-:W-:-:S04]  /*1e40*/  VIADD R15, R11, UR5 ;  /* 0x000000050b0f7c36 */ /* 0x000fc80008000000 */
[----:B0-----:R-:W-:Y:S01]  /*1e50*/  IMAD.IADD R2, R15, 0x1, R8 ;  /* 0x000000010f027824 */ /* 0x001fe200078e0208 */
[----:B------:R-:W-:Y:S02]  /*1e60*/  WARPGROUP.DEPBAR.LE gsb0, 0x0 ;  /* 0x00008000000079c5 */ /* 0x000fe40000010000 */
[----:B------:R-:W-:-:S06]  /*1e70*/  WARPGROUP.ARRIVE ;  /* 0x00000000000079c5 */ /* 0x000fcc0000000000 */
[----:B------:R-:W-:Y:S03]  /*1e80*/  HGMMA.64x96x16.F32.BF16 R24, gdesc[UR8], R24, gsb0 ;  /* 0x01600000081879f0 */ /* 0x000fe60008001818 */
        /* <DEDUP_REMOVED lines=31> */
[----:B------:R0:W-:Y:S02]  /*2080*/  @!P1 SYNCS.ARRIVE.TRANS64.RED.A1T0 RZ, [R0+URZ], RZ ;  /* 0x000000ff00ff99a7 */ /* 0x0001e4000810043f */
[----:B0-----:R-:W-:-:S04]  /*2090*/  IMAD R0, R72, -0x60, R19 ;  /* 0xffffffa048007824 */ /* 0x001fc800078e0213 */
[----:B------:R-:W-:-:S04]  /*20a0*/  VIADD R3, R0, 0x60 ;  /* 0x0000006000037836 */ /* 0x000fc80000000000 */
[----:B------:R-:W-:-:S05]  /*20b0*/  IMAD R13, R10, -0x2, R3 ;  /* 0xfffffffe0a0d7824 */ /* 0x000fca00078e0203 */
[----:B------:R-:W-:Y:S01]  /*20c0*/  VIADDMNMX R0, R8, R14, R13, PT ;  /* 0x0000000e08007246 */ /* 0x000fe2000380010d */
[----:B------:R-:W-:Y:S06]  /*20d0*/  @!P2 BRA `(.L_x_917) ;  /* 0x00000000004ca947 */ /* 0x000fec0003800000 */
[----:B------:R-:W-:Y:S01]  /*20e0*/  IADD3 R3, R19, -UR59, R8 ;  /* 0x8000003b13037c10 */ /* 0x000fe2000fffe008 */
[----:B------:R-:W-:Y:S03]  /*20f0*/  BSSY B0, `(.L_x_918) ;  /* 0x000000e000007945 */ /* 0x000fe60003800000 */
        /* <DEDUP_REMOVED lines=9> */
.L_x_919:
[----:B------:R-:W-:-:S13]  /*2190*/  ISETP.NE.AND P2, PT, R75, 0x1, PT ;  /* 0x000000014b00780c */ /* 0x000fda0003f45270 */
[----:B------:R-:W0:Y:S02]  /*21a0*/  @P2 LDC.64 R76, c[0x0][0x9e8] ;  /* 0x00027a00ff4c2b82 */ /* 0x000e240000000a00 */
[----:B0-----:R-:W-:-:S05]  /*21b0*/  @P2 IMAD.HI.U32 R8, R3, R76, RZ ;  /* 0x0000004c03082227 */ /* 0x001fca00078e00ff */
[----:B------:R-:W-:-:S07]  /*21c0*/  @P2 SHF.R.U32.HI R3, RZ, R77, R8 ;  /* 0x0000004dff032219 */ /* 0x000fce0000011608 */
.L_x_920:
[----:B------:R-:W-:Y:S05]  /*21d0*/  BSYNC B0 ;  /* 0x0000000000007941 */ /* 0x000fea0003800000 */
.L_x_918:
[----:B------:R-:W-:-:S05]  /*21e0*/  IMAD R3, R3, R75, R20 ;  /* 0x0000004b03037224 */ /* 0x000fca00078e0214 */
[----:B------:R-:W-:Y:S02]  /*21f0*/  VIMNMX R2, R2, R3, !PT ;  /* 0x0000000302027248 */ /* 0x000fe40007fe0100 */
[----:B------:R-:W-:-:S07]  /*2200*/  VIADDMNMX R0, R3, R75, R0, PT ;  /* 0x0000004b03007246 */ /* 0x000fce0003800100 */
.L_x_917:
[C---:B------:R-:W-:Y:S01]  /*2210*/  ISETP.GE.AND P2, PT, R5.reuse, 0x2, PT ;  /* 0x000000020500780c */ /* 0x040fe20003f46270 */
[----:B------:R-:W0:Y:S01]  /*2220*/  SHFL.IDX PT, R4, R4, 0x1, 0x1c1f ;  /* 0x003c1f0004047f89 */ /* 0x000e2200000e0000 */
[C---:B------:R-:W-:Y:S02]  /*2230*/  ISETP.GE.AND P6, PT, R5.reuse, 0x9, PT ;  /* 0x000000090500780c */ /* 0x040fe40003fc6270 */
[----:B------:R-:W-:Y:S02]  /*2240*/  ISETP.GT.AND P3, PT, R2, 0x1, !P2 ;  /* 0x000000010200780c */ /* 0x000fe40005764270 */
[----:B------:R-:W-:Y:S02]  /*2250*/  ISETP.GE.AND P4, PT, R5, 0xa, PT ;  /* 0x0000000a0500780c */ /* 0x000fe40003f86270 */
[----:B------:R-:W-:Y:S02]  /*2260*/  ISETP.LT.OR P3, PT, R0, 0x2, P3 ;  /* 0x000000020000780c */ /* 0x000fe40001f61670 */
[----:B------:R-:W-:-:S02]  /*2270*/  P2R R8, PR, RZ, 0x10 ;  /* 0x00000010ff087803 */ /* 0x000fc40000000000 */
[----:B------:R-:W-:Y:S02]  /*2280*/  FSEL R76, R25, -INF , !P3 ;  /* 0xff800000194c7808 */ /* 0x000fe40005800000 */
[----:B------:R-:W-:-:S04]  /*2290*/  ISETP.GT.AND P3, PT, R2, 0x8, !P6 ;  /* 0x000000080200780c */ /* 0x000fc80007764270 */
[----:B------:R-:W-:-:S04]  /*22a0*/  ISETP.LT.OR P3, PT, R0, 0x9, P3 ;  /* 0x000000090000780c */ /* 0x000fc80001f61670 */
[----:B------:R-:W-:Y:S02]  /*22b0*/  FSEL R28, R28, -INF , !P3 ;  /* 0xff8000001c1c7808 */ /* 0x000fe40005800000 */
[----:B------:R-:W-:Y:S02]  /*22c0*/  ISETP.GT.AND P3, PT, R2, 0x9, !P4 ;  /* 0x000000090200780c */ /* 0x000fe40006764270 */
[----:B------:R-:W-:Y:S02]  /*22d0*/  ISETP.GE.AND P4, PT, R5, 0x11, PT ;  /* 0x000000110500780c */ /* 0x000fe40003f86270 */
[----:B------:R-:W-:Y:S02]  /*22e0*/  ISETP.LT.OR P3, PT, R0, 0xa, P3 ;  /* 0x0000000a0000780c */ /* 0x000fe40001f61670 */
[----:B------:R-:W-:Y:S02]  /*22f0*/  P2R R11, PR, RZ, 0x10 ;  /* 0x00000010ff0b7803 */ /* 0x000fe40000000000 */
[----:B------:R-:W-:-:S02]  /*2300*/  FSEL R78, R29, -INF , !P3 ;  /* 0xff8000001d4e7808 */ /* 0x000fc40005800000 */
[----:B------:R-:W-:Y:S02]  /*2310*/  ISETP.GT.AND P3, PT, R2, 0x10, !P4 ;  /* 0x000000100200780c */ /* 0x000fe40006764270 */
[----:B------:R-:W-:Y:S02]  /*2320*/  ISETP.GE.AND P4, PT, R5, 0x12, PT ;  /* 0x000000120500780c */ /* 0x000fe40003f86270 */
[----:B------:R-:W-:Y:S02]  /*2330*/  ISETP.LT.OR P3, PT, R0, 0x11, P3 ;  /* 0x000000110000780c */ /* 0x000fe40001f61670 */
[----:B------:R-:W-:Y:S02]  /*2340*/  P2R R21, PR, RZ, 0x10 ;  /* 0x00000010ff157803 */ /* 0x000fe40000000000 */
[----:B------:R-:W-:Y:S02]  /*2350*/  FSEL R32, R32, -INF , !P3 ;  /* 0xff80000020207808 */ /* 0x000fe40005800000 */
[----:B------:R-:W-:-:S02]  /*2360*/  ISETP.GT.AND P3, PT, R2, 0x11, !P4 ;  /* 0x000000110200780c */ /* 0x000fc40006764270 */
[----:B------:R-:W-:Y:S02]  /*2370*/  ISETP.GE.AND P4, PT, R5, 0x19, PT ;  /* 0x000000190500780c */ /* 0x000fe40003f86270 */
[----:B------:R-:W-:Y:S02]  /*2380*/  ISETP.LT.OR P3, PT, R0, 0x12, P3 ;  /* 0x000000120000780c */ /* 0x000fe40001f61670 */
[----:B------:R-:W-:Y:S02]  /*2390*/  P2R R25, PR, RZ, 0x10 ;  /* 0x00000010ff197803 */ /* 0x000fe40000000000 */
[----:B------:R-:W-:Y:S02]  /*23a0*/  FSEL R80, R33, -INF , !P3 ;  /* 0xff80000021507808 */ /* 0x000fe40005800000 */
[----:B------:R-:W-:Y:S02]  /*23b0*/  ISETP.GT.AND P3, PT, R2, 0x18, !P4 ;  /* 0x000000180200780c */ /* 0x000fe40006764270 */
[----:B------:R-:W-:-:S02]  /*23c0*/  ISETP.GE.AND P4, PT, R5, 0x1a, PT ;  /* 0x0000001a0500780c */ /* 0x000fc40003f86270 */
[----:B------:R-:W-:Y:S02]  /*23d0*/  ISETP.LT.OR P3, PT, R0, 0x19, P3 ;  /* 0x000000190000780c */ /* 0x000fe40001f61670 */
[----:B------:R-:W-:Y:S02]  /*23e0*/  P2R R29, PR, RZ, 0x10 ;  /* 0x00000010ff1d7803 */ /* 0x000fe40000000000 */
[----:B------:R-:W-:Y:S02]  /*23f0*/  FSEL R36, R36, -INF , !P3 ;  /* 0xff80000024247808 */ /* 0x000fe40005800000 */
[----:B------:R-:W-:Y:S02]  /*2400*/  ISETP.GT.AND P3, PT, R2, 0x19, !P4 ;  /* 0x000000190200780c */ /* 0x000fe40006764270 */
[----:B------:R-:W-:Y:S02]  /*2410*/  ISETP.GE.AND P4, PT, R5, 0x21, PT ;  /* 0x000000210500780c */ /* 0x000fe40003f86270 */
[----:B------:R-:W-:-:S02]  /*2420*/  ISETP.LT.OR P3, PT, R0, 0x1a, P3 ;  /* 0x0000001a0000780c */ /* 0x000fc40001f61670 */
[----:B------:R-:W-:Y:S02]  /*2430*/  P2R R33, PR, RZ, 0x10 ;  /* 0x00000010ff217803 */ /* 0x000fe40000000000 */
[----:B------:R-:W-:Y:S02]  /*2440*/  FSEL R82, R37, -INF , !P3 ;  /* 0xff80000025527808 */ /* 0x000fe40005800000 */
[----:B------:R-:W-:Y:S02]  /*2450*/  ISETP.GT.AND P3, PT, R2, 0x20, !P4 ;  /* 0x000000200200780c */ /* 0x000fe40006764270 */
[----:B------:R-:W-:Y:S02]  /*2460*/  ISETP.GE.AND P4, PT, R5, 0x22, PT ;  /* 0x000000220500780c */ /* 0x000fe40003f86270 */
[----:B------:R-:W-:Y:S02]  /*2470*/  ISETP.LT.OR P3, PT, R0, 0x21, P3 ;  /* 0x000000210000780c */ /* 0x000fe40001f61670 */
[----:B------:R-:W-:-:S02]  /*2480*/  P2R R37, PR, RZ, 0x10 ;  /* 0x00000010ff257803 */ /* 0x000fc40000000000 */
[----:B------:R-:W-:Y:S02]  /*2490*/  FSEL R40, R40, -INF , !P3 ;  /* 0xff80000028287808 */ /* 0x000fe40005800000 */
[----:B------:R-:W-:Y:S02]  /*24a0*/  ISETP.GT.AND P3, PT, R2, 0x21, !P4 ;  /* 0x000000210200780c */ /* 0x000fe40006764270 */
[----:B------:R-:W-:Y:S02]  /*24b0*/  ISETP.GE.AND P4, PT, R5, 0x29, PT ;  /* 0x000000290500780c */ /* 0x000fe40003f86270 */
[----:B------:R-:W-:-:S04]  /*24c0*/  ISETP.LT.OR P3, PT, R0, 0x22, P3 ;  /* 0x000000220000780c */ /* 0x000fc80001f61670 */
[----:B------:R-:W-:Y:S02]  /*24d0*/  FSEL R84, R41, -INF , !P3 ;  /* 0xff80000029547808 */ /* 0x000fe40005800000 */
[----:B------:R-:W-:Y:S02]  /*24e0*/  ISETP.GT.AND P3, PT, R2, 0x28, !P4 ;  /* 0x000000280200780c */ /* 0x000fe40006764270 */
[----:B------:R-:W-:Y:S02]  /*24f0*/  P2R R41, PR, RZ, 0x10 ;  /* 0x00000010ff297803 */ /* 0x000fe40000000000 */
[----:B------:R-:W-:Y:S02]  /*2500*/  ISETP.LT.OR P3, PT, R0, 0x29, P3 ;  /* 0x000000290000780c */ /* 0x000fe40001f61670 */
[----:B------:R-:W-:Y:S02]  /*2510*/  ISETP.GE.AND P4, PT, R5, 0x2a, PT ;  /* 0x0000002a0500780c */ /* 0x000fe40003f86270 */
[----:B------:R-:W-:-:S02]  /*2520*/  FSEL R44, R44, -INF , !P3 ;  /* 0xff8000002c2c7808 */ /* 0x000fc40005800000 */
[----:B------:R-:W-:Y:S02]  /*2530*/  ISETP.GT.AND P3, PT, R2, 0x29, !P4 ;  /* 0x000000290200780c */ /* 0x000fe40006764270 */
[----:B------:R-:W-:Y:S02]  /*2540*/  P2R R73, PR, RZ, 0x10 ;  /* 0x00000010ff497803 */ /* 0x000fe40000000000 */
[----:B------:R-:W-:Y:S02]  /*2550*/  ISETP.LT.OR P3, PT, R0, 0x2a, P3 ;  /* 0x0000002a0000780c */ /* 0x000fe40001f61670 */
[----:B------:R-:W-:Y:S02]  /*2560*/  ISETP.GE.AND P4, PT, R5, 0x31, PT ;  /* 0x000000310500780c */ /* 0x000fe40003f86270 */
[----:B------:R-:W-:Y:S02]  /*2570*/  FSEL R86, R45, -INF , !P3 ;  /* 0xff8000002d567808 */ /* 0x000fe40005800000 */
[----:B------:R-:W-:-:S02]  /*2580*/  ISETP.GT.AND P3, PT, R2, 0x30, !P4 ;  /* 0x000000300200780c */ /* 0x000fc40006764270 */
[----:B------:R-:W-:Y:S02]  /*2590*/  P2R R45, PR, RZ, 0x10 ;  /* 0x00000010ff2d7803 */ /* 0x000fe40000000000 */
[----:B------:R-:W-:Y:S02]  /*25a0*/  ISETP.LT.OR P3, PT, R0, 0x31, P3 ;  /* 0x000000310000780c */ /* 0x000fe40001f61670 */
[----:B------:R-:W-:Y:S02]  /*25b0*/  ISETP.GE.AND P4, PT, R5, 0x32, PT ;  /* 0x000000320500780c */ /* 0x000fe40003f86270 */
[----:B------:R-:W-:Y:S02]  /*25c0*/  FSEL R48, R48, -INF , !P3 ;  /* 0xff80000030307808 */ /* 0x000fe40005800000 */
[----:B------:R-:W-:Y:S02]  /*25d0*/  ISETP.GT.AND P3, PT, R2, 0x31, !P4 ;  /* 0x000000310200780c */ /* 0x000fe40006764270 */
[----:B------:R-:W-:-:S02]  /*25e0*/  P2R R77, PR, RZ, 0x10 ;  /* 0x00000010ff4d7803 */ /* 0x000fc40000000000 */
[----:B------:R-:W-:Y:S02]  /*25f0*/  ISETP.LT.OR P3, PT, R0, 0x32, P3 ;  /* 0x000000320000780c */ /* 0x000fe40001f61670 */
[----:B------:R-:W-:Y:S02]  /*2600*/  ISETP.GE.AND P4, PT, R5, 0x39, PT ;  /* 0x000000390500780c */ /* 0x000fe40003f86270 */
[----:B------:R-:W-:Y:S02]  /*2610*/  FSEL R88, R49, -INF , !P3 ;  /* 0xff80000031587808 */ /* 0x000fe40005800000 */
[----:B------:R-:W-:Y:S02]  /*2620*/  ISETP.GT.AND P3, PT, R2, 0x38, !P4 ;  /* 0x000000380200780c */ /* 0x000fe40006764270 */
[----:B------:R-:W-:Y:S02]  /*2630*/  P2R R49, PR, RZ, 0x10 ;  /* 0x00000010ff317803 */ /* 0x000fe40000000000 */
[----:B------:R-:W-:-:S02]  /*2640*/  ISETP.LT.OR P3, PT, R0, 0x39, P3 ;  /* 0x000000390000780c */ /* 0x000fc40001f61670 */
[C---:B------:R-:W-:Y:S02]  /*2650*/  ISETP.GE.AND P4, PT, R5.reuse, 0x3a, PT ;  /* 0x0000003a0500780c */ /* 0x040fe40003f86270 */
[----:B------:R-:W-:Y:S02]  /*2660*/  FSEL R52, R52, -INF , !P3 ;  /* 0xff80000034347808 */ /* 0x000fe40005800000 */
[----:B------:R-:W-:Y:S02]  /*2670*/  ISETP.GT.AND P3, PT, R2, 0x39, !P4 ;  /* 0x000000390200780c */ /* 0x000fe40006764270 */
[----:B------:R-:W-:Y:S02]  /*2680*/  P2R R79, PR, RZ, 0x10 ;  /* 0x00000010ff4f7803 */ /* 0x000fe40000000000 */
[----:B------:R-:W-:Y:S02]  /*2690*/  ISETP.LT.OR P3, PT, R0, 0x3a, P3 ;  /* 0x0000003a0000780c */ /* 0x000fe40001f61670 */
[----:B------:R-:W-:-:S02]  /*26a0*/  ISETP.GE.AND P4, PT, R5, 0x41, PT ;  /* 0x000000410500780c */ /* 0x000fc40003f86270 */
        /* <DEDUP_REMOVED lines=24> */
[----:B------:R-:W-:Y:S02]  /*2830*/  ISETP.GE.AND P4, PT, R5, 0x52, PT ;  /* 0x000000520500780c */ /* 0x000fe40003f86270 */
[----:B------:R-:W-:Y:S02]  /*2840*/  FSEL R64, R64, -INF , !P3 ;  /* 0xff80000040407808 */ /* 0x000fe40005800000 */
[----:B------:R-:W-:Y:S02]  /*2850*/  ISETP.GT.AND P3, PT, R2, 0x51, !P4 ;  /* 0x000000510200780c */ /* 0x000fe40006764270 */
[----:B------:R-:W-:Y:S02]  /*2860*/  P2R R85, PR, RZ, 0x10 ;  /* 0x00000010ff557803 */ /* 0x000fe40000000000 */
[----:B------:R-:W-:-:S04]  /*2870*/  ISETP.LT.OR P3, PT, R0, 0x52, P3 ;  /* 0x000000520000780c */ /* 0x000fc80001f61670 */
[----:B------:R-:W-:Y:S02]  /*2880*/  FSEL R96, R65, -INF , !P3 ;  /* 0xff80000041607808 */ /* 0x000fe40005800000 */
[----:B------:R-:W-:-:S04]  /*2890*/  ISETP.GE.AND P3, PT, R5, 0x59, PT ;  /* 0x000000590500780c */ /* 0x000fc80003f66270 */
[----:B------:R-:W-:-:S04]  /*28a0*/  ISETP.GT.AND P4, PT, R2, 0x58, !P3 ;  /* 0x000000580200780c */ /* 0x000fc80005f84270 */
[----:B------:R-:W-:-:S04]  /*28b0*/  ISETP.LT.OR P4, PT, R0, 0x59, P4 ;  /* 0x000000590000780c */ /* 0x000fc80002781670 */
[----:B------:R-:W-:Y:S02]  /*28c0*/  FSEL R68, R68, -INF , !P4 ;  /* 0xff80000044447808 */ /* 0x000fe40006000000 */
[----:B------:R-:W-:-:S04]  /*28d0*/  ISETP.GE.AND P4, PT, R5, 0x1, PT ;  /* 0x000000010500780c */ /* 0x000fc80003f86270 */
[----:B------:R-:W-:-:S04]  /*28e0*/  ISETP.GT.AND P5, PT, R2, RZ, !P4 ;  /* 0x000000ff0200720c */ /* 0x000fc800067a4270 */
[----:B------:R-:W-:-:S04]  /*28f0*/  ISETP.LT.OR P5, PT, R0, 0x1, P5 ;  /* 0x000000010000780c */ /* 0x000fc80002fa1670 */
[----:B------:R-:W-:Y:S02]  /*2900*/  FSEL R24, R24, -INF , !P5 ;  /* 0xff80000018187808 */ /* 0x000fe40006800000 */
[----:B------:R-:W-:-:S04]  /*2910*/  ISETP.GE.AND P5, PT, R5, 0x5a, PT ;  /* 0x0000005a0500780c */ /* 0x000fc80003fa6270 */
[----:B------:R-:W-:Y:S02]  /*2920*/  P2R R65, PR, RZ, 0x20 ;  /* 0x00000020ff417803 */ /* 0x000fe40000000000 */
[----:B------:R-:W-:Y:S01]  /*2930*/  ISETP.GT.AND P5, PT, R2, 0x59, !P5 ;  /* 0x000000590200780c */ /* 0x000fe20006fa4270 */
[----:B0-----:R-:W-:-:S03]  /*2940*/  IMAD.IADD R2, R15, 0x1, R4 ;  /* 0x000000010f027824 */ /* 0x001fc600078e0204 */
[----:B------:R-:W-:Y:S02]  /*2950*/  ISETP.LT.OR P5, PT, R0, 0x5a, P5 ;  /* 0x0000005a0000780c */ /* 0x000fe40002fa1670 */
[----:B------:R-:W-:Y:S02]  /*2960*/  VIADDMNMX R0, R4, R14, R13, PT ;  /* 0x0000000e04007246 */ /* 0x000fe4000380010d */
[----:B------:R-:W-:Y:S02]  /*2970*/  FSEL R98, R69, -INF , !P5 ;  /* 0xff80000045627808 */ /* 0x000fe40006800000 */
[----:B------:R-:W-:-:S13]  /*2980*/  ISETP.GE.AND P5, PT, R75, 0x1, PT ;  /* 0x000000014b00780c */ /* 0x000fda0003fa6270 */
[----:B------:R-:W-:Y:S05]  /*2990*/  @!P5 BRA `(.L_x_921) ;  /* 0x00000000004cd947 */ /* 0x000fea0003800000 */
        /* <DEDUP_REMOVED lines=11> */
.L_x_923:
[----:B------:R-:W-:-:S13]  /*2a50*/  ISETP.NE.AND P5, PT, R75, 0x1, PT ;  /* 0x000000014b00780c */ /* 0x000fda0003fa5270 */
[----:B------:R-:W0:Y:S02]  /*2a60*/  @P5 LDC.64 R4, c[0x0][0x9e8] ;  /* 0x00027a00ff045b82 */ /* 0x000e240000000a00 */
[----:B0-----:R-:W-:-:S05]  /*2a70*/  @P5 IMAD.HI.U32 R4, R3, R4, RZ ;  /* 0x0000000403045227 */ /* 0x001fca00078e00ff */
[----:B------:R-:W-:-:S07]  /*2a80*/  @P5 SHF.R.U32.HI R3, RZ, R5, R4 ;  /* 0x00000005ff035219 */ /* 0x000fce0000011604 */
.L_x_924:
[----:B------:R-:W-:Y:S05]  /*2a90*/  BSYNC B0 ;  /* 0x0000000000007941 */ /* 0x000fea0003800000 */
.L_x_922:
[----:B------:R-:W-:-:S05]  /*2aa0*/  IMAD R3, R3, R75, R20 ;  /* 0x0000004b03037224 */ /* 0x000fca00078e0214 */
[----:B------:R-:W-:Y:S02]  /*2ab0*/  VIMNMX R2, R2, R3, !PT ;  /* 0x0000000302027248 */ /* 0x000fe40007fe0100 */
[----:B------:R-:W-:-:S07]  /*2ac0*/  VIADDMNMX R0, R3, R75, R0, PT ;  /* 0x0000004b03007246 */ /* 0x000fce0003800100 */
.L_x_921:
[----:B------:R-:W-:Y:S01]  /*2ad0*/  ISETP.GT.AND P2, PT, R2, 0x1, !P2 ;  /* 0x000000010200780c */ /* 0x000fe20005744270 */
[----:B------:R-:W-:Y:S01]  /*2ae0*/  ULDC UR4, c[0x0][0x988] ;  /* 0x0002620000047ab9 */ /* 0x000fe20000000800 */
[----:B------:R-:W-:Y:S01]  /*2af0*/  FMNMX.FTZ R3, R24, R76, !PT ;  /* 0x0000004c18037209 */ /* 0x000fe20007810000 */
[----:B------:R-:W-:Y:S01]  /*2b00*/  IMAD.U32 R14, RZ, RZ, UR4 ;  /* 0x00000004ff0e7e24 */ /* 0x000fe2000f8e00ff */
[----:B------:R-:W-:Y:S02]  /*2b10*/  ISETP.LT.OR P2, PT, R0, 0x2, P2 ;  /* 0x000000020000780c */ /* 0x000fe40001741670 */
[----:B------:R-:W-:Y:S02]  /*2b20*/  FMNMX.FTZ R3, R28, R3, !PT ;  /* 0x000000031c037209 */ /* 0x000fe40007810000 */
[----:B------:R-:W-:Y:S02]  /*2b30*/  FSEL R27, R27, -INF , !P2 ;  /* 0xff8000001b1b7808 */ /* 0x000fe40005000000 */
[----:B------:R-:W-:-:S02]  /*2b40*/  ISETP.NE.AND P2, PT, R8, RZ, PT ;  /* 0x000000ff0800720c */ /* 0x000fc40003f45270 */
[C---:B------:R-:W-:Y:S02]  /*2b50*/  ISETP.GT.AND P6, PT, R2.reuse, 0x8, !P6 ;  /* 0x000000080200780c */ /* 0x040fe400077c4270 */
[----:B------:R-:W-:Y:S02]  /*2b60*/  ISETP.GT.AND P2, PT, R2, 0x9, !P2 ;  /* 0x000000090200780c */ /* 0x000fe40005744270 */
[----:B------:R-:W-:Y:S02]  /*2b70*/  FMNMX.FTZ R3, R78, R3, !PT ;  /* 0x000000034e037209 */ /* 0x000fe40007810000 */
[C---:B------:R-:W-:Y:S02]  /*2b80*/  ISETP.LT.OR P2, PT, R0.reuse, 0xa, P2 ;  /* 0x0000000a0000780c */ /* 0x040fe40001741670 */
[----:B------:R-:W-:Y:S02]  /*2b90*/  ISETP.LT.OR P6, PT, R0, 0x9, P6 ;  /* 0x000000090000780c */ /* 0x000fe400037c1670 */
[----:B------:R-:W-:-:S02]  /*2ba0*/  FSEL R31, R31, -INF , !P2 ;  /* 0xff8000001f1f7808 */ /* 0x000fc40005000000 */
[----:B------:R-:W-:Y:S02]  /*2bb0*/  ISETP.NE.AND P2, PT, R11, RZ, PT ;  /* 0x000000ff0b00720c */ /* 0x000fe40003f45270 */
[----:B------:R-:W-:Y:S02]  /*2bc0*/  FMNMX.FTZ R3, R32, R3, !PT ;  /* 0x0000000320037209 */ /* 0x000fe40007810000 */
[----:B------:R-:W-:Y:S02]  /*2bd0*/  ISETP.GT.AND P2, PT, R2, 0x10, !P2 ;  /* 0x000000100200780c */ /* 0x000fe40005744270 */
[----:B------:R-:W-:Y:S02]  /*2be0*/  FSEL R13, R30, -INF , !P6 ;  /* 0xff8000001e0d7808 */ /* 0x000fe40007000000 */
[----:B------:R-:W-:Y:S02]  /*2bf0*/  ISETP.LT.OR P2, PT, R0, 0x11, P2 ;  /* 0x000000110000780c */ /* 0x000fe40001741670 */
[----:B------:R-:W-:-:S02]  /*2c00*/  ISETP.NE.AND P6, PT, R29, RZ, PT ;  /* 0x000000ff1d00720c */ /* 0x000fc40003fc5270 */
[----:B------:R-:W-:Y:S02]  /*2c10*/  FSEL R15, R34, -INF , !P2 ;  /* 0xff800000220f7808 */ /* 0x000fe40005000000 */
[----:B------:R-:W-:Y:S02]  /*2c20*/  ISETP.NE.AND P2, PT, R21, RZ, PT ;  /* 0x000000ff1500720c */ /* 0x000fe40003f45270 */
[----:B------:R-:W-:Y:S02]  /*2c30*/  FMNMX.FTZ R3, R80, R3, !PT ;  /* 0x0000000350037209 */ /* 0x000fe40007810000 */
[----:B------:R-:W-:Y:S02]  /*2c40*/  ISETP.GT.AND P2, PT, R2, 0x11, !P2 ;  /* 0x000000110200780c */ /* 0x000fe40005744270 */
[----:B------:R-:W-:Y:S02]  /*2c50*/  FMNMX.FTZ R3, R36, R3, !PT ;  /* 0x0000000324037209 */ /* 0x000fe40007810000 */
[----:B------:R-:W-:-:S02]  /*2c60*/  ISETP.LT.OR P2, PT, R0, 0x12, P2 ;  /* 0x000000120000780c */ /* 0x000fc40001741670 */
[----:B------:R-:W-:Y:S02]  /*2c70*/  ISETP.NE.AND P5, PT, R33, RZ, PT ;  /* 0x000000ff2100720c */ /* 0x000fe40003fa5270 */
[----:B------:R-:W-:Y:S02]  /*2c80*/  FSEL R35, R35, -INF , !P2 ;  /* 0xff80000023237808 */ /* 0x000fe40005000000 */
[----:B------:R-:W-:Y:S02]  /*2c90*/  ISETP.NE.AND P2, PT, R25, RZ, PT ;  /* 0x000000ff1900720c */ /* 0x000fe40003f45270 */
[----:B------:R-:W-:Y:S02]  /*2ca0*/  FMNMX.FTZ R3, R82, R3, !PT ;  /* 0x0000000352037209 */ /* 0x000fe40007810000 */
[----:B------:R-:W-:Y:S02]  /*2cb0*/  ISETP.GT.AND P2, PT, R2, 0x18, !P2 ;  /* 0x000000180200780c */ /* 0x000fe40005744270 */
[----:B------:R-:W-:-:S02]  /*2cc0*/  FMNMX.FTZ R3, R40, R3, !PT ;  /* 0x0000000328037209 */ /* 0x000fc40007810000 */
[----:B------:R-:W-:Y:S02]  /*2cd0*/  ISETP.LT.OR P2, PT, R0, 0x19, P2 ;  /* 0x000000190000780c */ /* 0x000fe40001741670 */
[----:B------:R-:W-:Y:S02]  /*2ce0*/  FMNMX.FTZ R3, R84, R3, !PT ;  /* 0x0000000354037209 */ /* 0x000fe40007810000 */
[----:B------:R-:W-:Y:S02]  /*2cf0*/  FSEL R21, R38, -INF , !P2 ;  /* 0xff80000026157808 */ /* 0x000fe40005000000 */
[----:B------:R-:W-:Y:S02]  /*2d00*/  ISETP.GT.AND P2, PT, R2, 0x19, !P6 ;  /* 0x000000190200780c */ /* 0x000fe40007744270 */
[----:B------:R-:W-:Y:S02]  /*2d10*/  FMNMX.FTZ R3, R44, R3, !PT ;  /* 0x000000032c037209 */ /* 0x000fe40007810000 */
[----:B------:R-:W-:-:S02]  /*2d20*/  ISETP.LT.OR P2, PT, R0, 0x1a, P2 ;  /* 0x0000001a0000780c */ /* 0x000fc40001741670 */
[----:B------:R-:W-:Y:S02]  /*2d30*/  FMNMX.FTZ R3, R86, R3, !PT ;  /* 0x0000000356037209 */ /* 0x000fe40007810000 */
[----:B------:R-:W-:Y:S02]  /*2d40*/  FSEL R39, R39, -INF , !P2 ;  /* 0xff80000027277808 */ /* 0x000fe40005000000 */
[----:B------:R-:W-:Y:S02]  /*2d50*/  ISETP.GT.AND P2, PT, R2, 0x20, !P5 ;  /* 0x000000200200780c */ /* 0x000fe40006f44270 */
[----:B------:R-:W-:Y:S02]  /*2d60*/  FMNMX.FTZ R3, R48, R3, !PT ;  /* 0x0000000330037209 */ /* 0x000fe40007810000 */
[----:B------:R-:W-:Y:S02]  /*2d70*/  ISETP.LT.OR P2, PT, R0, 0x21, P2 ;  /* 0x000000210000780c */ /* 0x000fe40001741670 */
[----:B------:R-:W-:-:S02]  /*2d80*/  FMNMX.FTZ R3, R88, R3, !PT ;  /* 0x0000000358037209 */ /* 0x000fc40007810000 */
[----:B------:R-:W-:Y:S02]  /*2d90*/  FSEL R25, R42, -INF , !P2 ;  /* 0xff8000002a197808 */ /* 0x000fe40005000000 */
[----:B------:R-:W-:Y:S02]  /*2da0*/  ISETP.NE.AND P2, PT, R37, RZ, PT ;  /* 0x000000ff2500720c */ /* 0x000fe40003f45270 */
[----:B------:R-:W-:Y:S02]  /*2db0*/  FMNMX.FTZ R3, R52, R3, !PT ;  /* 0x0000000334037209 */ /* 0x000fe40007810000 */
[----:B------:R-:W-:Y:S02]  /*2dc0*/  ISETP.GT.AND P2, PT, R2, 0x21, !P2 ;  /* 0x000000210200780c */ /* 0x000fe40005744270 */
[----:B------:R-:W-:Y:S02]  /*2dd0*/  FMNMX.FTZ R3, R90, R3, !PT ;  /* 0x000000035a037209 */ /* 0x000fe40007810000 */
[----:B------:R-:W-:-:S02]  /*2de0*/  ISETP.LT.OR P2, PT, R0, 0x22, P2 ;  /* 0x000000220000780c */ /* 0x000fc40001741670 */
[----:B------:R-:W-:Y:S02]  /*2df0*/  FMNMX.FTZ R3, R56, R3, !PT ;  /* 0x0000000338037209 */ /* 0x000fe40007810000 */
        /* <DEDUP_REMOVED lines=8> */
[----:B------:R-:W-:Y:S02]  /*2e80*/  ISETP.NE.AND P2, PT, R73, RZ, PT ;  /* 0x000000ff4900720c */ /* 0x000fe40003f45270 */
[----:B------:R-:W-:Y:S02]  /*2e90*/  FMNMX.FTZ R3, R64, R3, !PT ;  /* 0x0000000340037209 */ /* 0x000fe40007810000 */
[----:B------:R-:W-:-:S02]  /*2ea0*/  ISETP.GT.AND P2, PT, R2, 0x29, !P2 ;  /* 0x000000290200780c */ /* 0x000fc40005744270 */
[----:B------:R-:W-:Y:S02]  /*2eb0*/  FMNMX.FTZ R3, R96, R3, !PT ;  /* 0x0000000360037209 */ /* 0x000fe40007810000 */
[----:B------:R-:W-:Y:S02]  /*2ec0*/  ISETP.LT.OR P2, PT, R0, 0x2a, P2 ;  /* 0x0000002a0000780c */ /* 0x000fe40001741670 */
[----:B------:R-:W-:Y:S02]  /*2ed0*/  FMNMX.FTZ R3, R68, R3, !PT ;  /* 0x0000000344037209 */ /* 0x000fe40007810000 */
[----:B------:R-:W-:Y:S02]  /*2ee0*/  FSEL R47, R47, -INF , !P2 ;  /* 0xff8000002f2f7808 */ /* 0x000fe40005000000 */
[----:B------:R-:W-:Y:S02]  /*2ef0*/  ISETP.NE.AND P2, PT, R45, RZ, PT ;  /* 0x000000ff2d00720c */ /* 0x000fe40003f45270 */
[----:B------:R-:W-:-:S02]  /*2f00*/  FMNMX.FTZ R4, R98, R3, !PT ;  /* 0x0000000362047209 */ /* 0x000fc40007810000 */
[C---:B------:R-:W-:Y:S02]  /*2f10*/  ISETP.GT.AND P2, PT, R2.reuse, 0x30, !P2 ;  /* 0x000000300200780c */ /* 0x040fe40005744270 */
[----:B------:R-:W-:Y:S01]  /*2f20*/  ISETP.GT.AND P4, PT, R2, RZ, !P4 ;  /* 0x000000ff0200720c */ /* 0x000fe20006784270 */
[----:B------:R-:W0:Y:S01]  /*2f30*/  SHFL.BFLY PT, R3, R4, 0x2, 0x1f ;  /* 0x0c401f0004037f89 */ /* 0x000e2200000e0000 */
[C---:B------:R-:W-:Y:S02]  /*2f40*/  ISETP.LT.OR P2, PT, R0.reuse, 0x31, P2 ;  /* 0x000000310000780c */ /* 0x040fe40001741670 */
[----:B------:R-:W-:Y:S02]  /*2f50*/  ISETP.LT.OR P4, PT, R0, 0x1, P4 ;  /* 0x000000010000780c */ /* 0x000fe40002781670 */
[----:B------:R-:W-:Y:S02]  /*2f60*/  FSEL R33, R50, -INF , !P2 ;  /* 0xff80000032217808 */ /* 0x000fe40005000000 */
[----:B------:R-:W-:-:S02]  /*2f70*/  ISETP.NE.AND P2, PT, R77, RZ, PT ;  /* 0x000000ff4d00720c */ /* 0x000fc40003f45270 */
[----:B------:R-:W-:Y:S02]  /*2f80*/  FSEL R5, R26, -INF , !P4 ;  /* 0xff8000001a057808 */ /* 0x000fe40006000000 */
[----:B------:R-:W-:Y:S02]  /*2f90*/  ISETP.GT.AND P2, PT, R2, 0x31, !P2 ;  /* 0x000000310200780c */ /* 0x000fe40005744270 */
[----:B------:R-:W-:Y:S02]  /*2fa0*/  ISETP.NE.AND P6, PT, R57, RZ, PT ;  /* 0x000000ff3900720c */ /* 0x000fe40003fc5270 */
[----:B------:R-:W-:Y:S02]  /*2fb0*/  ISETP.LT.OR P2, PT, R0, 0x32, P2 ;  /* 0x000000320000780c */ /* 0x000fe40001741670 */
[----:B------:R-:W-:Y:S02]  /*2fc0*/  ISETP.NE.AND P5, PT, R83, RZ, PT ;  /* 0x000000ff5300720c */ /* 0x000fe40003fa5270 */
[----:B------:R-:W-:-:S02]  /*2fd0*/  FSEL R51, R51, -INF , !P2 ;  /* 0xff80000033337808 */ /* 0x000fc40005000000 */
[----:B------:R-:W-:Y:S02]  /*2fe0*/  ISETP.NE.AND P2, PT, R49, RZ, PT ;  /* 0x000000ff3100720c */ /* 0x000fe40003f45270 */
[C---:B------:R-:W-:Y:S02]  /*2ff0*/  ISETP.GT.AND P3, PT, R2.reuse, 0x58, !P3 ;  /* 0x000000580200780c */ /* 0x040fe40005f64270 */
[----:B------:R-:W-:Y:S02]  /*3000*/  ISETP.GT.AND P2, PT, R2, 0x38, !P2 ;  /* 0x000000380200780c */ /* 0x000fe40005744270 */
[----:B0-----:R-:W-:Y:S02]  /*3010*/  FMNMX.FTZ R8, R4, R3, !PT ;  /* 0x0000000304087209 */ /* 0x001fe40007810000 */
[----:B------:R-:W-:Y:S02]  /*3020*/  ISETP.LT.OR P2, PT, R0, 0x39, P2 ;  /* 0x000000390000780c */ /* 0x000fe40001741670 */
[----:B------:R-:W-:Y:S01]  /*3030*/  FMNMX.FTZ R4, R5, R27, !PT ;  /* 0x0000001b05047209 */ /* 0x000fe20007810000 */
[----:B------:R-:W0:Y:S01]  /*3040*/  SHFL.BFLY PT, R3, R8, 0x1, 0x1f ;  /* 0x0c201f0008037f89 */ /* 0x000e2200000e0000 */
[----:B------:R-:W-:-:S02]  /*3050*/  FSEL R37, R54, -INF , !P2 ;  /* 0xff80000036257808 */ /* 0x000fc40005000000 */
[----:B------:R-:W-:Y:S02]  /*3060*/  ISETP.NE.AND P2, PT, R79, RZ, PT ;  /* 0x000000ff4f00720c */ /* 0x000fe40003f45270 */
[----:B------:R-:W-:Y:S02]  /*3070*/  FMNMX.FTZ R4, R13, R4, !PT ;  /* 0x000000040d047209 */ /* 0x000fe40007810000 */
        /* <DEDUP_REMOVED lines=25> */
[----:B0-----:R-:W-:Y:S02]  /*3210*/  FMNMX.FTZ R3, R8, R3, !PT ;  /* 0x0000000308037209 */ /* 0x001fe40007810000 */
[----:B------:R-:W-:Y:S02]  /*3220*/  FMNMX.FTZ R4, R51, R4, !PT ;  /* 0x0000000433047209 */ /* 0x000fe40007810000 */
[----:B------:R-:W-:Y:S01]  /*3230*/  ISETP.LT.OR P2, PT, R0, 0x4a, P2 ;  /* 0x0000004a0000780c */ /* 0x000fe20001741670 */
[----:B------:R-:W-:Y:S01]  /*3240*/  FMUL.FTZ R11, R3, R14 ;  /* 0x0000000e030b7220 */ /* 0x000fe20000410000 */
[----:B------:R-:W-:-:S02]  /*3250*/  FMNMX.FTZ R4, R37, R4, !PT ;  /* 0x0000000425047209 */ /* 0x000fc40007810000 */
[----:B------:R-:W-:Y:S02]  /*3260*/  FSEL R63, R63, -INF , !P2 ;  /* 0xff8000003f3f7808 */ /* 0x000fe40005000000 */
[----:B------:R-:W-:Y:S02]  /*3270*/  FSETP.NEU.FTZ.AND P2, PT, R3, -INF , PT ;  /* 0xff8000000300780b */ /* 0x000fe40003f5d000 */
[----:B------:R-:W-:Y:S02]  /*3280*/  ISETP.NE.AND P5, PT, R61, RZ, PT ;  /* 0x000000ff3d00720c */ /* 0x000fe40003fa5270 */
[----:B------:R-:W-:Y:S02]  /*3290*/  FMNMX.FTZ R4, R55, R4, !PT ;  /* 0x0000000437047209 */ /* 0x000fe40007810000 */
[----:B------:R-:W-:Y:S02]  /*32a0*/  FSEL R57, R11, RZ, P2 ;  /* 0x000000ff0b397208 */ /* 0x000fe40001000000 */
[----:B------:R-:W-:-:S02]  /*32b0*/  ISETP.GT.AND P2, PT, R2, 0x50, !P5 ;  /* 0x000000500200780c */ /* 0x000fc40006f44270 */
[----:B------:R-:W-:Y:S01]  /*32c0*/  FMNMX.FTZ R4, R41, R4, !PT ;  /* 0x0000000429047209 */ /* 0x000fe20007810000 */
[-CC-:B------:R-:W-:Y:S01]  /*32d0*/  FFMA.FTZ R11, R76, R14.reuse, -R57.reuse ;  /* 0x0000000e4c0b7223 */ /* 0x180fe20000010839 */
[----:B------:R-:W-:Y:S01]  /*32e0*/  ISETP.LT.OR P2, PT, R0, 0x51, P2 ;  /* 0x000000510000780c */ /* 0x000fe20001741670 */
[--C-:B------:R-:W-:Y:S01]  /*32f0*/  FFMA.FTZ R8, R24, R14, -R57.reuse ;  /* 0x0000000e18087223 */ /* 0x100fe20000010839 */
[----:B------:R-:W-:Y:S01]  /*3300*/  ISETP.NE.AND P6, PT, R85, RZ, PT ;  /* 0x000000ff5500720c */ /* 0x000fe20003fc5270 */
[----:B------:R0:W-:Y:S01]  /*3310*/  MUFU.EX2 R61, R11 ;  /* 0x0000000b003d7308 */ /* 0x0001e20000000800 */
[----:B------:R-:W-:Y:S01]  /*3320*/  FMNMX.FTZ R4, R59, R4, !PT ;  /* 0x000000043b047209 */ /* 0x000fe20007810000 */
[-CC-:B------:R-:W-:Y:S01]  /*3330*/  FFMA.FTZ R24, R78, R14.reuse, -R57.reuse ;  /* 0x0000000e4e187223 */ /* 0x180fe20000010839 */
[----:B------:R-:W-:Y:S01]  /*3340*/  FSEL R49, R66, -INF , !P2 ;  /* 0xff80000042317808 */ /* 0x000fe20005000000 */
[-CC-:B------:R-:W-:Y:S01]  /*3350*/  FFMA.FTZ R20, R28, R14.reuse, -R57.reuse ;  /* 0x0000000e1c147223 */ /* 0x180fe20000010839 */
[----:B------:R-:W-:Y:S01]  /*3360*/  ISETP.GT.AND P2, PT, R2, 0x51, !P6 ;  /* 0x000000510200780c */ /* 0x000fe20007744270 */
[--C-:B------:R-:W-:Y:S01]  /*3370*/  FFMA.FTZ R26, R32, R14, -R57.reuse ;  /* 0x0000000e201a7223 */ /* 0x100fe20000010839 */
[----:B------:R-:W-:Y:S01]  /*3380*/  FMNMX.FTZ R4, R45, R4, !PT ;  /* 0x000000042d047209 */ /* 0x000fe20007810000 */
[----:B------:R-:W1:Y:S01]  /*3390*/  MUFU.EX2 R8, R8 ;  /* 0x0000000800087308 */ /* 0x000e620000000800 */
[----:B------:R-:W-:Y:S01]  /*33a0*/  ISETP.NE.AND P5, PT, R65, RZ, PT ;  /* 0x000000ff4100720c */ /* 0x000fe20003fa5270 */
[-CC-:B0-----:R-:W-:Y:S01]  /*33b0*/  FFMA.FTZ R11, R80, R14.reuse, -R57.reuse ;  /* 0x0000000e500b7223 */ /* 0x181fe20000010839 */
[----:B------:R-:W-:Y:S01]  /*33c0*/  ISETP.LT.OR P2, PT, R0, 0x52, P2 ;  /* 0x000000520000780c */ /* 0x000fe20001741670 */
[--C-:B------:R-:W-:Y:S01]  /*33d0*/  FFMA.FTZ R38, R96, R14, -R57.reuse ;  /* 0x0000000e60267223 */ /* 0x100fe20000010839 */
[----:B------:R-:W-:Y:S01]  /*33e0*/  FMNMX.FTZ R4, R63, R4, !PT ;  /* 0x000000043f047209 */ /* 0x000fe20007810000 */
[-CC-:B------:R-:W-:Y:S01]  /*33f0*/  FFMA.FTZ R28, R36, R14.reuse, -R57.reuse ;  /* 0x0000000e241c7223 */ /* 0x180fe20000010839 */
[----:B------:R-:W-:Y:S01]  /*3400*/  ISETP.GT.AND P4, PT, R2, 0x59, !P5 ;  /* 0x000000590200780c */ /* 0x000fe20006f84270 */
[----:B------:R0:W-:Y:S01]  /*3410*/  MUFU.EX2 R69, R11 ;  /* 0x0000000b00457308 */ /* 0x0001e20000000800 */
[----:B------:R-:W-:Y:S01]  /*3420*/  ISETP.LT.OR P3, PT, R0, 0x59, P3 ;  /* 0x000000590000780c */ /* 0x000fe20001f61670 */
[-CC-:B------:R-:W-:Y:S01]  /*3430*/  FFMA.FTZ R2, R84, R14.reuse, -R57.reuse ;  /* 0x0000000e54027223 */ /* 0x180fe20000010839 */
[----:B------:R-:W-:Y:S01]  /*3440*/  FSEL R67, R67, -INF , !P2 ;  /* 0xff80000043437808 */ /* 0x000fe20005000000 */
[--C-:B------:R-:W-:Y:S01]  /*3450*/  FFMA.FTZ R32, R52, R14, -R57.reuse ;  /* 0x0000000e34207223 */ /* 0x100fe20000010839 */
[----:B------:R-:W-:Y:S01]  /*3460*/  FMNMX.FTZ R4, R49, R4, !PT ;  /* 0x0000000431047209 */ /* 0x000fe20007810000 */
[-CC-:B------:R-:W-:Y:S01]  /*3470*/  FFMA.FTZ R30, R48, R14.reuse, -R57.reuse ;  /* 0x0000000e301e7223 */ /* 0x180fe20000010839 */
[----:B------:R-:W-:Y:S01]  /*3480*/  ISETP.LT.OR P4, PT, R0, 0x5a, P4 ;  /* 0x0000005a0000780c */ /* 0x000fe20002781670 */
[-CC-:B------:R-:W-:Y:S01]  /*3490*/  FFMA.FTZ R0, R44, R14.reuse, -R57.reuse ;  /* 0x0000000e2c007223 */ /* 0x180fe20000010839 */
[----:B------:R-:W-:Y:S01]  /*34a0*/  FSEL R53, R70, -INF , !P3 ;  /* 0xff80000046357808 */ /* 0x000fe20005800000 */
[--C-:B0-----:R-:W-:Y:S01]  /*34b0*/  FFMA.FTZ R11, R40, R14, -R57.reuse ;  /* 0x0000000e280b7223 */ /* 0x101fe20000010839 */
[----:B------:R-:W-:Y:S01]  /*34c0*/  FMNMX.FTZ R4, R67, R4, !PT ;  /* 0x0000000443047209 */ /* 0x000fe20007810000 */
[----:B------:R-:W-:Y:S01]  /*34d0*/  MUFU.EX2 R150, R0 ;  /* 0x0000000000967308 */ /* 0x000fe20000000800 */
[----:B------:R-:W-:Y:S01]  /*34e0*/  FSEL R71, R71, -INF , !P4 ;  /* 0xff80000047477808 */ /* 0x000fe20006000000 */
[--C-:B------:R-:W-:Y:S01]  /*34f0*/  FFMA.FTZ R36, R56, R14, -R57.reuse ;  /* 0x0000000e38247223 */ /* 0x100fe20000010839 */
[----:B------:R-:W-:Y:S01]  /*3500*/  FMNMX.FTZ R4, R53, R4, !PT ;  /* 0x0000000435047209 */ /* 0x000fe20007810000 */
[----:B------:R-:W-:Y:S01]  /*3510*/  FFMA.FTZ R34, R90, R14, -R57 ;  /* 0x0000000e5a227223 */ /* 0x000fe20000010839 */
[----:B------:R-:W-:-:S02]  /*3520*/  ISETP.NE.AND P5, PT, R160, 0x1, PT ;  /* 0x00000001a000780c */ /* 0x000fc40003fa5270 */
[----:B------:R-:W-:Y:S01]  /*3530*/  FMNMX.FTZ R4, R71, R4, !PT ;  /* 0x0000000447047209 */ /* 0x000fe20007810000 */
[----:B------:R0:W-:Y:S01]  /*3540*/  MUFU.EX2 R148, R11 ;  /* 0x0000000b00947308 */ /* 0x0001e20000000800 */
[----:B-1----:R-:W-:-:S07]  /*3550*/  F2FP.BF16.F32.PACK_AB R156, R61, R8 ;  /* 0x000000083d9c723e */ /* 0x002fce00000010ff */
[----:B------:R1:W-:Y:S01]  /*3560*/  MUFU.EX2 R65, R24 ;  /* 0x0000001800417308 */ /* 0x0003e20000000800 */
[----:B0-----:R-:W0:Y:S01]  /*3570*/  SHFL.BFLY PT, R11, R4, 0x2, 0x1f ;  /* 0x0c401f00040b7f89 */ /* 0x001e2200000e0000 */
[----:B------:R-:W2:Y:S06]  /*3580*/  @P5 LDC R58, c[0x0][0x450] ;  /* 0x00011400ff3a5b82 */ /* 0x000eac0000000800 */
[----:B------:R-:W3:Y:S01]  /*3590*/  MUFU.EX2 R20, R20 ;  /* 0x0000001400147308 */ /* 0x000ee20000000800 */
[----:B-1----:R-:W-:-:S07]  /*35a0*/  FFMA.FTZ R24, R82, R14, -R57 ;  /* 0x0000000e52187223 */ /* 0x002fce0000010839 */
[----:B------:R1:W-:Y:S08]  /*35b0*/  MUFU.EX2 R73, R24 ;  /* 0x0000001800497308 */ /* 0x0003f00000000800 */
[----:B------:R-:W4:Y:S01]  /*35c0*/  MUFU.EX2 R26, R26 ;  /* 0x0000001a001a7308 */ /* 0x000f220000000800 */
[----:B0-----:R-:W-:Y:S01]  /*35d0*/  FMNMX.FTZ R0, R4, R11, !PT ;  /* 0x0000000b04007209 */ /* 0x001fe20007810000 */
[-CC-:B------:R-:W-:Y:S01]  /*35e0*/  FFMA.FTZ R4, R92, R14.reuse, -R57.reuse ;  /* 0x0000000e5c047223 */ /* 0x180fe20000010839 */
[----:B-1----:R-:W-:Y:S01]  /*35f0*/  FFMA.FTZ R24, R86, R14, -R57 ;  /* 0x0000000e56187223 */ /* 0x002fe20000010839 */
[----:B---3--:R-:W-:-:S02]  /*3600*/  F2FP.BF16.F32.PACK_AB R158, R65, R20 ;  /* 0x00000014419e723e */ /* 0x008fc400000010ff */
[----:B------:R-:W0:Y:S02]  /*3610*/  SHFL.BFLY PT, R11, R0, 0x1, 0x1f ;  /* 0x0c201f00000b7f89 */ /* 0x000e2400000e0000 */
[----:B------:R-:W-:Y:S08]  /*3620*/  MUFU.EX2 R85, R4 ;  /* 0x0000000400557308 */ /* 0x000ff00000000800 */
[----:B------:R1:W-:Y:S01]  /*3630*/  MUFU.EX2 R79, R24 ;  /* 0x00000018004f7308 */ /* 0x0003e20000000800 */
[----:B----4-:R-:W-:-:S07]  /*3640*/  F2FP.BF16.F32.PACK_AB R152, R69, R26 ;  /* 0x0000001a4598723e */ /* 0x010fce00000010ff */
[----:B------:R-:W-:Y:S01]  /*3650*/  MUFU.EX2 R89, R38 ;  /* 0x0000002600597308 */ /* 0x000fe20000000800 */
[-CC-:B-1----:R-:W-:Y:S01]  /*3660*/  FFMA.FTZ R24, R94, R14.reuse, -R57.reuse ;  /* 0x0000000e5e187223 */ /* 0x182fe20000010839 */
[----:B0-----:R-:W-:Y:S01]  /*3670*/  FMNMX.FTZ R11, R0, R11, !PT ;  /* 0x0000000b000b7209 */ /* 0x001fe20007810000 */
[----:B------:R-:W-:-:S05]  /*3680*/  FFMA.FTZ R0, R68, R14, -R57 ;  /* 0x0000000e44007223 */ /* 0x000fca0000010839 */
[----:B------:R-:W-:Y:S01]  /*3690*/  MUFU.EX2 R87, R24 ;  /* 0x0000001800577308 */ /* 0x000fe20000000800 */
[C---:B------:R-:W-:Y:S01]  /*36a0*/  FSETP.NEU.FTZ.AND P2, PT, R11.reuse, -INF , PT ;  /* 0xff8000000b00780b */ /* 0x040fe20003f5d000 */
[----:B------:R-:W-:-:S05]  /*36b0*/  FMUL.FTZ R4, R11, R14 ;  /* 0x0000000e0b047220 */ /* 0x000fca0000410000 */
[----:B------:R-:W-:Y:S01]  /*36c0*/  FSEL R4, R4, RZ, P2 ;  /* 0x000000ff04047208 */ /* 0x000fe20001000000 */
[----:B------:R-:W-:Y:S04]  /*36d0*/  MUFU.EX2 R28, R28 ;  /* 0x0000001c001c7308 */ /* 0x000fe80000000800 */
        /* <DEDUP_REMOVED lines=14> */
[----:B0-----:R-:W-:Y:S01]  /*37c0*/  FADD.FTZ R27, R8, R61 ;  /* 0x0000003d081b7221 */ /* 0x001fe20000010000 */
[-CC-:B------:R-:W-:Y:S01]  /*37d0*/  FFMA.FTZ R33, R33, R14.reuse, -R4.reuse ;  /* 0x0000000e21217223 */ /* 0x180fe20000010804 */
[-CC-:B------:R-:W-:Y:S01]  /*37e0*/  FFMA.FTZ R51, R51, R14.reuse, -R4.reuse ;  /* 0x0000000e33337223 */ /* 0x180fe20000010804 */
[-CC-:B------:R-:W-:Y:S01]  /*37f0*/  FFMA.FTZ R37, R37, R14.reuse, -R4.reuse ;  /* 0x0000000e25257223 */ /* 0x180fe20000010804 */
[----:B------:R-:W-:Y:S01]  /*3800*/  FADD.FTZ R50, R20, R27 ;  /* 0x0000001b14327221 */ /* 0x000fe20000010000 */
[-CC-:B------:R-:W-:Y:S01]  /*3810*/  FFMA.FTZ R55, R55, R14.reuse, -R4.reuse ;  /* 0x0000000e37377223 */ /* 0x180fe20000010804 */
[-C--:B------:R-:W-:Y:S01]  /*3820*/  FFMA.FTZ R41, R41, R14.reuse, -R4 ;  /* 0x0000000e29297223 */ /* 0x080fe20000010804 */
[----:B------:R-:W0:Y:S01]  /*3830*/  MUFU.EX2 R13, R13 ;  /* 0x0000000d000d7308 */ /* 0x000e220000000800 */
[----:B------:R-:W-:Y:S01]  /*3840*/  FADD.FTZ R27, R65, R50 ;  /* 0x00000032411b7221 */ /* 0x000fe20000010000 */
[-CC-:B------:R-:W-:Y:S01]  /*3850*/  FFMA.FTZ R59, R59, R14.reuse, -R4.reuse ;  /* 0x0000000e3b3b7223 */ /* 0x180fe20000010804 */
[-CC-:B------:R-:W-:Y:S01]  /*3860*/  FFMA.FTZ R45, R45, R14.reuse, -R4.reuse ;  /* 0x0000000e2d2d7223 */ /* 0x180fe20000010804 */
[-CC-:B------:R-:W-:Y:S01]  /*3870*/  FFMA.FTZ R63, R63, R14.reuse, -R4.reuse ;  /* 0x0000000e3f3f7223 */ /* 0x180fe20000010804 */
[----:B------:R-:W-:Y:S01]  /*3880*/  FADD.FTZ R52, R26, R27 ;  /* 0x0000001b1a347221 */ /* 0x000fe20000010000 */
[-CC-:B------:R-:W-:Y:S01]  /*3890*/  FFMA.FTZ R49, R49, R14.reuse, -R4.reuse ;  /* 0x0000000e31317223 */ /* 0x180fe20000010804 */
[-C--:B------:R-:W-:Y:S01]  /*38a0*/  FFMA.FTZ R67, R67, R14.reuse, -R4 ;  /* 0x0000000e43437223 */ /* 0x080fe20000010804 */
[----:B------:R3:W4:Y:S01]  /*38b0*/  MUFU.EX2 R38, R31 ;  /* 0x0000001f00267308 */ /* 0x0007220000000800 */
[----:B-1----:R-:W-:Y:S01]  /*38c0*/  FADD.FTZ R50, R5, R24 ;  /* 0x0000001805327221 */ /* 0x002fe20000010000 */
[-CC-:B------:R-:W-:Y:S01]  /*38d0*/  FFMA.FTZ R53, R53, R14.reuse, -R4.reuse ;  /* 0x0000000e35357223 */ /* 0x180fe20000010804 */
[----:B------:R-:W-:Y:S01]  /*38e0*/  FFMA.FTZ R71, R71, R14, -R4 ;  /* 0x0000000e47477223 */ /* 0x000fe20000010804 */
[----:B------:R-:W-:-:S02]  /*38f0*/  F2FP.BF16.F32.PACK_AB R157, R24, R5 ;  /* 0x00000005189d723e */ /* 0x000fc400000010ff */
[----:B------:R-:W-:Y:S02]  /*3900*/  F2FP.BF16.F32.PACK_AB R154, R73, R28 ;  /* 0x0000001c499a723e */ /* 0x000fe400000010ff */
[----:B------:R-:W1:Y:S01]  /*3910*/  MUFU.EX2 R15, R15 ;  /* 0x0000000f000f7308 */ /* 0x000e620000000800 */
[----:B0-----:R-:W-:Y:S01]  /*3920*/  FADD.FTZ R27, R13, R50 ;  /* 0x000000320d1b7221 */ /* 0x001fe20000010000 */
[----:B---3--:R-:W-:-:S04]  /*3930*/  FADD.FTZ R31, R69, R52 ;  /* 0x00000034451f7221 */ /* 0x008fc80000010000 */
[----:B------:R-:W-:Y:S02]  /*3940*/  FADD.FTZ R54, R28, R31 ;  /* 0x0000001f1c367221 */ /* 0x000fe40000010000 */
[----:B------:R0:W3:Y:S01]  /*3950*/  MUFU.EX2 R40, R35 ;  /* 0x0000002300287308 */ /* 0x0000e20000000800 */
[C---:B----4-:R-:W-:Y:S01]  /*3960*/  FADD.FTZ R52, R38.reuse, R27 ;  /* 0x0000001b26347221 */ /* 0x050fe20000010000 */
[----:B------:R-:W-:Y:S01]  /*3970*/  FADD.FTZ R31, R73, R54 ;  /* 0x00000036491f7221 */ /* 0x000fe20000010000 */
[----:B------:R-:W-:-:S03]  /*3980*/  F2FP.BF16.F32.PACK_AB R159, R38, R13 ;  /* 0x0000000d269f723e */ /* 0x000fc600000010ff */
[----:B------:R-:W-:Y:S02]  /*3990*/  FADD.FTZ R54, R148, R31 ;  /* 0x0000001f94367221 */ /* 0x000fe40000010000 */
[----:B------:R-:W4:Y:S01]  /*39a0*/  MUFU.EX2 R21, R21 ;  /* 0x0000001500157308 */ /* 0x000f220000000800 */
[----:B0-----:R-:W0:Y:S01]  /*39b0*/  @P5 LDC R35, c[0x0][0x44c] ;  /* 0x00011300ff235b82 */ /* 0x001e220000000800 */
[----:B-1----:R-:W-:-:S06]  /*39c0*/  FADD.FTZ R27, R15, R52 ;  /* 0x000000340f1b7221 */ /* 0x002fcc0000010000 */
[----:B------:R1:W5:Y:S01]  /*39d0*/  MUFU.EX2 R77, R2 ;  /* 0x00000002004d7308 */ /* 0x0003620000000800 */
[C---:B---3--:R-:W-:Y:S01]  /*39e0*/  FADD.FTZ R52, R40.reuse, R27 ;  /* 0x0000001b28347221 */ /* 0x048fe20000010000 */
[----:B------:R-:W-:-:S06]  /*39f0*/  F2FP.BF16.F32.PACK_AB R153, R40, R15 ;  /* 0x0000000f2899723e */ /* 0x000fcc00000010ff */
[----:B------:R-:W3:Y:S01]  /*3a00*/  MUFU.EX2 R42, R39 ;  /* 0x00000027002a7308 */ /* 0x000ee20000000800 */
[----:B-1----:R-:W-:Y:S01]  /*3a10*/  FFMA.FTZ R2, R88, R14, -R57 ;  /* 0x0000000e58027223 */ /* 0x002fe20000010839 */
[----:B----4-:R-:W-:-:S06]  /*3a20*/  FADD.FTZ R27, R21, R52 ;  /* 0x00000034151b7221 */ /* 0x010fcc0000010000 */
[----:B------:R-:W1:Y:S01]  /*3a30*/  MUFU.EX2 R25, R25 ;  /* 0x0000001900197308 */ /* 0x000e620000000800 */
[C---:B-----5:R-:W-:Y:S01]  /*3a40*/  FADD.FTZ R31, R77.reuse, R54 ;  /* 0x000000364d1f7221 */ /* 0x060fe20000010000 */
[----:B0-----:R-:W-:Y:S01]  /*3a50*/  @P5 IMAD.HI.U32 R35, R22, R35, RZ ;  /* 0x0000002316235227 */ /* 0x001fe200078e00ff */
[----:B------:R-:W-:-:S03]  /*3a60*/  F2FP.BF16.F32.PACK_AB R148, R77, R148 ;  /* 0x000000944d94723e */ /* 0x000fc600000010ff */
[----:B------:R-:W-:Y:S01]  /*3a70*/  FADD.FTZ R56, R150, R31 ;  /* 0x0000001f96387221 */ /* 0x000fe20000010000 */
[C---:B------:R-:W-:Y:S01]  /*3a80*/  F2FP.BF16.F32.PACK_AB R150, R79.reuse, R150 ;  /* 0x000000964f96723e */ /* 0x040fe200000010ff */
[----:B------:R-:W0:Y:S01]  /*3a90*/  MUFU.EX2 R44, R43 ;  /* 0x0000002b002c7308 */ /* 0x000e220000000800 */
[C---:B---3--:R-:W-:Y:S01]  /*3aa0*/  FADD.FTZ R54, R42.reuse, R27 ;  /* 0x0000001b2a367221 */ /* 0x048fe20000010000 */
[----:B------:R-:W-:Y:S01]  /*3ab0*/  FADD.FTZ R31, R79, R56 ;  /* 0x000000384f1f7221 */ /* 0x000fe20000010000 */
[----:B--2---:R-:W-:Y:S02]  /*3ac0*/  @P5 SHF.R.U32.HI R22, RZ, R58, R35 ;  /* 0x0000003aff165219 */ /* 0x004fe40000011623 */
[----:B------:R-:W-:Y:S02]  /*3ad0*/  ISETP.GE.AND P5, PT, R75, 0x1, PT ;  /* 0x000000014b00780c */ /* 0x000fe40003fa6270 */
[----:B------:R-:W-:Y:S01]  /*3ae0*/  F2FP.BF16.F32.PACK_AB R155, R42, R21 ;  /* 0x000000152a9b723e */ /* 0x000fe200000010ff */
[----:B------:R-:W2:Y:S01]  /*3af0*/  MUFU.EX2 R30, R30 ;  /* 0x0000001e001e7308 */ /* 0x000ea20000000800 */
[----:B-1----:R-:W-:-:S07]  /*3b00*/  FADD.FTZ R27, R25, R54 ;  /* 0x00000036191b7221 */ /* 0x002fce0000010000 */
[----:B------:R-:W1:Y:S01]  /*3b10*/  MUFU.EX2 R29, R29 ;  /* 0x0000001d001d7308 */ /* 0x000e620000000800 */
[C---:B0-----:R-:W-:Y:S01]  /*3b20*/  FADD.FTZ R54, R44.reuse, R27 ;  /* 0x0000001b2c367221 */ /* 0x041fe20000010000 */
[----:B------:R-:W-:-:S06]  /*3b30*/  F2FP.BF16.F32.PACK_AB R149, R44, R25 ;  /* 0x000000192c95723e */ /* 0x000fcc00000010ff */
[----:B------:R0:W3:Y:S01]  /*3b40*/  MUFU.EX2 R81, R2 ;  /* 0x0000000200517308 */ /* 0x0000e20000000800 */
[----:B--2---:R-:W-:-:S07]  /*3b50*/  FADD.FTZ R56, R30, R31 ;  /* 0x0000001f1e387221 */ /* 0x004fce0000010000 */
[----:B------:R-:W2:Y:S01]  /*3b60*/  MUFU.EX2 R46, R47 ;  /* 0x0000002f002e7308 */ /* 0x000ea20000000800 */
[----:B0-----:R-:W-:Y:S01]  /*3b70*/  FFMA.FTZ R2, R60, R14, -R57 ;  /* 0x0000000e3c027223 */ /* 0x001fe20000010839 */
[----:B-1----:R-:W-:-:S06]  /*3b80*/  FADD.FTZ R27, R29, R54 ;  /* 0x000000361d1b7221 */ /* 0x002fcc0000010000 */
[----:B------:R-:W0:Y:S01]  /*3b90*/  MUFU.EX2 R32, R32 ;  /* 0x0000002000207308 */ /* 0x000e220000000800 */
[C---:B---3--:R-:W-:Y:S01]  /*3ba0*/  FADD.FTZ R31, R81.reuse, R56 ;  /* 0x00000038511f7221 */ /* 0x048fe20000010000 */
[----:B------:R-:W-:-:S06]  /*3bb0*/  F2FP.BF16.F32.PACK_AB R144, R81, R30 ;  /* 0x0000001e5190723e */ /* 0x000fcc00000010ff */
[----:B------:R-:W1:Y:S01]  /*3bc0*/  MUFU.EX2 R33, R33 ;  /* 0x0000002100217308 */ /* 0x000e620000000800 */
[C---:B--2---:R-:W-:Y:S01]  /*3bd0*/  FADD.FTZ R54, R46.reuse, R27 ;  /* 0x0000001b2e367221 */ /* 0x044fe20000010000 */
[----:B------:R-:W-:-:S06]  /*3be0*/  F2FP.BF16.F32.PACK_AB R151, R46, R29 ;  /* 0x0000001d2e97723e */ /* 0x000fcc00000010ff */
[----:B------:R2:W3:Y:S01]  /*3bf0*/  MUFU.EX2 R83, R34 ;  /* 0x0000002200537308 */ /* 0x0004e20000000800 */
[----:B0-----:R-:W-:Y:S01]  /*3c00*/  FADD.FTZ R56, R32, R31 ;  /* 0x0000001f20387221 */ /* 0x001fe20000010000 */
[----:B------:R-:W-:-:S04]  /*3c10*/  IMAD.IADD R31, R23, 0x1, R22 ;  /* 0x00000001171f7824 */ /* 0x000fc800078e0216 */
[----:B------:R-:W-:Y:S02]  /*3c20*/  IMAD.IADD R74, R31, 0x1, R74 ;  /* 0x000000011f4a7824 */ /* 0x000fe400078e024a */
[----:B------:R-:W0:Y:S01]  /*3c30*/  MUFU.EX2 R48, R51 ;  /* 0x0000003300307308 */ /* 0x000e220000000800 */
[-CC-:B--2---:R-:W-:Y:S01]  /*3c40*/  FFMA.FTZ R34, R64, R14.reuse, -R57.reuse ;  /* 0x0000000e40227223 */ /* 0x184fe20000010839 */
[----:B-1----:R-:W-:Y:S01]  /*3c50*/  FADD.FTZ R23, R33, R54 ;  /* 0x0000003621177221 */ /* 0x002fe20000010000 */
[----:B------:R-:W-:-:S05]  /*3c60*/  FFMA.FTZ R57, R98, R14, -R57 ;  /* 0x0000000e62397223 */ /* 0x000fca0000010839 */
[----:B------:R-:W1:Y:S01]  /*3c70*/  MUFU.EX2 R36, R36 ;  /* 0x0000002400247308 */ /* 0x000e620000000800 */
[C---:B---3--:R-:W-:Y:S01]  /*3c80*/  FADD.FTZ R27, R83.reuse, R56 ;  /* 0x00000038531b7221 */ /* 0x048fe20000010000 */
[----:B------:R-:W-:-:S06]  /*3c90*/  F2FP.BF16.F32.PACK_AB R146, R83, R32 ;  /* 0x000000205392723e */ /* 0x000fcc00000010ff */
[----:B------:R-:W2:Y:S01]  /*3ca0*/  MUFU.EX2 R37, R37 ;  /* 0x0000002500257308 */ /* 0x000ea20000000800 */
[C---:B0-----:R-:W-:Y:S01]  /*3cb0*/  FADD.FTZ R8, R48.reuse, R23 ;  /* 0x0000001730087221 */ /* 0x041fe20000010000 */
[----:B------:R-:W-:-:S06]  /*3cc0*/  F2FP.BF16.F32.PACK_AB R145, R48, R33 ;  /* 0x000000213091723e */ /* 0x000fcc00000010ff */
[----:B------:R-:W0:Y:S01]  /*3cd0*/  MUFU.EX2 R50, R55 ;  /* 0x0000003700327308 */ /* 0x000e220000000800 */
[----:B-1----:R-:W-:Y:S01]  /*3ce0*/  FADD.FTZ R22, R36, R27 ;  /* 0x0000001b24167221 */ /* 0x002fe20000010000 */
[----:B------:R-:W-:-:S03]  /*3cf0*/  F2FP.BF16.F32.PACK_AB R140, R85, R36 ;  /* 0x00000024558c723e */ /* 0x000fc600000010ff */
[----:B------:R-:W-:-:S03]  /*3d00*/  FADD.FTZ R27, R85, R22 ;  /* 0x00000016551b7221 */ /* 0x000fc60000010000 */
[----:B------:R-:W1:Y:S01]  /*3d10*/  MUFU.EX2 R2, R2 ;  /* 0x0000000200027308 */ /* 0x000e620000000800 */
[----:B--2---:R-:W-:-:S07]  /*3d20*/  FADD.FTZ R23, R37, R8 ;  /* 0x0000000825177221 */ /* 0x004fce0000010000 */
        /* <DEDUP_REMOVED lines=26> */
[C---:B0-----:R-:W-:Y:S01]  /*3ed0*/  F2FP.BF16.F32.PACK_AB R138, R57.reuse, R0 ;  /* 0x00000000398a723e */ /* 0x041fe200000010ff */
[----:B------:R-:W-:-:S06]  /*3ee0*/  FADD.FTZ R8, R57, R8 ;  /* 0x0000000839087221 */ /* 0x000fcc0000010000 */
[----:B------:R-:W0:Y:S01]  /*3ef0*/  MUFU.EX2 R2, R71 ;  /* 0x0000004700027308 */ /* 0x000e220000000800 */
[C---:B-1----:R-:W-:Y:S01]  /*3f00*/  FADD.FTZ R0, R20.reuse, R5 ;  /* 0x0000000514007221 */ /* 0x042fe20000010000 */
[----:B------:R-:W-:Y:S01]  /*3f10*/  F2FP.BF16.F32.PACK_AB R137, R20, R49 ;  /* 0x000000311489723e */ /* 0x000fe200000010ff */
[----:B------:R-:W-:Y:S02]  /*3f20*/  VIADD R20, R72, 0xfffffffe ;  /* 0xfffffffe48147836 */ /* 0x000fe40000000000 */
[----:B--2---:R-:W-:-:S04]  /*3f30*/  FADD.FTZ R5, R53, R0 ;  /* 0x0000000035057221 */ /* 0x004fc80000010000 */
[C---:B0-----:R-:W-:Y:S01]  /*3f40*/  FADD.FTZ R5, R2.reuse, R5 ;  /* 0x0000000502057221 */ /* 0x041fe20000010000 */
[----:B------:R-:W-:Y:S01]  /*3f50*/  F2FP.BF16.F32.PACK_AB R139, R2, R53 ;  /* 0x00000035028b723e */ /* 0x000fe200000010ff */
        /* <DEDUP_REMOVED lines=11> */
.L_x_926:
[----:B------:R-:W-:-:S13]  /*4010*/  ISETP.NE.AND P2, PT, R75, 0x1, PT ;  /* 0x000000014b00780c */ /* 0x000fda0003f45270 */
[----:B------:R-:W0:Y:S02]  /*4020*/  @P2 LDC.64 R22, c[0x0][0x9e8] ;  /* 0x00027a00ff162b82 */ /* 0x000e240000000a00 */
[----:B0-----:R-:W-:-:S05]  /*4030*/  @P2 IMAD.HI.U32 R2, R0, R22, RZ ;  /* 0x0000001600022227 */ /* 0x001fca00078e00ff */
[----:B------:R-:W-:-:S07]  /*4040*/  @P2 SHF.R.U32.HI R0, RZ, R23, R2 ;  /* 0x00000017ff002219 */ /* 0x000fce0000011602 */
.L_x_927:
[----:B------:R-:W-:-:S05]  /*4050*/  IMAD R75, R0, R75, R75 ;  /* 0x0000004b004b7224 */ /* 0x000fca00078e024b */
[----:B------:R-:W-:-:S07]  /*4060*/  VIMNMX R74, R74, R75, PT ;  /* 0x0000004b4a4a7248 */ /* 0x000fce0003fe0100 */
.L_x_925:
[----:B------:R-:W-:Y:S01]  /*4070*/  IMAD.HI R74, R74, 0x2aaaaaab, RZ ;  /* 0x2aaaaaab4a4a7827 */ /* 0x000fe200078e02ff */
[----:B------:R-:W-:Y:S01]  /*4080*/  UMOV UR4, URZ ;  /* 0x0000003f00047c82 */ /* 0x000fe20008000000 */
[----:B------:R-:W-:Y:S02]  /*4090*/  CS2R R86, SRZ ;  /* 0x0000000000567805 */ /* 0x000fe4000001ff00 */
[----:B------:R-:W-:Y:S01]  /*40a0*/  CS2R R84, SRZ ;  /* 0x0000000000547805 */ /* 0x000fe2000001ff00 */
[----:B------:R-:W-:Y:S01]  /*40b0*/  IMAD.MOV.U32 R2, RZ, RZ, 0x3f800000 ;  /* 0x3f800000ff027424 */ /* 0x000fe200078e00ff */
[----:B------:R-:W-:Y:S01]  /*40c0*/  SHF.R.U32.HI R13, RZ, 0x1f, R74 ;  /* 0x0000001fff0d7819 */ /* 0x000fe2000001164a */
[----:B------:R-:W-:Y:S01]  /*40d0*/  IMAD.MOV.U32 R0, RZ, RZ, 0x3f800000 ;  /* 0x3f800000ff007424 */ /* 0x000fe200078e00ff */
[----:B------:R-:W-:Y:S01]  /*40e0*/  CS2R R82, SRZ ;  /* 0x0000000000527805 */ /* 0x000fe2000001ff00 */
[----:B------:R-:W-:Y:S01]  /*40f0*/  IMAD.MOV.U32 R4, RZ, RZ, RZ ;  /* 0x000000ffff047224 */ /* 0x000fe200078e00ff */
[----:B------:R-:W-:-:S02]  /*4100*/  LEA.HI.SX32 R22, R74, R13, 0x1c ;  /* 0x0000000d4a167211 */ /* 0x000fc400078fe2ff */
[----:B------:R-:W-:Y:S02]  /*4110*/  CS2R R80, SRZ ;  /* 0x0000000000507805 */ /* 0x000fe4000001ff00 */
[----:B------:R-:W-:Y:S02]  /*4120*/  CS2R R78, SRZ ;  /* 0x00000000004e7805 */ /* 0x000fe4000001ff00 */
[----:B------:R-:W-:Y:S02]  /*4130*/  CS2R R76, SRZ ;  /* 0x00000000004c7805 */ /* 0x000fe4000001ff00 */
[----:B------:R-:W-:Y:S02]  /*4140*/  VIMNMX R13, R17, R22, !PT ;  /* 0x00000016110d7248 */ /* 0x000fe40007fe0100 */
[----:B------:R-:W-:Y:S02]  /*4150*/  CS2R R74, SRZ ;  /* 0x00000000004a7805 */ /* 0x000fe4000001ff00 */
[----:B------:R-:W-:-:S02]  /*4160*/  CS2R R72, SRZ ;  /* 0x0000000000487805 */ /* 0x000fc4000001ff00 */
[----:B------:R-:W-:Y:S02]  /*4170*/  CS2R R70, SRZ ;  /* 0x0000000000467805 */ /* 0x000fe4000001ff00 */
[----:B------:R-:W-:Y:S02]  /*4180*/  ISETP.GE.AND P2, PT, R20, R13, PT ;  /* 0x0000000d1400720c */ /* 0x000fe40003f46270 */
        /* <DEDUP_REMOVED lines=22> */
[----:B------:R-:W-:Y:S01]  /*42f0*/  CS2R R24, SRZ ;  /* 0x0000000000187805 */ /* 0x000fe2000001ff00 */
[----:B------:R-:W-:Y:S06]  /*4300*/  @!P2 BRA `(.L_x_928) ;  /* 0x0000002c0064a947 */ /* 0x000fec0003800000 */
[----:B------:R-:W-:Y:S01]  /*4310*/  IMAD.MOV.U32 R21, RZ, RZ, RZ ;  /* 0x000000ffff157224 */ /* 0x000fe200078e00ff */
[----:B------:R-:W-:Y:S01]  /*4320*/  UMOV UR5, URZ ;  /* 0x0000003f00057c82 */ /* 0x000fe20008000000 */
[----:B------:R-:W-:Y:S01]  /*4330*/  IMAD.MOV.U32 R2, RZ, RZ, 0x3f800000 ;  /* 0x3f800000ff027424 */ /* 0x000fe200078e00ff */
[----:B------:R-:W-:Y:S01]  /*4340*/  ULDC UR6, c[0x0][0x9e4] ;  /* 0x0002790000067ab9 */ /* 0x000fe20000000800 */
[----:B------:R-:W-:Y:S01]  /*4350*/  IMAD.MOV.U32 R87, RZ, RZ, RZ ;  /* 0x000000ffff577224 */ /* 0x000fe200078e00ff */
[----:B------:R-:W-:Y:S01]  /*4360*/  ULDC UR59, c[0x0][0x288] ;  /* 0x0000a200003b7ab9 */ /* 0x000fe20000000800 */
[----:B------:R-:W-:-:S05]  /*4370*/  ULDC UR7, c[0x0][0x2f0] ;  /* 0x0000bc0000077ab9 */ /* 0x000fca0000000800 */
.L_x_945:
[----:B------:R-:W-:-:S04]  /*4380*/  UIADD3 UR4, UR5, 0x1, URZ ;  /* 0x0000000105047890 */ /* 0x000fc8000fffe03f */
[----:B------:R-:W-:-:S04]  /*4390*/  UISETP.NE.AND UP0, UPT, UR4, 0x2, UPT ;  /* 0x000000020400788c */ /* 0x000fc8000bf05270 */
[----:B------:R-:W-:Y:S02]  /*43a0*/  USEL UR10, URZ, 0x1, UP0 ;  /* 0x000000013f0a7887 */ /* 0x000fe40008000000 */
[----:B------:R-:W-:-:S04]  /*43b0*/  USEL UR4, UR4, URZ, UP0 ;  /* 0x0000003f04047287 */ /* 0x000fc80008000000 */
[----:B------:R-:W-:Y:S01]  /*43c0*/  LOP3.LUT R4, R21, UR10, RZ, 0x3c, !PT ;  /* 0x0000000a15047c12 */ /* 0x000fe2000f8e3cff */
[----:B------:R-:W-:Y:S07]  /*43d0*/  @!P0 BRA `(.L_x_929) ;  /* 0x0000000000048947 */ /* 0x000fee0003800000 */
[----:B------:R-:W-:Y:S01]  /*43e0*/  BPT.TRAP 0x1 ;  /* 0x000000040000795c */ /* 0x000fe20000300000 */
.L_x_929:
[----:B------:R-:W-:Y:S01]  /*43f0*/  ULEA UR58, UR4, UR56, 0x3 ;  /* 0x00000038043a7291 */ /* 0x000fe2000f8e183f */
[----:B------:R-:W-:-:S08]  /*4400*/  SHF.L.U32 R14, R4, 0x1f, RZ ;  /* 0x0000001f040e7819 */ /* 0x000fd000000006ff */
[----:B------:R0:W1:Y:S01]  /*4410*/  SYNCS.PHASECHK.TRANS64.TRYWAIT P2, [UR58+0x2a830], R14 ;  /* 0x02a8300eff0075a7 */ /* 0x000062000804017a */
[----:B------:R-:W-:Y:S05]  /*4420*/  @!P0 BRA `(.L_x_930) ;  /* 0x0000000000048947 */ /* 0x000fea0003800000 */
[----:B------:R-:W-:Y:S01]  /*4430*/  BPT.TRAP 0x1 ;  /* 0x000000040000795c */ /* 0x000fe20000300000 */
.L_x_930:
[----:B-1----:R-:W-:Y:S05]  /*4440*/  @P2 BRA `(.L_x_931) ;  /* 0x0000000000082947 */ /* 0x002fea0003800000 */
[----:B------:R-:W1:Y:S02]  /*4450*/  SYNCS.PHASECHK.TRANS64.TRYWAIT P2, [UR58+0x2a830], R14 ;  /* 0x02a8300eff0075a7 */ /* 0x000e64000804017a */
[----:B-1----:R-:W-:Y:S05]  /*4460*/  @!P2 BRA `(.L_x_932) ;  /* 0x000000e00018a947 */ /* 0x002fea0003800000 */
.L_x_931:
[----:B------:R-:W-:Y:S01]  /*4470*/  R2UR UR52, R6 ;  /* 0x00000000063472ca */ /* 0x000fe200000e0000 */
[----:B------:R-:W-:Y:S01]  /*4480*/  UIMAD UR50, UR4, 0x900, UR57 ;  /* 0x00000900043278a4 */ /* 0x000fe2000f8e0239 */
[----:B------:R-:W-:Y:S01]  /*4490*/  R2UR UR53, R7 ;  /* 0x00000000073572ca */ /* 0x000fe200000e0000 */
[----:B------:R-:W-:Y:S01]  /*44a0*/  WARPGROUP.ARRIVE ;  /* 0x00000000000079c5 */ /* 0x000fe20000000000 */
[----:B------:R-:W-:Y:S01]  /*44b0*/  UMOV UR55, 0x40000040 ;  /* 0x4000004000377882 */ /* 0x000fe20000000000 */
[----:B------:R-:W-:Y:S01]  /*44c0*/  UIADD3 UR10, UR50, 0x2, URZ ;  /* 0x00000002320a7890 */ /* 0x000fe2000fffe03f */
[-C--:B------:R-:W-:Y:S01]  /*44d0*/  FMUL.FTZ R24, R24, R0.reuse ;  /* 0x0000000018187220 */ /* 0x080fe20000410000 */
[----:B------:R-:W-:Y:S01]  /*44e0*/  UMOV UR11, 0x40000040 ;  /* 0x40000040000b7882 */ /* 0x000fe20000000000 */
[----:B------:R-:W-:Y:S01]  /*44f0*/  UMOV UR54, UR50 ;  /* 0x0000003200367c82 */ /* 0x000fe20008000000 */
[----:B------:R-:W-:Y:S01]  /*4500*/  UIADD3 UR14, UR50, 0x4, URZ ;  /* 0x00000004320e7890 */ /* 0x000fe2000fffe03f */
[-C--:B------:R-:W-:Y:S01]  /*4510*/  FMUL.FTZ R25, R25, R0.reuse ;  /* 0x0000000019197220 */ /* 0x080fe20000410000 */
[----:B------:R-:W-:Y:S01]  /*4520*/  UMOV UR15, 0x40000040 ;  /* 0x40000040000f7882 */ /* 0x000fe20000000000 */
[----:B------:R-:W-:Y:S01]  /*4530*/  UIADD3 UR18, UR50, 0x6, URZ ;  /* 0x0000000632127890 */ /* 0x000fe2000fffe03f */
[-C--:B------:R-:W-:Y:S01]  /*4540*/  FMUL.FTZ R28, R28, R0.reuse ;  /* 0x000000001c1c7220 */ /* 0x080fe20000410000 */
[----:B------:R-:W-:Y:S01]  /*4550*/  UMOV UR19, 0x40000040 ;  /* 0x4000004000137882 */ /* 0x000fe20000000000 */
[----:B------:R-:W-:Y:S01]  /*4560*/  HGMMA.64x96x16.F32.BF16 R88, gdesc[UR52], RZ, !UPT, gsb0 ;  /* 0x01600000345879f0 */ /* 0x000fe2000c0018ff */
[----:B------:R-:W-:Y:S01]  /*4570*/  UIADD3 UR22, UR50, 0x300, URZ ;  /* 0x0000030032167890 */ /* 0x000fe2000fffe03f */
[-C--:B------:R-:W-:Y:S01]  /*4580*/  FMUL.FTZ R29, R29, R0.reuse ;  /* 0x000000001d1d7220 */ /* 0x080fe20000410000 */
[----:B------:R-:W-:Y:S01]  /*4590*/  UMOV UR23, 0x40000040 ;  /* 0x4000004000177882 */ /* 0x000fe20000000000 */
        /* <DEDUP_REMOVED lines=108> */
[----:B------:R-:W-:Y:S05]  /*4c60*/  @!P0 BRA `(.L_x_933) ;  /* 0x0000000000048947 */ /* 0x000fea0003800000 */
[----:B------:R-:W-:Y:S01]  /*4c70*/  BPT.TRAP 0x1 ;  /* 0x000000040000795c */ /* 0x000fe20000300000 */
.L_x_933:
[----:B------:R-:W-:Y:S01]  /*4c80*/  ULEA UR11, UR5, UR56, 0x3 ;  /* 0x00000038050b7291 */ /* 0x000fe2000f8e183f */
[----:B------:R-:W-:-:S08]  /*4c90*/  SHF.L.U32 R0, R21, 0x1f, RZ ;  /* 0x0000001f15007819 */ /* 0x000fd000000006ff */
[----:B------:R2:W3:Y:S01]  /*4ca0*/  SYNCS.PHASECHK.TRANS64.TRYWAIT P2, [UR11+0x2a850], R0 ;  /* 0x02a85000ff0075a7 */ /* 0x0004e2000804014b */
[----:B------:R-:W-:Y:S05]  /*4cb0*/  @!P0 BRA `(.L_x_934) ;  /* 0x0000000000048947 */ /* 0x000fea0003800000 */
[----:B------:R-:W-:Y:S01]  /*4cc0*/  BPT.TRAP 0x1 ;  /* 0x000000040000795c */ /* 0x000fe20000300000 */
.L_x_934:
[----:B---3--:R-:W-:Y:S05]  /*4cd0*/  @P2 BRA `(.L_x_935) ;  /* 0x0000000000082947 */ /* 0x008fea0003800000 */
[----:B------:R-:W3:Y:S02]  /*4ce0*/  SYNCS.PHASECHK.TRANS64.TRYWAIT P2, [UR11+0x2a850], R0 ;  /* 0x02a85000ff0075a7 */ /* 0x000ee4000804014b */
[----:B---3--:R-:W-:Y:S05]  /*4cf0*/  @!P2 BRA `(.L_x_936) ;  /* 0x000000d8000ca947 */ /* 0x008fea0003800000 */
.L_x_935:
[----:B------:R-:W-:Y:S01]  /*4d00*/  UIADD3 UR10, UR56, 0x400, URZ ;  /* 0x00000400380a7890 */ /* 0x000fe2000fffe03f */
[----:B------:R-:W-:Y:S01]  /*4d10*/  WARPGROUP.ARRIVE ;  /* 0x00000000000079c5 */ /* 0x000fe20000000000 */
[----:B------:R-:W-:Y:S01]  /*4d20*/  UMOV UR15, 0x40000040 ;  /* 0x40000040000f7882 */ /* 0x000fe20000000000 */
[----:B------:R-:W-:Y:S01]  /*4d30*/  ISETP.NE.AND P3, PT, R160, 0x1, PT ;  /* 0x00000001a000780c */ /* 0x000fe20003f65270 */
[----:B------:R-:W-:Y:S01]  /*4d40*/  USHF.R.U32.HI UR10, URZ, 0x4, UR10 ;  /* 0x000000043f0a7899 */ /* 0x000fe2000801160a */
[----:B01----:R-:W-:Y:S01]  /*4d50*/  IMAD.MOV.U32 R14, RZ, RZ, R9 ;  /* 0x000000ffff0e7224 */ /* 0x003fe200078e0009 */
[----:B------:R-:W-:Y:S01]  /*4d60*/  R2UR UR18, R12 ;  /* 0x000000000c1272ca */ /* 0x000fe200000e0000 */
[----:B------:R-:W-:Y:S01]  /*4d70*/  IMAD.U32 R2, RZ, RZ, UR58 ;  /* 0x0000003aff027e24 */ /* 0x000fe2000f8e00ff */
[----:B------:R-:W-:Y:S01]  /*4d80*/  ULOP3.LUT UR10, UR10, 0x3fff, URZ, 0xc0, !UPT ;  /* 0x00003fff0a0a7892 */ /* 0x000fe2000f8ec03f */
[----:B------:R-:W-:Y:S01]  /*4d90*/  ISETP.NE.AND P2, PT, R161, RZ, PT ;  /* 0x000000ffa100720c */ /* 0x000fe20003f45270 */
[----:B------:R-:W-:-:S02]  /*4da0*/  ULDC UR19, c[0x0][0x9e0] ;  /* 0x0002780000137ab9 */ /* 0x000fc40000000800 */
[----:B------:R-:W-:-:S04]  /*4db0*/  ULOP3.LUT UR10, UR10, 0x3000000, URZ, 0xfc, !UPT ;  /* 0x030000000a0a7892 */ /* 0x000fc8000f8efc3f */
[----:B------:R-:W-:Y:S01]  /*4dc0*/  UIMAD UR10, UR5, 0x600, UR10 ;  /* 0x00000600050a78a4 */ /* 0x000fe2000f8e020a */
[----:B--2---:R-:W0:Y:S06]  /*4dd0*/  @P3 LDC R0, c[0x0][0x44c] ;  /* 0x00011300ff003b82 */ /* 0x004e2c0000000800 */
[----:B------:R-:W-:Y:S02]  /*4de0*/  UMOV UR14, UR10 ;  /* 0x0000000a000e7c82 */ /* 0x000fe40008000000 */
[----:B------:R-:W-:Y:S01]  /*4df0*/  HGMMA.64x128x16.F32.BF16 R24, R156, gdesc[UR12].tnspB, R24, gsb0 ;  /* 0x41e0000c9c187df0 */ /* 0x000fe20008001818 */
[----:B------:R-:W-:Y:S01]  /*4e00*/  UIADD3 UR14, UR10, 0x80, URZ ;  /* 0x000000800a0e7890 */ /* 0x000fe2000fffe03f */
[----:B------:R-:W1:Y:S01]  /*4e10*/  @P3 LDC R15, c[0x0][0x450] ;  /* 0x00011400ff0f3b82 */ /* 0x000e620000000800 */
[----:B------:R-:W-:Y:S01]  /*4e20*/  UMOV UR15, 0x40000040 ;  /* 0x40000040000f7882 */ /* 0x000fe20000000000 */
[----:B0-----:R-:W-:-:S05]  /*4e30*/  @P3 IMAD.HI.U32 R0, R9, R0, RZ ;  /* 0x0000000009003227 */ /* 0x001fca00078e00ff */
[----:B-1----:R-:W-:Y:S01]  /*4e40*/  @P3 SHF.R.U32.HI R14, RZ, R15, R0 ;  /* 0x0000000fff0e3219 */ /* 0x002fe20000011600 */
[----:B------:R-:W-:-:S04]  /*4e50*/  @!P1 VIADD R0, R2, 0x2a840 ;  /* 0x0002a84002009836 */ /* 0x000fc80000000000 */
[----:B------:R-:W0:Y:S01]  /*4e60*/  SHFL.IDX PT, R21, R14, RZ, 0x1c1f ;  /* 0x001c1fff0e157589 */ /* 0x000e2200000e0000 */
[----:B------:R-:W-:Y:S01]  /*4e70*/  @!P1 PRMT R0, RZ, 0x654, R0 ;  /* 0x00000654ff009816 */ /* 0x000fe20000000000 */
        /* <DEDUP_REMOVED lines=11> */
[----:B------:R-:W-:Y:S01]  /*4f30*/  WARPGROUP.ARRIVE ;  /* 0x00000000000079c5 */ /* 0x000fe20000000000 */
[----:B------:R-:W-:-:S04]  /*4f40*/  IMAD R149, R20, -0x60, RZ ;  /* 0xffffffa014957824 */ /* 0x000fc800078e02ff */
[----:B------:R-:W-:Y:S02]  /*4f50*/  VIADD R15, R149, 0x1 ;  /* 0x00000001950f7836 */ /* 0x000fe40000000000 */
[----:B------:R-:W-:Y:S01]  /*4f60*/  HGMMA.64x128x16.F32.BF16 R24, R144, gdesc[UR12].tnspB, R24, gsb0 ;  /* 0x41e0000c90187df0 */ /* 0x000fe20008001818 */
[----:B------:R-:W-:Y:S01]  /*4f70*/  UIADD3 UR14, UR10, 0x200, URZ ;  /* 0x000002000a0e7890 */ /* 0x000fe2000fffe03f */
[----:B------:R-:W-:Y:S01]  /*4f80*/  UMOV UR15, 0x40000040 ;  /* 0x40000040000f7882 */ /* 0x000fe20000000000 */
[----:B------:R-:W-:Y:S01]  /*4f90*/  UIADD3 UR10, UR10, 0x280, URZ ;  /* 0x000002800a0a7890 */ /* 0x000fe2000fffe03f */
[----:B------:R-:W-:Y:S01]  /*4fa0*/  IMAD R15, R10, -0x2, R15 ;  /* 0xfffffffe0a0f7824 */ /* 0x000fe200078e020f */
[----:B------:R-:W-:Y:S02]  /*4fb0*/  WARPGROUP.DEPBAR.LE gsb0, 0x0 ;  /* 0x00008000000079c5 */ /* 0x000fe40000010000 */
[----:B------:R-:W-:-:S06]  /*4fc0*/  WARPGROUP.ARRIVE ;  /* 0x00000000000079c5 */ /* 0x000fcc0000000000 */
[----:B------:R-:W-:Y:S01]  /*4fd0*/  HGMMA.64x128x16.F32.BF16 R24, R140, gdesc[UR12].tnspB, R24, gsb0 ;  /* 0x41e0000c8c187df0 */ /* 0x000fe20008001818 */
[----:B------:R-:W-:Y:S01]  /*4fe0*/  UMOV UR14, UR10 ;  /* 0x0000000a000e7c82 */ /* 0x000fe20008000000 */
[----:B------:R-:W-:Y:S01]  /*4ff0*/  UMOV UR15, 0x40000040 ;  /* 0x40000040000f7882 */ /* 0x000fe20000000000 */
[----:B------:R-:W-:Y:S02]  /*5000*/  WARPGROUP.DEPBAR.LE gsb0, 0x0 ;  /* 0x00008000000079c5 */ /* 0x000fe40000010000 */
[----:B------:R-:W-:Y:S01]  /*5010*/  WARPGROUP.ARRIVE ;  /* 0x00000000000079c5 */ /* 0x000fe20000000000 */
[----:B------:R-:W-:-:S06]  /*5020*/  VIADD R140, R15, 0xffffffff ;  /* 0xffffffff0f8c7836 */ /* 0x000fcc0000000000 */
[----:B------:R-:W-:Y:S03]  /*5030*/  HGMMA.64x128x16.F32.BF16 R24, R136, gdesc[UR12].tnspB, R24, gsb0 ;  /* 0x41e0000c88187df0 */ /* 0x000fe60008001818 */
[----:B------:R-:W-:Y:S02]  /*5040*/  WARPGROUP.DEPBAR.LE gsb0, 0x0 ;  /* 0x00008000000079c5 */ /* 0x000fe40000010000 */
[----:B------:R1:W-:Y:S02]  /*5050*/  @!P1 SYNCS.ARRIVE.TRANS64.RED.A1T0 RZ, [R0+URZ], RZ ;  /* 0x000000ff00ff99a7 */ /* 0x0003e4000810043f */
[----:B-1----:R-:W-:-:S04]  /*5060*/  IMAD R0, R16, UR7, R15 ;  /* 0x0000000710007c24 */ /* 0x002fc8000f8e020f */
[----:B------:R-:W-:-:S04]  /*5070*/  VIADD R0, R0, -UR59 ;  /* 0x8000003b00007c36 */ /* 0x000fc80008000000 */
[C---:B------:R-:W-:Y:S02]  /*5080*/  VIADD R136, R0.reuse, UR19 ;  /* 0x0000001300887c36 */ /* 0x040fe40008000000 */
[----:B------:R-:W-:Y:S02]  /*5090*/  VIADD R138, R0, UR18 ;  /* 0x00000012008a7c36 */ /* 0x000fe40008000000 */
[--C-:B0-----:R-:W-:Y:S02]  /*50a0*/  IMAD.IADD R0, R136, 0x1, R21.reuse ;  /* 0x0000000188007824 */ /* 0x101fe400078e0215 */
[----:B------:R-:W-:Y:S01]  /*50b0*/  IMAD.IADD R2, R138, 0x1, R21 ;  /* 0x000000018a027824 */ /* 0x000fe200078e0215 */
[----:B------:R-:W-:Y:S06]  /*50c0*/  @!P2 BRA `(.L_x_937) ;  /* 0x000000000058a947 */ /* 0x000fec0003800000 */
[----:B------:R-:W-:Y:S01]  /*50d0*/  IMAD R15, R16, UR7, R21 ;  /* 0x00000007100f7c24 */ /* 0x000fe2000f8e0215 */
[----:B------:R-:W-:Y:S03]  /*50e0*/  BSSY B0, `(.L_x_938) ;  /* 0x0000011000007945 */ /* 0x000fe60003800000 */
[----:B------:R-:W-:-:S05]  /*50f0*/  VIADD R15, R15, -UR59 ;  /* 0x8000003b0f0f7c36 */ /* 0x000fca0008000000 */
[----:B------:R-:W-:-:S13]  /*5100*/  ISETP.GT.AND P2, PT, R15, -0x1, PT ;  /* 0xffffffff0f00780c */ /* 0x000fda0003f44270 */
[----:B------:R-:W-:Y:S05]  /*5110*/  @P2 BRA `(.L_x_939) ;  /* 0x0000000000202947 */ /* 0x000fea0003800000 */
[----:B------:R-:W-:Y:S01]  /*5120*/  IMAD.U32 R21, RZ, RZ, UR6 ;  /* 0x00000006ff157e24 */ /* 0x000fe2000f8e00ff */
[----:B------:R-:W-:-:S04]  /*5130*/  LOP3.LUT R15, RZ, R15, RZ, 0x33, !PT ;  /* 0x0000000fff0f7212 */ /* 0x000fc800078e33ff */
[----:B------:R-:W-:-:S13]  /*5140*/  ISETP.NE.AND P2, PT, R21, 0x1, PT ;  /* 0x000000011500780c */ /* 0x000fda0003f45270 */
[----:B------:R-:W0:Y:S02]  /*5150*/  @P2 LDC.64 R22, c[0x0][0x9e8] ;  /* 0x00027a00ff162b82 */ /* 0x000e240000000a00 */
[----:B0-----:R-:W-:-:S05]  /*5160*/  @P2 IMAD.HI.U32 R22, R15, R22, RZ ;  /* 0x000000160f162227 */ /* 0x001fca00078e00ff */
[----:B------:R-:W-:-:S04]  /*5170*/  @P2 SHF.R.U32.HI R15, RZ, R23, R22 ;  /* 0x00000017ff0f2219 */ /* 0x000fc80000011616 */
[----:B------:R-:W-:Y:S01]  /*5180*/  LOP3.LUT R15, RZ, R15, RZ, 0x33, !PT ;  /* 0x0000000fff0f7212 */ /* 0x000fe200078e33ff */
[----:B------:R-:W-:Y:S06]  /*5190*/  BRA `(.L_x_940) ;  /* 0x0000000000147947 */ /* 0x000fec0003800000 */
.L_x_939:
[----:B------:R-:W-:-:S05]  /*51a0*/  IMAD.U32 R21, RZ, RZ, UR6 ;  /* 0x00000006ff157e24 */ /* 0x000fca000f8e00ff */
[----:B------:R-:W-:-:S13]  /*51b0*/  ISETP.NE.AND P2, PT, R21, 0x1, PT ;  /* 0x000000011500780c */ /* 0x000fda0003f45270 */
[----:B------:R-:W0:Y:S02]  /*51c0*/  @P2 LDC.64 R22, c[0x0][0x9e8] ;  /* 0x00027a00ff162b82 */ /* 0x000e240000000a00 */
[----:B0-----:R-:W-:-:S05]  /*51d0*/  @P2 IMAD.HI.U32 R22, R15, R22, RZ ;  /* 0x000000160f162227 */ /* 0x001fca00078e00ff */
[----:B------:R-:W-:-:S07]  /*51e0*/  @P2 SHF.R.U32.HI R15, RZ, R23, R22 ;  /* 0x00000017ff0f2219 */ /* 0x000fce0000011616 */
.L_x_940:
[----:B------:R-:W-:Y:S05]  /*51f0*/  BSYNC B0 ;  /* 0x0000000000007941 */ /* 0x000fea0003800000 */
.L_x_938:
[----:B------:R-:W-:-:S05]  /*5200*/  IMAD R15, R15, R21, R140 ;  /* 0x000000150f0f7224 */ /* 0x000fca00078e028c */
[----:B------:R-:W-:Y:S02]  /*5210*/  VIADDMNMX R0, R15, R21, R0, PT ;  /* 0x000000150f007246 */ /* 0x000fe40003800100 */
[----:B------:R-:W-:-:S07]  /*5220*/  VIMNMX R2, R2, R15, !PT ;  /* 0x0000000f02027248 */ /* 0x000fce0007fe0100 */
.L_x_937:
[C---:B------:R-:W-:Y:S02]  /*5230*/  ISETP.GE.AND P2, PT, R149.reuse, 0x2, PT ;  /* 0x000000029500780c */ /* 0x040fe40003f46270 */
[C---:B------:R-:W-:Y:S02]  /*5240*/  ISETP.GE.AND P5, PT, R149.reuse, 0xa, PT ;  /* 0x0000000a9500780c */ /* 0x040fe40003fa6270 */
[----:B------:R-:W-:Y:S02]  /*5250*/  ISETP.GT.AND P3, PT, R2, 0x1, !P2 ;  /* 0x000000010200780c */ /* 0x000fe40005764270 */
[----:B------:R-:W-:Y:S02]  /*5260*/  P2R R139, PR, RZ, 0x20 ;  /* 0x00000020ff8b7803 */ /* 0x000fe40000000000 */
[----:B------:R-:W-:Y:S02]  /*5270*/  ISETP.LT.OR P4, PT, R0, 0x2, P3 ;  /* 0x000000020000780c */ /* 0x000fe40001f81670 */
[----:B------:R-:W-:-:S02]  /*5280*/  ISETP.GE.AND P3, PT, R149, 0x9, PT ;  /* 0x000000099500780c */ /* 0x000fc40003f66270 */
        /* <DEDUP_REMOVED lines=28> */
[----:B------:R-:W-:Y:S01]  /*5450*/  ISETP.GT.AND P4, PT, R2, 0x20, !P5 ;  /* 0x000000200200780c */ /* 0x000fe20006f84270 */
[----:B------:R-:W0:Y:S01]  /*5460*/  SHFL.IDX PT, R101, R14, 0x1, 0x1c1f ;  /* 0x003c1f000e657f89 */ /* 0x000e2200000e0000 */
        /* <DEDUP_REMOVED lines=61> */
[----:B------:R-:W-:-:S04]  /*5840*/  ISETP.LT.OR P4, PT, R0, 0x51, P4 ;  /* 0x000000510000780c */ /* 0x000fc80002781670 */
[----:B------:R-:W-:Y:S02]  /*5850*/  FSEL R93, R128, -INF , !P4 ;  /* 0xff800000805d7808 */ /* 0x000fe40006000000 */
[----:B------:R-:W-:-:S04]  /*5860*/  ISETP.GE.AND P4, PT, R149, 0x52, PT ;  /* 0x000000529500780c */ /* 0x000fc80003f86270 */
[----:B------:R-:W-:-:S04]  /*5870*/  ISETP.GT.AND P5, PT, R2, 0x51, !P4 ;  /* 0x000000510200780c */ /* 0x000fc800067a4270 */
[----:B------:R-:W-:-:S04]  /*5880*/  ISETP.LT.OR P5, PT, R0, 0x52, P5 ;  /* 0x000000520000780c */ /* 0x000fc80002fa1670 */
[----:B------:R-:W-:Y:S02]  /*5890*/  FSEL R129, R129, -INF , !P5 ;  /* 0xff80000081817808 */ /* 0x000fe40006800000 */
[----:B------:R-:W-:-:S04]  /*58a0*/  ISETP.GE.AND P5, PT, R149, 0x59, PT ;  /* 0x000000599500780c */ /* 0x000fc80003fa6270 */
[----:B------:R-:W-:-:S04]  /*58b0*/  ISETP.GT.AND P6, PT, R2, 0x58, !P5 ;  /* 0x000000580200780c */ /* 0x000fc80006fc4270 */
[----:B------:R-:W-:-:S04]  /*58c0*/  ISETP.LT.OR P6, PT, R0, 0x59, P6 ;  /* 0x000000590000780c */ /* 0x000fc800037c1670 */
[----:B------:R-:W-:Y:S02]  /*58d0*/  FSEL R89, R132, -INF , !P6 ;  /* 0xff80000084597808 */ /* 0x000fe40007000000 */
[----:B------:R-:W-:-:S04]  /*58e0*/  ISETP.GE.AND P6, PT, R149, 0x1, PT ;  /* 0x000000019500780c */ /* 0x000fc80003fc6270 */
[----:B------:R-:W-:Y:S02]  /*58f0*/  P2R R92, PR, RZ, 0x40 ;  /* 0x00000040ff5c7803 */ /* 0x000fe40000000000 */
[----:B------:R-:W-:-:S04]  /*5900*/  ISETP.GT.AND P6, PT, R2, RZ, !P6 ;  /* 0x000000ff0200720c */ /* 0x000fc800077c4270 */
[----:B------:R-:W-:-:S04]  /*5910*/  ISETP.LT.OR P6, PT, R0, 0x1, P6 ;  /* 0x000000010000780c */ /* 0x000fc800037c1670 */
[----:B------:R-:W-:Y:S02]  /*5920*/  FSEL R165, R88, -INF , !P6 ;  /* 0xff80000058a57808 */ /* 0x000fe40007000000 */
[----:B------:R-:W-:-:S04]  /*5930*/  ISETP.GE.AND P6, PT, R149, 0x5a, PT ;  /* 0x0000005a9500780c */ /* 0x000fc80003fc6270 */
[----:B------:R-:W-:Y:S02]  /*5940*/  P2R R128, PR, RZ, 0x40 ;  /* 0x00000040ff807803 */ /* 0x000fe40000000000 */
[----:B------:R-:W-:Y:S01]  /*5950*/  ISETP.GT.AND P6, PT, R2, 0x59, !P6 ;  /* 0x000000590200780c */ /* 0x000fe200077c4270 */
[----:B0-----:R-:W-:-:S03]  /*5960*/  IMAD.IADD R2, R138, 0x1, R101 ;  /* 0x000000018a027824 */ /* 0x001fc600078e0265 */
[----:B------:R-:W-:Y:S01]  /*5970*/  ISETP.LT.OR P6, PT, R0, 0x5a, P6 ;  /* 0x0000005a0000780c */ /* 0x000fe200037c1670 */
[----:B------:R-:W-:-:S03]  /*5980*/  IMAD.IADD R0, R136, 0x1, R101 ;  /* 0x0000000188007824 */ /* 0x000fc600078e0265 */
[----:B------:R-:W-:Y:S02]  /*5990*/  FSEL R133, R133, -INF , !P6 ;  /* 0xff80000085857808 */ /* 0x000fe40007000000 */
[----:B------:R-:W-:-:S13]  /*59a0*/  ISETP.NE.AND P6, PT, R161, RZ, PT ;  /* 0x000000ffa100720c */ /* 0x000fda0003fc5270 */
[----:B------:R-:W-:Y:S05]  /*59b0*/  @!P6 BRA `(.L_x_941) ;  /* 0x000000000058e947 */ /* 0x000fea0003800000 */
        /* <DEDUP_REMOVED lines=13> */
.L_x_943:
[----:B------:R-:W-:-:S05]  /*5a90*/  IMAD.U32 R22, RZ, RZ, UR6 ;  /* 0x00000006ff167e24 */ /* 0x000fca000f8e00ff */
[----:B------:R-:W-:-:S13]  /*5aa0*/  ISETP.NE.AND P6, PT, R22, 0x1, PT ;  /* 0x000000011600780c */ /* 0x000fda0003fc5270 */
[----:B------:R-:W0:Y:S02]  /*5ab0*/  @P6 LDC.64 R104, c[0x0][0x9e8] ;  /* 0x00027a00ff686b82 */ /* 0x000e240000000a00 */
[----:B0-----:R-:W-:-:S05]  /*5ac0*/  @P6 IMAD.HI.U32 R14, R101, R104, RZ ;  /* 0x00000068650e6227 */ /* 0x001fca00078e00ff */
[----:B------:R-:W-:-:S07]  /*5ad0*/  @P6 SHF.R.U32.HI R101, RZ, R105, R14 ;  /* 0x00000069ff656219 */ /* 0x000fce000001160e */
.L_x_944:
[----:B------:R-:W-:Y:S05]  /*5ae0*/  BSYNC B0 ;  /* 0x0000000000007941 */ /* 0x000fea0003800000 */
.L_x_942:
[----:B------:R-:W-:-:S05]  /*5af0*/  IMAD R101, R101, R22, R140 ;  /* 0x0000001665657224 */ /* 0x000fca00078e028c */
[----:B------:R-:W-:Y:S02]  /*5b00*/  VIADDMNMX R0, R101, R22, R0, PT ;  /* 0x0000001665007246 */ /* 0x000fe40003800100 */
[----:B------:R-:W-:-:S07]  /*5b10*/  VIMNMX R2, R2, R101, !PT ;  /* 0x0000006502027248 */ /* 0x000fce0007fe0100 */
.L_x_941:
[C---:B------:R-:W-:Y:S01]  /*5b20*/  ISETP.GT.AND P2, PT, R2.reuse, 0x1, !P2 ;  /* 0x000000010200780c */ /* 0x040fe20005744270 */
[----:B------:R-:W-:Y:S01]  /*5b30*/  UMOV UR5, UR4 ;  /* 0x0000000400057c82 */ /* 0x000fe20008000000 */
[----:B------:R-:W-:Y:S02]  /*5b40*/  ISETP.GT.AND P3, PT, R2, 0x8, !P3 ;  /* 0x000000080200780c */ /* 0x000fe40005f64270 */
        /* <DEDUP_REMOVED lines=38> */
[----:B------:R-:W-:Y:S02]  /*5db0*/  ISETP.GT.AND P2, PT, R2, 0x20, !P3 ;  /* 0x000000200200780c */ /* 0x000fe40005f44270 */
[----:B------:R-:W-:-:S02]  /*5dc0*/  FMNMX.FTZ R14, R23, R14, !PT ;  /* 0x0000000e170e7209 */ /* 0x000fc40007810000 */
[----:B------:R-:W-:Y:S02]  /*5dd0*/  ISETP.LT.OR P2, PT, R0, 0x21, P2 ;  /* 0x000000210000780c */ /* 0x000fe40001741670 */
[----:B------:R-:W-:Y:S02]  /*5de0*/  FMNMX.FTZ R14, R113, R14, !PT ;  /* 0x0000000e710e7209 */ /* 0x000fe40007810000 */
[----:B------:R-:W-:Y:S02]  /*5df0*/  FSEL R141, R106, -INF , !P2 ;  /* 0xff8000006a8d7808 */ /* 0x000fe40005000000 */
[----:B------:R-:W-:Y:S02]  /*5e00*/  ISETP.GT.AND P2, PT, R2, 0x21, !P6 ;  /* 0x000000210200780c */ /* 0x000fe40007744270 */
[----:B------:R-:W-:Y:S02]  /*5e10*/  ISETP.NE.AND P6, PT, R147, RZ, PT ;  /* 0x000000ff9300720c */ /* 0x000fe40003fc5270 */
        /* <DEDUP_REMOVED lines=19> */
[----:B------:R-:W-:Y:S02]  /*5f50*/  ISETP.GT.AND P2, PT, R2, 0x30, !P2 ;  /* 0x000000300200780c */ /* 0x000fe40005744270 */
[----:B------:R-:W-:Y:S02]  /*5f60*/  ISETP.NE.AND P3, PT, R124, RZ, PT ;  /* 0x000000ff7c00720c */ /* 0x000fe40003f65270 */
[----:B------:R-:W-:Y:S02]  /*5f70*/  ISETP.LT.OR P2, PT, R0, 0x31, P2 ;  /* 0x000000310000780c */ /* 0x000fe40001741670 */
[----:B------:R-:W-:Y:S02]  /*5f80*/  FMNMX.FTZ R14, R89, R14, !PT ;  /* 0x0000000e590e7209 */ /* 0x000fe40007810000 */
[----:B------:R-:W-:Y:S02]  /*5f90*/  FSEL R107, R114, -INF , !P2 ;  /* 0xff800000726b7808 */ /* 0x000fe40005000000 */
[----:B------:R-:W-:-:S02]  /*5fa0*/  ISETP.NE.AND P2, PT, R112, RZ, PT ;  /* 0x000000ff7000720c */ /* 0x000fc40003f45270 */
[----:B------:R-:W-:Y:S02]  /*5fb0*/  FMNMX.FTZ R22, R133, R14, !PT ;  /* 0x0000000e85167209 */ /* 0x000fe40007810000 */
[C---:B------:R-:W-:Y:S01]  /*5fc0*/  ISETP.GT.AND P2, PT, R2.reuse, 0x31, !P2 ;  /* 0x000000310200780c */ /* 0x040fe20005744270 */
[----:B------:R-:W0:Y:S01]  /*5fd0*/  LDC R14, c[0x0][0x988] ;  /* 0x00026200ff0e7b82 */ /* 0x000e220000000800 */
[----:B------:R-:W-:Y:S01]  /*5fe0*/  ISETP.GT.AND P4, PT, R2, 0x51, !P4 ;  /* 0x000000510200780c */ /* 0x000fe20006784270 */
[----:B------:R-:W1:Y:S01]  /*5ff0*/  SHFL.BFLY PT, R163, R22, 0x2, 0x1f ;  /* 0x0c401f0016a37f89 */ /* 0x000e6200000e0000 */
[C---:B------:R-:W-:Y:S02]  /*6000*/  ISETP.LT.OR P2, PT, R0.reuse, 0x32, P2 ;  /* 0x000000320000780c */ /* 0x040fe40001741670 */
[----:B------:R-:W-:Y:S02]  /*6010*/  ISETP.LT.OR P4, PT, R0, 0x52, P4 ;  /* 0x000000520000780c */ /* 0x000fe40002781670 */
[----:B------:R-:W-:-:S02]  /*6020*/  FSEL R115, R115, -INF , !P2 ;  /* 0xff80000073737808 */ /* 0x000fc40005000000 */
[----:B------:R-:W-:Y:S02]  /*6030*/  ISETP.NE.AND P2, PT, R150, RZ, PT ;  /* 0x000000ff9600720c */ /* 0x000fe40003f45270 */
[C---:B------:R-:W-:Y:S02]  /*6040*/  ISETP.GT.AND P5, PT, R2.reuse, 0x58, !P5 ;  /* 0x000000580200780c */ /* 0x040fe40006fa4270 */
[----:B------:R-:W-:Y:S02]  /*6050*/  ISETP.GT.AND P2, PT, R2, 0x38, !P2 ;  /* 0x000000380200780c */ /* 0x000fe40005744270 */
[----:B------:R-:W-:Y:S02]  /*6060*/  FSEL R131, R131, -INF , !P4 ;  /* 0xff80000083837808 */ /* 0x000fe40006000000 */
[C---:B------:R-:W-:Y:S02]  /*6070*/  ISETP.LT.OR P2, PT, R0.reuse, 0x39, P2 ;  /* 0x000000390000780c */ /* 0x040fe40001741670 */
[----:B------:R-:W-:-:S02]  /*6080*/  ISETP.LT.OR P5, PT, R0, 0x59, P5 ;  /* 0x000000590000780c */ /* 0x000fc40002fa1670 */
[----:B------:R-:W-:Y:S02]  /*6090*/  FSEL R111, R118, -INF , !P2 ;  /* 0xff800000766f7808 */ /* 0x000fe40005000000 */
[----:B------:R-:W-:Y:S02]  /*60a0*/  ISETP.NE.AND P2, PT, R116, RZ, PT ;  /* 0x000000ff7400720c */ /* 0x000fe40003f45270 */
[----:B-1----:R-:W-:Y:S02]  /*60b0*/  FMNMX.FTZ R88, R22, R163, !PT ;  /* 0x000000a316587209 */ /* 0x002fe40007810000 */
[----:B------:R-:W-:-:S03]  /*60c0*/  ISETP.GT.AND P2, PT, R2, 0x39, !P2 ;  /* 0x000000390200780c */ /* 0x000fc60005744270 */
[----:B------:R-:W1:Y:S01]  /*60d0*/  SHFL.BFLY PT, R163, R88, 0x1, 0x1f ;  /* 0x0c201f0058a37f89 */ /* 0x000e6200000e0000 */
[----:B------:R-:W-:-:S04]  /*60e0*/  ISETP.LT.OR P2, PT, R0, 0x3a, P2 ;  /* 0x0000003a0000780c */ /* 0x000fc80001741670 */
[----:B------:R-:W-:Y:S02]  /*60f0*/  FSEL R119, R119, -INF , !P2 ;  /* 0xff80000077777808 */ /* 0x000fe40005000000 */
[----:B------:R-:W-:-:S04]  /*6100*/  ISETP.NE.AND P2, PT, R152, RZ, PT ;  /* 0x000000ff9800720c */ /* 0x000fc80003f45270 */
[----:B------:R-:W-:-:S04]  /*6110*/  ISETP.GT.AND P2, PT, R2, 0x40, !P2 ;  /* 0x000000400200780c */ /* 0x000fc80005744270 */
[----:B------:R-:W-:-:S04]  /*6120*/  ISETP.LT.OR P2, PT, R0, 0x41, P2 ;  /* 0x000000410000780c */ /* 0x000fc80001741670 */
[----:B------:R-:W-:Y:S02]  /*6130*/  FSEL R153, R122, -INF , !P2 ;  /* 0xff8000007a997808 */ /* 0x000fe40005000000 */
[----:B------:R-:W-:Y:S02]  /*6140*/  ISETP.NE.AND P2, PT, R120, RZ, PT ;  /* 0x000000ff7800720c */ /* 0x000fe40003f45270 */
[----:B-1----:R-:W-:Y:S02]  /*6150*/  FMNMX.FTZ R163, R88, R163, !PT ;  /* 0x000000a358a37209 */ /* 0x002fe40007810000 */
[----:B------:R-:W-:-:S04]  /*6160*/  ISETP.GT.AND P2, PT, R2, 0x41, !P2 ;  /* 0x000000410200780c */ /* 0x000fc80005744270 */
[----:B------:R-:W-:-:S04]  /*6170*/  ISETP.LT.OR P2, PT, R0, 0x42, P2 ;  /* 0x000000420000780c */ /* 0x000fc80001741670 */
[----:B------:R-:W-:Y:S02]  /*6180*/  FSEL R123, R123, -INF , !P2 ;  /* 0xff8000007b7b7808 */ /* 0x000fe40005000000 */
[----:B------:R-:W-:-:S04]  /*6190*/  ISETP.NE.AND P2, PT, R154, RZ, PT ;  /* 0x000000ff9a00720c */ /* 0x000fc80003f45270 */
[----:B------:R-:W-:-:S04]  /*61a0*/  ISETP.GT.AND P2, PT, R2, 0x48, !P2 ;  /* 0x000000480200780c */ /* 0x000fc80005744270 */
[----:B------:R-:W-:-:S04]  /*61b0*/  ISETP.LT.OR P2, PT, R0, 0x49, P2 ;  /* 0x000000490000780c */ /* 0x000fc80001741670 */
[----:B------:R-:W-:Y:S02]  /*61c0*/  FSEL R157, R126, -INF , !P2 ;  /* 0xff8000007e9d7808 */ /* 0x000fe40005000000 */
[----:B------:R-:W-:-:S04]  /*61d0*/  ISETP.GT.AND P2, PT, R2, 0x49, !P3 ;  /* 0x000000490200780c */ /* 0x000fc80005f44270 */
[----:B------:R-:W-:-:S04]  /*61e0*/  ISETP.LT.OR P2, PT, R0, 0x4a, P2 ;  /* 0x0000004a0000780c */ /* 0x000fc80001741670 */
[----:B------:R-:W-:Y:S02]  /*61f0*/  FSEL R127, R127, -INF , !P2 ;  /* 0xff8000007f7f7808 */ /* 0x000fe40005000000 */
[----:B------:R-:W-:Y:S02]  /*6200*/  ISETP.GT.AND P2, PT, R2, 0x50, !P6 ;  /* 0x000000500200780c */ /* 0x000fe40007744270 */
[----:B------:R-:W-:Y:S01]  /*6210*/  ISETP.NE.AND P6, PT, R92, RZ, PT ;  /* 0x000000ff5c00720c */ /* 0x000fe20003fc5270 */
[----:B0-----:R-:W-:Y:S01]  /*6220*/  FMUL.FTZ R92, R163, R14 ;  /* 0x0000000ea35c7220 */ /* 0x001fe20000410000 */
[----:B------:R-:W-:-:S04]  /*6230*/  ISETP.LT.OR P2, PT, R0, 0x51, P2 ;  /* 0x000000510000780c */ /* 0x000fc80001741670 */
[----:B------:R-:W-:Y:S02]  /*6240*/  FSEL R159, R130, -INF , !P2 ;  /* 0xff800000829f7808 */ /* 0x000fe40005000000 */
[----:B------:R-:W-:Y:S02]  /*6250*/  ISETP.GT.AND P2, PT, R2, RZ, !P6 ;  /* 0x000000ff0200720c */ /* 0x000fe40007744270 */
[----:B------:R-:W-:Y:S02]  /*6260*/  ISETP.NE.AND P6, PT, R128, RZ, PT ;  /* 0x000000ff8000720c */ /* 0x000fe40003fc5270 */
[----:B------:R-:W-:Y:S02]  /*6270*/  ISETP.LT.OR P2, PT, R0, 0x1, P2 ;  /* 0x000000010000780c */ /* 0x000fe40001741670 */
[----:B------:R-:W-:Y:S02]  /*6280*/  ISETP.GT.AND P3, PT, R2, 0x59, !P6 ;  /* 0x000000590200780c */ /* 0x000fe40007764270 */
[----:B------:R-:W-:-:S02]  /*6290*/  FSEL R90, R90, -INF , !P2 ;  /* 0xff8000005a5a7808 */ /* 0x000fc40005000000 */
[----:B------:R-:W-:Y:S02]  /*62a0*/  FSETP.NEU.FTZ.AND P2, PT, R163, -INF , PT ;  /* 0xff800000a300780b */ /* 0x000fe40003f5d000 */
[----:B------:R-:W-:Y:S02]  /*62b0*/  FMNMX.FTZ R22, R90, R11, !PT ;  /* 0x0000000b5a167209 */ /* 0x000fe40007810000 */
[----:B------:R-:W-:Y:S02]  /*62c0*/  FSEL R92, R92, RZ, P2 ;  /* 0x000000ff5c5c7208 */ /* 0x000fe40001000000 */
[----:B------:R-:W-:Y:S02]  /*62d0*/  FMNMX.FTZ R22, R101, R22, !PT ;  /* 0x0000001665167209 */ /* 0x000fe40007810000 */
[----:B------:R-:W-:Y:S01]  /*62e0*/  ISETP.LT.OR P3, PT, R0, 0x5a, P3 ;  /* 0x0000005a0000780c */ /* 0x000fe20001f61670 */
[--C-:B------:R-:W-:Y:S01]  /*62f0*/  FFMA.FTZ R148, R151, R14, -R92.reuse ;  /* 0x0000000e97947223 */ /* 0x100fe2000001085c */
[----:B------:R-:W-:Y:S01]  /*6300*/  FMNMX.FTZ R22, R91, R22, !PT ;  /* 0x000000165b167209 */ /* 0x000fe20007810000 */
[-CC-:B------:R-:W-:Y:S01]  /*6310*/  FFMA.FTZ R150, R137, R14.reuse, -R92.reuse ;  /* 0x0000000e89967223 */ /* 0x180fe2000001085c */
[----:B------:R-:W-:Y:S01]  /*6320*/  FSEL R151, R134, -INF , !P5 ;  /* 0xff80000086977808 */ /* 0x000fe20006800000 */
[--C-:B------:R-:W-:Y:S01]  /*6330*/  FFMA.FTZ R142, R15, R14, -R92.reuse ;  /* 0x0000000e0f8e7223 */ /* 0x100fe2000001085c */
[----:B------:R-:W-:Y:S01]  /*6340*/  FMNMX.FTZ R22, R95, R22, !PT ;  /* 0x000000165f167209 */ /* 0x000fe20007810000 */
[-CC-:B------:R-:W-:Y:S01]  /*6350*/  FFMA.FTZ R138, R89, R14.reuse, -R92.reuse ;  /* 0x0000000e598a7223 */ /* 0x180fe2000001085c */
[----:B------:R-:W-:Y:S01]  /*6360*/  FSEL R135, R135, -INF , !P3 ;  /* 0xff80000087877808 */ /* 0x000fe20005800000 */
[--C-:B------:R-:W-:Y:S01]  /*6370*/  FFMA.FTZ R144, R23, R14, -R92.reuse ;  /* 0x0000000e17907223 */ /* 0x100fe2000001085c */
[----:B------:R-:W-:Y:S01]  /*6380*/  FMNMX.FTZ R22, R105, R22, !PT ;  /* 0x0000001669167209 */ /* 0x000fe20007810000 */
[-CC-:B------:R-:W-:Y:S01]  /*6390*/  FFMA.FTZ R23, R113, R14.reuse, -R92.reuse ;  /* 0x0000000e71177223 */ /* 0x180fe2000001085c */
[----:B------:R-:W-:Y:S01]  /*63a0*/  FSEL R2, R163, RZ, P2 ;  /* 0x000000ffa3027208 */ /* 0x000fe20001000000 */
[--C-:B------:R-:W-:Y:S01]  /*63b0*/  FFMA.FTZ R146, R97, R14, -R92.reuse ;  /* 0x0000000e61927223 */ /* 0x100fe2000001085c */
[----:B------:R-:W-:Y:S01]  /*63c0*/  FMNMX.FTZ R22, R99, R22, !PT ;  /* 0x0000001663167209 */ /* 0x000fe20007810000 */
[-CC-:B------:R-:W-:Y:S01]  /*63d0*/  FFMA.FTZ R140, R21, R14.reuse, -R92.reuse ;  /* 0x0000000e158c7223 */ /* 0x180fe2000001085c */
[--C-:B------:R-:W-:Y:S01]  /*63e0*/  FFMA.FTZ R136, R93, R14, -R92.reuse ;  /* 0x0000000e5d887223 */ /* 0x100fe2000001085c */
[----:B------:R-:W-:Y:S01]  /*63f0*/  FADD.FTZ R89, -R2, R3 ;  /* 0x0000000302597221 */ /* 0x000fe20000010100 */
        /* <DEDUP_REMOVED lines=39> */
[----:B------:R-:W-:Y:S04]  /*6670*/  MUFU.EX2 R154, R154 ;  /* 0x0000009a009a7308 */ /* 0x000fe80000000800 */
[----:B------:R-:W0:Y:S04]  /*6680*/  SHFL.BFLY PT, R137, R22, 0x2, 0x1f ;  /* 0x0c401f0016897f89 */ /* 0x000e2800000e0000 */
        /* <DEDUP_REMOVED lines=9> */
[----:B0-----:R-:W-:Y:S01]  /*6720*/  FMNMX.FTZ R15, R137, R0, !PT ;  /* 0x00000000890f7209 */ /* 0x001fe20007810000 */
[----:B------:R-:W-:-:S03]  /*6730*/  FMUL.FTZ R0, R89, R14 ;  /* 0x0000000e59007220 */ /* 0x000fc60000410000 */
[C---:B------:R-:W-:Y:S01]  /*6740*/  FSETP.NEU.FTZ.AND P2, PT, R15.reuse, -INF , PT ;  /* 0xff8000000f00780b */ /* 0x040fe20003f5d000 */
[CC--:B------:R-:W-:Y:S02]  /*6750*/  FMUL.FTZ R2, R15.reuse, R14.reuse ;  /* 0x0000000e0f027220 */ /* 0x0c0fe40000410000 */
[----:B------:R-:W0:Y:S03]  /*6760*/  MUFU.EX2 R0, R0 ;  /* 0x0000000000007308 */ /* 0x000e260000000800 */
[----:B------:R-:W-:Y:S02]  /*6770*/  FSEL R92, R2, RZ, P2 ;  /* 0x000000ff025c7208 */ /* 0x000fe40001000000 */
[----:B------:R-:W-:Y:S02]  /*6780*/  FSEL R2, R15, RZ, P2 ;  /* 0x000000ff0f027208 */ /* 0x000fe40001000000 */
[----:B------:R-:W-:Y:S01]  /*6790*/  ISETP.GT.AND P2, PT, R20, R13, PT ;  /* 0x0000000d1400720c */ /* 0x000fe20003f44270 */
[-CC-:B------:R-:W-:Y:S01]  /*67a0*/  FFMA.FTZ R89, R90, R14.reuse, -R92.reuse ;  /* 0x0000000e5a597223 */ /* 0x180fe2000001085c */
[-CC-:B------:R-:W-:Y:S01]  /*67b0*/  FFMA.FTZ R88, R101, R14.reuse, -R92.reuse ;  /* 0x0000000e65587223 */ /* 0x180fe2000001085c */
[----:B------:R-:W-:Y:S01]  /*67c0*/  FADD.FTZ R11, -R2, R11 ;  /* 0x0000000b020b7221 */ /* 0x000fe20000010100 */
[-CC-:B------:R-:W-:Y:S01]  /*67d0*/  FFMA.FTZ R22, R91, R14.reuse, -R92.reuse ;  /* 0x0000000e5b167223 */ /* 0x180fe2000001085c */
[-CC-:B------:R-:W-:Y:S01]  /*67e0*/  FFMA.FTZ R95, R95, R14.reuse, -R92.reuse ;  /* 0x0000000e5f5f7223 */ /* 0x180fe2000001085c */
[-CC-:B------:R-:W-:Y:S01]  /*67f0*/  FFMA.FTZ R105, R105, R14.reuse, -R92.reuse ;  /* 0x0000000e69697223 */ /* 0x180fe2000001085c */
[-C--:B------:R-:W-:Y:S01]  /*6800*/  FMUL.FTZ R11, R11, R14.reuse ;  /* 0x0000000e0b0b7220 */ /* 0x080fe20000410000 */
[----:B------:R-:W-:Y:S01]  /*6810*/  MUFU.EX2 R89, R89 ;  /* 0x0000005900597308 */ /* 0x000fe20000000800 */
[--C-:B------:R-:W-:Y:S01]  /*6820*/  FFMA.FTZ R99, R99, R14, -R92.reuse ;  /* 0x0000000e63637223 */ /* 0x100fe2000001085c */
[----:B0-----:R-:W-:Y:S01]  /*6830*/  FFMA.FTZ R91, R0, R8, R165 ;  /* 0x00000008005b7223 */ /* 0x001fe200000100a5 */
[-CC-:B------:R-:W-:Y:S01]  /*6840*/  FFMA.FTZ R139, R139, R14.reuse, -R92.reuse ;  /* 0x0000000e8b8b7223 */ /* 0x180fe2000001085c */
[-CC-:B------:R-:W-:Y:S01]  /*6850*/  FFMA.FTZ R103, R103, R14.reuse, -R92.reuse ;  /* 0x0000000e67677223 */ /* 0x180fe2000001085c */
[-CC-:B------:R-:W-:Y:S01]  /*6860*/  FFMA.FTZ R141, R141, R14.reuse, -R92.reuse ;  /* 0x0000000e8d8d7223 */ /* 0x180fe2000001085c */
[----:B------:R-:W-:Y:S01]  /*6870*/  FADD.FTZ R91, R156, R91 ;  /* 0x0000005b9c5b7221 */ /* 0x000fe20000010000 */
[-CC-:B------:R-:W-:Y:S01]  /*6880*/  FFMA.FTZ R143, R143, R14.reuse, -R92.reuse ;  /* 0x0000000e8f8f7223 */ /* 0x180fe2000001085c */
[----:B------:R0:W1:Y:S01]  /*6890*/  MUFU.EX2 R2, R11 ;  /* 0x0000000b00027308 */ /* 0x0000620000000800 */
[-CC-:B------:R-:W-:Y:S01]  /*68a0*/  FFMA.FTZ R147, R147, R14.reuse, -R92.reuse ;  /* 0x0000000e93937223 */ /* 0x180fe2000001085c */
[----:B------:R-:W-:Y:S01]  /*68b0*/  FADD.FTZ R8, R158, R91 ;  /* 0x0000005b9e087221 */ /* 0x000fe20000010000 */
[-CC-:B------:R-:W-:Y:S01]  /*68c0*/  FFMA.FTZ R149, R149, R14.reuse, -R92.reuse ;  /* 0x0000000e95957223 */ /* 0x180fe2000001085c */
[-CC-:B------:R-:W-:Y:S01]  /*68d0*/  FFMA.FTZ R107, R107, R14.reuse, -R92.reuse ;  /* 0x0000000e6b6b7223 */ /* 0x180fe2000001085c */
[-C--:B------:R-:W-:Y:S01]  /*68e0*/  FFMA.FTZ R115, R115, R14.reuse, -R92 ;  /* 0x0000000e73737223 */ /* 0x080fe2000001085c */
[----:B------:R-:W-:Y:S01]  /*68f0*/  FADD.FTZ R91, R167, R8 ;  /* 0x00000008a75b7221 */ /* 0x000fe20000010000 */
[-CC-:B------:R-:W-:Y:S01]  /*6900*/  FFMA.FTZ R111, R111, R14.reuse, -R92.reuse ;  /* 0x0000000e6f6f7223 */ /* 0x180fe2000001085c */
[----:B------:R-:W2:Y:S01]  /*6910*/  MUFU.EX2 R88, R88 ;  /* 0x0000005800587308 */ /* 0x000ea20000000800 */
[----:B------:R-:W-:Y:S01]  /*6920*/  FFMA.FTZ R119, R119, R14, -R92 ;  /* 0x0000000e77777223 */ /* 0x000fe2000001085c */
[----:B------:R-:W-:Y:S01]  /*6930*/  FADD.FTZ R8, R152, R91 ;  /* 0x0000005b98087221 */ /* 0x000fe20000010000 */
[----:B------:R-:W-:-:S02]  /*6940*/  IMAD.U32 R90, RZ, RZ, UR11 ;  /* 0x0000000bff5a7e24 */ /* 0x000fc4000f8e00ff */
[-CC-:B------:R-:W-:Y:S01]  /*6950*/  FFMA.FTZ R153, R153, R14.reuse, -R92.reuse ;  /* 0x0000000e99997223 */ /* 0x180fe2000001085c */
[-C--:B------:R-:W-:Y:S01]  /*6960*/  FFMA.FTZ R123, R123, R14.reuse, -R92 ;  /* 0x0000000e7b7b7223 */ /* 0x080fe2000001085c */
[----:B0-----:R-:W-:Y:S01]  /*6970*/  FADD.FTZ R11, R169, R8 ;  /* 0x00000008a90b7221 */ /* 0x001fe20000010000 */
[----:B------:R-:W-:Y:S01]  /*6980*/  @!P1 VIADD R90, R90, 0x2a860 ;  /* 0x0002a8605a5a9836 */ /* 0x000fe20000000000 */
[----:B------:R-:W0:Y:S01]  /*6990*/  MUFU.EX2 R22, R22 ;  /* 0x0000001600167308 */ /* 0x000e220000000800 */
[----:B-1----:R-:W-:Y:S01]  /*69a0*/  FFMA.FTZ R5, R2, R5, R89 ;  /* 0x0000000502057223 */ /* 0x002fe20000010059 */
[----:B------:R-:W-:Y:S01]  /*69b0*/  FADD.FTZ R8, R154, R11 ;  /* 0x0000000b9a087221 */ /* 0x000fe20000010000 */
[-C--:B------:R-:W-:Y:S01]  /*69c0*/  FFMA.FTZ R157, R157, R14.reuse, -R92 ;  /* 0x0000000e9d9d7223 */ /* 0x080fe2000001085c */
[----:B------:R-:W-:Y:S01]  /*69d0*/  @!P1 PRMT R90, RZ, 0x654, R90 ;  /* 0x00000654ff5a9816 */ /* 0x000fe2000000005a */
[-C--:B------:R-:W-:Y:S01]  /*69e0*/  FFMA.FTZ R127, R127, R14.reuse, -R92 ;  /* 0x0000000e7f7f7223 */ /* 0x080fe2000001085c */
[----:B------:R-:W-:Y:S01]  /*69f0*/  FADD.FTZ R11, R155, R8 ;  /* 0x000000089b0b7221 */ /* 0x000fe20000010000 */
[-CC-:B------:R-:W-:Y:S01]  /*6a00*/  FFMA.FTZ R159, R159, R14.reuse, -R92.reuse ;  /* 0x0000000e9f9f7223 */ /* 0x180fe2000001085c */
[----:B------:R-:W1:Y:S01]  /*6a10*/  MUFU.EX2 R95, R95 ;  /* 0x0000005f005f7308 */ /* 0x000e620000000800 */
[----:B--2---:R-:W-:Y:S01]  /*6a20*/  FADD.FTZ R5, R88, R5 ;  /* 0x0000000558057221 */ /* 0x004fe20000010000 */
[----:B------:R-:W-:Y:S01]  /*6a30*/  FADD.FTZ R8, R148, R11 ;  /* 0x0000000b94087221 */ /* 0x000fe20000010000 */
[----:B------:R2:W-:Y:S01]  /*6a40*/  @!P1 SYNCS.ARRIVE.TRANS64.RED.A1T0 RZ, [R90+URZ], RZ ;  /* 0x000000ff5aff99a7 */ /* 0x0005e2000810043f */
[-CC-:B------:R-:W-:Y:S01]  /*6a50*/  FFMA.FTZ R131, R131, R14.reuse, -R92.reuse ;  /* 0x0000000e83837223 */ /* 0x180fe2000001085c */
[-C--:B------:R-:W-:Y:S01]  /*6a60*/  FFMA.FTZ R151, R151, R14.reuse, -R92 ;  /* 0x0000000e97977223 */ /* 0x080fe2000001085c */
[----:B------:R-:W-:Y:S01]  /*6a70*/  FADD.FTZ R11, R145, R8 ;  /* 0x00000008910b7221 */ /* 0x000fe20000010000 */
[----:B------:R-:W-:Y:S01]  /*6a80*/  FFMA.FTZ R92, R135, R14, -R92 ;  /* 0x0000000e875c7223 */ /* 0x000fe2000001085c */
[----:B------:R-:W3:Y:S01]  /*6a90*/  MUFU.EX2 R94, R105 ;  /* 0x00000069005e7308 */ /* 0x000ee20000000800 */
[----:B0-----:R-:W-:Y:S01]  /*6aa0*/  FADD.FTZ R5, R22, R5 ;  /* 0x0000000516057221 */ /* 0x001fe20000010000 */
[----:B------:R-:W-:Y:S01]  /*6ab0*/  FADD.FTZ R8, R150, R11 ;  /* 0x0000000b96087221 */ /* 0x000fe20000010000 */
[----:B------:R-:W-:Y:S01]  /*6ac0*/  F2FP.BF16.F32.PACK_AB R154, R155, R154 ;  /* 0x0000009a9b9a723e */ /* 0x000fe200000010ff */
[----:B------:R-:W-:Y:S01]  /*6ad0*/  VIADD R20, R20, 0xffffffff ;  /* 0xffffffff14147836 */ /* 0x000fe20000000000 */
[----:B------:R-:W-:Y:S01]  /*6ae0*/  F2FP.BF16.F32.PACK_AB R148, R145, R148 ;  /* 0x000000949194723e */ /* 0x000fe200000010ff */
[----:B------:R-:W-:Y:S01]  /*6af0*/  FADD.FTZ R11, R109, R8 ;  /* 0x000000086d0b7221 */ /* 0x000fe20000010000 */
[----:B------:R-:W-:Y:S01]  /*6b00*/  F2FP.BF16.F32.PACK_AB R156, R156, R165 ;  /* 0x000000a59c9c723e */ /* 0x000fe200000010ff */
[----:B------:R-:W0:Y:S01]  /*6b10*/  MUFU.EX2 R99, R99 ;  /* 0x0000006300637308 */ /* 0x000e220000000800 */
[----:B-1----:R-:W-:Y:S01]  /*6b20*/  FADD.FTZ R5, R95, R5 ;  /* 0x000000055f057221 */ /* 0x002fe20000010000 */
[----:B------:R-:W-:Y:S01]  /*6b30*/  FADD.FTZ R8, R144, R11 ;  /* 0x0000000b90087221 */ /* 0x000fe20000010000 */
[----:B------:R-:W-:-:S02]  /*6b40*/  F2FP.BF16.F32.PACK_AB R158, R167, R158 ;  /* 0x0000009ea79e723e */ /* 0x000fc400000010ff */
[----:B------:R-:W-:Y:S01]  /*6b50*/  F2FP.BF16.F32.PACK_AB R152, R169, R152 ;  /* 0x00000098a998723e */ /* 0x000fe200000010ff */
[----:B------:R-:W-:Y:S01]  /*6b60*/  FADD.FTZ R11, R23, R8 ;  /* 0x00000008170b7221 */ /* 0x000fe20000010000 */
[----:B------:R-:W-:Y:S01]  /*6b70*/  F2FP.BF16.F32.PACK_AB R150, R109, R150 ;  /* 0x000000966d96723e */ /* 0x000fe200000010ff */
[----:B------:R-:W1:Y:S01]  /*6b80*/  MUFU.EX2 R96, R139 ;  /* 0x0000008b00607308 */ /* 0x000e620000000800 */
[----:B---3--:R-:W-:Y:S01]  /*6b90*/  FADD.FTZ R5, R94, R5 ;  /* 0x000000055e057221 */ /* 0x008fe20000010000 */
[----:B------:R-:W-:-:S06]  /*6ba0*/  F2FP.BF16.F32.PACK_AB R144, R23, R144 ;  /* 0x000000901790723e */ /* 0x000fcc00000010ff */
[----:B------:R-:W3:Y:S01]  /*6bb0*/  MUFU.EX2 R103, R103 ;  /* 0x0000006700677308 */ /* 0x000ee20000000800 */
[----:B0-----:R-:W-:-:S07]  /*6bc0*/  FADD.FTZ R5, R99, R5 ;  /* 0x0000000563057221 */ /* 0x001fce0000010000 */
[----:B------:R-:W0:Y:S01]  /*6bd0*/  MUFU.EX2 R98, R141 ;  /* 0x0000008d00627308 */ /* 0x000e220000000800 */
[----:B-1----:R-:W-:-:S07]  /*6be0*/  FADD.FTZ R5, R96, R5 ;  /* 0x0000000560057221 */ /* 0x002fce0000010000 */
[----:B------:R-:W1:Y:S01]  /*6bf0*/  MUFU.EX2 R143, R143 ;  /* 0x0000008f008f7308 */ /* 0x000e620000000800 */
[C---:B---3--:R-:W-:Y:S01]  /*6c00*/  FADD.FTZ R5, R103.reuse, R5 ;  /* 0x0000000567057221 */ /* 0x048fe20000010000 */
[----:B------:R-:W-:-:S06]  /*6c10*/  F2FP.BF16.F32.PACK_AB R155, R103, R96 ;  /* 0x00000060679b723e */ /* 0x000fcc00000010ff */
[----:B------:R-:W3:Y:S01]  /*6c20*/  MUFU.EX2 R100, R147 ;  /* 0x0000009300647308 */ /* 0x000ee20000000800 */
[----:B0-----:R-:W-:-:S07]  /*6c30*/  FADD.FTZ R5, R98, R5 ;  /* 0x0000000562057221 */ /* 0x001fce0000010000 */
[----:B------:R0:W4:Y:S01]  /*6c40*/  MUFU.EX2 R101, R149 ;  /* 0x0000009500657308 */ /* 0x0001220000000800 */
[----:B-1----:R-:W-:-:S07]  /*6c50*/  FADD.FTZ R5, R143, R5 ;  /* 0x000000058f057221 */ /* 0x002fce0000010000 */
[----:B------:R-:W1:Y:S01]  /*6c60*/  MUFU.EX2 R102, R107 ;  /* 0x0000006b00667308 */ /* 0x000e620000000800 */
[----:B---3--:R-:W-:Y:S01]  /*6c70*/  FADD.FTZ R5, R100, R5 ;  /* 0x0000000564057221 */ /* 0x008fe20000010000 */
[----:B0-----:R-:W-:-:S06]  /*6c80*/  F2FP.BF16.F32.PACK_AB R149, R143, R98 ;  /* 0x000000628f95723e */ /* 0x001fcc00000010ff */
[----:B------:R-:W0:Y:S01]  /*6c90*/  MUFU.EX2 R115, R115 ;  /* 0x0000007300737308 */ /* 0x000e220000000800 */
[----:B----4-:R-:W-:-:S07]  /*6ca0*/  FADD.FTZ R5, R101, R5 ;  /* 0x0000000565057221 */ /* 0x010fce0000010000 */
[----:B------:R-:W3:Y:S01]  /*6cb0*/  MUFU.EX2 R146, R146 ;  /* 0x0000009200927308 */ /* 0x000ee20000000800 */
[----:B-1----:R-:W-:-:S07]  /*6cc0*/  FADD.FTZ R5, R102, R5 ;  /* 0x0000000566057221 */ /* 0x002fce0000010000 */
[----:B------:R-:W1:Y:S01]  /*6cd0*/  MUFU.EX2 R104, R111 ;  /* 0x0000006f00687308 */ /* 0x000e620000000800 */
[C---:B0-----:R-:W-:Y:S01]  /*6ce0*/  FADD.FTZ R5, R115.reuse, R5 ;  /* 0x0000000573057221 */ /* 0x041fe20000010000 */
[----:B------:R-:W-:-:S06]  /*6cf0*/  F2FP.BF16.F32.PACK_AB R145, R115, R102 ;  /* 0x000000667391723e */ /* 0x000fcc00000010ff */
[----:B------:R-:W0:Y:S01]  /*6d00*/  MUFU.EX2 R97, R97 ;  /* 0x0000006100617308 */ /* 0x000e220000000800 */
[----:B---3--:R-:W-:-:S07]  /*6d10*/  FADD.FTZ R8, R146, R11 ;  /* 0x0000000b92087221 */ /* 0x008fce0000010000 */
[----:B------:R-:W3:Y:S01]  /*6d20*/  MUFU.EX2 R119, R119 ;  /* 0x0000007700777308 */ /* 0x000ee20000000800 */
[----:B-1----:R-:W-:-:S07]  /*6d30*/  FADD.FTZ R5, R104, R5 ;  /* 0x0000000568057221 */ /* 0x002fce0000010000 */
[----:B------:R-:W1:Y:S01]  /*6d40*/  MUFU.EX2 R140, R140 ;  /* 0x0000008c008c7308 */ /* 0x000e620000000800 */
[C---:B0-----:R-:W-:Y:S01]  /*6d50*/  FADD.FTZ R11, R97.reuse, R8 ;  /* 0x00000008610b7221 */ /* 0x041fe20000010000 */
[----:B------:R-:W-:-:S06]  /*6d60*/  F2FP.BF16.F32.PACK_AB R146, R97, R146 ;  /* 0x000000926192723e */ /* 0x000fcc00000010ff */
[----:B------:R0:W4:Y:S01]  /*6d70*/  MUFU.EX2 R106, R153 ;  /* 0x00000099006a7308 */ /* 0x0001220000000800 */
[C---:B---3--:R-:W-:Y:S01]  /*6d80*/  FADD.FTZ R5, R119.reuse, R5 ;  /* 0x0000000577057221 */ /* 0x048fe20000010000 */
[----:B------:R-:W-:-:S06]  /*6d90*/  F2FP.BF16.F32.PACK_AB R147, R119, R104 ;  /* 0x000000687793723e */ /* 0x000fcc00000010ff */
[----:B------:R-:W3:Y:S01]  /*6da0*/  MUFU.EX2 R21, R21 ;  /* 0x0000001500157308 */ /* 0x000ee20000000800 */
[----:B-1----:R-:W-:Y:S01]  /*6db0*/  FADD.FTZ R8, R140, R11 ;  /* 0x0000000b8c087221 */ /* 0x002fe20000010000 */
[----:B0-----:R-:W-:-:S06]  /*6dc0*/  F2FP.BF16.F32.PACK_AB R153, R99, R94 ;  /* 0x0000005e6399723e */ /* 0x001fcc00000010ff */
[----:B------:R-:W0:Y:S01]  /*6dd0*/  MUFU.EX2 R123, R123 ;  /* 0x0000007b007b7308 */ /* 0x000e220000000800 */
[----:B----4-:R-:W-:-:S07]  /*6de0*/  FADD.FTZ R5, R106, R5 ;  /* 0x000000056a057221 */ /* 0x010fce0000010000 */
[----:B------:R-:W1:Y:S01]  /*6df0*/  MUFU.EX2 R142, R142 ;  /* 0x0000008e008e7308 */ /* 0x000e620000000800 */
[C---:B---3--:R-:W-:Y:S01]  /*6e00*/  FADD.FTZ R11, R21.reuse, R8 ;  /* 0x00000008150b7221 */ /* 0x048fe20000010000 */
[----:B------:R-:W-:Y:S01]  /*6e10*/  F2FP.BF16.F32.PACK_AB R140, R21, R140 ;  /* 0x0000008c158c723e */ /* 0x000fe200000010ff */
[----:B------:R-:W-:-:S05]  /*6e20*/  IMAD.MOV.U32 R21, RZ, RZ, R4 ;  /* 0x000000ffff157224 */ /* 0x000fca00078e0004 */
[----:B--2---:R2:W3:Y:S01]  /*6e30*/  MUFU.EX2 R90, R157 ;  /* 0x0000009d005a7308 */ /* 0x0044e20000000800 */
[C---:B0-----:R-:W-:Y:S01]  /*6e40*/  FADD.FTZ R5, R123.reuse, R5 ;  /* 0x000000057b057221 */ /* 0x041fe20000010000 */
[----:B------:R-:W-:-:S06]  /*6e50*/  F2FP.BF16.F32.PACK_AB R141, R123, R106 ;  /* 0x0000006a7b8d723e */ /* 0x000fcc00000010ff */
[----:B------:R-:W0:Y:S01]  /*6e60*/  MUFU.EX2 R113, R113 ;  /* 0x0000007100717308 */ /* 0x000e220000000800 */
[----:B-1----:R-:W-:Y:S01]  /*6e70*/  FADD.FTZ R8, R142, R11 ;  /* 0x0000000b8e087221 */ /* 0x002fe20000010000 */
[----:B--2---:R-:W-:-:S06]  /*6e80*/  F2FP.BF16.F32.PACK_AB R157, R88, R89 ;  /* 0x00000059589d723e */ /* 0x004fcc00000010ff */
[----:B------:R-:W1:Y:S01]  /*6e90*/  MUFU.EX2 R127, R127 ;  /* 0x0000007f007f7308 */ /* 0x000e620000000800 */
[----:B---3--:R-:W-:-:S07]  /*6ea0*/  FADD.FTZ R5, R90, R5 ;  /* 0x000000055a057221 */ /* 0x008fce0000010000 */
[----:B------:R-:W2:Y:S01]  /*6eb0*/  MUFU.EX2 R136, R136 ;  /* 0x0000008800887308 */ /* 0x000ea20000000800 */
[C---:B0-----:R-:W-:Y:S01]  /*6ec0*/  FADD.FTZ R11, R113.reuse, R8 ;  /* 0x00000008710b7221 */ /* 0x041fe20000010000 */
[----:B------:R-:W-:-:S06]  /*6ed0*/  F2FP.BF16.F32.PACK_AB R142, R113, R142 ;  /* 0x0000008e718e723e */ /* 0x000fcc00000010ff */
[----:B------:R0:W3:Y:S01]  /*6ee0*/  MUFU.EX2 R108, R159 ;  /* 0x0000009f006c7308 */ /* 0x0000e20000000800 */
[C---:B-1----:R-:W-:Y:S01]  /*6ef0*/  FADD.FTZ R5, R127.reuse, R5 ;  /* 0x000000057f057221 */ /* 0x042fe20000010000 */
[----:B------:R-:W-:-:S06]  /*6f00*/  F2FP.BF16.F32.PACK_AB R143, R127, R90 ;  /* 0x0000005a7f8f723e */ /* 0x000fcc00000010ff */
[----:B------:R-:W1:Y:S01]  /*6f10*/  MUFU.EX2 R93, R93 ;  /* 0x0000005d005d7308 */ /* 0x000e620000000800 */
[----:B--2---:R-:W-:Y:S01]  /*6f20*/  FADD.FTZ R8, R136, R11 ;  /* 0x0000000b88087221 */ /* 0x004fe20000010000 */
[----:B0-----:R-:W-:-:S06]  /*6f30*/  F2FP.BF16.F32.PACK_AB R159, R95, R22 ;  /* 0x000000165f9f723e */ /* 0x001fcc00000010ff */
[----:B------:R-:W0:Y:S01]  /*6f40*/  MUFU.EX2 R131, R131 ;  /* 0x0000008300837308 */ /* 0x000e220000000800 */
[----:B---3--:R-:W-:-:S07]  /*6f50*/  FADD.FTZ R5, R108, R5 ;  /* 0x000000056c057221 */ /* 0x008fce0000010000 */
[----:B------:R-:W2:Y:S01]  /*6f60*/  MUFU.EX2 R138, R138 ;  /* 0x0000008a008a7308 */ /* 0x000ea20000000800 */
[C---:B-1----:R-:W-:Y:S01]  /*6f70*/  FADD.FTZ R11, R93.reuse, R8 ;  /* 0x000000085d0b7221 */ /* 0x042fe20000010000 */
[----:B------:R-:W-:-:S06]  /*6f80*/  F2FP.BF16.F32.PACK_AB R136, R93, R136 ;  /* 0x000000885d88723e */ /* 0x000fcc00000010ff */
[----:B------:R1:W3:Y:S01]  /*6f90*/  MUFU.EX2 R110, R151 ;  /* 0x00000097006e7308 */ /* 0x0002e20000000800 */
[C---:B0-----:R-:W-:Y:S01]  /*6fa0*/  FADD.FTZ R5, R131.reuse, R5 ;  /* 0x0000000583057221 */ /* 0x041fe20000010000 */
[----:B------:R-:W-:-:S06]  /*6fb0*/  F2FP.BF16.F32.PACK_AB R137, R131, R108 ;  /* 0x0000006c8389723e */ /* 0x000fcc00000010ff */
[----:B------:R-:W0:Y:S01]  /*6fc0*/  MUFU.EX2 R3, R3 ;  /* 0x0000000300037308 */ /* 0x000e220000000800 */
[----:B--2---:R-:W-:Y:S01]  /*6fd0*/  FADD.FTZ R8, R138, R11 ;  /* 0x0000000b8a087221 */ /* 0x004fe20000010000 */
[----:B-1----:R-:W-:Y:S01]  /*6fe0*/  F2FP.BF16.F32.PACK_AB R151, R101, R100 ;  /* 0x000000646597723e */ /* 0x002fe200000010ff */
[----:B------:R-:W-:-:S05]  /*6ff0*/  IMAD.MOV.U32 R11, RZ, RZ, R15 ;  /* 0x000000ffff0b7224 */ /* 0x000fca00078e000f */
[----:B------:R-:W1:Y:S01]  /*7000*/  MUFU.EX2 R92, R92 ;  /* 0x0000005c005c7308 */ /* 0x000e620000000800 */
[----:B---3--:R-:W-:Y:S01]  /*7010*/  FADD.FTZ R5, R110, R5 ;  /* 0x000000056e057221 */ /* 0x008fe20000010000 */
[C---:B0-----:R-:W-:Y:S01]  /*7020*/  FADD.FTZ R8, R3.reuse, R8 ;  /* 0x0000000803087221 */ /* 0x041fe20000010000 */
[----:B------:R-:W-:Y:S01]  /*7030*/  F2FP.BF16.F32.PACK_AB R138, R3, R138 ;  /* 0x0000008a038a723e */ /* 0x000fe200000010ff */
[----:B------:R-:W-:Y:S02]  /*7040*/  IMAD.MOV.U32 R3, RZ, RZ, R163 ;  /* 0x000000ffff037224 */ /* 0x000fe400078e00a3 */
[C---:B-1----:R-:W-:Y:S01]  /*7050*/  FADD.FTZ R5, R92.reuse, R5 ;  /* 0x000000055c057221 */ /* 0x042fe20000010000 */
[----:B------:R-:W-:Y:S01]  /*7060*/  F2FP.BF16.F32.PACK_AB R139, R92, R110 ;  /* 0x0000006e5c8b723e */ /* 0x000fe200000010ff */
[----:B------:R-:W-:Y:S06]  /*7070*/  @P2 BRA `(.L_x_945) ;  /* 0xffffffd000c02947 */ /* 0x000fec000383ffff */
[----:B------:R-:W-:Y:S02]  /*7080*/  IMAD.MOV.U32 R11, RZ, RZ, R15 ;  /* 0x000000ffff0b7224 */ /* 0x000fe400078e000f */
[----:B------:R-:W-:-:S07]  /*7090*/  IMAD.MOV.U32 R3, RZ, RZ, R163 ;  /* 0x000000ffff037224 */ /* 0x000fce00078e00a3 */
.L_x_928:
[----:B------:R-:W0:Y:S01]  /*70a0*/  LDC R160, c[0x0][0x448] ;  /* 0x00011200ffa07b82 */ /* 0x000e220000000800 */
[----:B------:R-:W-:-:S07]  /*70b0*/  UIADD3 UR59, -UR59, 0x1, URZ ;  /* 0x000000013b3b7890 */ /* 0x000fce000fffe13f */
[----:B------:R-:W1:Y:S08]  /*70c0*/  S2UR UR5, SR_CTAID.X ;  /* 0x00000000000579c3 */ /* 0x000e700000002500 */
[----:B------:R-:W2:Y:S01]  /*70d0*/  LDC R13, c[0x0][0x9e4] ;  /* 0x00027900ff0d7b82 */ /* 0x000ea20000000800 */
[----:B0-----:R-:W-:-:S07]  /*70e0*/  ISETP.NE.AND P2, PT, R160, 0x1, PT ;  /* 0x00000001a000780c */ /* 0x001fce0003f45270 */
[----:B------:R-:W0:Y:S01]  /*70f0*/  LDC R23, c[0x0][0x2f0] ;  /* 0x0000bc00ff177b82 */ /* 0x000e220000000800 */
[----:B-1----:R-:W-:-:S07]  /*7100*/  ULEA UR5, UR5, 0x7f, 0x7 ;  /* 0x0000007f05057891 */ /* 0x002fce000f8e383f */
[----:B------:R-:W1:Y:S01]  /*7110*/  @P2 LDC R21, c[0x0][0x44c] ;  /* 0x00011300ff152b82 */ /* 0x000e620000000800 */
[----:B------:R-:W-:-:S07]  /*7120*/  IMAD.U32 R15, RZ, RZ, UR5 ;  /* 0x00000005ff0f7e24 */ /* 0x000fce000f8e00ff */
[----:B------:R-:W3:Y:S01]  /*7130*/  @P2 LDC R22, c[0x0][0x450] ;  /* 0x00011400ff162b82 */ /* 0x000ee20000000800 */
[----:B0-----:R-:W-:Y:S02]  /*7140*/  IMAD R88, R16, R23, UR59 ;  /* 0x0000003b10587e24 */ /* 0x001fe4000f8e0217 */
[----:B-1----:R-:W-:Y:S01]  /*7150*/  @P2 IMAD.HI.U32 R21, R21, UR5, RZ ;  /* 0x0000000515152c27 */ /* 0x002fe2000f8e00ff */
[----:B------:R-:W-:-:S04]  /*7160*/  ULDC UR5, c[0x0][0x9dc] ;  /* 0x0002770000057ab9 */ /* 0x000fc80000000800 */
[----:B---3--:R-:W-:Y:S02]  /*7170*/  @P2 SHF.R.U32.HI R15, RZ, R22, R21 ;  /* 0x00000016ff0f2219 */ /* 0x008fe40000011615 */
[----:B--2---:R-:W-:-:S03]  /*7180*/  ISETP.GE.AND P2, PT, R13, 0x1, PT ;  /* 0x000000010d00780c */ /* 0x004fc60003f46270 */
[----:B------:R-:W-:-:S04]  /*7190*/  IMAD.IADD R15, R88, 0x1, R15 ;  /* 0x00000001580f7824 */ /* 0x000fc800078e020f */
[----:B------:R-:W-:-:S06]  /*71a0*/  VIADD R21, R15, -UR5 ;  /* 0x800000050f157c36 */ /* 0x000fcc0008000000 */
[----:B------:R-:W-:Y:S05]  /*71b0*/  @!P2 BRA `(.L_x_946) ;  /* 0x00000000003ca947 */ /* 0x000fea0003800000 */
        /* <DEDUP_REMOVED lines=9> */
.L_x_947:
[----:B------:R-:W-:-:S13]  /*7250*/  ISETP.NE.AND P2, PT, R13, 0x1, PT ;  /* 0x000000010d00780c */ /* 0x000fda0003f45270 */
[----:B------:R-:W0:Y:S02]  /*7260*/  @P2 LDC.64 R22, c[0x0][0x9e8] ;  /* 0x00027a00ff162b82 */ /* 0x000e240000000a00 */
[----:B0-----:R-:W-:-:S05]  /*7270*/  @P2 IMAD.HI.U32 R22, R15, R22, RZ ;  /* 0x000000160f162227 */ /* 0x001fca00078e00ff */
[----:B------:R-:W-:-:S07]  /*7280*/  @P2 SHF.R.U32.HI R15, RZ, R23, R22 ;  /* 0x00000017ff0f2219 */ /* 0x000fce0000011616 */
.L_x_948:
[----:B------:R-:W-:-:S05]  /*7290*/  IMAD R22, R15, R13, RZ ;  /* 0x0000000d0f167224 */ /* 0x000fca00078e02ff */
[----:B------:R-:W-:-:S07]  /*72a0*/  VIMNMX R21, R21, R22, !PT ;  /* 0x0000001615157248 */ /* 0x000fce0007fe0100 */
.L_x_946:
[----:B------:R-:W-:-:S04]  /*72b0*/  VIADD R21, R21, 0x5f ;  /* 0x0000005f15157836 */ /* 0x000fc80000000000 */
[----:B------:R-:W-:-:S05]  /*72c0*/  IMAD.HI R21, R21, 0x2aaaaaab, RZ ;  /* 0x2aaaaaab15157827 */ /* 0x000fca00078e02ff */
[----:B------:R-:W-:-:S04]  /*72d0*/  SHF.R.U32.HI R22, RZ, 0x1f, R21 ;  /* 0x0000001fff167819 */ /* 0x000fc80000011615 */
[----:B------:R-:W-:-:S04]  /*72e0*/  LEA.HI.SX32 R22, R21, R22, 0x1c ;  /* 0x0000001615167211 */ /* 0x000fc800078fe2ff */
[----:B------:R-:W-:-:S04]  /*72f0*/  VIMNMX R15, R17, R22, !PT ;  /* 0x00000016110f7248 */ /* 0x000fc80007fe0100 */
[----:B------:R-:W-:-:S13]  /*7300*/  ISETP.GE.AND P2, PT, R20, R15, PT ;  /* 0x0000000f1400720c */ /* 0x000fda0003f46270 */
[----:B------:R-:W-:Y:S05]  /*7310*/  @!P2 BRA `(.L_x_949) ;  /* 0x0000001800eca947 */ /* 0x000fea0003800000 */
[----:B------:R-:W-:Y:S01]  /*7320*/  IMAD.MOV.U32 R21, RZ, RZ, R11 ;  /* 0x000000ffff157224 */ /* 0x000fe200078e000b */
[----:B------:R-:W-:Y:S01]  /*7330*/  UMOV UR5, UR4 ;  /* 0x0000000400057c82 */ /* 0x000fe20008000000 */
[----:B------:R-:W-:Y:S02]  /*7340*/  IMAD.MOV.U32 R22, RZ, RZ, R3 ;  /* 0x000000ffff167224 */ /* 0x000fe400078e0003 */
[----:B------:R-:W-:-:S07]  /*7350*/  IMAD.MOV.U32 R23, RZ, RZ, R4 ;  /* 0x000000ffff177224 */ /* 0x000fce00078e0004 */
.L_x_958:
[----:B------:R-:W-:-:S04]  /*7360*/  UIADD3 UR4, UR5, 0x1, URZ ;  /* 0x0000000105047890 */ /* 0x000fc8000fffe03f */
[----:B------:R-:W-:-:S04]  /*7370*/  UISETP.NE.AND UP0, UPT, UR4, 0x2, UPT ;  /* 0x000000020400788c */ /* 0x000fc8000bf05270 */
[----:B------:R-:W-:Y:S02]  /*7380*/  USEL UR6, URZ, 0x1, UP0 ;  /* 0x000000013f067887 */ /* 0x000fe40008000000 */
[----:B------:R-:W-:-:S04]  /*7390*/  USEL UR4, UR4, URZ, UP0 ;  /* 0x0000003f04047287 */ /* 0x000fc80008000000 */
[----:B------:R-:W-:Y:S01]  /*73a0*/  LOP3.LUT R4, R23, UR6, RZ, 0x3c, !PT ;  /* 0x0000000617047c12 */ /* 0x000fe2000f8e3cff */
[----:B------:R-:W-:Y:S07]  /*73b0*/  @!P0 BRA `(.L_x_950) ;  /* 0x0000000000048947 */ /* 0x000fee0003800000 */
[----:B------:R-:W-:Y:S01]  /*73c0*/  BPT.TRAP 0x1 ;  /* 0x000000040000795c */ /* 0x000fe20000300000 */
.L_x_950:
[----:B------:R-:W-:Y:S01]  /*73d0*/  ULEA UR7, UR4, UR56, 0x3 ;  /* 0x0000003804077291 */ /* 0x000fe2000f8e183f */
[----:B------:R-:W-:-:S08]  /*73e0*/  SHF.L.U32 R3, R4, 0x1f, RZ ;  /* 0x0000001f04037819 */ /* 0x000fd000000006ff */
[----:B------:R0:W1:Y:S01]  /*73f0*/  SYNCS.PHASECHK.TRANS64.TRYWAIT P2, [UR7+0x2a830], R3 ;  /* 0x02a83003ff0075a7 */ /* 0x0000620008040147 */
[----:B------:R-:W-:Y:S05]  /*7400*/  @!P0 BRA `(.L_x_951) ;  /* 0x0000000000048947 */ /* 0x000fea0003800000 */
[----:B------:R-:W-:Y:S01]  /*7410*/  BPT.TRAP 0x1 ;  /* 0x000000040000795c */ /* 0x000fe20000300000 */
.L_x_951:
[----:B-1----:R-:W-:Y:S05]  /*7420*/  @P2 BRA `(.L_x_952) ;  /* 0x0000000000082947 */ /* 0x002fea0003800000 */
[----:B------:R-:W1:Y:S02]  /*7430*/  SYNCS.PHASECHK.TRANS64.TRYWAIT P2, [UR7+0x2a830], R3 ;  /* 0x02a83003ff0075a7 */ /* 0x000e640008040147 */
[----:B-1----:R-:W-:Y:S05]  /*7440*/  @!P2 BRA `(.L_x_953) ;  /* 0x000000b00050a947 */ /* 0x002fea0003800000 */
.L_x_952:
        /* <DEDUP_REMOVED lines=129> */
.L_x_954:
[----:B------:R-:W-:Y:S01]  /*7c60*/  ULEA UR11, UR5, UR56, 0x3 ;  /* 0x00000038050b7291 */ /* 0x000fe2000f8e183f */
[----:B------:R-:W-:-:S08]  /*7c70*/  SHF.L.U32 R0, R23, 0x1f, RZ ;  /* 0x0000001f17007819 */ /* 0x000fd000000006ff */
[----:B------:R2:W3:Y:S01]  /*7c80*/  SYNCS.PHASECHK.TRANS64.TRYWAIT P2, [UR11+0x2a850], R0 ;  /* 0x02a85000ff0075a7 */ /* 0x0004e2000804014b */
[----:B------:R-:W-:Y:S05]  /*7c90*/  @!P0 BRA `(.L_x_955) ;  /* 0x0000000000048947 */ /* 0x000fea0003800000 */
[----:B------:R-:W-:Y:S01]  /*7ca0*/  BPT.TRAP 0x1 ;  /* 0x000000040000795c */ /* 0x000fe20000300000 */
.L_x_955:
[----:B---3--:R-:W-:Y:S05]  /*7cb0*/  @P2 BRA `(.L_x_956) ;  /* 0x0000000000082947 */ /* 0x008fea0003800000 */
[----:B------:R-:W3:Y:S02]  /*7cc0*/  SYNCS.PHASECHK.TRANS64.TRYWAIT P2, [UR11+0x2a850], R0 ;  /* 0x02a85000ff0075a7 */ /* 0x000ee4000804014b */
[----:B---3--:R-:W-:Y:S05]  /*7cd0*/  @!P2 BRA `(.L_x_957) ;  /* 0x000000a80044a947 */ /* 0x008fea0003800000 */
.L_x_956:
[----:B------:R-:W-:Y:S01]  /*7ce0*/  UIADD3 UR6, UR56, 0x400, URZ ;  /* 0x0000040038067890 */ /* 0x000fe2000fffe03f */
[----:B------:R-:W-:Y:S01]  /*7cf0*/  WARPGROUP.ARRIVE ;  /* 0x00000000000079c5 */ /* 0x000fe20000000000 */
[----:B------:R-:W-:Y:S01]  /*7d00*/  UMOV UR15, 0x40000040 ;  /* 0x40000040000f7882 */ /* 0x000fe20000000000 */
[----:B0-2---:R-:W-:Y:S01]  /*7d10*/  FMNMX.FTZ R0, R88, R22, !PT ;  /* 0x0000001658007209 */ /* 0x005fe20007810000 */
[----:B------:R-:W-:Y:S01]  /*7d20*/  USHF.R.U32.HI UR6, URZ, 0x4, UR6 ;  /* 0x000000043f067899 */ /* 0x000fe20008011606 */
[----:B-1----:R-:W0:Y:S01]  /*7d30*/  LDC R14, c[0x0][0x988] ;  /* 0x00026200ff0e7b82 */ /* 0x002e220000000800 */
[----:B------:R-:W-:Y:S02]  /*7d40*/  FMNMX.FTZ R2, R90, R21, !PT ;  /* 0x000000155a027209 */ /* 0x000fe40007810000 */
[----:B------:R-:W-:Y:S01]  /*7d50*/  ULOP3.LUT UR6, UR6, 0x3fff, URZ, 0xc0, !UPT ;  /* 0x00003fff06067892 */ /* 0x000fe2000f8ec03f */
[----:B------:R-:W-:Y:S02]  /*7d60*/  FMNMX.FTZ R3, R89, R0, !PT ;  /* 0x0000000059037209 */ /* 0x000fe40007810000 */
[----:B------:R-:W-:Y:S01]  /*7d70*/  ISETP.GT.AND P2, PT, R20, R15, PT ;  /* 0x0000000f1400720c */ /* 0x000fe20003f44270 */
[----:B------:R-:W-:Y:S01]  /*7d80*/  ULOP3.LUT UR6, UR6, 0x3000000, URZ, 0xfc, !UPT ;  /* 0x0300000006067892 */ /* 0x000fe2000f8efc3f */
[----:B------:R-:W-:Y:S01]  /*7d90*/  FMNMX.FTZ R0, R92, R3, !PT ;  /* 0x000000035c007209 */ /* 0x000fe20007810000 */
[----:B------:R-:W-:-:S02]  /*7da0*/  VIADD R20, R20, 0xffffffff ;  /* 0xffffffff14147836 */ /* 0x000fc40000000000 */
[----:B------:R-:W-:Y:S01]  /*7db0*/  UIMAD UR6, UR5, 0x600, UR6 ;  /* 0x00000600050678a4 */ /* 0x000fe2000f8e0206 */
[----:B------:R-:W-:Y:S02]  /*7dc0*/  FMNMX.FTZ R3, R93, R0, !PT ;  /* 0x000000005d037209 */ /* 0x000fe40007810000 */
[----:B------:R-:W-:Y:S01]  /*7dd0*/  UMOV UR5, UR4 ;  /* 0x0000000400057c82 */ /* 0x000fe20008000000 */
[----:B------:R-:W-:Y:S01]  /*7de0*/  UIADD3 UR10, UR6, 0x80, URZ ;  /* 0x00000080060a7890 */ /* 0x000fe2000fffe03f */
[----:B------:R-:W-:Y:S02]  /*7df0*/  FMNMX.FTZ R0, R96, R3, !PT ;  /* 0x0000000360007209 */ /* 0x000fe40007810000 */
[----:B------:R-:W-:Y:S02]  /*7e00*/  UMOV UR14, UR6 ;  /* 0x00000006000e7c82 */ /* 0x000fe40008000000 */
[----:B------:R-:W-:Y:S01]  /*7e10*/  HGMMA.64x128x16.F32.BF16 R24, R156, gdesc[UR12].tnspB, R24, gsb0 ;  /* 0x41e0000c9c187df0 */ /* 0x000fe20008001818 */
[----:B------:R-:W-:Y:S01]  /*7e20*/  UMOV UR15, 0x40000040 ;  /* 0x40000040000f7882 */ /* 0x000fe20000000000 */
[----:B------:R-:W-:Y:S01]  /*7e30*/  UMOV UR14, UR10 ;  /* 0x0000000a000e7c82 */ /* 0x000fe20008000000 */
[----:B------:R-:W-:Y:S01]  /*7e40*/  UIADD3 UR10, UR6, 0x100, URZ ;  /* 0x00000100060a7890 */ /* 0x000fe2000fffe03f */
        /* <DEDUP_REMOVED lines=19> */
[----:B------:R-:W1:Y:S01]  /*7f80*/  SHFL.BFLY PT, R3, R0, 0x2, 0x1f ;  /* 0x0c401f0000037f89 */ /* 0x000e6200000e0000 */
[----:B------:R-:W-:Y:S02]  /*7f90*/  WARPGROUP.DEPBAR.LE gsb0, 0x0 ;  /* 0x00008000000079c5 */ /* 0x000fe40000010000 */
[----:B------:R-:W-:-:S06]  /*7fa0*/  WARPGROUP.ARRIVE ;  /* 0x00000000000079c5 */ /* 0x000fcc0000000000 */
[----:B------:R-:W-:Y:S01]  /*7fb0*/  HGMMA.64x128x16.F32.BF16 R24, R152, gdesc[UR12].tnspB, R24, gsb0 ;  /* 0x41e0000c98187df0 */ /* 0x000fe20008001818 */
[----:B------:R-:W-:Y:S01]  /*7fc0*/  UMOV UR14, UR10 ;  /* 0x0000000a000e7c82 */ /* 0x000fe20008000000 */
[----:B------:R-:W-:Y:S01]  /*7fd0*/  UMOV UR15, 0x40000040 ;  /* 0x40000040000f7882 */ /* 0x000fe20000000000 */
[----:B------:R-:W-:Y:S01]  /*7fe0*/  UIADD3 UR10, UR6, 0x180, URZ ;  /* 0x00000180060a7890 */ /* 0x000fe2000fffe03f */
[----:B------:R-:W-:Y:S02]  /*7ff0*/  WARPGROUP.DEPBAR.LE gsb0, 0x0 ;  /* 0x00008000000079c5 */ /* 0x000fe40000010000 */
[----:B------:R-:W-:-:S06]  /*8000*/  WARPGROUP.ARRIVE ;  /* 0x00000000000079c5 */ /* 0x000fcc0000000000 */
[----:B------:R-:W-:Y:S01]  /*8010*/  HGMMA.64x128x16.F32.BF16 R24, R148, gdesc[UR12].tnspB, R24, gsb0 ;  /* 0x41e0000c94187df0 */ /* 0x000fe20008001818 */
[----:B------:R-:W-:Y:S01]  /*8020*/  UMOV UR14, UR10 ;  /* 0x0000000a000e7c82 */ /* 0x000fe20008000000 */
[----:B------:R-:W-:Y:S01]  /*8030*/  UMOV UR15, 0x40000040 ;  /* 0x40000040000f7882 */ /* 0x000fe20000000000 */
[----:B------:R-:W-:Y:S02]  /*8040*/  UIADD3 UR10, UR6, 0x200, URZ ;  /* 0x00000200060a7890 */ /* 0x000fe4000fffe03f */
[----:B------:R-:W-:Y:S01]  /*8050*/  UIADD3 UR6, UR6, 0x280, URZ ;  /* 0x0000028006067890 */ /* 0x000fe2000fffe03f */
[----:B------:R-:W-:Y:S02]  /*8060*/  WARPGROUP.DEPBAR.LE gsb0, 0x0 ;  /* 0x00008000000079c5 */ /* 0x000fe40000010000 */
[----:B------:R-:W-:Y:S01]  /*8070*/  WARPGROUP.ARRIVE ;  /* 0x00000000000079c5 */ /* 0x000fe20000000000 */
[----:B-1----:R-:W-:-:S05]  /*8080*/  FMNMX.FTZ R148, R0, R3, !PT ;  /* 0x0000000300947209 */ /* 0x002fca0007810000 */
[----:B------:R-:W-:Y:S01]  /*8090*/  HGMMA.64x128x16.F32.BF16 R24, R144, gdesc[UR12].tnspB, R24, gsb0 ;  /* 0x41e0000c90187df0 */ /* 0x000fe20008001818 */
[----:B------:R-:W1:Y:S01]  /*80a0*/  SHFL.BFLY PT, R3, R148, 0x1, 0x1f ;  /* 0x0c201f0094037f89 */ /* 0x000e6200000e0000 */
[----:B------:R-:W-:Y:S01]  /*80b0*/  UMOV UR14, UR10 ;  /* 0x0000000a000e7c82 */ /* 0x000fe20008000000 */
[----:B------:R-:W-:Y:S01]  /*80c0*/  UMOV UR15, 0x40000040 ;  /* 0x40000040000f7882 */ /* 0x000fe20000000000 */
[----:B-1----:R-:W-:-:S05]  /*80d0*/  FMNMX.FTZ R3, R148, R3, !PT ;  /* 0x0000000394037209 */ /* 0x002fca0007810000 */
[C---:B------:R-:W-:Y:S01]  /*80e0*/  FADD.FTZ R11, -R3.reuse, R22 ;  /* 0x00000016030b7221 */ /* 0x040fe20000010100 */
[----:B0-----:R-:W-:-:S03]  /*80f0*/  FMUL.FTZ R149, R3, R14 ;  /* 0x0000000e03957220 */ /* 0x001fc60000410000 */
[----:B------:R-:W-:Y:S01]  /*8100*/  FMUL.FTZ R22, R11, R14 ;  /* 0x0000000e0b167220 */ /* 0x000fe20000410000 */
        /* <DEDUP_REMOVED lines=17> */
[----:B------:R0:W-:Y:S01]  /*8220*/  MUFU.EX2 R0, R22 ;  /* 0x0000001600007308 */ /* 0x0001e20000000800 */
[-CC-:B------:R-:W-:Y:S01]  /*8230*/  FFMA.FTZ R158, R92, R14.reuse, -R149.reuse ;  /* 0x0000000e5c9e7223 */ /* 0x180fe20000010895 */
[-CC-:B------:R-:W-:Y:S01]  /*8240*/  FFMA.FTZ R154, R100, R14.reuse, -R149.reuse ;  /* 0x0000000e649a7223 */ /* 0x180fe20000010895 */
[----:B------:R-:W-:Y:S01]  /*8250*/  FMNMX.FTZ R2, R102, R11, !PT ;  /* 0x0000000b66027209 */ /* 0x000fe20007810000 */
[-CC-:B------:R-:W-:Y:S01]  /*8260*/  FFMA.FTZ R152, R96, R14.reuse, -R149.reuse ;  /* 0x0000000e60987223 */ /* 0x180fe20000010895 */
[-CC-:B------:R-:W-:Y:S01]  /*8270*/  FFMA.FTZ R148, R104, R14.reuse, -R149.reuse ;  /* 0x0000000e68947223 */ /* 0x180fe20000010895 */
[--C-:B------:R-:W-:Y:S01]  /*8280*/  FFMA.FTZ R150, R108, R14, -R149.reuse ;  /* 0x0000000e6c967223 */ /* 0x100fe20000010895 */
[----:B------:R-:W-:Y:S01]  /*8290*/  FMNMX.FTZ R11, R103, R2, !PT ;  /* 0x00000002670b7209 */ /* 0x000fe20007810000 */
[----:B------:R-:W-:Y:S01]  /*82a0*/  MUFU.EX2 R23, R23 ;  /* 0x0000001700177308 */ /* 0x000fe20000000800 */
[-CC-:B0-----:R-:W-:Y:S01]  /*82b0*/  FFMA.FTZ R22, R120, R14.reuse, -R149.reuse ;  /* 0x0000000e78167223 */ /* 0x181fe20000010895 */
[-CC-:B------:R-:W-:Y:S01]  /*82c0*/  FFMA.FTZ R88, R124, R14.reuse, -R149.reuse ;  /* 0x0000000e7c587223 */ /* 0x180fe20000010895 */
        /* <DEDUP_REMOVED lines=36> */
[----:B0-----:R-:W-:-:S06]  /*8510*/  FMNMX.FTZ R11, R2, R11, !PT ;  /* 0x0000000b020b7209 */ /* 0x001fcc0007810000 */
[----:B------:R-:W-:Y:S01]  /*8520*/  MUFU.EX2 R144, R144 ;  /* 0x0000009000907308 */ /* 0x000fe20000000800 */
[----:B------:R-:W0:Y:S07]  /*8530*/  SHFL.BFLY PT, R2, R11, 0x1, 0x1f ;  /* 0x0c201f000b027f89 */ /* 0x000e2e00000e0000 */
[----:B------:R-:W-:Y:S08]  /*8540*/  MUFU.EX2 R109, R109 ;  /* 0x0000006d006d7308 */ /* 0x000ff00000000800 */
[----:B------:R-:W-:Y:S08]  /*8550*/  MUFU.EX2 R146, R146 ;  /* 0x0000009200927308 */ /* 0x000ff00000000800 */
[----:B------:R-:W-:Y:S01]  /*8560*/  MUFU.EX2 R113, R113 ;  /* 0x0000007100717308 */ /* 0x000fe20000000800 */
[----:B0-----:R-:W-:-:S05]  /*8570*/  FMNMX.FTZ R11, R11, R2, !PT ;  /* 0x000000020b0b7209 */ /* 0x001fca0007810000 */
[----:B------:R-:W-:Y:S02]  /*8580*/  FADD.FTZ R129, -R11, R21 ;  /* 0x000000150b817221 */ /* 0x000fe40000010100 */
[----:B------:R-:W-:Y:S02]  /*8590*/  MUFU.EX2 R22, R22 ;  /* 0x0000001600167308 */ /* 0x000fe40000000800 */
[----:B------:R-:W-:-:S06]  /*85a0*/  FMUL.FTZ R129, R129, R14 ;  /* 0x0000000e81817220 */ /* 0x000fcc0000410000 */
[----:B------:R-:W-:Y:S08]  /*85b0*/  MUFU.EX2 R2, R129 ;  /* 0x0000008100027308 */ /* 0x000ff00000000800 */
[----:B------:R-:W0:Y:S08]  /*85c0*/  MUFU.EX2 R117, R117 ;  /* 0x0000007500757308 */ /* 0x000e300000000800 */
[----:B------:R-:W-:Y:S08]  /*85d0*/  MUFU.EX2 R88, R88 ;  /* 0x0000005800587308 */ /* 0x000ff00000000800 */
[----:B------:R-:W-:Y:S08]  /*85e0*/  MUFU.EX2 R121, R121 ;  /* 0x0000007900797308 */ /* 0x000ff00000000800 */
[----:B------:R-:W-:Y:S08]  /*85f0*/  MUFU.EX2 R92, R92 ;  /* 0x0000005c005c7308 */ /* 0x000ff00000000800 */
[----:B------:R-:W-:Y:S08]  /*8600*/  MUFU.EX2 R125, R125 ;  /* 0x0000007d007d7308 */ /* 0x000ff00000000800 */
[----:B------:R-:W-:Y:S08]  /*8610*/  MUFU.EX2 R96, R96 ;  /* 0x0000006000607308 */ /* 0x000ff00000000800 */
[----:B------:R-:W-:Y:S01]  /*8620*/  MUFU.EX2 R21, R133 ;  /* 0x0000008500157308 */ /* 0x000fe20000000800 */
[----:B------:R-:W-:-:S02]  /*8630*/  WARPGROUP.DEPBAR.LE gsb0, 0x0 ;  /* 0x00008000000079c5 */ /* 0x000fc40000010000 */
[----:B------:R-:W-:Y:S01]  /*8640*/  FMUL.FTZ R141, R11, R14 ;  /* 0x0000000e0b8d7220 */ /* 0x000fe20000410000 */
[----:B------:R-:W-:Y:S01]  /*8650*/  WARPGROUP.ARRIVE ;  /* 0x00000000000079c5 */ /* 0x000fe20000000000 */
[----:B0-----:R-:W-:Y:S02]  /*8660*/  F2FP.BF16.F32.PACK_AB R140, R117, R22 ;  /* 0x00000016758c723e */ /* 0x001fe400000010ff */
[-CC-:B------:R-:W-:Y:S01]  /*8670*/  FFMA.FTZ R90, R90, R14.reuse, -R141.reuse ;  /* 0x0000000e5a5a7223 */ /* 0x180fe2000001088d */
[-CC-:B------:R-:W-:Y:S01]  /*8680*/  FFMA.FTZ R91, R91, R14.reuse, -R141.reuse ;  /* 0x0000000e5b5b7223 */ /* 0x180fe2000001088d */
[-CC-:B------:R-:W-:Y:S01]  /*8690*/  FFMA.FTZ R94, R94, R14.reuse, -R141.reuse ;  /* 0x0000000e5e5e7223 */ /* 0x180fe2000001088d */
[-CC-:B------:R-:W-:Y:S01]  /*86a0*/  FFMA.FTZ R95, R95, R14.reuse, -R141.reuse ;  /* 0x0000000e5f5f7223 */ /* 0x180fe2000001088d */
[----:B------:R0:W1:Y:S01]  /*86b0*/  MUFU.EX2 R157, R90 ;  /* 0x0000005a009d7308 */ /* 0x0000620000000800 */
[-CC-:B------:R-:W-:Y:S01]  /*86c0*/  FFMA.FTZ R98, R98, R14.reuse, -R141.reuse ;  /* 0x0000000e62627223 */ /* 0x180fe2000001088d */
[-CC-:B------:R-:W-:Y:S01]  /*86d0*/  FFMA.FTZ R99, R99, R14.reuse, -R141.reuse ;  /* 0x0000000e63637223 */ /* 0x180fe2000001088d */
[-CC-:B------:R-:W-:Y:S01]  /*86e0*/  FFMA.FTZ R102, R102, R14.reuse, -R141.reuse ;  /* 0x0000000e66667223 */ /* 0x180fe2000001088d */
[-CC-:B------:R-:W-:Y:S01]  /*86f0*/  FFMA.FTZ R103, R103, R14.reuse, -R141.reuse ;  /* 0x0000000e67677223 */ /* 0x180fe2000001088d */
[-CC-:B------:R-:W-:Y:S01]  /*8700*/  FFMA.FTZ R106, R106, R14.reuse, -R141.reuse ;  /* 0x0000000e6a6a7223 */ /* 0x180fe2000001088d */
[-CC-:B------:R-:W-:Y:S01]  /*8710*/  FFMA.FTZ R107, R107, R14.reuse, -R141.reuse ;  /* 0x0000000e6b6b7223 */ /* 0x180fe2000001088d */
[-CC-:B------:R-:W-:Y:S01]  /*8720*/  FFMA.FTZ R110, R110, R14.reuse, -R141.reuse ;  /* 0x0000000e6e6e7223 */ /* 0x180fe2000001088d */
[----:B------:R2:W3:Y:S01]  /*8730*/  MUFU.EX2 R100, R91 ;  /* 0x0000005b00647308 */ /* 0x0004e20000000800 */
[----:B0-----:R-:W-:Y:S01]  /*8740*/  IMAD.U32 R90, RZ, RZ, UR7 ;  /* 0x00000007ff5a7e24 */ /* 0x001fe2000f8e00ff */
[----:B------:R-:W-:Y:S01]  /*8750*/  UMOV UR7, 0x40000040 ;  /* 0x4000004000077882 */ /* 0x000fe20000000000 */
[-CC-:B------:R-:W-:Y:S01]  /*8760*/  FFMA.FTZ R111, R111, R14.reuse, -R141.reuse ;  /* 0x0000000e6f6f7223 */ /* 0x180fe2000001088d */
[----:B------:R-:W-:Y:S01]  /*8770*/  HGMMA.64x128x16.F32.BF16 R24, R136, gdesc[UR4].tnspB, R24, gsb0 ;  /* 0x41e0000488187df0 */ /* 0x000fe20008001818 */
[-CC-:B------:R-:W-:Y:S01]  /*8780*/  FFMA.FTZ R114, R114, R14.reuse, -R141.reuse ;  /* 0x0000000e72727223 */ /* 0x180fe2000001088d */
[-CC-:B------:R-:W-:Y:S01]  /*8790*/  FFMA.FTZ R115, R115, R14.reuse, -R141.reuse ;  /* 0x0000000e73737223 */ /* 0x180fe2000001088d */
[----:B------:R-:W-:Y:S01]  /*87a0*/  FFMA.FTZ R118, R118, R14, -R141 ;  /* 0x0000000e76767223 */ /* 0x000fe2000001088d */
[----:B------:R-:W0:Y:S01]  /*87b0*/  MUFU.EX2 R94, R94 ;  /* 0x0000005e005e7308 */ /* 0x000e220000000800 */
[----:B--2---:R-:W-:Y:S01]  /*87c0*/  FFMA.FTZ R91, R0, R8, R23 ;  /* 0x00000008005b7223 */ /* 0x004fe20000010017 */
[----:B-1----:R-:W-:Y:S01]  /*87d0*/  FFMA.FTZ R5, R2, R5, R157 ;  /* 0x0000000502057223 */ /* 0x002fe2000001009d */
[-CC-:B------:R-:W-:Y:S01]  /*87e0*/  FFMA.FTZ R119, R119, R14.reuse, -R141.reuse ;  /* 0x0000000e77777223 */ /* 0x180fe2000001088d */
[-C--:B------:R-:W-:Y:S01]  /*87f0*/  FFMA.FTZ R122, R122, R14.reuse, -R141 ;  /* 0x0000000e7a7a7223 */ /* 0x080fe2000001088d */
[C---:B------:R-:W-:Y:S01]  /*8800*/  FADD.FTZ R91, R156.reuse, R91 ;  /* 0x0000005b9c5b7221 */ /* 0x040fe20000010000 */
[----:B------:R-:W-:Y:S01]  /*8810*/  F2FP.BF16.F32.PACK_AB R156, R156, R23 ;  /* 0x000000179c9c723e */ /* 0x000fe200000010ff */
[-C--:B------:R-:W-:Y:S01]  /*8820*/  FFMA.FTZ R123, R123, R14.reuse, -R141 ;  /* 0x0000000e7b7b7223 */ /* 0x080fe2000001088d */
[----:B------:R-:W1:Y:S01]  /*8830*/  MUFU.EX2 R95, R95 ;  /* 0x0000005f005f7308 */ /* 0x000e620000000800 */
[----:B---3--:R-:W-:Y:S01]  /*8840*/  FADD.FTZ R5, R100, R5 ;  /* 0x0000000564057221 */ /* 0x008fe20000010000 */
[----:B------:R-:W-:Y:S01]  /*8850*/  FADD.FTZ R8, R158, R91 ;  /* 0x0000005b9e087221 */ /* 0x000fe20000010000 */
[-CC-:B------:R-:W-:Y:S01]  /*8860*/  FFMA.FTZ R126, R126, R14.reuse, -R141.reuse ;  /* 0x0000000e7e7e7223 */ /* 0x180fe2000001088d */
[-CC-:B------:R-:W-:Y:S01]  /*8870*/  FFMA.FTZ R127, R127, R14.reuse, -R141.reuse ;  /* 0x0000000e7f7f7223 */ /* 0x180fe2000001088d */
[-CC-:B------:R-:W-:Y:S01]  /*8880*/  FFMA.FTZ R130, R130, R14.reuse, -R141.reuse ;  /* 0x0000000e82827223 */ /* 0x180fe2000001088d */
[----:B------:R-:W-:Y:S01]  /*8890*/  FADD.FTZ R91, R89, R8 ;  /* 0x00000008595b7221 */ /* 0x000fe20000010000 */
[-C--:B------:R-:W-:Y:S01]  /*88a0*/  FFMA.FTZ R131, R131, R14.reuse, -R141 ;  /* 0x0000000e83837223 */ /* 0x080fe2000001088d */
[----:B------:R-:W2:Y:S01]  /*88b0*/  MUFU.EX2 R98, R98 ;  /* 0x0000006200627308 */ /* 0x000ea20000000800 */
[----:B0-----:R-:W-:Y:S01]  /*88c0*/  FADD.FTZ R5, R94, R5 ;  /* 0x000000055e057221 */ /* 0x001fe20000010000 */
[----:B------:R-:W-:Y:S01]  /*88d0*/  FADD.FTZ R8, R152, R91 ;  /* 0x0000005b98087221 */ /* 0x000fe20000010000 */
[----:B------:R-:W-:Y:S01]  /*88e0*/  FFMA.FTZ R134, R134, R14, -R141 ;  /* 0x0000000e86867223 */ /* 0x000fe2000001088d */
[----:B------:R-:W-:-:S02]  /*88f0*/  @!P1 VIADD R90, R90, 0x2a840 ;  /* 0x0002a8405a5a9836 */ /* 0x000fc40000000000 */
[----:B------:R-:W-:Y:S01]  /*8900*/  FFMA.FTZ R135, R135, R14, -R141 ;  /* 0x0000000e87877223 */ /* 0x000fe2000001088d */
[----:B------:R-:W-:Y:S01]  /*8910*/  FADD.FTZ R91, R93, R8 ;  /* 0x000000085d5b7221 */ /* 0x000fe20000010000 */
[----:B------:R-:W-:Y:S01]  /*8920*/  F2FP.BF16.F32.PACK_AB R158, R89, R158 ;  /* 0x0000009e599e723e */ /* 0x000fe200000010ff */
[----:B------:R-:W0:Y:S01]  /*8930*/  MUFU.EX2 R99, R99 ;  /* 0x0000006300637308 */ /* 0x000e220000000800 */
[----:B-1----:R-:W-:Y:S01]  /*8940*/  FADD.FTZ R5, R95, R5 ;  /* 0x000000055f057221 */ /* 0x002fe20000010000 */
[----:B------:R-:W-:Y:S01]  /*8950*/  FADD.FTZ R8, R154, R91 ;  /* 0x0000005b9a087221 */ /* 0x000fe20000010000 */
[----:B------:R-:W-:Y:S02]  /*8960*/  @!P1 PRMT R90, RZ, 0x654, R90 ;  /* 0x00000654ff5a9816 */ /* 0x000fe4000000005a */
[----:B------:R-:W-:Y:S01]  /*8970*/  F2FP.BF16.F32.PACK_AB R152, R93, R152 ;  /* 0x000000985d98723e */ /* 0x000fe200000010ff */
[----:B------:R-:W-:Y:S01]  /*8980*/  FADD.FTZ R91, R97, R8 ;  /* 0x00000008615b7221 */ /* 0x000fe20000010000 */
[----:B------:R-:W-:Y:S01]  /*8990*/  F2FP.BF16.F32.PACK_AB R157, R100, R157 ;  /* 0x0000009d649d723e */ /* 0x000fe200000010ff */
[----:B------:R-:W1:Y:S01]  /*89a0*/  MUFU.EX2 R102, R102 ;  /* 0x0000006600667308 */ /* 0x000e620000000800 */
[----:B--2---:R-:W-:Y:S01]  /*89b0*/  FADD.FTZ R5, R98, R5 ;  /* 0x0000000562057221 */ /* 0x004fe20000010000 */
[----:B------:R-:W-:Y:S01]  /*89c0*/  FADD.FTZ R8, R148, R91 ;  /* 0x0000005b94087221 */ /* 0x000fe20000010000 */
[----:B------:R-:W-:-:S02]  /*89d0*/  F2FP.BF16.F32.PACK_AB R159, R95, R94 ;  /* 0x0000005e5f9f723e */ /* 0x000fc400000010ff */
[----:B------:R-:W-:Y:S01]  /*89e0*/  F2FP.BF16.F32.PACK_AB R154, R97, R154 ;  /* 0x0000009a619a723e */ /* 0x000fe200000010ff */
[C---:B------:R-:W-:Y:S01]  /*89f0*/  FADD.FTZ R91, R101.reuse, R8 ;  /* 0x00000008655b7221 */ /* 0x040fe20000010000 */
[----:B------:R-:W-:Y:S01]  /*8a00*/  F2FP.BF16.F32.PACK_AB R148, R101, R148 ;  /* 0x000000946594723e */ /* 0x000fe200000010ff */
[----:B------:R-:W2:Y:S01]  /*8a10*/  MUFU.EX2 R103, R103 ;  /* 0x0000006700677308 */ /* 0x000ea20000000800 */
[C---:B0-----:R-:W-:Y:S01]  /*8a20*/  FADD.FTZ R5, R99.reuse, R5 ;  /* 0x0000000563057221 */ /* 0x041fe20000010000 */
[----:B------:R-:W-:Y:S01]  /*8a30*/  FADD.FTZ R8, R150, R91 ;  /* 0x0000005b96087221 */ /* 0x000fe20000010000 */
[----:B------:R-:W-:Y:S02]  /*8a40*/  F2FP.BF16.F32.PACK_AB R153, R99, R98 ;  /* 0x000000626399723e */ /* 0x000fe400000010ff */
[C---:B------:R-:W-:Y:S01]  /*8a50*/  F2FP.BF16.F32.PACK_AB R150, R105.reuse, R150 ;  /* 0x000000966996723e */ /* 0x040fe200000010ff */
[----:B------:R-:W-:Y:S01]  /*8a60*/  FADD.FTZ R23, R105, R8 ;  /* 0x0000000869177221 */ /* 0x000fe20000010000 */
[----:B------:R-:W-:Y:S01]  /*8a70*/  F2FP.BF16.F32.PACK_AB R142, R121, R88 ;  /* 0x00000058798e723e */ /* 0x000fe200000010ff */
[----:B------:R-:W0:Y:S01]  /*8a80*/  MUFU.EX2 R106, R106 ;  /* 0x0000006a006a7308 */ /* 0x000e220000000800 */
[----:B-1----:R-:W-:Y:S01]  /*8a90*/  FADD.FTZ R5, R102, R5 ;  /* 0x0000000566057221 */ /* 0x002fe20000010000 */
[----:B------:R-:W-:Y:S01]  /*8aa0*/  FADD.FTZ R8, R144, R23 ;  /* 0x0000001790087221 */ /* 0x000fe20000010000 */
[----:B------:R-:W-:-:S03]  /*8ab0*/  F2FP.BF16.F32.PACK_AB R144, R109, R144 ;  /* 0x000000906d90723e */ /* 0x000fc600000010ff */
[----:B------:R-:W-:Y:S02]  /*8ac0*/  FADD.FTZ R23, R109, R8 ;  /* 0x000000086d177221 */ /* 0x000fe40000010000 */
[----:B------:R-:W1:Y:S01]  /*8ad0*/  MUFU.EX2 R107, R107 ;  /* 0x0000006b006b7308 */ /* 0x000e620000000800 */
[C---:B--2---:R-:W-:Y:S01]  /*8ae0*/  FADD.FTZ R5, R103.reuse, R5 ;  /* 0x0000000567057221 */ /* 0x044fe20000010000 */
[----:B------:R-:W-:Y:S01]  /*8af0*/  FADD.FTZ R8, R146, R23 ;  /* 0x0000001792087221 */ /* 0x000fe20000010000 */
[----:B------:R-:W-:Y:S02]  /*8b00*/  F2FP.BF16.F32.PACK_AB R155, R103, R102 ;  /* 0x00000066679b723e */ /* 0x000fe400000010ff */
[C---:B------:R-:W-:Y:S01]  /*8b10*/  F2FP.BF16.F32.PACK_AB R146, R113.reuse, R146 ;  /* 0x000000927192723e */ /* 0x040fe200000010ff */
[----:B------:R-:W-:Y:S02]  /*8b20*/  FADD.FTZ R23, R113, R8 ;  /* 0x0000000871177221 */ /* 0x000fe40000010000 */
[----:B------:R-:W2:Y:S01]  /*8b30*/  MUFU.EX2 R110, R110 ;  /* 0x0000006e006e7308 */ /* 0x000ea20000000800 */
[----:B0-----:R-:W-:Y:S01]  /*8b40*/  FADD.FTZ R5, R106, R5 ;  /* 0x000000056a057221 */ /* 0x001fe20000010000 */
[----:B------:R-:W-:Y:S01]  /*8b50*/  FADD.FTZ R8, R22, R23 ;  /* 0x0000001716087221 */ /* 0x000fe20000010000 */
[----:B------:R-:W-:-:S03]  /*8b60*/  IMAD.MOV.U32 R22, RZ, RZ, R3 ;  /* 0x000000ffff167224 */ /* 0x000fc600078e0003 */
[----:B------:R-:W-:Y:S02]  /*8b70*/  FADD.FTZ R23, R117, R8 ;  /* 0x0000000875177221 */ /* 0x000fe40000010000 */
[----:B------:R-:W0:Y:S01]  /*8b80*/  MUFU.EX2 R111, R111 ;  /* 0x0000006f006f7308 */ /* 0x000e220000000800 */
[C---:B-1----:R-:W-:Y:S01]  /*8b90*/  FADD.FTZ R5, R107.reuse, R5 ;  /* 0x000000056b057221 */ /* 0x042fe20000010000 */
[----:B------:R-:W-:Y:S01]  /*8ba0*/  FADD.FTZ R8, R88, R23 ;  /* 0x0000001758087221 */ /* 0x000fe20000010000 */
[----:B------:R-:W-:-:S03]  /*8bb0*/  F2FP.BF16.F32.PACK_AB R149, R107, R106 ;  /* 0x0000006a6b95723e */ /* 0x000fc600000010ff */
[----:B------:R-:W-:Y:S02]  /*8bc0*/  FADD.FTZ R23, R121, R8 ;  /* 0x0000000879177221 */ /* 0x000fe40000010000 */
[----:B------:R-:W1:Y:S01]  /*8bd0*/  MUFU.EX2 R114, R114 ;  /* 0x0000007200727308 */ /* 0x000e620000000800 */
[----:B--2---:R-:W-:Y:S01]  /*8be0*/  FADD.FTZ R5, R110, R5 ;  /* 0x000000056e057221 */ /* 0x004fe20000010000 */
[----:B------:R-:W-:-:S04]  /*8bf0*/  FADD.FTZ R8, R92, R23 ;  /* 0x000000175c087221 */ /* 0x000fc80000010000 */
[----:B------:R-:W-:Y:S02]  /*8c00*/  FADD.FTZ R23, R125, R8 ;  /* 0x000000087d177221 */ /* 0x000fe40000010000 */
[----:B------:R-:W2:Y:S01]  /*8c10*/  MUFU.EX2 R115, R115 ;  /* 0x0000007300737308 */ /* 0x000ea20000000800 */
[C---:B0-----:R-:W-:Y:S01]  /*8c20*/  FADD.FTZ R5, R111.reuse, R5 ;  /* 0x000000056f057221 */ /* 0x041fe20000010000 */
[----:B------:R-:W-:Y:S01]  /*8c30*/  FADD.FTZ R8, R96, R23 ;  /* 0x0000001760087221 */ /* 0x000fe20000010000 */
[----:B------:R-:W-:Y:S01]  /*8c40*/  F2FP.BF16.F32.PACK_AB R151, R111, R110 ;  /* 0x0000006e6f97723e */ /* 0x000fe200000010ff */
[----:B------:R-:W-:Y:S02]  /*8c50*/  IMAD.MOV.U32 R23, RZ, RZ, R4 ;  /* 0x000000ffff177224 */ /* 0x000fe400078e0004 */
[----:B------:R-:W-:Y:S02]  /*8c60*/  FADD.FTZ R8, R21, R8 ;  /* 0x0000000815087221 */ /* 0x000fe40000010000 */
[----:B------:R-:W0:Y:S01]  /*8c70*/  MUFU.EX2 R118, R118 ;  /* 0x0000007600767308 */ /* 0x000e220000000800 */
[----:B-1----:R-:W-:-:S07]  /*8c80*/  FADD.FTZ R5, R114, R5 ;  /* 0x0000000572057221 */ /* 0x002fce0000010000 */
[----:B------:R-:W1:Y:S01]  /*8c90*/  MUFU.EX2 R119, R119 ;  /* 0x0000007700777308 */ /* 0x000e620000000800 */
[C---:B--2---:R-:W-:Y:S01]  /*8ca0*/  FADD.FTZ R5, R115.reuse, R5 ;  /* 0x0000000573057221 */ /* 0x044fe20000010000 */
[----:B------:R-:W-:-:S06]  /*8cb0*/  F2FP.BF16.F32.PACK_AB R145, R115, R114 ;  /* 0x000000727391723e */ /* 0x000fcc00000010ff */
        /* <DEDUP_REMOVED lines=8> */
[----:B0-----:R-:W-:Y:S01]  /*8d40*/  FADD.FTZ R5, R123, R5 ;  /* 0x000000057b057221 */ /* 0x001fe20000010000 */
[----:B------:R-:W-:Y:S02]  /*8d50*/  WARPGROUP.DEPBAR.LE gsb0, 0x0 ;  /* 0x00008000000079c5 */ /* 0x000fe40000010000 */
[----:B------:R0:W-:Y:S01]  /*8d60*/  @!P1 SYNCS.ARRIVE.TRANS64.RED.A1T0 RZ, [R90+URZ], RZ ;  /* 0x000000ff5aff99a7 */ /* 0x0001e2000810043f */
[----:B------:R-:W-:Y:S01]  /*8d70*/  F2FP.BF16.F32.PACK_AB R138, R21, R96 ;  /* 0x00000060158a723e */ /* 0x000fe200000010ff */
[----:B------:R-:W-:Y:S01]  /*8d80*/  IMAD.MOV.U32 R21, RZ, RZ, R11 ;  /* 0x000000ffff157224 */ /* 0x000fe200078e000b */
[----:B------:R-:W-:Y:S01]  /*8d90*/  F2FP.BF16.F32.PACK_AB R141, R123, R122 ;  /* 0x0000007a7b8d723e */ /* 0x000fe200000010ff */
[----:B------:R-:W3:Y:S01]  /*8da0*/  MUFU.EX2 R130, R130 ;  /* 0x0000008200827308 */ /* 0x000ee20000000800 */
[----:B-1----:R-:W-:Y:S01]  /*8db0*/  FADD.FTZ R5, R126, R5 ;  /* 0x000000057e057221 */ /* 0x002fe20000010000 */
[----:B------:R-:W-:Y:S01]  /*8dc0*/  F2FP.BF16.F32.PACK_AB R136, R125, R92 ;  /* 0x0000005c7d88723e */ /* 0x000fe200000010ff */
[----:B0-----:R-:W-:-:S05]  /*8dd0*/  IMAD.U32 R90, RZ, RZ, UR11 ;  /* 0x0000000bff5a7e24 */ /* 0x001fca000f8e00ff */
[----:B------:R-:W0:Y:S01]  /*8de0*/  MUFU.EX2 R131, R131 ;  /* 0x0000008300837308 */ /* 0x000e220000000800 */
[C---:B--2---:R-:W-:Y:S01]  /*8df0*/  FADD.FTZ R5, R127.reuse, R5 ;  /* 0x000000057f057221 */ /* 0x044fe20000010000 */
[----:B------:R-:W-:Y:S01]  /*8e00*/  @!P1 VIADD R90, R90, 0x2a860 ;  /* 0x0002a8605a5a9836 */ /* 0x000fe20000000000 */
[----:B------:R-:W-:-:S04]  /*8e10*/  F2FP.BF16.F32.PACK_AB R143, R127, R126 ;  /* 0x0000007e7f8f723e */ /* 0x000fc800000010ff */
[----:B------:R-:W-:Y:S01]  /*8e20*/  @!P1 PRMT R90, RZ, 0x654, R90 ;  /* 0x00000654ff5a9816 */ /* 0x000fe2000000005a */
[----:B------:R-:W1:Y:S01]  /*8e30*/  MUFU.EX2 R134, R134 ;  /* 0x0000008600867308 */ /* 0x000e620000000800 */
[----:B---3--:R-:W-:Y:S02]  /*8e40*/  FADD.FTZ R5, R130, R5 ;  /* 0x0000000582057221 */ /* 0x008fe40000010000 */
[----:B------:R2:W-:Y:S05]  /*8e50*/  @!P1 SYNCS.ARRIVE.TRANS64.RED.A1T0 RZ, [R90+URZ], RZ ;  /* 0x000000ff5aff99a7 */ /* 0x0005ea000810043f */
[----:B------:R-:W3:Y:S01]  /*8e60*/  MUFU.EX2 R135, R135 ;  /* 0x0000008700877308 */ /* 0x000ee20000000800 */
[C---:B0-----:R-:W-:Y:S01]  /*8e70*/  FADD.FTZ R5, R131.reuse, R5 ;  /* 0x0000000583057221 */ /* 0x041fe20000010000 */
[----:B------:R-:W-:-:S03]  /*8e80*/  F2FP.BF16.F32.PACK_AB R137, R131, R130 ;  /* 0x000000828389723e */ /* 0x000fc600000010ff */
[----:B-1----:R-:W-:-:S04]  /*8e90*/  FADD.FTZ R5, R134, R5 ;  /* 0x0000000586057221 */ /* 0x002fc80000010000 */
[C---:B---3--:R-:W-:Y:S01]  /*8ea0*/  FADD.FTZ R5, R135.reuse, R5 ;  /* 0x0000000587057221 */ /* 0x048fe20000010000 */
[----:B------:R-:W-:Y:S01]  /*8eb0*/  F2FP.BF16.F32.PACK_AB R139, R135, R134 ;  /* 0x00000086878b723e */ /* 0x000fe200000010ff */
[----:B--2---:R-:W-:Y:S06]  /*8ec0*/  @P2 BRA `(.L_x_958) ;  /* 0xffffffe400242947 */ /* 0x004fec000383ffff */
.L_x_949:
[----:B------:R-:W-:-:S13]  /*8ed0*/  ISETP.GE.AND P2, PT, R20, R17, PT ;  /* 0x000000111400720c */ /* 0x000fda0003f46270 */
[----:B------:R-:W-:Y:S05]  /*8ee0*/  @!P2 BRA `(.L_x_959) ;  /* 0x0000002c006ca947 */ /* 0x000fea0003800000 */
[----:B------:R-:W-:Y:S01]  /*8ef0*/  IMAD.MOV.U32 R15, RZ, RZ, R11 ;  /* 0x000000ffff0f7224 */ /* 0x000fe200078e000b */
[----:B------:R-:W-:Y:S01]  /*8f00*/  UMOV UR5, UR4 ;  /* 0x0000000400057c82 */ /* 0x000fe20008000000 */
[----:B------:R-:W-:Y:S01]  /*8f10*/  IMAD.MOV.U32 R21, RZ, RZ, R3 ;  /* 0x000000ffff157224 */ /* 0x000fe200078e0003 */
[----:B------:R-:W-:Y:S01]  /*8f20*/  ULDC UR58, c[0x0][0x9e4] ;  /* 0x00027900003a7ab9 */ /* 0x000fe20000000800 */
[----:B------:R-:W-:Y:S01]  /*8f30*/  IMAD.MOV.U32 R22, RZ, RZ, R4 ;  /* 0x000000ffff167224 */ /* 0x000fe200078e0004 */
[----:B------:R-:W-:-:S06]  /*8f40*/  ULDC UR59, c[0x0][0x288] ;  /* 0x0000a200003b7ab9 */ /* 0x000fcc0000000800 */
.L_x_976:
[----:B------:R-:W-:-:S04]  /*8f50*/  UIADD3 UR4, UR5, 0x1, URZ ;  /* 0x0000000105047890 */ /* 0x000fc8000fffe03f */
[----:B------:R-:W-:-:S04]  /*8f60*/  UISETP.NE.AND UP0, UPT, UR4, 0x2, UPT ;  /* 0x000000020400788c */ /* 0x000fc8000bf05270 */
[----:B------:R-:W-:Y:S02]  /*8f70*/  USEL UR6, URZ, 0x1, UP0 ;  /* 0x000000013f067887 */ /* 0x000fe40008000000 */
[----:B------:R-:W-:-:S04]  /*8f80*/  USEL UR4, UR4, URZ, UP0 ;  /* 0x0000003f04047287 */ /* 0x000fc80008000000 */
[----:B------:R-:W-:Y:S01]  /*8f90*/  LOP3.LUT R4, R22, UR6, RZ, 0x3c, !PT ;  /* 0x0000000616047c12 */ /* 0x000fe2000f8e3cff */
[----:B------:R-:W-:Y:S07]  /*8fa0*/  @!P0 BRA `(.L_x_960) ;  /* 0x0000000000048947 */ /* 0x000fee0003800000 */
[----:B------:R-:W-:Y:S01]  /*8fb0*/  BPT.TRAP 0x1 ;  /* 0x000000040000795c */ /* 0x000fe20000300000 */
.L_x_960:
[----:B------:R-:W-:Y:S01]  /*8fc0*/  ULEA UR7, UR4, UR56, 0x3 ;  /* 0x0000003804077291 */ /* 0x000fe2000f8e183f */
[----:B------:R-:W-:-:S08]  /*8fd0*/  SHF.L.U32 R3, R4, 0x1f, RZ ;  /* 0x0000001f04037819 */ /* 0x000fd000000006ff */
[----:B------:R0:W1:Y:S01]  /*8fe0*/  SYNCS.PHASECHK.TRANS64.TRYWAIT P2, [UR7+0x2a830], R3 ;  /* 0x02a83003ff0075a7 */ /* 0x0000620008040147 */
[----:B------:R-:W-:Y:S05]  /*8ff0*/  @!P0 BRA `(.L_x_961) ;  /* 0x0000000000048947 */ /* 0x000fea0003800000 */
[----:B------:R-:W-:Y:S01]  /*9000*/  BPT.TRAP 0x1 ;  /* 0x000000040000795c */ /* 0x000fe20000300000 */
.L_x_961:
[----:B-1----:R-:W-:Y:S05]  /*9010*/  @P2 BRA `(.L_x_962) ;  /* 0x0000000000082947 */ /* 0x002fea0003800000 */
[----:B------:R-:W1:Y:S02]  /*9020*/  SYNCS.PHASECHK.TRANS64.TRYWAIT P2, [UR7+0x2a830], R3 ;  /* 0x02a83003ff0075a7 */ /* 0x000e640008040147 */
[----:B-1----:R-:W-:Y:S05]  /*9030*/  @!P2 BRA `(.L_x_963) ;  /* 0x000000940084a947 */ /* 0x002fea0003800000 */
.L_x_962:
        /* <DEDUP_REMOVED lines=129> */
.L_x_964:
[----:B------:R-:W-:Y:S01]  /*9850*/  ULEA UR11, UR5, UR56, 0x3 ;  /* 0x00000038050b7291 */ /* 0x000fe2000f8e183f */
[----:B------:R-:W-:-:S08]  /*9860*/  SHF.L.U32 R0, R22, 0x1f, RZ ;  /* 0x0000001f16007819 */ /* 0x000fd000000006ff */
[----:B------:R2:W3:Y:S01]  /*9870*/  SYNCS.PHASECHK.TRANS64.TRYWAIT P2, [UR11+0x2a850], R0 ;  /* 0x02a85000ff0075a7 */ /* 0x0004e2000804014b */
[----:B------:R-:W-:Y:S05]  /*9880*/  @!P0 BRA `(.L_x_965) ;  /* 0x0000000000048947 */ /* 0x000fea0003800000 */
[----:B------:R-:W-:Y:S01]  /*9890*/  BPT.TRAP 0x1 ;  /* 0x000000040000795c */ /* 0x000fe20000300000 */
.L_x_965:
[----:B---3--:R-:W-:Y:S05]  /*98a0*/  @P2 BRA `(.L_x_966) ;  /* 0x0000000000082947 */ /* 0x008fea0003800000 */
[----:B------:R-:W3:Y:S02]  /*98b0*/  SYNCS.PHASECHK.TRANS64.TRYWAIT P2, [UR11+0x2a850], R0 ;  /* 0x02a85000ff0075a7 */ /* 0x000ee4000804014b */
[----:B---3--:R-:W-:Y:S05]  /*98c0*/  @!P2 BRA `(.L_x_967) ;  /* 0x0000008c0078a947 */ /* 0x008fea0003800000 */
.L_x_966:
        /* <DEDUP_REMOVED lines=9> */
[----:B------:R-:W-:Y:S01]  /*9960*/  IMAD R22, R20, -0x60, RZ ;  /* 0xffffffa014167824 */ /* 0x000fe200078e02ff */
[----:B------:R-:W-:-:S02]  /*9970*/  ULDC UR19, c[0x0][0x9e0] ;  /* 0x0002780000137ab9 */ /* 0x000fc40000000800 */
[----:B------:R-:W-:-:S04]  /*9980*/  ULOP3.LUT UR6, UR6, 0x3000000, URZ, 0xfc, !UPT ;  /* 0x0300000006067892 */ /* 0x000fc8000f8efc3f */
[----:B------:R-:W-:Y:S01]  /*9990*/  UIMAD UR6, UR5, 0x600, UR6 ;  /* 0x00000600050678a4 */ /* 0x000fe2000f8e0206 */
[----:B--2---:R-:W0:Y:S03]  /*99a0*/  @P2 LDC R0, c[0x0][0x44c] ;  /* 0x00011300ff002b82 */ /* 0x004e260000000800 */
[----:B------:R-:W-:-:S03]  /*99b0*/  UIADD3 UR10, UR6, 0x80, URZ ;  /* 0x00000080060a7890 */ /* 0x000fc6000fffe03f */
[----:B------:R-:W-:Y:S02]  /*99c0*/  UMOV UR14, UR6 ;  /* 0x00000006000e7c82 */ /* 0x000fe40008000000 */
[----:B------:R-:W-:Y:S01]  /*99d0*/  HGMMA.64x128x16.F32.BF16 R24, R156, gdesc[UR12].tnspB, R24, gsb0 ;  /* 0x41e0000c9c187df0 */ /* 0x000fe20008001818 */
[----:B------:R-:W-:Y:S01]  /*99e0*/  UMOV UR15, 0x40000040 ;  /* 0x40000040000f7882 */ /* 0x000fe20000000000 */
[----:B------:R-:W-:Y:S01]  /*99f0*/  UMOV UR14, UR10 ;  /* 0x0000000a000e7c82 */ /* 0x000fe20008000000 */
[----:B------:R-:W-:Y:S01]  /*9a00*/  UIADD3 UR10, UR6, 0x100, URZ ;  /* 0x00000100060a7890 */ /* 0x000fe2000fffe03f */
[----:B------:R-:W1:Y:S01]  /*9a10*/  @P2 LDC R11, c[0x0][0x450] ;  /* 0x00011400ff0b2b82 */ /* 0x000e620000000800 */
[----:B0-----:R-:W-:-:S05]  /*9a20*/  @P2 IMAD.HI.U32 R0, R9, R0, RZ ;  /* 0x0000000009002227 */ /* 0x001fca00078e00ff */
[----:B-1----:R-:W-:Y:S01]  /*9a30*/  @P2 SHF.R.U32.HI R3, RZ, R11, R0 ;  /* 0x0000000bff032219 */ /* 0x002fe20000011600 */
[----:B------:R-:W-:Y:S01]  /*9a40*/  @!P1 VIADD R0, R2, 0x2a840 ;  /* 0x0002a84002009836 */ /* 0x000fe20000000000 */
[----:B------:R-:W-:Y:S01]  /*9a50*/  ISETP.GE.AND P2, PT, R13, 0x1, PT ;  /* 0x000000010d00780c */ /* 0x000fe20003f46270 */
[----:B------:R-:W-:Y:S02]  /*9a60*/  VIADD R11, R22, 0x1 ;  /* 0x00000001160b7836 */ /* 0x000fe40000000000 */
[----:B------:R-:W0:Y:S01]  /*9a70*/  SHFL.IDX PT, R23, R3, RZ, 0x1c1f ;  /* 0x001c1fff03177589 */ /* 0x000e2200000e0000 */
[----:B------:R-:W-:Y:S01]  /*9a80*/  @!P1 PRMT R0, RZ, 0x654, R0 ;  /* 0x00000654ff009816 */ /* 0x000fe20000000000 */
        /* <DEDUP_REMOVED lines=20> */
[----:B------:R-:W-:Y:S01]  /*9bd0*/  HGMMA.64x128x16.F32.BF16 R24, R140, gdesc[UR12].tnspB, R24, gsb0 ;  /* 0x41e0000c8c187df0 */ /* 0x000fe20008001818 */
[----:B------:R-:W-:Y:S01]  /*9be0*/  UMOV UR14, UR6 ;  /* 0x00000006000e7c82 */ /* 0x000fe20008000000 */
[----:B------:R-:W-:Y:S01]  /*9bf0*/  UMOV UR15, 0x40000040 ;  /* 0x40000040000f7882 */ /* 0x000fe20000000000 */
[----:B------:R-:W-:Y:S02]  /*9c00*/  WARPGROUP.DEPBAR.LE gsb0, 0x0 ;  /* 0x00008000000079c5 */ /* 0x000fe40000010000 */
[----:B------:R-:W-:-:S07]  /*9c10*/  WARPGROUP.ARRIVE ;  /* 0x00000000000079c5 */ /* 0x000fce0000000000 */
[----:B------:R-:W-:Y:S03]  /*9c20*/  HGMMA.64x128x16.F32.BF16 R24, R136, gdesc[UR12].tnspB, R24, gsb0 ;  /* 0x41e0000c88187df0 */ /* 0x000fe60008001818 */
[----:B------:R-:W-:Y:S02]  /*9c30*/  WARPGROUP.DEPBAR.LE gsb0, 0x0 ;  /* 0x00008000000079c5 */ /* 0x000fe40000010000 */
[----:B------:R1:W-:Y:S02]  /*9c40*/  @!P1 SYNCS.ARRIVE.TRANS64.RED.A1T0 RZ, [R0+URZ], RZ ;  /* 0x000000ff00ff99a7 */ /* 0x0003e4000810043f */
[----:B-1----:R-:W-:-:S04]  /*9c50*/  IMAD R0, R10, -0x2, R11 ;  /* 0xfffffffe0a007824 */ /* 0x002fc800078e020b */
[C---:B------:R-:W-:Y:S01]  /*9c60*/  VIADD R138, R0.reuse, 0xffffffff ;  /* 0xffffffff008a7836 */ /* 0x040fe20000000000 */
[----:B------:R-:W-:-:S05]  /*9c70*/  IADD3 R2, R0, -UR59, R19 ;  /* 0x8000003b00027c10 */ /* 0x000fca000fffe013 */
[C---:B------:R-:W-:Y:S02]  /*9c80*/  VIADD R136, R2.reuse, UR19 ;  /* 0x0000001302887c36 */ /* 0x040fe40008000000 */
[----:B------:R-:W-:Y:S02]  /*9c90*/  VIADD R137, R2, UR18 ;  /* 0x0000001202897c36 */ /* 0x000fe40008000000 */
[--C-:B0-----:R-:W-:Y:S02]  /*9ca0*/  IMAD.IADD R0, R136, 0x1, R23.reuse ;  /* 0x0000000188007824 */ /* 0x101fe400078e0217 */
[----:B------:R-:W-:Y:S01]  /*9cb0*/  IMAD.IADD R2, R137, 0x1, R23 ;  /* 0x0000000189027824 */ /* 0x000fe200078e0217 */
[----:B------:R-:W-:Y:S06]  /*9cc0*/  @!P2 BRA `(.L_x_968) ;  /* 0x00000000005ca947 */ /* 0x000fec0003800000 */
[----:B------:R-:W-:Y:S01]  /*9cd0*/  ULDC UR5, c[0x0][0x2f0] ;  /* 0x0000bc0000057ab9 */ /* 0x000fe20000000800 */
[----:B------:R-:W-:Y:S01]  /*9ce0*/  BSSY B0, `(.L_x_969) ;  /* 0x0000012000007945 */ /* 0x000fe20003800000 */
[----:B------:R-:W-:-:S04]  /*9cf0*/  IMAD R11, R16, UR5, R23 ;  /* 0x00000005100b7c24 */ /* 0x000fc8000f8e0217 */
        /* <DEDUP_REMOVED lines=11> */
.L_x_970:
[----:B------:R-:W-:-:S05]  /*9db0*/  IMAD.U32 R23, RZ, RZ, UR58 ;  /* 0x0000003aff177e24 */ /* 0x000fca000f8e00ff */
[----:B------:R-:W-:-:S13]  /*9dc0*/  ISETP.NE.AND P2, PT, R23, 0x1, PT ;  /* 0x000000011700780c */ /* 0x000fda0003f45270 */
[----:B------:R-:W0:Y:S02]  /*9dd0*/  @P2 LDC.64 R140, c[0x0][0x9e8] ;  /* 0x00027a00ff8c2b82 */ /* 0x000e240000000a00 */
[----:B0-----:R-:W-:-:S05]  /*9de0*/  @P2 IMAD.HI.U32 R14, R11, R140, RZ ;  /* 0x0000008c0b0e2227 */ /* 0x001fca00078e00ff */
[----:B------:R-:W-:-:S07]  /*9df0*/  @P2 SHF.R.U32.HI R11, RZ, R141, R14 ;  /* 0x0000008dff0b2219 */ /* 0x000fce000001160e */
.L_x_971:
[----:B------:R-:W-:Y:S05]  /*9e00*/  BSYNC B0 ;  /* 0x0000000000007941 */ /* 0x000fea0003800000 */
.L_x_969:
[----:B------:R-:W-:-:S05]  /*9e10*/  IMAD R11, R11, R23, R138 ;  /* 0x000000170b0b7224 */ /* 0x000fca00078e028a */
[----:B------:R-:W-:Y:S02]  /*9e20*/  VIADDMNMX R0, R11, R23, R0, PT ;  /* 0x000000170b007246 */ /* 0x000fe40003800100 */
[----:B------:R-:W-:-:S07]  /*9e30*/  VIMNMX R2, R2, R11, !PT ;  /* 0x0000000b02027248 */ /* 0x000fce0007fe0100 */
.L_x_968:
[C---:B------:R-:W-:Y:S01]  /*9e40*/  ISETP.GE.AND P2, PT, R22.reuse, 0x2, PT ;  /* 0x000000021600780c */ /* 0x040fe20003f46270 */
[----:B------:R-:W0:Y:S01]  /*9e50*/  SHFL.IDX PT, R3, R3, 0x1, 0x1c1f ;  /* 0x003c1f0003037f89 */ /* 0x000e2200000e0000 */
[----:B------:R-:W-:Y:S02]  /*9e60*/  ISETP.GE.AND P5, PT, R22, 0xa, PT ;  /* 0x0000000a1600780c */ /* 0x000fe40003fa6270 */
        /* <DEDUP_REMOVED lines=116> */
[----:B------:R-:W-:-:S13]  /*a5b0*/  ISETP.GE.AND P6, PT, R13, 0x1, PT ;  /* 0x000000010d00780c */ /* 0x000fda0003fc6270 */
[----:B------:R-:W-:Y:S05]  /*a5c0*/  @!P6 BRA `(.L_x_972) ;  /* 0x00000000005ce947 */ /* 0x000fea0003800000 */
        /* <DEDUP_REMOVED lines=14> */
.L_x_974:
[----:B------:R-:W-:-:S05]  /*a6b0*/  IMAD.U32 R22, RZ, RZ, UR58 ;  /* 0x0000003aff167e24 */ /* 0x000fca000f8e00ff */
[----:B------:R-:W-:-:S13]  /*a6c0*/  ISETP.NE.AND P6, PT, R22, 0x1, PT ;  /* 0x000000011600780c */ /* 0x000fda0003fc5270 */
[----:B------:R-:W0:Y:S02]  /*a6d0*/  @P6 LDC.64 R104, c[0x0][0x9e8] ;  /* 0x00027a00ff686b82 */ /* 0x000e240000000a00 */
[----:B0-----:R-:W-:-:S05]  /*a6e0*/  @P6 IMAD.HI.U32 R14, R3, R104, RZ ;  /* 0x00000068030e6227 */ /* 0x001fca00078e00ff */
[----:B------:R-:W-:-:S07]  /*a6f0*/  @P6 SHF.R.U32.HI R3, RZ, R105, R14 ;  /* 0x00000069ff036219 */ /* 0x000fce000001160e */
.L_x_975:
[----:B------:R-:W-:Y:S05]  /*a700*/  BSYNC B0 ;  /* 0x0000000000007941 */ /* 0x000fea0003800000 */
.L_x_973:
[----:B------:R-:W-:-:S05]  /*a710*/  IMAD R3, R3, R22, R138 ;  /* 0x0000001603037224 */ /* 0x000fca00078e028a */
[----:B------:R-:W-:Y:S02]  /*a720*/  VIADDMNMX R0, R3, R22, R0, PT ;  /* 0x0000001603007246 */ /* 0x000fe40003800100 */
[----:B------:R-:W-:-:S07]  /*a730*/  VIMNMX R2, R2, R3, !PT ;  /* 0x0000000302027248 */ /* 0x000fce0007fe0100 */
.L_x_972:
        /* <DEDUP_REMOVED lines=139> */
[----:B------:R-:W-:Y:S01]  /*aff0*/  MUFU.EX2 R163, R163 ;  /* 0x000000a300a37308 */ /* 0x000fe20000000800 */
        /* <DEDUP_REMOVED lines=8> */
[----:B------:R-:W-:Y:S01]  /*b080*/  MUFU.EX2 R156, R156 ;  /* 0x0000009c009c7308 */ /* 0x000fe20000000800 */
        /* <DEDUP_REMOVED lines=34> */
[----:B------:R-:W-:Y:S02]  /*b2b0*/  MUFU.EX2 R148, R148 ;  /* 0x0000009400947308 */ /* 0x000fe40000000800 */
[----:B------:R-:W0:Y:S06]  /*b2c0*/  SHFL.BFLY PT, R139, R22, 0x2, 0x1f ;  /* 0x0c401f00168b7f89 */ /* 0x000e2c00000e0000 */
[----:B------:R-:W-:Y:S08]  /*b2d0*/  MUFU.EX2 R145, R145 ;  /* 0x0000009100917308 */ /* 0x000ff00000000800 */
[----:B------:R-:W-:Y:S08]  /*b2e0*/  MUFU.EX2 R150, R150 ;  /* 0x0000009600967308 */ /* 0x000ff00000000800 */
[----:B------:R-:W-:Y:S01]  /*b2f0*/  MUFU.EX2 R109, R109 ;  /* 0x0000006d006d7308 */ /* 0x000fe20000000800 */
[----:B0-----:R-:W-:-:S05]  /*b300*/  FMNMX.FTZ R139, R22, R139, !PT ;  /* 0x0000008b168b7209 */ /* 0x001fca0007810000 */
[----:B------:R-:W0:Y:S02]  /*b310*/  SHFL.BFLY PT, R0, R139, 0x1, 0x1f ;  /* 0x0c201f008b007f89 */ /* 0x000e2400000e0000 */
[----:B------:R-:W-:Y:S08]  /*b320*/  MUFU.EX2 R144, R144 ;  /* 0x0000009000907308 */ /* 0x000ff00000000800 */
[----:B------:R-:W-:Y:S08]  /*b330*/  MUFU.EX2 R89, R89 ;  /* 0x0000005900597308 */ /* 0x000ff00000000800 */
[----:B------:R-:W-:Y:S01]  /*b340*/  MUFU.EX2 R146, R146 ;  /* 0x0000009200927308 */ /* 0x000fe20000000800 */
[----:B0-----:R-:W-:Y:S01]  /*b350*/  FMNMX.FTZ R11, R139, R0, !PT ;  /* 0x000000008b0b7209 */ /* 0x001fe20007810000 */
[----:B------:R-:W-:-:S06]  /*b360*/  FMUL.FTZ R0, R93, R14 ;  /* 0x0000000e5d007220 */ /* 0x000fcc0000410000 */
[----:B------:R-:W-:Y:S01]  /*b370*/  MUFU.EX2 R101, R101 ;  /* 0x0000006500657308 */ /* 0x000fe20000000800 */
[C---:B------:R-:W-:Y:S01]  /*b380*/  FSETP.NEU.FTZ.AND P2, PT, R11.reuse, -INF , PT ;  /* 0xff8000000b00780b */ /* 0x040fe20003f5d000 */
[----:B------:R-:W-:-:S05]  /*b390*/  FMUL.FTZ R2, R11, R14 ;  /* 0x0000000e0b027220 */ /* 0x000fca0000410000 */
[----:B------:R-:W-:Y:S01]  /*b3a0*/  FSEL R88, R2, RZ, P2 ;  /* 0x000000ff02587208 */ /* 0x000fe20001000000 */
[----:B------:R-:W0:Y:S01]  /*b3b0*/  MUFU.EX2 R0, R0 ;  /* 0x0000000000007308 */ /* 0x000e220000000800 */
[----:B------:R-:W-:Y:S02]  /*b3c0*/  FSEL R2, R11, RZ, P2 ;  /* 0x000000ff0b027208 */ /* 0x000fe40001000000 */
[----:B------:R-:W-:Y:S01]  /*b3d0*/  ISETP.GT.AND P2, PT, R20, R17, PT ;  /* 0x000000111400720c */ /* 0x000fe20003f44270 */
[-CC-:B------:R-:W-:Y:S01]  /*b3e0*/  FFMA.FTZ R93, R90, R14.reuse, -R88.reuse ;  /* 0x0000000e5a5d7223 */ /* 0x180fe20000010858 */
[-CC-:B------:R-:W-:Y:S01]  /*b3f0*/  FFMA.FTZ R91, R91, R14.reuse, -R88.reuse ;  /* 0x0000000e5b5b7223 */ /* 0x180fe20000010858 */
[----:B------:R-:W-:Y:S01]  /*b400*/  FADD.FTZ R15, -R2, R15 ;  /* 0x0000000f020f7221 */ /* 0x000fe20000010100 */
[-CC-:B------:R-:W-:Y:S01]  /*b410*/  FFMA.FTZ R22, R105, R14.reuse, -R88.reuse ;  /* 0x0000000e69167223 */ /* 0x180fe20000010858 */
[-CC-:B------:R-:W-:Y:S01]  /*b420*/  FFMA.FTZ R95, R95, R14.reuse, -R88.reuse ;  /* 0x0000000e5f5f7223 */ /* 0x180fe20000010858 */
[----:B------:R0:W-:Y:S01]  /*b430*/  MUFU.EX2 R92, R91 ;  /* 0x0000005b005c7308 */ /* 0x0001e20000000800 */
[-C--:B------:R-:W-:Y:S01]  /*b440*/  FMUL.FTZ R15, R15, R14.reuse ;  /* 0x0000000e0f0f7220 */ /* 0x080fe20000410000 */
[-CC-:B------:R-:W-:Y:S01]  /*b450*/  FFMA.FTZ R137, R137, R14.reuse, -R88.reuse ;  /* 0x0000000e89897223 */ /* 0x180fe20000010858 */
[-CC-:B------:R-:W-:Y:S01]  /*b460*/  FFMA.FTZ R99, R99, R14.reuse, -R88.reuse ;  /* 0x0000000e63637223 */ /* 0x180fe20000010858 */
[-CC-:B------:R-:W-:Y:S01]  /*b470*/  FFMA.FTZ R141, R141, R14.reuse, -R88.reuse ;  /* 0x0000000e8d8d7223 */ /* 0x180fe20000010858 */
[-CC-:B------:R-:W-:Y:S01]  /*b480*/  FFMA.FTZ R103, R103, R14.reuse, -R88.reuse ;  /* 0x0000000e67677223 */ /* 0x180fe20000010858 */
[-CC-:B------:R-:W-:Y:S01]  /*b490*/  FFMA.FTZ R143, R143, R14.reuse, -R88.reuse ;  /* 0x0000000e8f8f7223 */ /* 0x180fe20000010858 */
[--C-:B------:R-:W-:Y:S01]  /*b4a0*/  FFMA.FTZ R147, R147, R14, -R88.reuse ;  /* 0x0000000e93937223 */ /* 0x100fe20000010858 */
[----:B------:R-:W-:Y:S01]  /*b4b0*/  MUFU.EX2 R93, R93 ;  /* 0x0000005d005d7308 */ /* 0x000fe20000000800 */
[----:B0-----:R-:W-:Y:S01]  /*b4c0*/  FFMA.FTZ R91, R0, R8, R163 ;  /* 0x00000008005b7223 */ /* 0x001fe200000100a3 */
[-CC-:B------:R-:W-:Y:S01]  /*b4d0*/  FFMA.FTZ R149, R149, R14.reuse, -R88.reuse ;  /* 0x0000000e95957223 */ /* 0x180fe20000010858 */
[-CC-:B------:R-:W-:Y:S01]  /*b4e0*/  FFMA.FTZ R151, R151, R14.reuse, -R88.reuse ;  /* 0x0000000e97977223 */ /* 0x180fe20000010858 */
[-CC-:B------:R-:W-:Y:S01]  /*b4f0*/  FFMA.FTZ R107, R107, R14.reuse, -R88.reuse ;  /* 0x0000000e6b6b7223 */ /* 0x180fe20000010858 */
[----:B------:R-:W-:Y:S01]  /*b500*/  FADD.FTZ R91, R156, R91 ;  /* 0x0000005b9c5b7221 */ /* 0x000fe20000010000 */
[-CC-:B------:R-:W-:Y:S01]  /*b510*/  FFMA.FTZ R115, R115, R14.reuse, -R88.reuse ;  /* 0x0000000e73737223 */ /* 0x180fe20000010858 */
[-CC-:B------:R-:W-:Y:S01]  /*b520*/  FFMA.FTZ R111, R111, R14.reuse, -R88.reuse ;  /* 0x0000000e6f6f7223 */ /* 0x180fe20000010858 */
[----:B------:R0:W1:Y:S01]  /*b530*/  MUFU.EX2 R2, R15 ;  /* 0x0000000f00027308 */ /* 0x0000620000000800 */
[----:B------:R-:W-:Y:S01]  /*b540*/  FADD.FTZ R8, R158, R91 ;  /* 0x0000005b9e087221 */ /* 0x000fe20000010000 */
[----:B------:R-:W-:Y:S01]  /*b550*/  FFMA.FTZ R119, R119, R14, -R88 ;  /* 0x0000000e77777223 */ /* 0x000fe20000010858 */
[----:B------:R-:W-:-:S02]  /*b560*/  IMAD.U32 R90, RZ, RZ, UR11 ;  /* 0x0000000bff5a7e24 */ /* 0x000fc4000f8e00ff */
[-C--:B------:R-:W-:Y:S01]  /*b570*/  FFMA.FTZ R157, R157, R14.reuse, -R88 ;  /* 0x0000000e9d9d7223 */ /* 0x080fe20000010858 */
[----:B------:R-:W-:Y:S01]  /*b580*/  FADD.FTZ R91, R165, R8 ;  /* 0x00000008a55b7221 */ /* 0x000fe20000010000 */
[-CC-:B------:R-:W-:Y:S01]  /*b590*/  FFMA.FTZ R123, R123, R14.reuse, -R88.reuse ;  /* 0x0000000e7b7b7223 */ /* 0x180fe20000010858 */
[----:B------:R-:W-:Y:S01]  /*b5a0*/  @!P1 VIADD R90, R90, 0x2a860 ;  /* 0x0002a8605a5a9836 */ /* 0x000fe20000000000 */
[----:B------:R-:W2:Y:S01]  /*b5b0*/  MUFU.EX2 R22, R22 ;  /* 0x0000001600167308 */ /* 0x000ea20000000800 */
[----:B------:R-:W-:Y:S01]  /*b5c0*/  FADD.FTZ R8, R152, R91 ;  /* 0x0000005b98087221 */ /* 0x000fe20000010000 */
[-CC-:B------:R-:W-:Y:S01]  /*b5d0*/  FFMA.FTZ R159, R159, R14.reuse, -R88.reuse ;  /* 0x0000000e9f9f7223 */ /* 0x180fe20000010858 */
[-C--:B------:R-:W-:Y:S01]  /*b5e0*/  FFMA.FTZ R127, R127, R14.reuse, -R88 ;  /* 0x0000000e7f7f7223 */ /* 0x080fe20000010858 */
[----:B------:R-:W-:Y:S01]  /*b5f0*/  @!P1 PRMT R90, RZ, 0x654, R90 ;  /* 0x00000654ff5a9816 */ /* 0x000fe2000000005a */
[----:B0-----:R-:W-:Y:S01]  /*b600*/  FADD.FTZ R15, R167, R8 ;  /* 0x00000008a70f7221 */ /* 0x001fe20000010000 */
[-CC-:B------:R-:W-:Y:S01]  /*b610*/  FFMA.FTZ R161, R161, R14.reuse, -R88.reuse ;  /* 0x0000000ea1a17223 */ /* 0x180fe20000010858 */
[-CC-:B------:R-:W-:Y:S01]  /*b620*/  FFMA.FTZ R131, R131, R14.reuse, -R88.reuse ;  /* 0x0000000e83837223 */ /* 0x180fe20000010858 */
[----:B------:R-:W0:Y:S01]  /*b630*/  MUFU.EX2 R95, R95 ;  /* 0x0000005f005f7308 */ /* 0x000e220000000800 */
[----:B-1----:R-:W-:Y:S01]  /*b640*/  FFMA.FTZ R5, R2, R5, R93 ;  /* 0x0000000502057223 */ /* 0x002fe2000001005d */
[----:B------:R-:W-:Y:S01]  /*b650*/  FADD.FTZ R8, R154, R15 ;  /* 0x0000000f9a087221 */ /* 0x000fe20000010000 */
[----:B------:R1:W-:Y:S01]  /*b660*/  @!P1 SYNCS.ARRIVE.TRANS64.RED.A1T0 RZ, [R90+URZ], RZ ;  /* 0x000000ff5aff99a7 */ /* 0x0003e2000810043f */
[-C--:B------:R-:W-:Y:S01]  /*b670*/  FFMA.FTZ R153, R153, R14.reuse, -R88 ;  /* 0x0000000e99997223 */ /* 0x080fe20000010858 */
[----:B------:R-:W-:Y:S01]  /*b680*/  FADD.FTZ R5, R92, R5 ;  /* 0x000000055c057221 */ /* 0x000fe20000010000 */
[----:B------:R-:W-:Y:S01]  /*b690*/  FADD.FTZ R15, R155, R8 ;  /* 0x000000089b0f7221 */ /* 0x000fe20000010000 */
[----:B------:R-:W-:Y:S01]  /*b6a0*/  FFMA.FTZ R88, R135, R14, -R88 ;  /* 0x0000000e87587223 */ /* 0x000fe20000010858 */
[----:B------:R-:W3:Y:S01]  /*b6b0*/  MUFU.EX2 R94, R137 ;  /* 0x00000089005e7308 */ /* 0x000ee20000000800 */
[----:B--2---:R-:W-:Y:S01]  /*b6c0*/  FADD.FTZ R5, R22, R5 ;  /* 0x0000000516057221 */ /* 0x004fe20000010000 */
[----:B------:R-:W-:Y:S01]  /*b6d0*/  FADD.FTZ R8, R148, R15 ;  /* 0x0000000f94087221 */ /* 0x000fe20000010000 */
[----:B------:R-:W-:Y:S01]  /*b6e0*/  F2FP.BF16.F32.PACK_AB R154, R155, R154 ;  /* 0x0000009a9b9a723e */ /* 0x000fe200000010ff */
[----:B------:R-:W-:Y:S01]  /*b6f0*/  VIADD R20, R20, 0xffffffff ;  /* 0xffffffff14147836 */ /* 0x000fe20000000000 */
[C---:B------:R-:W-:Y:S01]  /*b700*/  F2FP.BF16.F32.PACK_AB R148, R145.reuse, R148 ;  /* 0x000000949194723e */ /* 0x040fe200000010ff */
[----:B------:R-:W-:Y:S01]  /*b710*/  FADD.FTZ R15, R145, R8 ;  /* 0x00000008910f7221 */ /* 0x000fe20000010000 */
[----:B------:R-:W-:Y:S01]  /*b720*/  F2FP.BF16.F32.PACK_AB R156, R156, R163 ;  /* 0x000000a39c9c723e */ /* 0x000fe200000010ff */
[----:B------:R-:W2:Y:S01]  /*b730*/  MUFU.EX2 R99, R99 ;  /* 0x0000006300637308 */ /* 0x000ea20000000800 */
[----:B0-----:R-:W-:Y:S01]  /*b740*/  FADD.FTZ R5, R95, R5 ;  /* 0x000000055f057221 */ /* 0x001fe20000010000 */
[----:B------:R-:W-:Y:S01]  /*b750*/  FADD.FTZ R8, R150, R15 ;  /* 0x0000000f96087221 */ /* 0x000fe20000010000 */
[----:B------:R-:W-:-:S02]  /*b760*/  F2FP.BF16.F32.PACK_AB R158, R165, R158 ;  /* 0x0000009ea59e723e */ /* 0x000fc400000010ff */
[----:B------:R-:W-:Y:S01]  /*b770*/  F2FP.BF16.F32.PACK_AB R152, R167, R152 ;  /* 0x00000098a798723e */ /* 0x000fe200000010ff */
[C---:B------:R-:W-:Y:S01]  /*b780*/  FADD.FTZ R15, R109.reuse, R8 ;  /* 0x000000086d0f7221 */ /* 0x040fe20000010000 */
[----:B------:R-:W-:Y:S01]  /*b790*/  F2FP.BF16.F32.PACK_AB R150, R109, R150 ;  /* 0x000000966d96723e */ /* 0x000fe200000010ff */
[----:B------:R-:W0:Y:S01]  /*b7a0*/  MUFU.EX2 R96, R141 ;  /* 0x0000008d00607308 */ /* 0x000e220000000800 */
[----:B---3--:R-:W-:Y:S01]  /*b7b0*/  FADD.FTZ R5, R94, R5 ;  /* 0x000000055e057221 */ /* 0x008fe20000010000 */
[----:B------:R-:W-:Y:S01]  /*b7c0*/  FADD.FTZ R8, R144, R15 ;  /* 0x0000000f90087221 */ /* 0x000fe20000010000 */
[----:B------:R-:W-:-:S03]  /*b7d0*/  F2FP.BF16.F32.PACK_AB R144, R89, R144 ;  /* 0x000000905990723e */ /* 0x000fc600000010ff */
[----:B------:R-:W-:Y:S02]  /*b7e0*/  FADD.FTZ R15, R89, R8 ;  /* 0x00000008590f7221 */ /* 0x000fe40000010000 */
[----:B------:R-:W3:Y:S01]  /*b7f0*/  MUFU.EX2 R103, R103 ;  /* 0x0000006700677308 */ /* 0x000ee20000000800 */
[----:B--2---:R-:W-:Y:S01]  /*b800*/  FADD.FTZ R5, R99, R5 ;  /* 0x0000000563057221 */ /* 0x004fe20000010000 */
[----:B------:R-:W-:Y:S01]  /*b810*/  FADD.FTZ R8, R146, R15 ;  /* 0x0000000f92087221 */ /* 0x000fe20000010000 */
[----:B------:R-:W-:-:S03]  /*b820*/  F2FP.BF16.F32.PACK_AB R146, R101, R146 ;  /* 0x000000926592723e */ /* 0x000fc600000010ff */
[----:B------:R-:W-:Y:S02]  /*b830*/  FADD.FTZ R15, R101, R8 ;  /* 0x00000008650f7221 */ /* 0x000fe40000010000 */
[----:B------:R-:W2:Y:S01]  /*b840*/  MUFU.EX2 R98, R143 ;  /* 0x0000008f00627308 */ /* 0x000ea20000000800 */
[----:B0-----:R-:W-:-:S07]  /*b850*/  FADD.FTZ R5, R96, R5 ;  /* 0x0000000560057221 */ /* 0x001fce0000010000 */
[----:B------:R-:W0:Y:S01]  /*b860*/  MUFU.EX2 R147, R147 ;  /* 0x0000009300937308 */ /* 0x000e220000000800 */
[C---:B---3--:R-:W-:Y:S01]  /*b870*/  FADD.FTZ R5, R103.reuse, R5 ;  /* 0x0000000567057221 */ /* 0x048fe20000010000 */
[----:B------:R-:W-:-:S06]  /*b880*/  F2FP.BF16.F32.PACK_AB R155, R103, R96 ;  /* 0x00000060679b723e */ /* 0x000fcc00000010ff */
[----:B------:R3:W4:Y:S01]  /*b890*/  MUFU.EX2 R100, R149 ;  /* 0x0000009500647308 */ /* 0x0007220000000800 */
[----:B--2---:R-:W-:-:S07]  /*b8a0*/  FADD.FTZ R5, R98, R5 ;  /* 0x0000000562057221 */ /* 0x004fce0000010000 */
[----:B------:R-:W2:Y:S01]  /*b8b0*/  MUFU.EX2 R151, R151 ;  /* 0x0000009700977308 */ /* 0x000ea20000000800 */
[C---:B0-----:R-:W-:Y:S01]  /*b8c0*/  FADD.FTZ R5, R147.reuse, R5 ;  /* 0x0000000593057221 */ /* 0x041fe20000010000 */
[----:B---3--:R-:W-:-:S06]  /*b8d0*/  F2FP.BF16.F32.PACK_AB R149, R147, R98 ;  /* 0x000000629395723e */ /* 0x008fcc00000010ff */
[----:B------:R-:W0:Y:S01]  /*b8e0*/  MUFU.EX2 R102, R107 ;  /* 0x0000006b00667308 */ /* 0x000e220000000800 */
[----:B----4-:R-:W-:-:S07]  /*b8f0*/  FADD.FTZ R5, R100, R5 ;  /* 0x0000000564057221 */ /* 0x010fce0000010000 */
[----:B------:R-:W3:Y:S01]  /*b900*/  MUFU.EX2 R115, R115 ;  /* 0x0000007300737308 */ /* 0x000ee20000000800 */
[C---:B--2---:R-:W-:Y:S01]  /*b910*/  FADD.FTZ R5, R151.reuse, R5 ;  /* 0x0000000597057221 */ /* 0x044fe20000010000 */
[----:B------:R-:W-:-:S06]  /*b920*/  F2FP.BF16.F32.PACK_AB R151, R151, R100 ;  /* 0x000000649797723e */ /* 0x000fcc00000010ff */
[----:B------:R-:W2:Y:S01]  /*b930*/  MUFU.EX2 R104, R111 ;  /* 0x0000006f00687308 */ /* 0x000ea20000000800 */
[----:B0-----:R-:W-:-:S07]  /*b940*/  FADD.FTZ R5, R102, R5 ;  /* 0x0000000566057221 */ /* 0x001fce0000010000 */
[----:B------:R-:W0:Y:S01]  /*b950*/  MUFU.EX2 R119, R119 ;  /* 0x0000007700777308 */ /* 0x000e220000000800 */
[C---:B---3--:R-:W-:Y:S01]  /*b960*/  FADD.FTZ R5, R115.reuse, R5 ;  /* 0x0000000573057221 */ /* 0x048fe20000010000 */
[----:B------:R-:W-:-:S06]  /*b970*/  F2FP.BF16.F32.PACK_AB R145, R115, R102 ;  /* 0x000000667391723e */ /* 0x000fcc00000010ff */
[----:B------:R-:W3:Y:S01]  /*b980*/  MUFU.EX2 R140, R140 ;  /* 0x0000008c008c7308 */ /* 0x000ee20000000800 */
[----:B--2---:R-:W-:-:S07]  /*b990*/  FADD.FTZ R5, R104, R5 ;  /* 0x0000000568057221 */ /* 0x004fce0000010000 */
[----:B------:R2:W4:Y:S01]  /*b9a0*/  MUFU.EX2 R106, R157 ;  /* 0x0000009d006a7308 */ /* 0x0005220000000800 */
[C---:B0-----:R-:W-:Y:S01]  /*b9b0*/  FADD.FTZ R5, R119.reuse, R5 ;  /* 0x0000000577057221 */ /* 0x041fe20000010000 */
[----:B------:R-:W-:-:S06]  /*b9c0*/  F2FP.BF16.F32.PACK_AB R147, R119, R104 ;  /* 0x000000687793723e */ /* 0x000fcc00000010ff */
[----:B------:R-:W0:Y:S01]  /*b9d0*/  MUFU.EX2 R23, R23 ;  /* 0x0000001700177308 */ /* 0x000e220000000800 */
[----:B---3--:R-:W-:Y:S01]  /*b9e0*/  FADD.FTZ R8, R140, R15 ;  /* 0x0000000f8c087221 */ /* 0x008fe20000010000 */
[----:B--2---:R-:W-:-:S06]  /*b9f0*/  F2FP.BF16.F32.PACK_AB R157, R92, R93 ;  /* 0x0000005d5c9d723e */ /* 0x004fcc00000010ff */
[----:B------:R-:W2:Y:S01]  /*ba00*/  MUFU.EX2 R123, R123 ;  /* 0x0000007b007b7308 */ /* 0x000ea20000000800 */
[----:B----4-:R-:W-:-:S07]  /*ba10*/  FADD.FTZ R5, R106, R5 ;  /* 0x000000056a057221 */ /* 0x010fce0000010000 */
[----:B------:R-:W3:Y:S01]  /*ba20*/  MUFU.EX2 R142, R142 ;  /* 0x0000008e008e7308 */ /* 0x000ee20000000800 */
[C---:B0-----:R-:W-:Y:S01]  /*ba30*/  FADD.FTZ R15, R23.reuse, R8 ;  /* 0x00000008170f7221 */ /* 0x041fe20000010000 */
[----:B------:R-:W-:-:S06]  /*ba40*/  F2FP.BF16.F32.PACK_AB R140, R23, R140 ;  /* 0x0000008c178c723e */ /* 0x000fcc00000010ff */
[----:B-1----:R0:W1:Y:S01]  /*ba50*/  MUFU.EX2 R90, R159 ;  /* 0x0000009f005a7308 */ /* 0x0020620000000800 */
[C---:B--2---:R-:W-:Y:S01]  /*ba60*/  FADD.FTZ R5, R123.reuse, R5 ;  /* 0x000000057b057221 */ /* 0x044fe20000010000 */
[----:B------:R-:W-:-:S06]  /*ba70*/  F2FP.BF16.F32.PACK_AB R141, R123, R106 ;  /* 0x0000006a7b8d723e */ /* 0x000fcc00000010ff */
[----:B------:R-:W2:Y:S01]  /*ba80*/  MUFU.EX2 R113, R113 ;  /* 0x0000007100717308 */ /* 0x000ea20000000800 */
[----:B---3--:R-:W-:Y:S01]  /*ba90*/  FADD.FTZ R8, R142, R15 ;  /* 0x0000000f8e087221 */ /* 0x008fe20000010000 */
[----:B0-----:R-:W-:Y:S01]  /*baa0*/  F2FP.BF16.F32.PACK_AB R159, R95, R22 ;  /* 0x000000165f9f723e */ /* 0x001fe200000010ff */
[----:B------:R-:W-:-:S05]  /*bab0*/  IMAD.MOV.U32 R22, RZ, RZ, R4 ;  /* 0x000000ffff167224 */ /* 0x000fca00078e0004 */
        /* <DEDUP_REMOVED lines=20> */
[----:B0-----:R-:W-:Y:S01]  /*bc00*/  F2FP.BF16.F32.PACK_AB R153, R99, R94 ;  /* 0x0000005e6399723e */ /* 0x001fe200000010ff */
[----:B------:R-:W-:-:S05]  /*bc10*/  IMAD.MOV.U32 R15, RZ, RZ, R11 ;  /* 0x000000ffff0f7224 */ /* 0x000fca00078e000b */
[----:B------:R-:W0:Y:S01]  /*bc20*/  MUFU.EX2 R88, R88 ;  /* 0x0000005800587308 */ /* 0x000e220000000800 */
[----:B---3--:R-:W-:Y:S01]  /*bc30*/  FADD.FTZ R5, R110, R5 ;  /* 0x000000056e057221 */ /* 0x008fe20000010000 */
[C---:B-1----:R-:W-:Y:S01]  /*bc40*/  FADD.FTZ R8, R21.reuse, R8 ;  /* 0x0000000815087221 */ /* 0x042fe20000010000 */
[----:B------:R-:W-:Y:S01]  /*bc50*/  F2FP.BF16.F32.PACK_AB R138, R21, R138 ;  /* 0x0000008a158a723e */ /* 0x000fe200000010ff */
[----:B------:R-:W-:Y:S02]  /*bc60*/  IMAD.MOV.U32 R21, RZ, RZ, R3 ;  /* 0x000000ffff157224 */ /* 0x000fe400078e0003 */
[C---:B0-----:R-:W-:Y:S01]  /*bc70*/  FADD.FTZ R5, R88.reuse, R5 ;  /* 0x0000000558057221 */ /* 0x041fe20000010000 */
[----:B------:R-:W-:Y:S01]  /*bc80*/  F2FP.BF16.F32.PACK_AB R139, R88, R110 ;  /* 0x0000006e588b723e */ /* 0x000fe200000010ff */
[----:B------:R-:W-:Y:S06]  /*bc90*/  @P2 BRA `(.L_x_976) ;  /* 0xffffffd000ac2947 */ /* 0x000fec000383ffff */
.L_x_959:
        /* <DEDUP_REMOVED lines=67> */
.L_x_977:
[----:B------:R-:W-:Y:S01]  /*c0d0*/  ULEA UR5, UR4, UR56, 0x3 ;  /* 0x0000003804057291 */ /* 0x000fe2000f8e183f */
[----:B------:R-:W-:-:S08]  /*c0e0*/  SHF.L.U32 R4, R4, 0x1f, RZ ;  /* 0x0000001f04047819 */ /* 0x000fd000000006ff */
[----:B------:R0:W1:Y:S01]  /*c0f0*/  SYNCS.PHASECHK.TRANS64.TRYWAIT P2, [UR5+0x2a850], R4 ;  /* 0x02a85004ff0075a7 */ /* 0x0000620008040145 */
[----:B------:R-:W-:Y:S05]  /*c100*/  @!P0 BRA `(.L_x_978) ;  /* 0x0000000000048947 */ /* 0x000fea0003800000 */
[----:B------:R-:W-:Y:S01]  /*c110*/  BPT.TRAP 0x1 ;  /* 0x000000040000795c */ /* 0x000fe20000300000 */
.L_x_978:
[----:B-1----:R-:W-:Y:S05]  /*c120*/  @P2 BRA `(.L_x_979) ;  /* 0x0000000000082947 */ /* 0x002fea0003800000 */
[----:B------:R-:W1:Y:S02]  /*c130*/  SYNCS.PHASECHK.TRANS64.TRYWAIT P0, [UR5+0x2a850], R4 ;  /* 0x02a85004ff0075a7 */ /* 0x000e640008000145 */
[----:B-1----:R-:W-:Y:S05]  /*c140*/  @!P0 BRA `(.L_x_980) ;  /* 0x0000006400708947 */ /* 0x002fea0003800000 */
.L_x_979:
[----:B------:R-:W-:Y:S01]  /*c150*/  UIADD3 UR56, UR56, 0x400, URZ ;  /* 0x0000040038387890 */ /* 0x000fe2000fffe03f */
[----:B------:R-:W-:Y:S01]  /*c160*/  WARPGROUP.ARRIVE ;  /* 0x00000000000079c5 */ /* 0x000fe20000000000 */
[----:B------:R-:W-:Y:S01]  /*c170*/  UMOV UR7, 0x40000040 ;  /* 0x4000004000077882 */ /* 0x000fe20000000000 */
[----:B-1----:R-:W1:Y:S01]  /*c180*/  SHFL.BFLY PT, R7, R8, 0x2, 0x1f ;  /* 0x0c401f0008077f89 */ /* 0x002e6200000e0000 */
[----:B------:R-:W-:Y:S01]  /*c190*/  USHF.R.U32.HI UR56, URZ, 0x4, UR56 ;  /* 0x000000043f387899 */ /* 0x000fe20008011638 */
[----:B------:R-:W-:Y:S02]  /*c1a0*/  IMAD.U32 R10, RZ, RZ, UR5 ;  /* 0x00000005ff0a7e24 */ /* 0x000fe4000f8e00ff */
[----:B------:R-:W2:Y:S01]  /*c1b0*/  SHFL.BFLY PT, R0, R5, 0x2, 0x1f ;  /* 0x0c401f0005007f89 */ /* 0x000ea200000e0000 */
[----:B------:R-:W-:Y:S01]  /*c1c0*/  ULOP3.LUT UR56, UR56, 0x3fff, URZ, 0xc0, !UPT ;  /* 0x00003fff38387892 */ /* 0x000fe2000f8ec03f */
[----:B------:R-:W-:Y:S02]  /*c1d0*/  @!P1 VIADD R10, R10, 0x2a860 ;  /* 0x0002a8600a0a9836 */ /* 0x000fe40000000000 */
[----:B0-----:R-:W-:Y:S01]  /*c1e0*/  IMAD.MOV.U32 R4, RZ, RZ, -0x800000 ;  /* 0xff800000ff047424 */ /* 0x001fe200078e00ff */
[----:B------:R-:W-:-:S02]  /*c1f0*/  ULOP3.LUT UR56, UR56, 0x3000000, URZ, 0xfc, !UPT ;  /* 0x0300000038387892 */ /* 0x000fc4000f8efc3f */
[----:B------:R-:W-:Y:S02]  /*c200*/  @!P1 PRMT R10, RZ, 0x654, R10 ;  /* 0x00000654ff0a9816 */ /* 0x000fe4000000000a */
[----:B------:R-:W-:-:S07]  /*c210*/  UIMAD UR4, UR4, 0x600, UR56 ;  /* 0x00000600040478a4 */ /* 0x000fce000f8e0238 */
[----:B------:R-:W-:Y:S02]  /*c220*/  UMOV UR6, UR4 ;  /* 0x0000000400067c82 */ /* 0x000fe40008000000 */
[----:B------:R-:W-:Y:S01]  /*c230*/  HGMMA.64x128x16.F32.BF16 R24, R156, gdesc[UR4].tnspB, R24, gsb0 ;  /* 0x41e000049c187df0 */ /* 0x000fe20008001818 */
[----:B------:R-:W-:Y:S01]  /*c240*/  UIADD3 UR6, UR4, 0x80, URZ ;  /* 0x0000008004067890 */ /* 0x000fe2000fffe03f */
[----:B-1----:R-:W-:Y:S01]  /*c250*/  FADD.FTZ R7, R7, R8 ;  /* 0x0000000807077221 */ /* 0x002fe20000010000 */
[----:B------:R-:W-:Y:S01]  /*c260*/  UMOV UR7, 0x40000040 ;  /* 0x4000004000077882 */ /* 0x000fe20000000000 */
[----:B------:R-:W-:Y:S02]  /*c270*/  IMAD.MOV.U32 R8, RZ, RZ, RZ ;  /* 0x000000ffff087224 */ /* 0x000fe400078e00ff */
[----:B--2---:R-:W-:Y:S01]  /*c280*/  FADD.FTZ R2, R0, R5 ;  /* 0x0000000500027221 */ /* 0x004fe20000010000 */
        /* <DEDUP_REMOVED lines=109> */
.L_x_910:
        /* <DEDUP_REMOVED lines=20> */
[----:B------:R-:W-:-:S03]  /*caa0*/  LOP3.LUT R6, R6, 0xfffffffc, RZ, 0xc0, !PT ;  /* 0xfffffffc06067812 */ /* 0x000fc600078ec0ff */
[C---:B------:R-:W-:Y:S01]  /*cab0*/  IMAD.IADD R88, R5.reuse, 0x1, -R8 ;  /* 0x0000000105587824 */ /* 0x040fe200078e0a08 */
[----:B------:R-:W-:Y:S01]  /*cac0*/  SHF.R.S32.HI R8, RZ, 0x7, R7 ;  /* 0x00000007ff087819 */ /* 0x000fe20000011407 */
[----:B------:R-:W-:Y:S01]  /*cad0*/  IMAD.IADD R12, R5, 0x1, -R6 ;  /* 0x00000001050c7824 */ /* 0x000fe200078e0a06 */
[----:B------:R-:W5:Y:S02]  /*cae0*/  @P0 LDC R15, c[0x0][0xbec] ;  /* 0x0002fb00ff0f0b82 */ /* 0x000f640000000800 */
[----:B------:R-:W-:Y:S02]  /*caf0*/  SHF.R.S32.HI R9, RZ, 0x1f, R88 ;  /* 0x0000001fff097819 */ /* 0x000fe40000011458 */
[----:B------:R-:W-:Y:S02]  /*cb00*/  LEA.HI R5, R7, R8, RZ, 0x1 ;  /* 0x0000000807057211 */ /* 0x000fe400078f08ff */
[CC--:B------:R-:W-:Y:S02]  /*cb10*/  LEA.HI R90, R9.reuse, R88.reuse, RZ, 0x2 ;  /* 0x00000058095a7211 */ /* 0x0c0fe400078f10ff */
[----:B------:R-:W-:Y:S01]  /*cb20*/  LEA.HI R9, R9, R88, RZ, 0x5 ;  /* 0x0000005809097211 */ /* 0x000fe200078f28ff */
[----:B------:R-:W5:Y:S01]  /*cb30*/  @P0 LDC R91, c[0x0][0xbec] ;  /* 0x0002fb00ff5b0b82 */ /* 0x000f620000000800 */
[----:B------:R-:W-:-:S02]  /*cb40*/  SHF.R.S32.HI R10, RZ, 0x2, R90 ;  /* 0x00000002ff0a7819 */ /* 0x000fc4000001145a */
[----:B------:R-:W-:Y:S02]  /*cb50*/  SHF.R.S32.HI R11, RZ, 0x1f, R90 ;  /* 0x0000001fff0b7819 */ /* 0x000fe4000001145a */
[----:B------:R-:W-:Y:S02]  /*cb60*/  LOP3.LUT R5, R5, 0x3fffffe, RZ, 0xc0, !PT ;  /* 0x03fffffe05057812 */ /* 0x000fe400078ec0ff */
[----:B------:R-:W-:Y:S01]  /*cb70*/  LEA.HI R11, R11, R10, RZ, 0x3 ;  /* 0x0000000a0b0b7211 */ /* 0x000fe200078f18ff */
[----:B------:R-:W5:Y:S01]  /*cb80*/  @P0 LDC R17, c[0x0][0xbf0] ;  /* 0x0002fc00ff110b82 */ /* 0x000f620000000800 */
[----:B------:R-:W-:Y:S01]  /*cb90*/  LEA.HI R7, R12, R12, RZ, 0x1 ;  /* 0x0000000c0c077211 */ /* 0x000fe200078f08ff */
[----:B------:R-:W-:Y:S01]  /*cba0*/  IMAD.IADD R5, R8, 0x1, -R5 ;  /* 0x0000000108057824 */ /* 0x000fe200078e0a05 */
[----:B------:R-:W-:Y:S02]  /*cbb0*/  LOP3.LUT R11, R11, 0xfffffff8, RZ, 0xc0, !PT ;  /* 0xfffffff80b0b7812 */ /* 0x000fe400078ec0ff */
[----:B------:R-:W-:-:S02]  /*cbc0*/  SHF.R.S32.HI R9, RZ, 0x5, R9 ;  /* 0x00000005ff097819 */ /* 0x000fc40000011409 */
[----:B------:R-:W-:Y:S01]  /*cbd0*/  LOP3.LUT R7, R7, 0x1ffffffe, RZ, 0xc0, !PT ;  /* 0x1ffffffe07077812 */ /* 0x000fe200078ec0ff */
[----:B------:R-:W-:Y:S01]  /*cbe0*/  IMAD.IADD R6, R10, 0x1, -R11 ;  /* 0x000000010a067824 */ /* 0x000fe200078e0a0b */
[----:B------:R-:W5:Y:S03]  /*cbf0*/  @P0 LDC R16, c[0x0][0xbf0] ;  /* 0x0002fc00ff100b82 */ /* 0x000f660000000800 */
[----:B------:R-:W-:Y:S02]  /*cc00*/  IMAD R6, R9, 0x10, R6 ;  /* 0x0000001009067824 */ /* 0x000fe400078e0206 */
[----:B------:R-:W-:Y:S02]  /*cc10*/  IMAD R9, R13, UR4, RZ ;  /* 0x000000040d097c24 */ /* 0x000fe4000f8e02ff */
[----:B------:R-:W-:Y:S02]  /*cc20*/  IMAD.IADD R10, R12, 0x1, -R7 ;  /* 0x000000010c0a7824 */ /* 0x000fe400078e0a07 */
[----:B------:R-:W-:-:S02]  /*cc30*/  IMAD R5, R5, 0x40, R6 ;  /* 0x0000004005057824 */ /* 0x000fc400078e0206 */
[----:B------:R-:W-:Y:S01]  /*cc40*/  IMAD.WIDE.U32 R6, R18, UR4, RZ ;  /* 0x0000000412067c25 */ /* 0x000fe2000f8e00ff */
[----:B---3--:R-:W-:-:S03]  /*cc50*/  USHF.R.S32.HI UR4, URZ, 0x1f, UR9 ;  /* 0x0000001f3f047899 */ /* 0x008fc60008011409 */
[C---:B------:R-:W-:Y:S02]  /*cc60*/  IMAD R11, R18.reuse, UR5, R9 ;  /* 0x00000005120b7c24 */ /* 0x040fe4000f8e0209 */
[----:B------:R-:W-:Y:S02]  /*cc70*/  IMAD R13, R13, UR6, RZ ;  /* 0x000000060d0d7c24 */ /* 0x000fe4000f8e02ff */
[----:B------:R-:W-:Y:S02]  /*cc80*/  IMAD.IADD R7, R7, 0x1, R11 ;  /* 0x0000000107077824 */ /* 0x000fe400078e020b */
[----:B------:R-:W-:-:S04]  /*cc90*/  IMAD.WIDE.U32 R8, R18, UR6, RZ ;  /* 0x0000000612087c25 */ /* 0x000fc8000f8e00ff */
        /* <DEDUP_REMOVED lines=17> */
[----:B------:R-:W-:Y:S02]  /*cdb0*/  IMAD.IADD R7, R7, 0x1, R13 ;  /* 0x0000000107077824 */ /* 0x000fe400078e020d */
[----:B------:R-:W-:-:S04]  /*cdc0*/  @P0 IMAD.HI.U32 R91, R10, R91, RZ ;  /* 0x0000005b0a5b0227 */ /* 0x000fc800078e00ff */
[----:B------:R-:W-:Y:S02]  /*cdd0*/  IMAD.IADD R9, R9, 0x1, R15 ;  /* 0x0000000109097824 */ /* 0x000fe400078e020f */
[----:B------:R-:W-:Y:S01]  /*cde0*/  IMAD.MOV.U32 R11, RZ, RZ, R10 ;  /* 0x000000ffff0b7224 */ /* 0x000fe200078e000a */
[----:B------:R-:W-:Y:S01]  /*cdf0*/  @P0 SHF.R.U32.HI R11, RZ, R17, R12 ;  /* 0x00000011ff0b0219 */ /* 0x000fe2000001160c */
[----:B------:R-:W-:Y:S02]  /*ce00*/  IMAD R15, R14, UR6, RZ ;  /* 0x000000060e0f7c24 */ /* 0x000fe4000f8e02ff */
[----:B------:R-:W-:-:S04]  /*ce10*/  IMAD.WIDE.U32 R6, R89, UR4, R6 ;  /* 0x0000000459067c25 */ /* 0x000fc8000f8e0006 */
[----:B------:R-:W-:Y:S01]  /*ce20*/  IMAD.MOV.U32 R13, RZ, RZ, R10 ;  /* 0x000000ffff0d7224 */ /* 0x000fe200078e000a */
[----:B------:R-:W-:Y:S01]  /*ce30*/  @P0 SHF.R.U32.HI R13, RZ, R16, R91 ;  /* 0x00000010ff0d0219 */ /* 0x000fe2000001165b */
        /* <DEDUP_REMOVED lines=34> */
[----:B------:R-:W-:Y:S01]  /*d060*/  LEA R22, P1, R8, UR8, 0x2 ;  /* 0x0000000808167c11 */ /* 0x000fe2000f8210ff */
[----:B------:R-:W-:Y:S01]  /*d070*/  IMAD.IADD R7, R9, 0x1, R17 ;  /* 0x0000000109077824 */ /* 0x000fe200078e0211 */
[----:B0-----:R-:W-:Y:S01]  /*d080*/  ULEA UR4, UR5, UR4, 0x18 ;  /* 0x0000000405047291 */ /* 0x001fe2000f8ec03f */
[----:B------:R-:W-:Y:S01]  /*d090*/  IMAD R5, R73, 0x80, R5 ;  /* 0x0000008049057824 */ /* 0x000fe200078e0205 */
[----:B------:R-:W-:Y:S01]  /*d0a0*/  LEA.HI.X R11, R6, UR7, R11, 0x2, P0 ;  /* 0x00000007060b7c11 */ /* 0x000fe200080f140b */
[----:B------:R-:W-:Y:S01]  /*d0b0*/  IMAD R18, R19, UR6, RZ ;  /* 0x0000000613127c24 */ /* 0x000fe2000f8e02ff */
[----:B------:R-:W-:Y:S01]  /*d0c0*/  LEA.HI.X R72, R8, UR9, R7, 0x2, P1 ;  /* 0x0000000908487c11 */ /* 0x000fe200088f1407 */
[----:B------:R-:W-:Y:S01]  /*d0d0*/  SHFL.IDX PT, R6, R10, RZ, 0x1c1f ;  /* 0x001c1fff0a067589 */ /* 0x000fe200000e0000 */
[----:B------:R-:W-:Y:S01]  /*d0e0*/  LOP3.LUT P0, RZ, R88, 0x3, RZ, 0xc0, !PT ;  /* 0x0000000358ff7812 */ /* 0x000fe2000780c0ff */
[C---:B------:R-:W-:Y:S01]  /*d0f0*/  VIADD R19, R5.reuse, 0x8 ;  /* 0x0000000805137836 */ /* 0x040fe20000000000 */
[----:B------:R-:W-:Y:S01]  /*d100*/  UIADD3 UR4, UR4, 0x2a820, URZ ;  /* 0x0002a82004047890 */ /* 0x000fe2000fffe03f */
[----:B------:R-:W0:Y:S01]  /*d110*/  SHFL.IDX PT, R7, R11, RZ, 0x1c1f ;  /* 0x001c1fff0b077589 */ /* 0x000e2200000e0000 */
[----:B------:R-:W-:-:S02]  /*d120*/  ISETP.GE.OR P1, PT, R5, R18, P0 ;  /* 0x000000120500720c */ /* 0x000fc40000726670 */
[-C--:B------:R-:W-:Y:S01]  /*d130*/  ISETP.GE.OR P0, PT, R19, R18.reuse, P0 ;  /* 0x000000121300720c */ /* 0x080fe20000706670 */
[----:B------:R-:W-:Y:S01]  /*d140*/  SHFL.IDX PT, R8, R10, 0x1, 0x1c1f ;  /* 0x003c1f000a087f89 */ /* 0x000fe200000e0000 */
[----:B------:R-:W-:Y:S01]  /*d150*/  UPRMT UR4, URZ, 0x654, UR4 ;  /* 0x000006543f047896 */ /* 0x000fe20008000004 */
[----:B------:R-:W-:Y:S02]  /*d160*/  ISETP.GE.AND P2, PT, R5, R18, PT ;  /* 0x000000120500720c */ /* 0x000fe40003f46270 */
[----:B------:R1:W2:Y:S04]  /*d170*/  SHFL.IDX PT, R9, R11, 0x1, 0x1c1f ;  /* 0x003c1f000b097f89 */ /* 0x0002a800000e0000 */
[----:B------:R3:W4:Y:S02]  /*d180*/  SHFL.IDX PT, R16, R22, RZ, 0x1c1f ;  /* 0x001c1fff16107589 */ /* 0x00072400000e0000 */
[----:B------:R-:W-:Y:S01]  /*d190*/  SYNCS.ARRIVE.TRANS64.RED.A1T0 RZ, [UR4], RZ ;  /* 0x000000ffffff79a7 */ /* 0x000fe20008100404 */
[----:B-1----:R-:W-:Y:S01]  /*d1a0*/  LOP3.LUT R11, R90, 0x7ffffffc, RZ, 0xc0, !PT ;  /* 0x7ffffffc5a0b7812 */ /* 0x002fe200078ec0ff */
[----:B------:R3:W1:Y:S04]  /*d1b0*/  SHFL.IDX PT, R17, R72, RZ, 0x1c1f ;  /* 0x001c1fff48117589 */ /* 0x00066800000e0000 */
[----:B------:R-:W-:Y:S01]  /*d1c0*/  IMAD.IADD R11, R88, 0x1, -R11 ;  /* 0x00000001580b7824 */ /* 0x000fe200078e0a0b */
[----:B0-----:R3:W-:Y:S03]  /*d1d0*/  @!P1 ST.E desc[UR60][R6.64], R4 ;  /* 0x0000000406009985 */ /* 0x0017e6000c10193c */
[----:B------:R-:W-:Y:S01]  /*d1e0*/  IMAD.SHL.U32 R21, R11, 0x2, RZ ;  /* 0x000000020b157824 */ /* 0x000fe200078e00ff */
[----:B--2---:R3:W-:Y:S01]  /*d1f0*/  @!P0 ST.E desc[UR60][R8.64], R0 ;  /* 0x0000000008008985 */ /* 0x0047e2000c10193c */
[----:B------:R-:W-:Y:S05]  /*d200*/  @P2 BRA `(.L_x_983) ;  /* 0x0000000400782947 */ /* 0x000fea0003800000 */
[C---:B---3--:R-:W-:Y:S01]  /*d210*/  VIADD R0, R21.reuse, 0x8 ;  /* 0x0000000815007836 */ /* 0x048fe20000000000 */
[----:B------:R-:W-:Y:S01]  /*d220*/  ULDC UR4, c[0x0][0xac8] ;  /* 0x0002b20000047ab9 */ /* 0x000fe20000000800 */
[C---:B------:R-:W-:Y:S01]  /*d230*/  VIADD R8, R21.reuse, 0x10 ;  /* 0x0000001015087836 */ /* 0x040fe20000000000 */
[C---:B------:R-:W-:Y:S01]  /*d240*/  ISETP.GE.AND P2, PT, R21.reuse, UR4, PT ;  /* 0x0000000415007c0c */ /* 0x040fe2000bf46270 */
[C---:B------:R-:W-:Y:S01]  /*d250*/  VIADD R9, R21.reuse, 0x18 ;  /* 0x0000001815097836 */ /* 0x040fe20000000000 */
[----:B------:R-:W-:Y:S01]  /*d260*/  ISETP.GE.AND P3, PT, R0, UR4, PT ;  /* 0x0000000400007c0c */ /* 0x000fe2000bf66270 */
[C---:B------:R-:W-:Y:S01]  /*d270*/  VIADD R10, R21.reuse, 0x28 ;  /* 0x00000028150a7836 */ /* 0x040fe20000000000 */
[----:B------:R-:W-:Y:S01]  /*d280*/  ISETP.GE.AND P0, PT, R8, UR4, PT ;  /* 0x0000000408007c0c */ /* 0x000fe2000bf06270 */
[----:B------:R-:W-:Y:S01]  /*d290*/  VIADD R11, R21, 0x30 ;  /* 0x00000030150b7836 */ /* 0x000fe20000000000 */
[----:B------:R-:W-:Y:S01]  /*d2a0*/  ISETP.GE.AND P1, PT, R9, UR4, PT ;  /* 0x0000000409007c0c */ /* 0x000fe2000bf26270 */
[----:B------:R-:W-:-:S02]  /*d2b0*/  VIADD R12, R21, 0x38 ;  /* 0x00000038150c7836 */ /* 0x000fc40000000000 */
[----:B------:R-:W-:Y:S01]  /*d2c0*/  VIADD R13, R21, 0x40 ;  /* 0x00000040150d7836 */ /* 0x000fe20000000000 */
[----:B------:R-:W-:Y:S01]  /*d2d0*/  ISETP.GE.AND P4, PT, R11, UR4, PT ;  /* 0x000000040b007c0c */ /* 0x000fe2000bf86270 */
[C---:B------:R-:W-:Y:S01]  /*d2e0*/  VIADD R14, R21.reuse, 0x50 ;  /* 0x00000050150e7836 */ /* 0x040fe20000000000 */
[----:B------:R-:W-:Y:S01]  /*d2f0*/  ISETP.GE.AND P5, PT, R12, UR4, PT ;  /* 0x000000040c007c0c */ /* 0x000fe2000bfa6270 */
[----:B-1--4-:R-:W-:Y:S01]  /*d300*/  @!P2 IMAD.WIDE R4, R21, 0x4, R16 ;  /* 0x000000041504a825 */ /* 0x012fe200078e0210 */
[----:B------:R-:W-:Y:S02]  /*d310*/  ISETP.GE.AND P6, PT, R13, UR4, PT ;  /* 0x000000040d007c0c */ /* 0x000fe4000bfc6270 */
[----:B------:R-:W-:Y:S01]  /*d320*/  @!P3 LEA.HI R0, R0, R0, RZ, 0x1 ;  /* 0x000000000000b211 */ /* 0x000fe200078f08ff */
[----:B------:R-:W-:Y:S01]  /*d330*/  VIADD R20, R21, 0x60 ;  /* 0x0000006015147836 */ /* 0x000fe20000000000 */
[----:B------:R0:W-:Y:S01]  /*d340*/  @!P2 ST.E.64 desc[UR60][R4.64], R24 ;  /* 0x000000180400a985 */ /* 0x0001e2000c101b3c */
[----:B------:R-:W-:-:S02]  /*d350*/  @!P0 LEA.HI R8, R8, R8, RZ, 0x1 ;  /* 0x0000000808088211 */ /* 0x000fc400078f08ff */
[----:B------:R-:W-:Y:S01]  /*d360*/  @!P3 LOP3.LUT R7, R0, 0xfffffffe, RZ, 0xc0, !PT ;  /* 0xfffffffe0007b812 */ /* 0x000fe200078ec0ff */
[----:B------:R-:W-:Y:S01]  /*d370*/  VIADD R0, R21, 0x20 ;  /* 0x0000002015007836 */ /* 0x000fe20000000000 */
[----:B------:R-:W-:Y:S02]  /*d380*/  @!P1 LEA.HI R9, R9, R9, RZ, 0x1 ;  /* 0x0000000909099211 */ /* 0x000fe400078f08ff */
[----:B------:R-:W-:Y:S01]  /*d390*/  @!P5 LEA.HI R12, R12, R12, RZ, 0x1 ;  /* 0x0000000c0c0cd211 */ /* 0x000fe200078f08ff */
[----:B------:R-:W-:Y:S01]  /*d3a0*/  @!P3 IMAD.WIDE R6, R7, 0x4, R16 ;  /* 0x000000040706b825 */ /* 0x000fe200078e0210 */
[----:B------:R-:W-:Y:S02]  /*d3b0*/  ISETP.GE.AND P2, PT, R0, UR4, PT ;  /* 0x0000000400007c0c */ /* 0x000fe4000bf46270 */
[----:B------:R-:W-:Y:S02]  /*d3c0*/  @!P5 LOP3.LUT R15, R12, 0xfffffffe, RZ, 0xc0, !PT ;  /* 0xfffffffe0c0fd812 */ /* 0x000fe400078ec0ff */
[----:B------:R1:W-:Y:S01]  /*d3d0*/  @!P3 ST.E.64 desc[UR60][R6.64], R28 ;  /* 0x0000001c0600b985 */ /* 0x0003e2000c101b3c */
[----:B------:R-:W-:-:S02]  /*d3e0*/  ISETP.GE.AND P3, PT, R10, UR4, PT ;  /* 0x000000040a007c0c */ /* 0x000fc4000bf66270 */
[----:B0-----:R-:W-:Y:S02]  /*d3f0*/  @!P0 LOP3.LUT R5, R8, 0xfffffffe, RZ, 0xc0, !PT ;  /* 0xfffffffe08058812 */ /* 0x001fe400078ec0ff */
[----:B------:R-:W-:-:S03]  /*d400*/  @!P4 LEA.HI R8, R11, R11, RZ, 0x1 ;  /* 0x0000000b0b08c211 */ /* 0x000fc600078f08ff */
        /* <DEDUP_REMOVED lines=62> */
.L_x_983:
[----:B------:R-:W-:Y:S05]  /*d7f0*/  BSYNC B0 ;  /* 0x0000000000007941 */ /* 0x000fea0003800000 */
.L_x_982:
[----:B------:R-:W-:Y:S01]  /*d800*/  ISETP.GE.AND P0, PT, R19, R18, PT ;  /* 0x000000121300720c */ /* 0x000fe20003f06270 */
[----:B0-----:R2:W0:Y:S04]  /*d810*/  SHFL.IDX PT, R13, R72, 0x1, 0x1c1f ;  /* 0x003c1f00480d7f89 */ /* 0x00142800000e0000 */
[----:B------:R2:W0:Y:S08]  /*d820*/  SHFL.IDX PT, R12, R22, 0x1, 0x1c1f ;  /* 0x003c1f00160c7f89 */ /* 0x00043000000e0000 */
[----:B--2---:R-:W-:Y:S05]  /*d830*/  @P0 BRA `(.L_x_902) ;  /* 0x0000004800ec0947 */ /* 0x004fea0003800000 */
[----:B------:R-:W-:Y:S01]  /*d840*/  ULDC UR4, c[0x0][0xac8] ;  /* 0x0002b20000047ab9 */ /* 0x000fe20000000800 */
[C---:B---3--:R-:W-:Y:S01]  /*d850*/  VIADD R0, R21.reuse, 0x8 ;  /* 0x0000000815007836 */ /* 0x048fe20000000000 */
[C---:B------:R-:W-:Y:S01]  /*d860*/  ISETP.GE.AND P0, PT, R21.reuse, UR4, PT ;  /* 0x0000000415007c0c */ /* 0x040fe2000bf06270 */
[C---:B------:R-:W-:Y:S02]  /*d870*/  VIADD R4, R21.reuse, 0x10 ;  /* 0x0000001015047836 */ /* 0x040fe40000000000 */
[C---:B------:R-:W-:Y:S01]  /*d880*/  VIADD R6, R21.reuse, 0x18 ;  /* 0x0000001815067836 */ /* 0x040fe20000000000 */
[----:B------:R-:W-:Y:S01]  /*d890*/  ISETP.GE.AND P5, PT, R0, UR4, PT ;  /* 0x0000000400007c0c */ /* 0x000fe2000bfa6270 */
[C---:B------:R-:W-:Y:S01]  /*d8a0*/  VIADD R8, R21.reuse, 0x20 ;  /* 0x0000002015087836 */ /* 0x040fe20000000000 */
[----:B------:R-:W-:Y:S01]  /*d8b0*/  ISETP.GE.AND P6, PT, R4, UR4, PT ;  /* 0x0000000404007c0c */ /* 0x000fe2000bfc6270 */
[C---:B------:R-:W-:Y:S02]  /*d8c0*/  VIADD R9, R21.reuse, 0x28 ;  /* 0x0000002815097836 */ /* 0x040fe40000000000 */
[C---:B------:R-:W-:Y:S01]  /*d8d0*/  VIADD R10, R21.reuse, 0x30 ;  /* 0x00000030150a7836 */ /* 0x040fe20000000000 */
[----:B------:R-:W-:Y:S01]  /*d8e0*/  ISETP.GE.AND P4, PT, R8, UR4, PT ;  /* 0x0000000408007c0c */ /* 0x000fe2000bf86270 */
[----:B------:R-:W-:Y:S01]  /*d8f0*/  VIADD R11, R21, 0x38 ;  /* 0x00000038150b7836 */ /* 0x000fe20000000000 */
[----:B------:R-:W-:Y:S01]  /*d900*/  ISETP.GE.AND P3, PT, R9, UR4, PT ;  /* 0x0000000409007c0c */ /* 0x000fe2000bf66270 */
[----:B0-----:R-:W-:Y:S01]  /*d910*/  @!P0 IMAD.WIDE R2, R21, 0x4, R12 ;  /* 0x0000000415028825 */ /* 0x001fe200078e020c */
[----:B------:R-:W-:-:S02]  /*d920*/  ISETP.GE.AND P2, PT, R10, UR4, PT ;  /* 0x000000040a007c0c */ /* 0x000fc4000bf46270 */
[----:B------:R-:W-:Y:S01]  /*d930*/  ISETP.GE.AND P1, PT, R11, UR4, PT ;  /* 0x000000040b007c0c */ /* 0x000fe2000bf26270 */
[C---:B----4-:R-:W-:Y:S01]  /*d940*/  VIADD R16, R21.reuse, 0x40 ;  /* 0x0000004015107836 */ /* 0x050fe20000000000 */
[----:B------:R0:W-:Y:S01]  /*d950*/  @!P0 ST.E.64 desc[UR60][R2.64], R26 ;  /* 0x0000001a02008985 */ /* 0x0001e2000c101b3c */
[----:B------:R-:W-:Y:S01]  /*d960*/  ISETP.GE.AND P0, PT, R6, UR4, PT ;  /* 0x0000000406007c0c */ /* 0x000fe2000bf06270 */
[C---:B------:R-:W-:Y:S01]  /*d970*/  VIADD R18, R21.reuse, 0x48 ;  /* 0x0000004815127836 */ /* 0x040fe20000000000 */
[----:B------:R-:W-:Y:S01]  /*d980*/  @!P5 LEA.HI R0, R0, R0, RZ, 0x1 ;  /* 0x000000000000d211 */ /* 0x000fe200078f08ff */
[----:B------:R-:W-:Y:S01]  /*d990*/  VIADD R19, R21, 0x70 ;  /* 0x0000007015137836 */ /* 0x000fe20000000000 */
        /* <DEDUP_REMOVED lines=9> */
[----:B------:R-:W-:Y:S01]  /*da30*/  @!P1 LEA.HI R14, R11, R11, RZ, 0x1 ;  /* 0x0000000b0b0e9211 */ /* 0x000fe200078f08ff */
[----:B------:R0:W-:Y:S01]  /*da40*/  @!P5 ST.E.64 desc[UR60][R2.64], R30 ;  /* 0x0000001e0200d985 */ /* 0x0001e2000c101b3c */
[----:B------:R-:W-:-:S02]  /*da50*/  @!P0 LOP3.LUT R7, R6, 0xfffffffe, RZ, 0xc0, !PT ;  /* 0xfffffffe06078812 */ /* 0x000fc400078ec0ff */
[----:B------:R-:W-:Y:S01]  /*da60*/  @!P4 LOP3.LUT R9, R8, 0xfffffffe, RZ, 0xc0, !PT ;  /* 0xfffffffe0809c812 */ /* 0x000fe200078ec0ff */
[----:B------:R2:W-:Y:S01]  /*da70*/  @!P6 ST.E.64 desc[UR60][R4.64], R34 ;  /* 0x000000220400e985 */ /* 0x0005e2000c101b3c */
[----:B------:R-:W-:Y:S01]  /*da80*/  @!P3 LOP3.LUT R11, R0, 0xfffffffe, RZ, 0xc0, !PT ;  /* 0xfffffffe000bb812 */ /* 0x000fe200078ec0ff */
[C---:B------:R-:W-:Y:S01]  /*da90*/  VIADD R0, R21.reuse, 0x50 ;  /* 0x0000005015007836 */ /* 0x040fe20000000000 */
[----:B------:R-:W-:Y:S02]  /*daa0*/  @!P2 LOP3.LUT R15, R10, 0xfffffffe, RZ, 0xc0, !PT ;  /* 0xfffffffe0a0fa812 */ /* 0x000fe400078ec0ff */
[----:B-1----:R-:W-:Y:S01]  /*dab0*/  @!P1 LOP3.LUT R17, R14, 0xfffffffe, RZ, 0xc0, !PT ;  /* 0xfffffffe0e119812 */ /* 0x002fe200078ec0ff */
[----:B------:R-:W-:Y:S01]  /*dac0*/  VIADD R14, R21, 0x58 ;  /* 0x00000058150e7836 */ /* 0x000fe20000000000 */
[----:B------:R-:W-:Y:S02]  /*dad0*/  ISETP.GE.AND P5, PT, R16, UR4, PT ;  /* 0x0000000410007c0c */ /* 0x000fe4000bfa6270 */
[----:B------:R-:W-:Y:S01]  /*dae0*/  ISETP.GE.AND P6, PT, R18, UR4, PT ;  /* 0x0000000412007c0c */ /* 0x000fe2000bfc6270 */
[----:B0-----:R-:W-:-:S04]  /*daf0*/  @!P0 IMAD.WIDE R2, R7, 0x4, R12 ;  /* 0x0000000407028825 */ /* 0x001fc800078e020c */
[--C-:B--2---:R-:W-:Y:S01]  /*db00*/  @!P4 IMAD.WIDE R4, R9, 0x4, R12.reuse ;  /* 0x000000040904c825 */ /* 0x104fe200078e020c */
        /* <DEDUP_REMOVED lines=47> */
[----:B--2---:R-:W-:-:S05]  /*de00*/  LOP3.LUT R3, R21, 0xfffffffe, RZ, 0xc0, !PT ;  /* 0xfffffffe15037812 */ /* 0x004fca00078ec0ff */
[----:B------:R-:W-:-:S05]  /*de10*/  IMAD.WIDE R2, R3, 0x4, R12 ;  /* 0x0000000403027825 */ /* 0x000fca00078e020c */
[----:B------:R0:W-:Y:S01]  /*de20*/  ST.E.64 desc[UR60][R2.64], R86 ;  /* 0x0000005602007985 */ /* 0x0001e2000c101b3c */
[----:B------:R-:W-:Y:S05]  /*de30*/  BRA `(.L_x_902) ;  /* 0x00000044006c7947 */ /* 0x000fea0003800000 */
.L_x_981:
[----:B------:R-:W0:Y:S02]  /*de40*/  S2R R0, SR_TID.X ;  /* 0x0000000000007919 */ /* 0x000e240000002100 */
[----:B0-----:R-:W-:-:S05]  /*de50*/  VIADD R2, R0, 0xffffff80 ;  /* 0xffffff8000027836 */ /* 0x001fca0000000000 */
        /* <DEDUP_REMOVED lines=30> */
[----:B------:R-:W-:-:S03]  /*e040*/  ULDC.64 UR4, c[0x0][0xbe0] ;  /* 0x0002f80000047ab9 */ /* 0x000fc60000000a00 */
[----:B------:R-:W-:Y:S02]  /*e050*/  IMAD.IADD R3, R13, 0x1, R3 ;  /* 0x000000010d037824 */ /* 0x000fe400078e0203 */
        /* <DEDUP_REMOVED lines=23> */
.L_x_900:
        /* <DEDUP_REMOVED lines=18> */
.L_x_984:
[----:B------:R-:W-:Y:S01]  /*e2f0*/  ULDC UR7, c[0x0][0xc50] ;  /* 0x0003140000077ab9 */ /* 0x000fe20000000800 */
[----:B------:R-:W-:Y:S01]  /*e300*/  UMOV UR36, UR6 ;  /* 0x0000000600247c82 */ /* 0x000fe20008000000 */
[----:B------:R-:W-:-:S11]  /*e310*/  UISETP.NE.AND UP0, UPT, UR7, 0x1, UPT ;  /* 0x000000010700788c */ /* 0x000fd6000bf05270 */
[----:B------:R-:W-:Y:S01]  /*e320*/  @UP0 ULDC UR4, c[0x0][0xc54] ;  /* 0x0003150000040ab9 */ /* 0x000fe20000000800 */
[----:B------:R-:W-:Y:S01]  /*e330*/  @UP0 ULDC UR8, c[0x0][0xc58] ;  /* 0x0003160000080ab9 */ /* 0x000fe20000000800 */
[----:B------:R-:W-:-:S04]  /*e340*/  UIMAD.WIDE.U32 UR4, UR6, UR4, URZ ;  /* 0x00000004060472a5 */ /* 0x000fc8000f8e003f */
[----:B------:R-:W-:-:S12]  /*e350*/  @UP0 USHF.R.U32.HI UR36, URZ, UR8, UR5 ;  /* 0x000000083f240299 */ /* 0x000fd80008011605 */
.L_x_985:
[----:B------:R-:W-:Y:S01]  /*e360*/  ISETP.GE.AND P0, PT, R19, RZ, PT ;  /* 0x000000ff1300720c */ /* 0x000fe20003f06270 */
[----:B------:R-:W-:Y:S01]  /*e370*/  UIADD3 UR41, -UR36, URZ, URZ ;  /* 0x0000003f24297290 */ /* 0x000fe2000fffe13f */
[----:B------:R-:W-:Y:S02]  /*e380*/  IMAD.MOV.U32 R9, RZ, RZ, 0x1 ;  /* 0x00000001ff097424 */ /* 0x000fe400078e00ff */
[----:B------:R-:W-:Y:S01]  /*e390*/  IMAD.MOV.U32 R0, RZ, RZ, RZ ;  /* 0x000000ffff007224 */ /* 0x000fe200078e00ff */
[----:B------:R-:W-:Y:S01]  /*e3a0*/  UIMAD UR41, UR7, UR41, UR6 ;  /* 0x00000029072972a4 */ /* 0x000fe2000f8e0206 */
[----:B------:R-:W-:-:S07]  /*e3b0*/  IMAD.MOV.U32 R3, RZ, RZ, 0x1 ;  /* 0x00000001ff037424 */ /* 0x000fce00078e00ff */
[----:B------:R-:W-:Y:S05]  /*e3c0*/  @!P0 BRA `(.L_x_986) ;  /* 0x0000003c00488947 */ /* 0x000fea0003800000 */
[----:B------:R-:W0:Y:S01]  /*e3d0*/  S2UR UR42, SR_CTAID.X ;  /* 0x00000000002a79c3 */ /* 0x000e220000002500 */
[----:B------:R-:W-:Y:S01]  /*e3e0*/  ULDC UR6, c[0x0][0x448] ;  /* 0x0001120000067ab9 */ /* 0x000fe20000000800 */
[----:B------:R-:W-:Y:S01]  /*e3f0*/  ULDC.64 UR4, c[0x0][0x418] ;  /* 0x0001060000047ab9 */ /* 0x000fe20000000a00 */
[----:B------:R-:W-:Y:S02]  /*e400*/  UISETP.NE.AND UP1, UPT, UR6, 0x1, UPT ;  /* 0x000000010600788c */ /* 0x000fe4000bf25270 */
[----:B------:R-:W-:Y:S01]  /*e410*/  UISETP.NE.U32.AND UP0, UPT, UR4, URZ, UPT ;  /* 0x0000003f0400728c */ /* 0x000fe2000bf05070 */
[----:B------:R-:W-:Y:S02]  /*e420*/  ULDC UR11, c[0x0][0x288] ;  /* 0x0000a200000b7ab9 */ /* 0x000fe40000000800 */
[----:B------:R-:W-:Y:S01]  /*e430*/  ULDC UR4, c[0x0][0x424] ;  /* 0x0001090000047ab9 */ /* 0x000fe20000000800 */
[----:B------:R-:W-:Y:S01]  /*e440*/  UISETP.NE.AND.EX UP0, UPT, UR5, URZ, UPT, UP0 ;  /* 0x0000003f0500728c */ /* 0x000fe2000bf05300 */
[----:B------:R-:W-:Y:S01]  /*e450*/  ULDC UR12, c[0x0][0x2f0] ;  /* 0x0000bc00000c7ab9 */ /* 0x000fe20000000800 */
[----:B------:R-:W-:-:S02]  /*e460*/  UIADD3 UR6, -UR11, 0x1, URZ ;  /* 0x000000010b067890 */ /* 0x000fc4000fffe13f */
[----:B------:R-:W-:Y:S01]  /*e470*/  USEL UR10, UR4, 0x1, UP0 ;  /* 0x00000001040a7887 */ /* 0x000fe20008000000 */
[----:B------:R-:W-:Y:S02]  /*e480*/  @UP1 ULDC UR13, c[0x0][0x450] ;  /* 0x00011400000d1ab9 */ /* 0x000fe40000000800 */
[----:B------:R-:W-:Y:S01]  /*e490*/  @UP1 ULDC UR4, c[0x0][0x44c] ;  /* 0x0001130000041ab9 */ /* 0x000fe20000000800 */
[----:B------:R-:W-:Y:S02]  /*e4a0*/  UIMAD UR7, UR10, UR12, 0x5f ;  /* 0x0000005f0a0774a4 */ /* 0x000fe4000f8e020c */
[----:B------:R-:W-:Y:S02]  /*e4b0*/  UIMAD UR9, UR10, UR12, UR6 ;  /* 0x0000000c0a0972a4 */ /* 0x000fe4000f8e0206 */
[----:B------:R-:W-:Y:S02]  /*e4c0*/  UIMAD.WIDE UR6, UR7, 0x2aaaaaab, URZ ;  /* 0x2aaaaaab070678a5 */ /* 0x000fe4000f8e023f */
[----:B0-----:R-:W-:-:S02]  /*e4d0*/  USHF.L.U32 UR42, UR42, 0x7, URZ ;  /* 0x000000072a2a7899 */ /* 0x001fc4000800063f */
[----:B------:R-:W-:Y:S02]  /*e4e0*/  USHF.R.U32.HI UR40, URZ, 0x1f, UR7 ;  /* 0x0000001f3f287899 */ /* 0x000fe40008011607 */
[----:B------:R-:W-:Y:S02]  /*e4f0*/  UIADD3 UR8, UR42, 0x7f, URZ ;  /* 0x0000007f2a087890 */ /* 0x000fe4000fffe03f */
[----:B------:R-:W-:Y:S02]  /*e500*/  ULEA.HI.SX32 UR40, UR7, UR40, 0x1c ;  /* 0x0000002807287291 */ /* 0x000fe4000f8fe23f */
[----:B------:R-:W-:-:S04]  /*e510*/  UIMAD.WIDE.U32 UR4, UR8, UR4, URZ ;  /* 0x00000004080472a5 */ /* 0x000fc8000f8e003f */
[----:B------:R-:W-:-:S03]  /*e520*/  @UP1 USHF.R.U32.HI UR8, URZ, UR13, UR5 ;  /* 0x0000000d3f081299 */ /* 0x000fc60008011605 */
[----:B------:R-:W-:Y:S01]  /*e530*/  ULDC.64 UR4, c[0x0][0x9e0] ;  /* 0x0002780000047ab9 */ /* 0x000fe20000000a00 */
[----:B------:R-:W-:Y:S02]  /*e540*/  UIADD3 UR9, UR9, UR8, URZ ;  /* 0x0000000809097290 */ /* 0x000fe4000fffe03f */
[----:B------:R-:W-:Y:S02]  /*e550*/  UISETP.GE.AND UP0, UPT, UR5, 0x1, UPT ;  /* 0x000000010500788c */ /* 0x000fe4000bf06270 */
[----:B------:R-:W-:-:S04]  /*e560*/  UIADD3 UR4, UR9, UR4, URZ ;  /* 0x0000000409047290 */ /* 0x000fc8000fffe03f */
[----:B------:R-:W-:-:S13]  /*e570*/  PLOP3.LUT P1, PT, PT, PT, UP0, 0x80, 0x0 ;  /* 0x000000000000781c */ /* 0x000fda0003f2f008 */
[----:B------:R-:W-:Y:S05]  /*e580*/  @!P1 BRA `(.L_x_987) ;  /* 0x0000000000449947 */ /* 0x000fea0003800000 */
[----:B------:R-:W-:Y:S01]  /*e590*/  ISETP.LT.AND P0, PT, RZ, UR9, PT ;  /* 0x00000009ff007c0c */ /* 0x000fe2000bf01270 */
[----:B------:R-:W-:-:S12]  /*e5a0*/  UIADD3 UR8, UR9, -0x1, URZ ;  /* 0xffffffff09087890 */ /* 0x000fd8000fffe03f */
[----:B------:R-:W-:Y:S05]  /*e5b0*/  @P0 BRA `(.L_x_988) ;  /* 0x00000000001c0947 */ /* 0x000fea0003800000 */
[----:B------:R-:W-:Y:S02]  /*e5c0*/  UISETP.NE.AND UP0, UPT, UR5, 0x1, UPT ;  /* 0x000000010500788c */ /* 0x000fe4000bf05270 */
[----:B------:R-:W-:-:S09]  /*e5d0*/  UIADD3 UR8, -UR9, URZ, URZ ;  /* 0x0000003f09087290 */ /* 0x000fd2000fffe13f */
[----:B------:R-:W-:Y:S02]  /*e5e0*/  @UP0 ULDC.64 UR14, c[0x0][0x9e8] ;  /* 0x00027a00000e0ab9 */ /* 0x000fe40000000a00 */
[----:B------:R-:W-:-:S04]  /*e5f0*/  UIMAD.WIDE.U32 UR6, UR8, UR14, URZ ;  /* 0x0000000e080672a5 */ /* 0x000fc8000f8e003f */
[----:B------:R-:W-:-:S04]  /*e600*/  @UP0 USHF.R.U32.HI UR8, URZ, UR15, UR7 ;  /* 0x0000000f3f080299 */ /* 0x000fc80008011607 */
[----:B------:R-:W-:Y:S01]  /*e610*/  ULOP3.LUT UR8, URZ, UR8, URZ, 0x33, !UPT ;  /* 0x000000083f087292 */ /* 0x000fe2000f8e333f */
[----:B------:R-:W-:Y:S11]  /*e620*/  BRA `(.L_x_989) ;  /* 0x0000000000107947 */ /* 0x000ff60003800000 */
.L_x_988:
[----:B------:R-:W-:-:S11]  /*e630*/  UISETP.NE.AND UP0, UPT, UR5, 0x1, UPT ;  /* 0x000000010500788c */ /* 0x000fd6000bf05270 */
[----:B------:R-:W-:Y:S02]  /*e640*/  @UP0 ULDC.64 UR14, c[0x0][0x9e8] ;  /* 0x00027a00000e0ab9 */ /* 0x000fe40000000a00 */
[----:B------:R-:W-:-:S04]  /*e650*/  UIMAD.WIDE.U32 UR6, UR8, UR14, URZ ;  /* 0x0000000e080672a5 */ /* 0x000fc8000f8e003f */
[----:B------:R-:W-:-:S12]  /*e660*/  @UP0 USHF.R.U32.HI UR8, URZ, UR15, UR7 ;  /* 0x0000000f3f080299 */ /* 0x000fd80008011607 */
.L_x_989:
[----:B------:R-:W-:-:S04]  /*e670*/  UIMAD UR8, UR8, UR5, UR5 ;  /* 0x00000005080872a4 */ /* 0x000fc8000f8e0205 */
[----:B------:R-:W-:-:S04]  /*e680*/  UISETP.LT.AND UP0, UPT, UR4, UR8, UPT ;  /* 0x000000080400728c */ /* 0x000fc8000bf01270 */
[----:B------:R-:W-:-:S12]  /*e690*/  USEL UR4, UR4, UR8, UP0 ;  /* 0x0000000804047287 */ /* 0x000fd80008000000 */
.L_x_987:
[----:B------:R-:W-:Y:S01]  /*e6a0*/  UIADD3 UR6, UR4, 0x5f, URZ ;  /* 0x0000005f04067890 */ /* 0x000fe2000fffe03f */
[----:B------:R-:W-:Y:S01]  /*e6b0*/  @UP1 ULDC UR8, c[0x0][0x44c] ;  /* 0x0001130000081ab9 */ /* 0x000fe20000000800 */
[----:B------:R-:W-:Y:S02]  /*e6c0*/  @UP1 ULDC UR13, c[0x0][0x450] ;  /* 0x00011400000d1ab9 */ /* 0x000fe40000000800 */
[----:B------:R-:W-:Y:S02]  /*e6d0*/  UIMAD.WIDE UR6, UR6, 0x2aaaaaab, URZ ;  /* 0x2aaaaaab060678a5 */ /* 0x000fe4000f8e023f */
[----:B------:R-:W-:Y:S02]  /*e6e0*/  UIMAD.WIDE.U32 UR8, UR42, UR8, URZ ;  /* 0x000000082a0872a5 */ /* 0x000fe4000f8e003f */
[----:B------:R-:W-:Y:S01]  /*e6f0*/  USHF.R.U32.HI UR39, URZ, 0x1f, UR7 ;  /* 0x0000001f3f277899 */ /* 0x000fe20008011607 */
[----:B------:R-:W-:Y:S01]  /*e700*/  UMOV UR4, UR42 ;  /* 0x0000002a00047c82 */ /* 0x000fe20008000000 */
[----:B------:R-:W-:-:S02]  /*e710*/  UIMAD UR10, UR10, UR12, -UR11 ;  /* 0x0000000c0a0a72a4 */ /* 0x000fc4000f8e0a0b */
[----:B------:R-:W-:Y:S02]  /*e720*/  @UP1 USHF.R.U32.HI UR4, URZ, UR13, UR9 ;  /* 0x0000000d3f041299 */ /* 0x000fe40008011609 */
[----:B------:R-:W-:Y:S02]  /*e730*/  ULEA.HI.SX32 UR39, UR7, UR39, 0x1c ;  /* 0x0000002707277291 */ /* 0x000fe4000f8fe23f */
[----:B------:R-:W-:Y:S02]  /*e740*/  UIADD3 UR4, UR10, UR4, URZ ;  /* 0x000000040a047290 */ /* 0x000fe4000fffe03f */
[----:B------:R-:W-:Y:S01]  /*e750*/  UISETP.LT.AND UP0, UPT, UR40, UR39, UPT ;  /* 0x000000272800728c */ /* 0x000fe2000bf01270 */
[----:B------:R-:W-:Y:S02]  /*e760*/  ULDC UR8, c[0x0][0x9dc] ;  /* 0x0002770000087ab9 */ /* 0x000fe40000000800 */
[----:B------:R-:W-:Y:S02]  /*e770*/  UIADD3 UR8, UR4, -UR8, URZ ;  /* 0x8000000804087290 */ /* 0x000fe4000fffe03f */
[----:B------:R-:W-:Y:S01]  /*e780*/  USEL UR9, UR40, UR39, UP0 ;  /* 0x0000002728097287 */ /* 0x000fe20008000000 */
[----:B------:R-:W-:Y:S11]  /*e790*/  @!P1 BRA `(.L_x_990) ;  /* 0x0000000000449947 */ /* 0x000ff60003800000 */
[----:B------:R-:W-:-:S06]  /*e7a0*/  UISETP.GT.AND UP0, UPT, UR4, -0x1, UPT ;  /* 0xffffffff0400788c */ /* 0x000fcc000bf04270 */
[----:B------:R-:W-:-:S13]  /*e7b0*/  PLOP3.LUT P0, PT, PT, PT, UP0, 0x80, 0x0 ;  /* 0x000000000000781c */ /* 0x000fda0003f0f008 */
[----:B------:R-:W-:Y:S05]  /*e7c0*/  @P0 BRA `(.L_x_991) ;  /* 0x00000000001c0947 */ /* 0x000fea0003800000 */
[----:B------:R-:W-:Y:S02]  /*e7d0*/  UISETP.NE.AND UP0, UPT, UR5, 0x1, UPT ;  /* 0x000000010500788c */ /* 0x000fe4000bf05270 */
[----:B------:R-:W-:-:S09]  /*e7e0*/  ULOP3.LUT UR4, URZ, UR4, URZ, 0x33, !UPT ;  /* 0x000000043f047292 */ /* 0x000fd2000f8e333f */
[----:B------:R-:W-:Y:S02]  /*e7f0*/  @UP0 ULDC.64 UR10, c[0x0][0x9e8] ;  /* 0x00027a00000a0ab9 */ /* 0x000fe40000000a00 */
[----:B------:R-:W-:-:S04]  /*e800*/  UIMAD.WIDE.U32 UR6, UR4, UR10, URZ ;  /* 0x0000000a040672a5 */ /* 0x000fc8000f8e003f */
[----:B------:R-:W-:-:S04]  /*e810*/  @UP0 USHF.R.U32.HI UR4, URZ, UR11, UR7 ;  /* 0x0000000b3f040299 */ /* 0x000fc80008011607 */
[----:B------:R-:W-:Y:S01]  /*e820*/  ULOP3.LUT UR4, URZ, UR4, URZ, 0x33, !UPT ;  /* 0x000000043f047292 */ /* 0x000fe2000f8e333f */
[----:B------:R-:W-:Y:S11]  /*e830*/  BRA `(.L_x_992) ;  /* 0x0000000000107947 */ /* 0x000ff60003800000 */
.L_x_991:
[----:B------:R-:W-:-:S11]  /*e840*/  UISETP.NE.AND UP0, UPT, UR5, 0x1, UPT ;  /* 0x000000010500788c */ /* 0x000fd6000bf05270 */
[----:B------:R-:W-:Y:S02]  /*e850*/  @UP0 ULDC.64 UR10, c[0x0][0x9e8] ;  /* 0x00027a00000a0ab9 */ /* 0x000fe40000000a00 */
[----:B------:R-:W-:-:S04]  /*e860*/  UIMAD.WIDE.U32 UR6, UR4, UR10, URZ ;  /* 0x0000000a040672a5 */ /* 0x000fc8000f8e003f */
[----:B------:R-:W-:-:S12]  /*e870*/  @UP0 USHF.R.U32.HI UR4, URZ, UR11, UR7 ;  /* 0x0000000b3f040299 */ /* 0x000fd80008011607 */
.L_x_992:
[----:B------:R-:W-:-:S04]  /*e880*/  UIMAD UR4, UR4, UR5, URZ ;  /* 0x00000005040472a4 */ /* 0x000fc8000f8e023f */
[----:B------:R-:W-:-:S04]  /*e890*/  UISETP.LT.AND UP0, UPT, UR8, UR4, UPT ;  /* 0x000000040800728c */ /* 0x000fc8000bf01270 */
[----:B------:R-:W-:-:S12]  /*e8a0*/  USEL UR8, UR8, UR4, !UP0 ;  /* 0x0000000408087287 */ /* 0x000fd8000c000000 */
.L_x_990:
[----:B------:R-:W-:-:S04]  /*e8b0*/  UIMAD.WIDE UR4, UR8, 0x2aaaaaab, URZ ;  /* 0x2aaaaaab080478a5 */ /* 0x000fc8000f8e023f */
[----:B------:R-:W-:-:S04]  /*e8c0*/  USHF.R.U32.HI UR4, URZ, 0x1f, UR5 ;  /* 0x0000001f3f047899 */ /* 0x000fc80008011605 */
[----:B------:R-:W-:Y:S02]  /*e8d0*/  ULEA.HI.SX32 UR4, UR5, UR4, 0x1c ;  /* 0x0000000405047291 */ /* 0x000fe4000f8fe23f */
[----:B------:R-:W-:Y:S02]  /*e8e0*/  USHF.R.U32.HI UR5, URZ, 0x10, UR41 ;  /* 0x000000103f057899 */ /* 0x000fe40008011629 */
[----:B------:R-:W-:Y:S02]  /*e8f0*/  ULOP3.LUT UR41, UR41, 0xffff, URZ, 0xc0, !UPT ;  /* 0x0000ffff29297892 */ /* 0x000fe4000f8ec03f */
[----:B------:R-:W-:Y:S01]  /*e900*/  VIMNMX R7, RZ, UR4, !PT ;  /* 0x00000004ff077c48 */ /* 0x000fe2000ffe0100 */
[----:B------:R-:W-:-:S03]  /*e910*/  UISETP.NE.AND UP0, UPT, UR5, URZ, UPT ;  /* 0x0000003f0500728c */ /* 0x000fc6000bf05270 */
[----:B------:R-:W-:Y:S01]  /*e920*/  ISETP.LT.AND P0, PT, R7, UR9, PT ;  /* 0x0000000907007c0c */ /* 0x000fe2000bf01270 */
[----:B------:R0:W-:Y:S04]  /*e930*/  STL [R1+0x8], R7 ;  /* 0x0000080701007387 */ /* 0x0001e80000100800 */
[----:B------:R0:W-:Y:S03]  /*e940*/  STL [R1+0xc], RZ ;  /* 0x00000cff01007387 */ /* 0x0001e60000100800 */
[----:B------:R-:W-:-:S05]  /*e950*/  @!UP0 ULDC UR5, c[0x0][0x9f0] ;  /* 0x00027c0000058ab9 */ /* 0x000fca0000000800 */
[----:B0-----:R-:W-:Y:S05]  /*e960*/  @!P0 BRA `(.L_x_993) ;  /* 0x0000000000708947 */ /* 0x001fea0003800000 */
[----:B------:R-:W-:Y:S01]  /*e970*/  IMAD.U32 R6, RZ, RZ, UR5 ;  /* 0x00000005ff067e24 */ /* 0x000fe2000f8e00ff */
[----:B------:R-:W-:Y:S01]  /*e980*/  UIADD3 UR4, UR5, -0x1, UR9 ;  /* 0xffffffff05047890 */ /* 0x000fe2000fffe009 */
[----:B------:R-:W-:-:S03]  /*e990*/  IMAD.MOV.U32 R2, RZ, RZ, RZ ;  /* 0x000000ffff027224 */ /* 0x000fc600078e00ff */
[-C--:B------:R-:W-:Y:S02]  /*e9a0*/  IABS R0, R6.reuse ;  /* 0x0000000600007213 */ /* 0x080fe40000000000 */
[----:B------:R-:W-:Y:S02]  /*e9b0*/  IABS R6, R6 ;  /* 0x0000000600067213 */ /* 0x000fe40000000000 */
[----:B------:R-:W0:Y:S08]  /*e9c0*/  I2F.RP R4, R0 ;  /* 0x0000000000047306 */ /* 0x000e300000209400 */
[----:B0-----:R-:W0:Y:S02]  /*e9d0*/  MUFU.RCP R4, R4 ;  /* 0x0000000400047308 */ /* 0x001e240000001000 */
[----:B0-----:R-:W-:-:S06]  /*e9e0*/  VIADD R3, R4, 0xffffffe ;  /* 0x0ffffffe04037836 */ /* 0x001fcc0000000000 */
[----:B------:R-:W0:Y:S02]  /*e9f0*/  F2I.FTZ.U32.TRUNC.NTZ R3, R3 ;  /* 0x0000000300037305 */ /* 0x000e24000021f000 */
[----:B0-----:R-:W-:-:S04]  /*ea00*/  IMAD.MOV R5, RZ, RZ, -R3 ;  /* 0x000000ffff057224 */ /* 0x001fc800078e0a03 */
[----:B------:R-:W-:-:S04]  /*ea10*/  IMAD R5, R5, R0, RZ ;  /* 0x0000000005057224 */ /* 0x000fc800078e02ff */
[----:B------:R-:W-:Y:S01]  /*ea20*/  IMAD.HI.U32 R5, R3, R5, R2 ;  /* 0x0000000503057227 */ /* 0x000fe200078e0002 */
[----:B------:R-:W-:-:S03]  /*ea30*/  IADD3 R2, -R7, UR4, RZ ;  /* 0x0000000407027c10 */ /* 0x000fc6000fffe1ff */
[----:B------:R-:W-:Y:S01]  /*ea40*/  IMAD.MOV R3, RZ, RZ, -R6 ;  /* 0x000000ffff037224 */ /* 0x000fe200078e0a06 */
[----:B------:R-:W-:Y:S02]  /*ea50*/  IABS R4, R2 ;  /* 0x0000000200047213 */ /* 0x000fe40000000000 */
[----:B------:R-:W-:-:S03]  /*ea60*/  LOP3.LUT R2, R2, UR5, RZ, 0x3c, !PT ;  /* 0x0000000502027c12 */ /* 0x000fc6000f8e3cff */
[----:B------:R-:W-:Y:S01]  /*ea70*/  IMAD.HI.U32 R5, R5, R4, RZ ;  /* 0x0000000405057227 */ /* 0x000fe200078e00ff */
[----:B------:R-:W-:-:S03]  /*ea80*/  ISETP.GE.AND P2, PT, R2, RZ, PT ;  /* 0x000000ff0200720c */ /* 0x000fc60003f46270 */
[----:B------:R-:W-:-:S05]  /*ea90*/  IMAD R3, R5, R3, R4 ;  /* 0x0000000305037224 */ /* 0x000fca00078e0204 */
[----:B------:R-:W-:-:S13]  /*eaa0*/  ISETP.GT.U32.AND P1, PT, R0, R3, PT ;  /* 0x000000030000720c */ /* 0x000fda0003f24070 */
[----:B------:R-:W-:Y:S02]  /*eab0*/  @!P1 IMAD.IADD R3, R3, 0x1, -R0 ;  /* 0x0000000103039824 */ /* 0x000fe400078e0a00 */
[----:B------:R-:W-:Y:S01]  /*eac0*/  @!P1 VIADD R5, R5, 0x1 ;  /* 0x0000000105059836 */ /* 0x000fe20000000000 */
[----:B------:R-:W-:Y:S02]  /*ead0*/  ISETP.NE.AND P1, PT, RZ, UR5, PT ;  /* 0x00000005ff007c0c */ /* 0x000fe4000bf25270 */
[----:B------:R-:W-:-:S13]  /*eae0*/  ISETP.GE.U32.AND P0, PT, R3, R0, PT ;  /* 0x000000000300720c */ /* 0x000fda0003f06070 */
[----:B------:R-:W-:-:S04]  /*eaf0*/  @P0 VIADD R5, R5, 0x1 ;  /* 0x0000000105050836 */ /* 0x000fc80000000000 */
[----:B------:R-:W-:Y:S01]  /*eb00*/  @!P2 IMAD.MOV R5, RZ, RZ, -R5 ;  /* 0x000000ffff05a224 */ /* 0x000fe200078e0a05 */
[----:B------:R-:W-:-:S05]  /*eb10*/  @!P1 LOP3.LUT R5, RZ, UR5, RZ, 0x33, !PT ;  /* 0x00000005ff059c12 */ /* 0x000fca000f8e33ff */
[----:B------:R0:W-:Y:S02]  /*eb20*/  STL [R1+0xc], R5 ;  /* 0x00000c0501007387 */ /* 0x0001e40000100800 */
.L_x_993:
[----:B------:R-:W2:Y:S01]  /*eb30*/  LDL R2, [R1+0xc] ;  /* 0x00000c0001027983 */ /* 0x000ea20000100800 */
[----:B------:R-:W-:Y:S02]  /*eb40*/  IMAD.MOV.U32 R9, RZ, RZ, 0x1 ;  /* 0x00000001ff097424 */ /* 0x000fe400078e00ff */
[----:B------:R-:W-:Y:S02]  /*eb50*/  IMAD.MOV.U32 R3, RZ, RZ, 0x1 ;  /* 0x00000001ff037424 */ /* 0x000fe400078e00ff */
[----:B--2---:R-:W-:-:S05]  /*eb60*/  IMAD R0, R2, UR41, R7 ;  /* 0x0000002902007c24 */ /* 0x004fca000f8e0207 */
[----:B------:R-:W-:Y:S01]  /*eb70*/  VIADDMNMX R18, R0, R2, UR9, PT ;  /* 0x0000000900127e46 */ /* 0x000fe2000b800102 */
[----:B------:R1:W-:Y:S03]  /*eb80*/  STL [R1+0x4], R0 ;  /* 0x0000040001007387 */ /* 0x0003e60000100800 */
[----:B------:R-:W-:Y:S01]  /*eb90*/  ISETP.GT.AND P0, PT, R18, R0, PT ;  /* 0x000000001200720c */ /* 0x000fe20003f04270 */
[----:B------:R2:W-:Y:S01]  /*eba0*/  STL [R1+0x10], R18 ;  /* 0x0000101201007387 */ /* 0x0005e20000100800 */
[----:B-1----:R-:W-:-:S11]  /*ebb0*/  IMAD.MOV.U32 R0, RZ, RZ, RZ ;  /* 0x000000ffff007224 */ /* 0x002fd600078e00ff */
[----:B--2---:R-:W-:Y:S05]  /*ebc0*/  @!P0 BRA `(.L_x_986) ;  /* 0x0000003400488947 */ /* 0x004fea0003800000 */
[----:B------:R-:W1:Y:S01]  /*ebd0*/  S2UR UR4, SR_CgaCtaId ;  /* 0x00000000000479c3 */ /* 0x000e620000008800 */
[----:B------:R-:W-:Y:S02]  /*ebe0*/  UMOV UR38, 0x400 ;  /* 0x0000040000267882 */ /* 0x000fe40000000000 */
[----:B-1----:R-:W-:-:S04]  /*ebf0*/  ULEA UR38, UR4, UR38, 0x18 ;  /* 0x0000002604267291 */ /* 0x002fc8000f8ec03f */
        /* <DEDUP_REMOVED lines=8> */
[----:B------:R-:W-:Y:S02]  /*ec80*/  IMAD.U32 R4, RZ, RZ, UR6 ;  /* 0x00000006ff047e24 */ /* 0x000fe4000f8e00ff */
[----:B------:R-:W1:Y:S01]  /*ec90*/  LDC.64 R2, c[0x4][R2] ;  /* 0x0100000002027b82 */ /* 0x000e620000000a00 */
[----:B0-----:R-:W-:Y:S02]  /*eca0*/  IMAD.U32 R5, RZ, RZ, UR7 ;  /* 0x00000007ff057e24 */ /* 0x001fe4000f8e00ff */
        /* <DEDUP_REMOVED lines=8> */
[----:B-1----:R-:W-:Y:S05]  /*ed30*/  CALL.ABS.NOINC R2 ;  /* 0x0000000002007343 */ /* 0x002fea0003c00000 */
.L_x_994:
        /* <DEDUP_REMOVED lines=8> */
[----:B------:R1:W2:Y:S01]  /*edc0*/  LDC.64 R2, c[0x4][R16] ;  /* 0x0100000010027b82 */ /* 0x0002a20000000a00 */
[----:B------:R-:W-:Y:S02]  /*edd0*/  IMAD.U32 R4, RZ, RZ, UR6 ;  /* 0x00000006ff047e24 */ /* 0x000fe4000f8e00ff */
[----:B0-----:R-:W-:Y:S02]  /*ede0*/  IMAD.U32 R5, RZ, RZ, UR7 ;  /* 0x00000007ff057e24 */ /* 0x001fe4000f8e00ff */
[----:B------:R-:W-:Y:S02]  /*edf0*/  IMAD.U32 R6, RZ, RZ, UR8 ;  /* 0x00000008ff067e24 */ /* 0x000fe4000f8e00ff */
[----:B------:R-:W-:-:S02]  /*ee00*/  IMAD.U32 R7, RZ, RZ, UR9 ;  /* 0x00000009ff077e24 */ /* 0x000fc4000f8e00ff */
[----:B------:R-:W-:Y:S02]  /*ee10*/  IMAD.U32 R10, RZ, RZ, UR4 ;  /* 0x00000004ff0a7e24 */ /* 0x000fe4000f8e00ff */
[----:B------:R-:W-:Y:S02]  /*ee20*/  IMAD.U32 R11, RZ, RZ, UR5 ;  /* 0x00000005ff0b7e24 */ /* 0x000fe4000f8e00ff */
[----:B------:R-:W-:Y:S02]  /*ee30*/  IMAD.MOV.U32 R8, RZ, RZ, 0x70 ;  /* 0x00000070ff087424 */ /* 0x000fe400078e00ff */
[----:B------:R-:W-:Y:S02]  /*ee40*/  IMAD.MOV.U32 R12, RZ, RZ, 0x1 ;  /* 0x00000001ff0c7424 */ /* 0x000fe400078e00ff */
[----:B-1----:R-:W-:-:S07]  /*ee50*/  IMAD.MOV.U32 R13, RZ, RZ, RZ ;  /* 0x000000ffff0d7224 */ /* 0x002fce00078e00ff */
[----:B------:R-:W-:-:S07]  /*ee60*/  LEPC R20, `(.L_x_996) ;  /* 0x000000001014794e */ /* 0x000fce0000000000 */
[----:B--2---:R-:W-:Y:S05]  /*ee70*/  CALL.ABS.NOINC R2 ;  /* 0x0000000002007343 */ /* 0x004fea0003c00000 */
.L_x_996:
        /* <DEDUP_REMOVED lines=15> */
.L_x_995:
[----:B------:R-:W1:Y:S02]  /*ef70*/  LDC.64 R2, c[0x0][0x9f8] ;  /* 0x00027e00ff027b82 */ /* 0x000e640000000a00 */
[----:B-1----:R-:W-:-:S04]  /*ef80*/  ISETP.NE.U32.AND P0, PT, R2, RZ, PT ;  /* 0x000000ff0200720c */ /* 0x002fc80003f05070 */
[----:B------:R-:W-:-:S13]  /*ef90*/  ISETP.NE.AND.EX P0, PT, R3, RZ, PT, P0 ;  /* 0x000000ff0300720c */ /* 0x000fda0003f05300 */
[----:B------:R-:W1:Y:S02]  /*efa0*/  @P0 LDC.64 R2, c[0x0][0x9f8] ;  /* 0x00027e00ff020b82 */ /* 0x000e640000000a00 */
[----:B-1----:R-:W-:-:S05]  /*efb0*/  @P0 IMAD.WIDE R2, R19, 0x4, R2 ;  /* 0x0000000413020825 */ /* 0x002fca00078e0202 */
[----:B------:R1:W2:Y:S01]  /*efc0*/  @P0 LDG.E R19, desc[UR60][R2.64] ;  /* 0x0000003c02130981 */ /* 0x0002a2000c1e1900 */
[----:B------:R-:W-:Y:S01]  /*efd0*/  UMOV UR4, 0xffffffff ;  /* 0xffffffff00047882 */ /* 0x000fe20000000000 */
[----:B------:R-:W-:Y:S01]  /*efe0*/  LOP3.LUT R17, R17, 0xfffffffe, RZ, 0xc0, !PT ;  /* 0xfffffffe11117812 */ /* 0x000fe200078ec0ff */
[----:B------:R-:W-:Y:S01]  /*eff0*/  VIADD R18, R18, 0xffffffff ;  /* 0xffffffff12127836 */ /* 0x000fe20000000000 */
[----:B------:R-:W3:Y:S01]  /*f000*/  S2R R0, SR_TID.X ;  /* 0x0000000000007919 */ /* 0x000ee20000002100 */
[----:B-1----:R-:W1:Y:S02]  /*f010*/  LDC.64 R2, c[0x0][0x418] ;  /* 0x00010600ff027b82 */ /* 0x002e640000000a00 */
[----:B-1----:R-:W-:Y:S02]  /*f020*/  ISETP.NE.U32.AND P0, PT, R2, RZ, PT ;  /* 0x000000ff0200720c */ /* 0x002fe40003f05070 */
[----:B---3--:R-:W-:Y:S02]  /*f030*/  SHF.R.U32.HI R0, RZ, 0x5, R0 ;  /* 0x00000005ff007819 */ /* 0x008fe40000011600 */
[----:B------:R-:W-:-:S02]  /*f040*/  ISETP.NE.AND.EX P1, PT, R3, RZ, PT, P0 ;  /* 0x000000ff0300720c */ /* 0x000fc40003f25300 */
[----:B------:R-:W-:-:S11]  /*f050*/  LOP3.LUT R0, R0, 0x3, RZ, 0xc0, !PT ;  /* 0x0000000300007812 */ /* 0x000fd600078ec0ff */
[----:B------:R-:W-:Y:S02]  /*f060*/  @P1 LOP3.LUT R17, R17, 0x1, RZ, 0xfc, !PT ;  /* 0x0000000111111812 */ /* 0x000fe400078efcff */
[----:B--2---:R-:W-:Y:S02]  /*f070*/  SHF.R.S32.HI R6, RZ, 0x1f, R19 ;  /* 0x0000001fff067819 */ /* 0x004fe40000011413 */
[----:B------:R-:W-:-:S03]  /*f080*/  SEL R16, R19, RZ, !P1 ;  /* 0x000000ff13107207 */ /* 0x000fc60004800000 */
[----:B------:R1:W-:Y:S01]  /*f090*/  STL [R1], R6 ;  /* 0x0000000601007387 */ /* 0x0003e20000100800 */
[----:B------:R-:W-:Y:S05]  /*f0a0*/  BRA.DIV UR4, `(.L_x_997) ;  /* 0x0000003604b07947 */ /* 0x000fea000b800000 */
[----:B------:R2:W3:Y:S02]  /*f0b0*/  SHFL.IDX PT, R14, R0, RZ, 0x1f ;  /* 0x00001fff000e7589 */ /* 0x0004e400000e0000 */
.L_x_1077:
[----:B---3--:R-:W-:Y:S02]  /*f0c0*/  ISETP.NE.AND P0, PT, R14, RZ, PT ;  /* 0x000000ff0e00720c */ /* 0x008fe40003f05270 */
[----:B------:R-:W-:Y:S02]  /*f0d0*/  PLOP3.LUT P2, PT, PT, PT, PT, 0x8, 0x0 ;  /* 0x000000000000781c */ /* 0x000fe40003f4e170 */
[----:B------:R-:W-:-:S11]  /*f0e0*/  LOP3.LUT R17, R17, 0xfffffffd, RZ, 0xc0, !PT ;  /* 0xfffffffd11117812 */ /* 0x000fd600078ec0ff */
[----:B------:R-:W-:Y:S01]  /*f0f0*/  @P2 LOP3.LUT R17, R17, 0x2, RZ, 0xfc, !PT ;  /* 0x0000000211112812 */ /* 0x000fe200078efcff */
[----:B------:R-:W-:Y:S06]  /*f100*/  @P0 BRA `(.L_x_998) ;  /* 0x0000000400100947 */ /* 0x000fec0003800000 */
[----:B------:R-:W-:-:S03]  /*f110*/  UMOV UR4, 0xffffffff ;  /* 0xffffffff00047882 */ /* 0x000fc60000000000 */
[----:B------:R-:W-:Y:S05]  /*f120*/  BRA.DIV UR4, `(.L_x_999) ;  /* 0x0000003604b07947 */ /* 0x000fea000b800000 */
[----:B------:R-:W-:-:S13]  /*f130*/  ELECT P6, URZ, PT ;  /* 0x00000000003f782f */ /* 0x000fda00038c0000 */
.L_x_1080:
[----:B------:R-:W-:Y:S05]  /*f140*/  @!P6 BRA `(.L_x_998) ;  /* 0x000000040000e947 */ /* 0x000fea0003800000 */
[----:B------:R-:W-:Y:S01]  /*f150*/  IMAD.MOV.U32 R16, RZ, RZ, R19 ;  /* 0x000000ffff107224 */ /* 0x000fe200078e0013 */
[----:B------:R-:W-:Y:S06]  /*f160*/  @!P1 BRA `(.L_x_1000) ;  /* 0x0000000000449947 */ /* 0x000fec0003800000 */
[----:B------:R-:W3:Y:S01]  /*f170*/  LDC R7, c[0x0][0x43c] ;  /* 0x00010f00ff077b82 */ /* 0x000ee20000000800 */
[----:B------:R-:W-:Y:S01]  /*f180*/  ULDC.64 UR4, c[0x0][0x428] ;  /* 0x00010a0000047ab9 */ /* 0x000fe20000000a00 */
[----:B---3--:R-:W-:-:S13]  /*f190*/  ISETP.NE.AND P0, PT, R7, 0x1, PT ;  /* 0x000000010700780c */ /* 0x008fda0003f05270 */
[----:B0-----:R-:W2:Y:S02]  /*f1a0*/  @P0 LDC.64 R4, c[0x0][0x440] ;  /* 0x00011000ff040b82 */ /* 0x001ea40000000a00 */
[----:B--2---:R-:W-:-:S04]  /*f1b0*/  @P0 IMAD.HI.U32 R0, R18, R4, RZ ;  /* 0x0000000412000227 */ /* 0x004fc800078e00ff */
        /* <DEDUP_REMOVED lines=8> */
[----:B------:R-:W-:-:S03]  /*f240*/  LEA R2, P0, R4, R2, 0x2 ;  /* 0x0000000204027211 */ /* 0x000fc600078010ff */
[----:B------:R-:W-:-:S05]  /*f250*/  IMAD.IADD R0, R5, 0x1, R7 ;  /* 0x0000000105007824 */ /* 0x000fca00078e0207 */
[----:B------:R-:W-:-:S05]  /*f260*/  LEA.HI.X R3, R4, R3, R0, 0x2, P0 ;  /* 0x0000000304037211 */ /* 0x000fca00000f1400 */
[----:B------:R3:W5:Y:S02]  /*f270*/  LDG.E R16, desc[UR60][R2.64] ;  /* 0x0000003c02107981 */ /* 0x000764000c1e1900 */
.L_x_1000:
[----:B--2---:R-:W-:Y:S01]  /*f280*/  IMAD.MOV.U32 R0, RZ, RZ, 0x1 ;  /* 0x00000001ff007424 */ /* 0x004fe200078e00ff */
[----:B-1----:R-:W3:Y:S04]  /*f290*/  S2R R6, SR_TID.X ;  /* 0x0000000000067919 */ /* 0x002ee80000002100 */
[----:B------:R-:W-:-:S04]  /*f2a0*/  SHF.L.U32 R0, R0, 0x1f, RZ ;  /* 0x0000001f00007819 */ /* 0x000fc800000006ff */
[----:B------:R-:W1:Y:S01]  /*f2b0*/  SYNCS.PHASECHK.TRANS64.TRYWAIT P0, [UR38+0x2a840], R0 ;  /* 0x02a84000ff0075a7 */ /* 0x000e620008000166 */
[----:B---3--:R-:W-:-:S04]  /*f2c0*/  LOP3.LUT R2, R6, 0x7f, RZ, 0xc0, !PT ;  /* 0x0000007f06027812 */ /* 0x008fc800078ec0ff */
[----:B------:R-:W-:Y:S01]  /*f2d0*/  ISETP.NE.AND P1, PT, R2, RZ, PT ;  /* 0x000000ff0200720c */ /* 0x000fe20003f25270 */
[----:B-1----:R-:W-:-:S12]  /*f2e0*/  @!P0 BRA `(.L_x_1001) ;  /* 0x0000003400608947 */ /* 0x002fd80003800000 */
.L_x_1081:
[----:B------:R-:W-:Y:S05]  /*f2f0*/  @P1 BRA `(.L_x_1002) ;  /* 0x0000000000181947 */ /* 0x000fea0003800000 */
[----:B------:R-:W2:Y:S01]  /*f300*/  S2R R2, SR_TID.X ;  /* 0x0000000000027919 */ /* 0x000ea20000002100 */
[----:B-1----:R-:W-:-:S04]  /*f310*/  IMAD.MOV.U32 R0, RZ, RZ, 0x9000 ;  /* 0x00009000ff007424 */ /* 0x002fc800078e00ff */
[----:B------:R3:W-:Y:S01]  /*f320*/  SYNCS.ARRIVE.TRANS64 RZ, [UR38+0x2a830], R0 ;  /* 0x02a83000ffff79a7 */ /* 0x0007e20008000026 */
[----:B--2---:R-:W-:-:S13]  /*f330*/  LOP3.LUT P0, RZ, R2, 0x1f, RZ, 0xc0, !PT ;  /* 0x0000001f02ff7812 */ /* 0x004fda000780c0ff */
[----:B---3--:R-:W-:Y:S05]  /*f340*/  @!P0 BRA `(.L_x_1002) ;  /* 0x0000000000048947 */ /* 0x008fea0003800000 */
[----:B------:R-:W-:Y:S01]  /*f350*/  BPT.TRAP 0x1 ;  /* 0x000000040000795c */ /* 0x000fe20000300000 */
.L_x_1002:
        /* <DEDUP_REMOVED lines=10> */
[----:B------:R-:W-:Y:S02]  /*f400*/  UIMAD UR11, UR11, 0x60, URZ ;  /* 0x000000600b0b78a4 */ /* 0x000fe4000f8e023f */
        /* <DEDUP_REMOVED lines=13> */
[----:B------:R-:W-:Y:S01]  /*f4e0*/  UMOV UR21, UR13 ;  /* 0x0000000d00157c82 */ /* 0x000fe20008000000 */
[----:B------:R3:W-:Y:S01]  /*f4f0*/  UTMALDG.4D [UR8], [UR4], desc[UR6] ;  /* 0x00000608040075b4 */ /* 0x0007e20008019000 */
[----:B------:R-:W-:Y:S01]  /*f500*/  UMOV UR19, UR11 ;  /* 0x0000000b00137c82 */ /* 0x000fe20008000000 */
[----:B------:R-:W-:Y:S01]  /*f510*/  @P0 LOP3.LUT R17, R17, 0x2, RZ, 0xfc, !PT ;  /* 0x0000000211110812 */ /* 0x000fe200078efcff */
[----:B------:R3:W-:Y:S01]  /*f520*/  UTMALDG.4D [UR24], [UR4], desc[UR6] ;  /* 0x00000618040075b4 */ /* 0x0007e20008019000 */
[----:B------:R3:W-:Y:S02]  /*f530*/  UTMALDG.4D [UR16], [UR4], desc[UR6] ;  /* 0x00000610040075b4 */ /* 0x0007e40008019000 */
[----:B---3--:R-:W-:-:S03]  /*f540*/  NOP ;  /* 0x0000000000007918 */ /* 0x008fc60000000000 */
.L_x_998:
        /* <DEDUP_REMOVED lines=11> */
[----:B-1----:R-:W1:Y:S01]  /*f600*/  LDC.64 R2, c[0x4][R2] ;  /* 0x0100000002027b82 */ /* 0x002e620000000a00 */
        /* <DEDUP_REMOVED lines=9> */
[----:B-12---:R-:W-:Y:S05]  /*f6a0*/  CALL.ABS.NOINC R2 ;  /* 0x0000000002007343 */ /* 0x006fea0003c00000 */
.L_x_1003:
[----:B------:R-:W0:Y:S01]  /*f6b0*/  S2R R4, SR_CTAID.Z ;  /* 0x0000000000047919 */ /* 0x000e220000002700 */
[----:B------:R-:W3:Y:S01]  /*f6c0*/  LDC R8, c[0x0][0x448] ;  /* 0x00011200ff087b82 */ /* 0x000ee20000000800 */
[----:B------:R-:W-:Y:S01]  /*f6d0*/  USHF.R.S32.HI UR4, URZ, 0x1f, UR36 ;  /* 0x0000001f3f047899 */ /* 0x000fe20008011424 */
[----:B------:R-:W4:Y:S01]  /*f6e0*/  S2R R11, SR_TID.X ;  /* 0x00000000000b7919 */ /* 0x000f220000002100 */
[----:B------:R-:W-:Y:S02]  /*f6f0*/  ULDC.64 UR8, c[0x0][0x2d8] ;  /* 0x0000b60000087ab9 */ /* 0x000fe40000000a00 */
[----:B------:R-:W-:-:S03]  /*f700*/  UIMAD UR6, UR4, UR8, URZ ;  /* 0x00000008040672a4 */ /* 0x000fc6000f8e023f */
[----:B-1----:R-:W2:Y:S01]  /*f710*/  LDC.64 R2, c[0x0][0x2e0] ;  /* 0x0000b800ff027b82 */ /* 0x002ea20000000a00 */
[----:B------:R-:W-:Y:S02]  /*f720*/  UIMAD.WIDE.U32 UR4, UR36, UR8, URZ ;  /* 0x00000008240472a5 */ /* 0x000fe4000f8e003f */
[----:B------:R-:W-:-:S04]  /*f730*/  UIMAD UR6, UR36, UR9, UR6 ;  /* 0x00000009240672a4 */ /* 0x000fc8000f8e0206 */
[----:B------:R-:W-:Y:S01]  /*f740*/  UIADD3 UR5, UR5, UR6, URZ ;  /* 0x0000000605057290 */ /* 0x000fe2000fffe03f */
[----:B---3--:R-:W-:Y:S02]  /*f750*/  ISETP.NE.AND P0, PT, R8, 0x1, PT ;  /* 0x000000010800780c */ /* 0x008fe40003f05270 */
[----:B0-----:R-:W-:Y:S02]  /*f760*/  SHF.R.S32.HI R5, RZ, 0x1f, R4 ;  /* 0x0000001fff057819 */ /* 0x001fe40000011404 */
[----:B----4-:R-:W-:-:S03]  /*f770*/  LOP3.LUT R9, R11, 0x7f, RZ, 0xc0, !PT ;  /* 0x0000007f0b097812 */ /* 0x010fc600078ec0ff */
[-C--:B--2---:R-:W-:Y:S02]  /*f780*/  IMAD R0, R5, R2.reuse, RZ ;  /* 0x0000000205007224 */ /* 0x084fe400078e02ff */
[----:B------:R-:W-:Y:S02]  /*f790*/  IMAD.SHL.U32 R7, R11, 0x10, RZ ;  /* 0x000000100b077824 */ /* 0x000fe400078e00ff */
[C---:B------:R-:W-:Y:S02]  /*f7a0*/  IMAD R5, R4.reuse, R3, R0 ;  /* 0x0000000304057224 */ /* 0x040fe400078e0200 */
[----:B------:R-:W-:Y:S01]  /*f7b0*/  IMAD.WIDE.U32 R2, R4, R2, UR4 ;  /* 0x0000000404027e25 */ /* 0x000fe2000f8e0002 */
[----:B------:R-:W0:Y:S01]  /*f7c0*/  @P0 LDC R0, c[0x0][0x450] ;  /* 0x00011400ff000b82 */ /* 0x000e220000000800 */
[----:B------:R-:W-:Y:S01]  /*f7d0*/  SHF.R.U32.HI R4, RZ, 0x3, R9 ;  /* 0x00000003ff047819 */ /* 0x000fe20000011609 */
[----:B------:R-:W-:Y:S01]  /*f7e0*/  ULDC.64 UR4, c[0x0][0x2d0] ;  /* 0x0000b40000047ab9 */ /* 0x000fe20000000a00 */
[----:B------:R-:W-:-:S02]  /*f7f0*/  IMAD.IADD R3, R3, 0x1, R5 ;  /* 0x0000000103037824 */ /* 0x000fc400078e0205 */
[----:B------:R-:W-:-:S03]  /*f800*/  LOP3.LUT R6, R4, 0x70, R7, 0xf8, !PT ;  /* 0x0000007004067812 */ /* 0x000fc600078ef807 */
[----:B------:R-:W1:Y:S02]  /*f810*/  @P0 LDC R5, c[0x0][0x44c] ;  /* 0x00011300ff050b82 */ /* 0x000e640000000800 */
[----:B------:R-:W-:-:S04]  /*f820*/  VIADD R6, R6, UR42 ;  /* 0x0000002a06067c36 */ /* 0x000fc80008000000 */
[----:B-1----:R-:W-:-:S04]  /*f830*/  @P0 IMAD.HI.U32 R7, R6, R5, RZ ;  /* 0x0000000506070227 */ /* 0x002fc800078e00ff */
[----:B------:R-:W-:Y:S01]  /*f840*/  IMAD.MOV.U32 R5, RZ, RZ, R6 ;  /* 0x000000ffff057224 */ /* 0x000fe200078e0006 */
[----:B0-----:R-:W-:-:S05]  /*f850*/  @P0 SHF.R.U32.HI R5, RZ, R0, R7 ;  /* 0x00000000ff050219 */ /* 0x001fca0000011607 */
[----:B------:R-:W-:Y:S02]  /*f860*/  IMAD.MOV R7, RZ, RZ, -R5 ;  /* 0x000000ffff077224 */ /* 0x000fe400078e0a05 */
[----:B------:R-:W-:-:S04]  /*f870*/  IMAD.WIDE.U32 R2, R5, UR4, R2 ;  /* 0x0000000405027c25 */ /* 0x000fc8000f8e0002 */
[----:B------:R-:W-:Y:S01]  /*f880*/  IMAD R0, R8, R7, R6 ;  /* 0x0000000708007224 */ /* 0x000fe200078e0206 */
[----:B------:R-:W-:Y:S01]  /*f890*/  SHF.R.S32.HI R6, RZ, 0x1f, R5 ;  /* 0x0000001fff067819 */ /* 0x000fe20000011405 */
[----:B------:R-:W-:-:S04]  /*f8a0*/  IMAD.SHL.U32 R7, R9, 0x8, RZ ;  /* 0x0000000809077824 */ /* 0x000fc800078e00ff */
[----:B------:R-:W-:-:S04]  /*f8b0*/  IMAD R6, R6, UR4, RZ ;  /* 0x0000000406067c24 */ /* 0x000fc8000f8e02ff */
[----:B------:R-:W-:Y:S01]  /*f8c0*/  IMAD R5, R5, UR5, R6 ;  /* 0x0000000505057c24 */ /* 0x000fe2000f8e0206 */
[----:B------:R-:W-:-:S03]  /*f8d0*/  ULDC.64 UR4, c[0x0][0x2c8] ;  /* 0x0000b20000047ab9 */ /* 0x000fc60000000a00 */
[----:B------:R-:W-:Y:S01]  /*f8e0*/  IMAD.IADD R3, R3, 0x1, R5 ;  /* 0x0000000103037824 */ /* 0x000fe200078e0205 */
[----:B------:R-:W-:Y:S01]  /*f8f0*/  SHF.R.S32.HI R5, RZ, 0x1f, R0 ;  /* 0x0000001fff057819 */ /* 0x000fe20000011400 */
[----:B------:R-:W-:-:S04]  /*f900*/  IMAD.WIDE.U32 R2, R0, UR4, R2 ;  /* 0x0000000400027c25 */ /* 0x000fc8000f8e0002 */
[----:B------:R-:W-:-:S04]  /*f910*/  IMAD R5, R5, UR4, RZ ;  /* 0x0000000405057c24 */ /* 0x000fc8000f8e02ff */
[----:B------:R-:W-:Y:S01]  /*f920*/  IMAD R5, R0, UR5, R5 ;  /* 0x0000000500057c24 */ /* 0x000fe2000f8e0205 */
[----:B------:R-:W-:Y:S02]  /*f930*/  ULDC.64 UR4, c[0x0][0x280] ;  /* 0x0000a00000047ab9 */ /* 0x000fe40000000a00 */
[----:B------:R-:W-:Y:S01]  /*f940*/  LEA R0, P0, R2, UR4, 0x1 ;  /* 0x0000000402007c11 */ /* 0x000fe2000f8008ff */
[----:B------:R-:W-:Y:S01]  /*f950*/  IMAD.IADD R3, R3, 0x1, R5 ;  /* 0x0000000103037824 */ /* 0x000fe200078e0205 */
[----:B------:R-:W-:-:S04]  /*f960*/  ULDC UR4, c[0x0][0x2b8] ;  /* 0x0000ae0000047ab9 */ /* 0x000fc80000000800 */
        /* <DEDUP_REMOVED lines=14> */
[----:B------:R-:W-:Y:S01]  /*fa50*/  SHFL.IDX PT, R2, R6, RZ, 0x181f ;  /* 0x00181fff06027589 */ /* 0x000fe200000e0000 */
[----:B------:R-:W-:Y:S01]  /*fa60*/  ULDC UR4, c[0x0][0x288] ;  /* 0x0000a20000047ab9 */ /* 0x000fe20000000800 */
[----:B------:R-:W-:Y:S02]  /*fa70*/  VIADD R4, R4, UR42 ;  /* 0x0000002a04047c36 */ /* 0x000fe40008000000 */
[----:B------:R-:W0:Y:S01]  /*fa80*/  SHFL.IDX PT, R3, R0, RZ, 0x181f ;  /* 0x00181fff00037589 */ /* 0x000e2200000e0000 */
[----:B------:R-:W-:Y:S02]  /*fa90*/  IMAD R5, R8, UR4, RZ ;  /* 0x0000000408057c24 */ /* 0x000fe4000f8e02ff */
[C---:B------:R-:W-:Y:S01]  /*faa0*/  VIADD R8, R4.reuse, 0x10 ;  /* 0x0000001004087836 */ /* 0x040fe20000000000 */
[----:B------:R-:W-:Y:S02]  /*fab0*/  SHFL.IDX PT, R14, R0, 0x1, 0x181f ;  /* 0x00381f00000e7f89 */ /* 0x000fe400000e0000 */
[----:B------:R-:W-:-:S13]  /*fac0*/  ISETP.GE.AND P3, PT, R4, R5, PT ;  /* 0x000000050400720c */ /* 0x000fda0003f66270 */
[----:B------:R-:W-:Y:S02]  /*fad0*/  @!P3 LEA R21, R7, UR38, 0x1 ;  /* 0x000000260715bc11 */ /* 0x000fe4000f8e08ff */
[----:B0-----:R-:W-:-:S04]  /*fae0*/  LOP3.LUT R3, R3, R2, RZ, 0x3c, !PT ;  /* 0x0000000203037212 */ /* 0x001fc800078e3cff */
[----:B------:R-:W-:-:S04]  /*faf0*/  LOP3.LUT R2, R3, R2, RZ, 0x3c, !PT ;  /* 0x0000000203027212 */ /* 0x000fc800078e3cff */
[----:B------:R-:W-:-:S03]  /*fb00*/  LOP3.LUT R3, R3, R2, RZ, 0x3c, !PT ;  /* 0x0000000203037212 */ /* 0x000fc600078e3cff */
[----:B------:R-:W-:-:S05]  /*fb10*/  @!P3 IMAD.WIDE.U32 R2, R10, 0x2, R2 ;  /* 0x000000020a02b825 */ /* 0x000fca00078e0002 */
[----:B------:R-:W-:Y:S04]  /*fb20*/  @!P3 LDGSTS.E.BYPASS.LTC128B.128 [R21+0xc400], desc[UR60][R2.64], !P2 ;  /* 0x0c4000000215bfae */ /* 0x000fe8000d101d7c */
[----:B------:R-:W-:Y:S04]  /*fb30*/  @!P3 LDGSTS.E.BYPASS.LTC128B.128 [R21+0x10400], desc[UR60][R2.64+0x80], !P0 ;  /* 0x104000800215bfae */ /* 0x000fe8000c101d7c */
[----:B------:R0:W-:Y:S01]  /*fb40*/  @!P3 LDGSTS.E.BYPASS.LTC128B.128 [R21+0x14400], desc[UR60][R2.64+0x100], !P1 ;  /* 0x144001000215bfae */ /* 0x0001e2000c901d7c */
[----:B------:R-:W-:-:S03]  /*fb50*/  ISETP.GE.AND P3, PT, R8, R5, PT ;  /* 0x000000050800720c */ /* 0x000fc60003f66270 */
[----:B------:R-:W1:Y:S01]  /*fb60*/  SHFL.IDX PT, R8, R6, 0x1, 0x181f ;  /* 0x00381f0006087f89 */ /* 0x000e6200000e0000 */
[----:B0-----:R-:W-:-:S09]  /*fb70*/  VIADD R2, R4, 0x20 ;  /* 0x0000002004027836 */ /* 0x001fd20000000000 */
[----:B------:R-:W-:Y:S01]  /*fb80*/  @!P3 LEA R20, R7, UR38, 0x1 ;  /* 0x000000260714bc11 */ /* 0x000fe2000f8e08ff */
[----:B-1----:R-:W-:Y:S02]  /*fb90*/  IMAD.MOV.U32 R9, RZ, RZ, R8 ;  /* 0x000000ffff097224 */ /* 0x002fe400078e0008 */
[----:B------:R-:W-:Y:S02]  /*fba0*/  IMAD.MOV.U32 R8, RZ, RZ, R14 ;  /* 0x000000ffff087224 */ /* 0x000fe400078e000e */
[----:B------:R-:W-:Y:S02]  /*fbb0*/  SHFL.IDX PT, R14, R0, 0x2, 0x181f ;  /* 0x00581f00000e7f89 */ /* 0x000fe400000e0000 */
        /* <DEDUP_REMOVED lines=49> */
[----:B------:R-:W1:Y:S04]  /*fed0*/  SHFL.IDX PT, R2, R6, 0x6, 0x181f ;  /* 0x00d81f0006027f89 */ /* 0x000e6800000e0000 */
[----:B0-----:R0:W2:Y:S06]  /*fee0*/  SHFL.IDX PT, R8, R6, 0x7, 0x181f ;  /* 0x00f81f0006087f89 */ /* 0x0010ac00000e0000 */
[----:B------:R-:W-:Y:S01]  /*fef0*/  @!P3 LEA R21, R7, UR38, 0x1 ;  /* 0x000000260715bc11 */ /* 0x000fe2000f8e08ff */
[----:B-1----:R-:W-:-:S02]  /*ff00*/  IMAD.MOV.U32 R3, RZ, RZ, R2 ;  /* 0x000000ffff037224 */ /* 0x002fc400078e0002 */
[----:B------:R-:W-:Y:S02]  /*ff10*/  IMAD.MOV.U32 R2, RZ, RZ, R14 ;  /* 0x000000ffff027224 */ /* 0x000fe400078e000e */
[----:B------:R0:W1:Y:S02]  /*ff20*/  SHFL.IDX PT, R14, R0, 0x7, 0x181f ;  /* 0x00f81f00000e7f89 */ /* 0x00006400000e0000 */
[----:B------:R-:W-:-:S05]  /*ff30*/  @!P3 IMAD.WIDE.U32 R2, R10, 0x2, R2 ;  /* 0x000000020a02b825 */ /* 0x000fca00078e0002 */
[----:B------:R0:W-:Y:S04]  /*ff40*/  @!P3 LDGSTS.E.BYPASS.LTC128B.128 [R21+0xf400], desc[UR60][R2.64], !P2 ;  /* 0x0f4000000215bfae */ /* 0x0001e8000d101d7c */
[----:B------:R0:W-:Y:S04]  /*ff50*/  @!P3 LDGSTS.E.BYPASS.LTC128B.128 [R21+0x13400], desc[UR60][R2.64+0x80], !P0 ;  /* 0x134000800215bfae */ /* 0x0001e8000c101d7c */
[----:B--2---:R0:W-:Y:S02]  /*ff60*/  @!P3 LDGSTS.E.BYPASS.LTC128B.128 [R21+0x17400], desc[UR60][R2.64+0x100], !P1 ;  /* 0x174001000215bfae */ /* 0x0041e4000c901d7c */
.L_x_1098:
[----:B------:R-:W-:Y:S01]  /*ff70*/  VIADD R4, R4, 0x70 ;  /* 0x0000007004047836 */ /* 0x000fe20000000000 */
[----:B------:R-:W-:Y:S01]  /*ff80*/  BSSY B0, `(.L_x_1005) ;  /* 0x000000d000007945 */ /* 0x000fe20003800000 */
[----:B01----:R-:W-:Y:S02]  /*ff90*/  IMAD.MOV.U32 R2, RZ, RZ, R14 ;  /* 0x000000ffff027224 */ /* 0x003fe400078e000e */
[----:B------:R-:W-:Y:S01]  /*ffa0*/  IMAD.MOV.U32 R3, RZ, RZ, R8 ;  /* 0x000000ffff037224 */ /* 0x000fe200078e0008 */
[----:B------:R-:W-:-:S13]  /*ffb0*/  ISETP.GE.AND P3, PT, R4, R5, PT ;  /* 0x000000050400720c */ /* 0x000fda0003f66270 */
        /* <DEDUP_REMOVED lines=9> */
.L_x_1006:
[----:B------:R-:W-:Y:S05]  /*10050*/  BSYNC B0 ;  /* 0x0000000000007941 */ /* 0x000fea0003800000 */
.L_x_1005:
        /* <DEDUP_REMOVED lines=13> */
.L_x_1099:
[----:B------:R-:W-:Y:S02]  /*10130*/  IMAD.MOV.U32 R9, RZ, RZ, 0x1 ;  /* 0x00000001ff097424 */ /* 0x000fe400078e00ff */
[----:B-1----:R-:W-:Y:S01]  /*10140*/  IMAD.MOV.U32 R0, RZ, RZ, RZ ;  /* 0x000000ffff007224 */ /* 0x002fe200078e00ff */
[----:B------:R-:W-:Y:S06]  /*10150*/  @!P1 BRA `(.L_x_1008) ;  /* 0x0000001800ec9947 */ /* 0x000fec0003800000 */
[----:B------:R-:W2:Y:S04]  /*10160*/  LDL.LU R2, [R1+0xc] ;  /* 0x00000c0001027983 */ /* 0x000ea80000300800 */
[----:B------:R-:W3:Y:S04]  /*10170*/  LDL.LU R4, [R1+0x8] ;  /* 0x0000080001047983 */ /* 0x000ee80000300800 */
[----:B------:R-:W4:Y:S01]  /*10180*/  LDL.LU R3, [R1+0x4] ;  /* 0x0000040001037983 */ /* 0x000f220000300800 */
[----:B------:R-:W-:Y:S01]  /*10190*/  UIADD3 UR4, UR41, 0x1, URZ ;  /* 0x0000000129047890 */ /* 0x000fe2000fffe03f */
[----:B------:R-:W-:-:S05]  /*101a0*/  IMAD.MOV.U32 R9, RZ, RZ, 0x1 ;  /* 0x00000001ff097424 */ /* 0x000fca00078e00ff */
[----:B--2---:R-:W-:Y:S01]  /*101b0*/  IMAD R2, R2, UR4, RZ ;  /* 0x0000000402027c24 */ /* 0x004fe2000f8e02ff */
[----:B------:R-:W-:-:S04]  /*101c0*/  ULOP3.LUT UR4, URZ, UR39, URZ, 0x33, !UPT ;  /* 0x000000273f047292 */ /* 0x000fc8000f8e333f */
[----:B------:R-:W-:Y:S02]  /*101d0*/  LOP3.LUT R2, RZ, R2, RZ, 0x33, !PT ;  /* 0x00000002ff027212 */ /* 0x000fe400078e33ff */
[----:B----4-:R-:W-:Y:S02]  /*101e0*/  LOP3.LUT R3, RZ, R3, RZ, 0x33, !PT ;  /* 0x00000003ff037212 */ /* 0x010fe400078e33ff */
[----:B---3--:R-:W-:Y:S01]  /*101f0*/  VIADDMNMX R2, R2, -R4, UR4, !PT ;  /* 0x0000000402027e46 */ /* 0x008fe2000f800904 */
[----:B------:R-:W-:Y:S01]  /*10200*/  ULOP3.LUT UR4, URZ, UR40, URZ, 0x33, !UPT ;  /* 0x000000283f047292 */ /* 0x000fe2000f8e333f */
[----:B------:R-:W1:Y:S05]  /*10210*/  S2R R4, SR_TID.X ;  /* 0x0000000000047919 */ /* 0x000e6a0000002100 */
[----:B------:R-:W-:-:S04]  /*10220*/  VIMNMX R2, R2, UR4, !PT ;  /* 0x0000000402027c48 */ /* 0x000fc8000ffe0100 */
[----:B------:R-:W-:-:S05]  /*10230*/  VIADDMNMX R3, R2, 0x2, R3, !PT ;  /* 0x0000000202037846 */ /* 0x000fca0007800103 */
[----:B------:R-:W-:-:S05]  /*10240*/  VIADD R5, R3, 0xfffffffe ;  /* 0xfffffffe03057836 */ /* 0x000fca0000000000 */
[-C--:B------:R-:W-:Y:S02]  /*10250*/  ISETP.NE.AND P0, PT, R5, R2.reuse, PT ;  /* 0x000000020500720c */ /* 0x080fe40003f05270 */
[----:B------:R-:W-:-:S05]  /*10260*/  LOP3.LUT R2, RZ, R2, RZ, 0x33, !PT ;  /* 0x00000002ff027212 */ /* 0x000fca00078e33ff */
[----:B------:R-:W-:-:S05]  /*10270*/  IMAD.IADD R2, R3, 0x1, R2 ;  /* 0x0000000103027824 */ /* 0x000fca00078e0202 */
[----:B0-----:R-:W-:Y:S02]  /*10280*/  LOP3.LUT R11, R2, 0x1, RZ, 0xc0, !PT ;  /* 0x00000001020b7812 */ /* 0x001fe400078ec0ff */
[----:B-1----:R-:W-:Y:S01]  /*10290*/  LOP3.LUT R10, R4, 0x1f, RZ, 0xc0, !PT ;  /* 0x0000001f040a7812 */ /* 0x002fe200078ec0ff */
[----:B------:R-:W-:Y:S01]  /*102a0*/  IMAD.MOV.U32 R4, RZ, RZ, R16 ;  /* 0x000000ffff047224 */ /* 0x000fe200078e0010 */
[----:B------:R-:W-:Y:S06]  /*102b0*/  @!P0 BRA `(.L_x_1009) ;  /* 0x00000010006c8947 */ /* 0x000fec0003800000 */
[----:B------:R-:W-:Y:S01]  /*102c0*/  BSSY B0, `(.L_x_1009) ;  /* 0x000011a000007945 */ /* 0x000fe20003800000 */
[----:B------:R-:W-:Y:S02]  /*102d0*/  IMAD.IADD R7, R2, 0x1, -R11 ;  /* 0x0000000102077824 */ /* 0x000fe400078e0a0b */
[----:B------:R-:W-:Y:S02]  /*102e0*/  IMAD.MOV.U32 R8, RZ, RZ, 0x1 ;  /* 0x00000001ff087424 */ /* 0x000fe400078e00ff */
[----:B------:R-:W-:-:S07]  /*102f0*/  IMAD.MOV.U32 R4, RZ, RZ, R16 ;  /* 0x000000ffff047224 */ /* 0x000fce00078e0010 */
.L_x_1042:
        /* <DEDUP_REMOVED lines=27> */
.L_x_1012:
[----:B------:R-:W1:Y:S01]  /*104b0*/  S2R R2, SR_TID.X ;  /* 0x0000000000027919 */ /* 0x000e620000002100 */
[----:B------:R-:W-:Y:S01]  /*104c0*/  BSSY B2, `(.L_x_1013) ;  /* 0x0000006000027945 */ /* 0x000fe20003800000 */
[----:B-1----:R-:W-:Y:S02]  /*104d0*/  LOP3.LUT R3, R2, 0x7f, RZ, 0xc0, !PT ;  /* 0x0000007f02037812 */ /* 0x002fe400078ec0ff */
[----:B------:R-:W-:Y:S02]  /*104e0*/  SHF.L.U32 R2, R8, 0x1f, RZ ;  /* 0x0000001f08027819 */ /* 0x000fe400000006ff */
[----:B------:R-:W-:Y:S02]  /*104f0*/  ISETP.NE.AND P2, PT, R3, RZ, PT ;  /* 0x000000ff0300720c */ /* 0x000fe40003f45270 */
[----:B------:R-:W1:Y:S02]  /*10500*/  SYNCS.PHASECHK.TRANS64.TRYWAIT P0, [UR38+0x2a848], R2 ;  /* 0x02a84802ff0075a7 */ /* 0x000e640008000166 */
[----:B-1----:R-:W-:Y:S09]  /*10510*/  @!P0 BRA `(.L_x_1014) ;  /* 0x0000002c00b08947 */ /* 0x002ff20003800000 */
.L_x_1100:
[----:B------:R-:W-:Y:S05]  /*10520*/  BSYNC B2 ;  /* 0x0000000000027941 */ /* 0x000fea0003800000 */
.L_x_1013:
[----:B------:R-:W-:Y:S04]  /*10530*/  BSSY B2, `(.L_x_1015) ;  /* 0x0000007000027945 */ /* 0x000fe80003800000 */
[----:B------:R-:W-:Y:S05]  /*10540*/  @P2 BRA `(.L_x_1016) ;  /* 0x0000000000142947 */ /* 0x000fea0003800000 */
[----:B------:R-:W-:Y:S01]  /*10550*/  ISETP.NE.AND P0, PT, R10, RZ, PT ;  /* 0x000000ff0a00720c */ /* 0x000fe20003f05270 */
[----:B-1----:R-:W-:-:S04]  /*10560*/  IMAD.MOV.U32 R3, RZ, RZ, 0x9000 ;  /* 0x00009000ff037424 */ /* 0x002fc800078e00ff */
[----:B------:R2:W-:Y:S08]  /*10570*/  SYNCS.ARRIVE.TRANS64 RZ, [UR38+0x2a838], R3 ;  /* 0x02a83803ffff79a7 */ /* 0x0005f00008000026 */
[----:B--2---:R-:W-:Y:S05]  /*10580*/  @!P0 BRA `(.L_x_1016) ;  /* 0x0000000000048947 */ /* 0x004fea0003800000 */
[----:B------:R-:W-:Y:S01]  /*10590*/  BPT.TRAP 0x1 ;  /* 0x000000040000795c */ /* 0x000fe20000300000 */
.L_x_1016:
[----:B------:R-:W-:Y:S05]  /*105a0*/  BSYNC B2 ;  /* 0x0000000000027941 */ /* 0x000fea0003800000 */
.L_x_1015:
[----:B0-----:R-:W-:Y:S01]  /*105b0*/  IMAD.MOV.U32 R5, RZ, RZ, RZ ;  /* 0x000000ffff057224 */ /* 0x001fe200078e00ff */
[----:B------:R-:W-:Y:S01]  /*105c0*/  ULDC.64 UR4, c[0x0][0x198] ;  /* 0x0000660000047ab9 */ /* 0x000fe20000000a00 */
[----:B------:R-:W-:Y:S01]  /*105d0*/  PLOP3.LUT P0, PT, PT, PT, PT, 0x80, 0x0 ;  /* 0x000000000000781c */ /* 0x000fe20003f0f070 */
[----:B------:R-:W-:Y:S01]  /*105e0*/  UIADD3 UR4, UP0, UR4, 0x370, URZ ;  /* 0x0000037004047890 */ /* 0x000fe2000ff1e03f */
[----:B-1----:R-:W-:Y:S01]  /*105f0*/  IMAD R3, R9, 0x60, RZ ;  /* 0x0000006009037824 */ /* 0x002fe200078e02ff */
[----:B------:R-:W-:Y:S01]  /*10600*/  R2UR UR34, R5 ;  /* 0x00000000052272ca */ /* 0x000fe200000e0000 */
[----:B------:R-:W-:Y:S02]  /*10610*/  UIADD3 UR32, UR38, 0x21400, URZ ;  /* 0x0002140026207890 */ /* 0x000fe4000fffe03f */
[----:B------:R-:W-:Y:S02]  /*10620*/  UIADD3 UR33, UR38, 0x2a838, URZ ;  /* 0x0002a83826217890 */ /* 0x000fe4000fffe03f */
[----:B------:R-:W-:Y:S01]  /*10630*/  UIADD3.X UR5, URZ, UR5, URZ, UP0, !UPT ;  /* 0x000000053f057290 */ /* 0x000fe200087fe43f */
[----:B------:R-:W-:Y:S01]  /*10640*/  UMOV UR6, 0x0 ;  /* 0x0000000000067882 */ /* 0x000fe20000000000 */
[----:B------:R-:W-:-:S10]  /*10650*/  UMOV UR7, 0x14f00000 ;  /* 0x14f0000000077882 */ /* 0x000fd40000000000 */
.L_x_1017:
        /* <DEDUP_REMOVED lines=13> */
.L_x_1018:
        /* <DEDUP_REMOVED lines=14> */
.L_x_1019:
        /* <DEDUP_REMOVED lines=12> */
.L_x_1101:
[----:B------:R-:W-:Y:S05]  /*108d0*/  BSYNC B2 ;  /* 0x0000000000027941 */ /* 0x000fea0003800000 */
.L_x_1020:
        /* <DEDUP_REMOVED lines=9> */
.L_x_1023:
[----:B------:R-:W-:Y:S05]  /*10970*/  BSYNC B2 ;  /* 0x0000000000027941 */ /* 0x000fea0003800000 */
.L_x_1022:
[----:B------:R-:W-:Y:S01]  /*10980*/  R2UR UR6, R2 ;  /* 0x00000000020672ca */ /* 0x000fe200000e0000 */
[----:B------:R-:W-:Y:S01]  /*10990*/  ULDC.64 UR4, c[0x0][0x198] ;  /* 0x0000660000047ab9 */ /* 0x000fe20000000a00 */
[----:B------:R-:W-:Y:S01]  /*109a0*/  R2UR UR7, R3 ;  /* 0x00000000030772ca */ /* 0x000fe200000e0000 */
[----:B------:R-:W-:Y:S01]  /*109b0*/  UIADD3 UR4, UP0, UR4, 0x470, URZ ;  /* 0x0000047004047890 */ /* 0x000fe2000ff1e03f */
[----:B------:R-:W-:Y:S01]  /*109c0*/  R2UR UR10, R5 ;  /* 0x00000000050a72ca */ /* 0x000fe200000e0000 */
[----:B------:R-:W-:Y:S01]  /*109d0*/  IMAD R5, R18, 0x60, RZ ;  /* 0x0000006012057824 */ /* 0x000fe200078e02ff */
[----:B------:R-:W-:Y:S01]  /*109e0*/  PLOP3.LUT P0, PT, PT, PT, PT, 0x80, 0x0 ;  /* 0x000000000000781c */ /* 0x000fe20003f0f070 */
[----:B------:R-:W-:Y:S02]  /*109f0*/  UIADD3 UR8, UR38, 0x400, URZ ;  /* 0x0000040026087890 */ /* 0x000fe4000fffe03f */
[----:B------:R-:W-:Y:S02]  /*10a00*/  UIADD3 UR9, UR38, 0x2a850, URZ ;  /* 0x0002a85026097890 */ /* 0x000fe4000fffe03f */
[----:B------:R-:W-:-:S12]  /*10a10*/  UIADD3.X UR5, URZ, UR5, URZ, UP0, !UPT ;  /* 0x000000053f057290 */ /* 0x000fd800087fe43f */
.L_x_1024:
        /* <DEDUP_REMOVED lines=13> */
.L_x_1025:
        /* <DEDUP_REMOVED lines=10> */
.L_x_1011:
[----:B------:R-:W-:Y:S05]  /*10b90*/  BSYNC B1 ;  /* 0x0000000000017941 */ /* 0x000fea0003800000 */
.L_x_1010:
[----:B------:R-:W-:Y:S01]  /*10ba0*/  LOP3.LUT P0, RZ, R17, 0x2, RZ, 0xc0, !PT ;  /* 0x0000000211ff7812 */ /* 0x000fe2000780c0ff */
[----:B------:R-:W-:Y:S01]  /*10bb0*/  BSSY B1, `(.L_x_1026) ;  /* 0x0000087000017945 */ /* 0x000fe20003800000 */
[----:B------:R-:W-:-:S11]  /*10bc0*/  LOP3.LUT R9, R8, 0x1, RZ, 0x3c, !PT ;  /* 0x0000000108097812 */ /* 0x000fd600078e3cff */
[----:B------:R-:W-:Y:S05]  /*10bd0*/  @!P0 BRA `(.L_x_1027) ;  /* 0x0000000800108947 */ /* 0x000fea0003800000 */
[----:B------:R-:W-:Y:S01]  /*10be0*/  LOP3.LUT P0, RZ, R17, 0x1, RZ, 0xc0, !PT ;  /* 0x0000000111ff7812 */ /* 0x000fe2000780c0ff */
[----:B------:R-:W-:-:S12]  /*10bf0*/  VIADD R12, R6, 0xffffffff ;  /* 0xffffffff060c7836 */ /* 0x000fd80000000000 */
        /* <DEDUP_REMOVED lines=20> */
.L_x_1028:
[----:B------:R-:W1:Y:S01]  /*10d40*/  S2R R2, SR_TID.X ;  /* 0x0000000000027919 */ /* 0x000e620000002100 */
[----:B------:R-:W-:Y:S01]  /*10d50*/  BSSY B2, `(.L_x_1029) ;  /* 0x0000006000027945 */ /* 0x000fe20003800000 */
[----:B-1----:R-:W-:Y:S02]  /*10d60*/  LOP3.LUT R3, R2, 0x7f, RZ, 0xc0, !PT ;  /* 0x0000007f02037812 */ /* 0x002fe400078ec0ff */
[----:B------:R-:W-:Y:S02]  /*10d70*/  SHF.L.U32 R2, R9, 0x1f, RZ ;  /* 0x0000001f09027819 */ /* 0x000fe400000006ff */
[----:B------:R-:W-:Y:S02]  /*10d80*/  ISETP.NE.AND P2, PT, R3, RZ, PT ;  /* 0x000000ff0300720c */ /* 0x000fe40003f45270 */
[----:B------:R-:W1:Y:S02]  /*10d90*/  SYNCS.PHASECHK.TRANS64.TRYWAIT P0, [UR38+0x2a840], R2 ;  /* 0x02a84002ff0075a7 */ /* 0x000e640008000166 */
[----:B-1----:R-:W-:Y:S09]  /*10da0*/  @!P0 BRA `(.L_x_1030) ;  /* 0x0000002400bc8947 */ /* 0x002ff20003800000 */
.L_x_1102:
[----:B------:R-:W-:Y:S05]  /*10db0*/  BSYNC B2 ;  /* 0x0000000000027941 */ /* 0x000fea0003800000 */
.L_x_1029:
[----:B------:R-:W-:Y:S04]  /*10dc0*/  BSSY B2, `(.L_x_1031) ;  /* 0x0000007000027945 */ /* 0x000fe80003800000 */
[----:B------:R-:W-:Y:S05]  /*10dd0*/  @P2 BRA `(.L_x_1032) ;  /* 0x0000000000142947 */ /* 0x000fea0003800000 */
[----:B------:R-:W-:Y:S01]  /*10de0*/  ISETP.NE.AND P0, PT, R10, RZ, PT ;  /* 0x000000ff0a00720c */ /* 0x000fe20003f05270 */
[----:B-1----:R-:W-:-:S04]  /*10df0*/  IMAD.MOV.U32 R2, RZ, RZ, 0x9000 ;  /* 0x00009000ff027424 */ /* 0x002fc800078e00ff */
[----:B------:R2:W-:Y:S08]  /*10e00*/  SYNCS.ARRIVE.TRANS64 RZ, [UR38+0x2a830], R2 ;  /* 0x02a83002ffff79a7 */ /* 0x0005f00008000026 */
[----:B--2---:R-:W-:Y:S05]  /*10e10*/  @!P0 BRA `(.L_x_1032) ;  /* 0x0000000000048947 */ /* 0x004fea0003800000 */
[----:B------:R-:W-:Y:S01]  /*10e20*/  BPT.TRAP 0x1 ;  /* 0x000000040000795c */ /* 0x000fe20000300000 */
.L_x_1032:
[----:B------:R-:W-:Y:S05]  /*10e30*/  BSYNC B2 ;  /* 0x0000000000027941 */ /* 0x000fea0003800000 */
.L_x_1031:
        /* <DEDUP_REMOVED lines=11> */
.L_x_1033:
        /* <DEDUP_REMOVED lines=14> */
.L_x_1034:
        /* <DEDUP_REMOVED lines=13> */
.L_x_1035:
        /* <DEDUP_REMOVED lines=12> */
.L_x_1103:
[----:B------:R-:W-:Y:S05]  /*11160*/  BSYNC B2 ;  /* 0x0000000000027941 */ /* 0x000fea0003800000 */
.L_x_1036:
        /* <DEDUP_REMOVED lines=9> */
.L_x_1039:
[----:B------:R-:W-:Y:S05]  /*11200*/  BSYNC B2 ;  /* 0x0000000000027941 */ /* 0x000fea0003800000 */
.L_x_1038:
        /* <DEDUP_REMOVED lines=10> */
.L_x_1040:
        /* <DEDUP_REMOVED lines=13> */
.L_x_1041:
        /* <DEDUP_REMOVED lines=10> */
.L_x_1027:
[----:B------:R-:W-:Y:S05]  /*11420*/  BSYNC B1 ;  /* 0x0000000000017941 */ /* 0x000fea0003800000 */
.L_x_1026:
[----:B------:R-:W-:Y:S02]  /*11430*/  VIADD R6, R6, 0xfffffffe ;  /* 0xfffffffe06067836 */ /* 0x000fe40000000000 */
[----:B------:R-:W-:Y:S01]  /*11440*/  IMAD.MOV.U32 R8, RZ, RZ, R9 ;  /* 0x000000ffff087224 */ /* 0x000fe200078e0009 */
[----:B------:R-:W-:Y:S06]  /*11450*/  @P1 BRA `(.L_x_1042) ;  /* 0xffffffec00a81947 */ /* 0x000fec000383ffff */
[----:B------:R-:W-:Y:S05]  /*11460*/  BSYNC B0 ;  /* 0x0000000000007941 */ /* 0x000fea0003800000 */
.L_x_1009:
        /* <DEDUP_REMOVED lines=18> */
[----:B------:R-:W-:Y:S02]  /*11590*/  IMAD R5, R19, UR5, R2 ;  /* 0x0000000513057c24 */ /* 0x000fe4000f8e0202 */
[----:B------:R-:W-:-:S04]  /*115a0*/  IMAD.MOV.U32 R2, RZ, RZ, R7 ;  /* 0x000000ffff027224 */ /* 0x000fc800078e0007 */
        /* <DEDUP_REMOVED lines=8> */
.L_x_1044:
[----:B------:R-:W1:Y:S01]  /*11630*/  S2R R2, SR_TID.X ;  /* 0x0000000000027919 */ /* 0x000e620000002100 */
[----:B------:R-:W-:Y:S01]  /*11640*/  BSSY B1, `(.L_x_1045) ;  /* 0x0000006000017945 */ /* 0x000fe20003800000 */
[----:B-1----:R-:W-:Y:S02]  /*11650*/  LOP3.LUT R3, R2, 0x7f, RZ, 0xc0, !PT ;  /* 0x0000007f02037812 */ /* 0x002fe400078ec0ff */
[----:B------:R-:W-:Y:S02]  /*11660*/  SHF.L.U32 R2, R9, 0x1f, RZ ;  /* 0x0000001f09027819 */ /* 0x000fe400000006ff */
[----:B------:R-:W-:Y:S02]  /*11670*/  ISETP.NE.AND P1, PT, R3, RZ, PT ;  /* 0x000000ff0300720c */ /* 0x000fe40003f25270 */
[----:B------:R-:W1:Y:S02]  /*11680*/  SYNCS.PHASECHK.TRANS64.TRYWAIT P0, [UR38+0x2a848], R2 ;  /* 0x02a84802ff0075a7 */ /* 0x000e640008000166 */
[----:B-1----:R-:W-:Y:S09]  /*11690*/  @!P0 BRA `(.L_x_1046) ;  /* 0x0000001c00b08947 */ /* 0x002ff20003800000 */
.L_x_1104:
[----:B------:R-:W-:Y:S05]  /*116a0*/  BSYNC B1 ;  /* 0x0000000000017941 */ /* 0x000fea0003800000 */
.L_x_1045:
[----:B------:R-:W-:Y:S04]  /*116b0*/  BSSY B1, `(.L_x_1047) ;  /* 0x0000007000017945 */ /* 0x000fe80003800000 */
[----:B------:R-:W-:Y:S05]  /*116c0*/  @P1 BRA `(.L_x_1048) ;  /* 0x0000000000141947 */ /* 0x000fea0003800000 */
[----:B------:R-:W-:Y:S01]  /*116d0*/  ISETP.NE.AND P0, PT, R10, RZ, PT ;  /* 0x000000ff0a00720c */ /* 0x000fe20003f05270 */
[----:B-1----:R-:W-:-:S04]  /*116e0*/  IMAD.MOV.U32 R3, RZ, RZ, 0x9000 ;  /* 0x00009000ff037424 */ /* 0x002fc800078e00ff */
[----:B------:R2:W-:Y:S08]  /*116f0*/  SYNCS.ARRIVE.TRANS64 RZ, [UR38+0x2a838], R3 ;  /* 0x02a83803ffff79a7 */ /* 0x0005f00008000026 */
[----:B--2---:R-:W-:Y:S05]  /*11700*/  @!P0 BRA `(.L_x_1048) ;  /* 0x0000000000048947 */ /* 0x004fea0003800000 */
[----:B------:R-:W-:Y:S01]  /*11710*/  BPT.TRAP 0x1 ;  /* 0x000000040000795c */ /* 0x000fe20000300000 */
.L_x_1048:
[----:B------:R-:W-:Y:S05]  /*11720*/  BSYNC B1 ;  /* 0x0000000000017941 */ /* 0x000fea0003800000 */
.L_x_1047:
        /* <DEDUP_REMOVED lines=11> */
.L_x_1049:
        /* <DEDUP_REMOVED lines=14> */
.L_x_1050:
        /* <DEDUP_REMOVED lines=13> */
.L_x_1051:
        /* <DEDUP_REMOVED lines=11> */
.L_x_1105:
[----:B------:R-:W-:Y:S05]  /*11a40*/  BSYNC B1 ;  /* 0x0000000000017941 */ /* 0x000fea0003800000 */
.L_x_1052:
        /* <DEDUP_REMOVED lines=9> */
.L_x_1055:
[----:B------:R-:W-:Y:S05]  /*11ae0*/  BSYNC B1 ;  /* 0x0000000000017941 */ /* 0x000fea0003800000 */
.L_x_1054:
        /* <DEDUP_REMOVED lines=10> */
.L_x_1056:
        /* <DEDUP_REMOVED lines=13> */
.L_x_1057:
        /* <DEDUP_REMOVED lines=10> */
.L_x_1043:
[----:B------:R-:W-:Y:S05]  /*11d00*/  BSYNC B0 ;  /* 0x0000000000007941 */ /* 0x000fea0003800000 */
.L_x_1008:
[----:B------:R-:W-:Y:S01]  /*11d10*/  LOP3.LUT P0, RZ, R17, 0x2, RZ, 0xc0, !PT ;  /* 0x0000000211ff7812 */ /* 0x000fe2000780c0ff */
[----:B------:R-:W-:-:S12]  /*11d20*/  BSSY B0, `(.L_x_1058) ;  /* 0x0000036000007945 */ /* 0x000fd80003800000 */
[----:B------:R-:W-:Y:S05]  /*11d30*/  @!P0 BRA `(.L_x_1059) ;  /* 0x0000000000d08947 */ /* 0x000fea0003800000 */
[----:B------:R-:W1:Y:S01]  /*11d40*/  S2R R2, SR_TID.X ;  /* 0x0000000000027919 */ /* 0x000e620000002100 */
[----:B------:R-:W-:Y:S01]  /*11d50*/  LEA R3, R0, UR38, 0x3 ;  /* 0x0000002600037c11 */ /* 0x000fe2000f8e18ff */
[----:B------:R-:W-:Y:S01]  /*11d60*/  BSSY B1, `(.L_x_1060) ;  /* 0x0000006000017945 */ /* 0x000fe20003800000 */
[----:B-1----:R-:W-:Y:S02]  /*11d70*/  LOP3.LUT R4, R2, 0x7f, RZ, 0xc0, !PT ;  /* 0x0000007f02047812 */ /* 0x002fe400078ec0ff */
[----:B------:R-:W-:Y:S02]  /*11d80*/  SHF.L.U32 R2, R9, 0x1f, RZ ;  /* 0x0000001f09027819 */ /* 0x000fe400000006ff */
[----:B------:R-:W-:Y:S02]  /*11d90*/  ISETP.NE.AND P1, PT, R4, RZ, PT ;  /* 0x000000ff0400720c */ /* 0x000fe40003f25270 */
[----:B------:R-:W1:Y:S02]  /*11da0*/  SYNCS.PHASECHK.TRANS64.TRYWAIT P0, [R3+URZ+0x2a860], R2 ;  /* 0x02a86002030075a7 */ /* 0x000e64000800017f */
[----:B-1----:R-:W-:Y:S09]  /*11db0*/  @!P0 BRA `(.L_x_1061) ;  /* 0x0000001800188947 */ /* 0x002ff20003800000 */
.L_x_1106:
[----:B------:R-:W-:Y:S05]  /*11dc0*/  BSYNC B1 ;  /* 0x0000000000017941 */ /* 0x000fea0003800000 */
.L_x_1060:
[----:B------:R-:W-:Y:S04]  /*11dd0*/  BSSY B1, `(.L_x_1062) ;  /* 0x0000008000017945 */ /* 0x000fe80003800000 */
[----:B------:R-:W-:Y:S05]  /*11de0*/  @P1 BRA `(.L_x_1063) ;  /* 0x0000000000181947 */ /* 0x000fea0003800000 */
[----:B------:R-:W2:Y:S01]  /*11df0*/  S2R R4, SR_TID.X ;  /* 0x0000000000047919 */ /* 0x000ea20000002100 */
[----:B-1----:R-:W-:-:S04]  /*11e00*/  IMAD.MOV.U32 R2, RZ, RZ, 0x6000 ;  /* 0x00006000ff027424 */ /* 0x002fc800078e00ff */
[----:B------:R3:W-:Y:S01]  /*11e10*/  SYNCS.ARRIVE.TRANS64 RZ, [R3+URZ+0x2a850], R2 ;  /* 0x02a8500203ff79a7 */ /* 0x0007e2000800003f */
[----:B--2---:R-:W-:-:S13]  /*11e20*/  LOP3.LUT P0, RZ, R4, 0x1f, RZ, 0xc0, !PT ;  /* 0x0000001f04ff7812 */ /* 0x004fda000780c0ff */
[----:B---3--:R-:W-:Y:S05]  /*11e30*/  @!P0 BRA `(.L_x_1063) ;  /* 0x0000000000048947 */ /* 0x008fea0003800000 */
[----:B------:R-:W-:Y:S01]  /*11e40*/  BPT.TRAP 0x1 ;  /* 0x000000040000795c */ /* 0x000fe20000300000 */
.L_x_1063:
[----:B------:R-:W-:Y:S05]  /*11e50*/  BSYNC B1 ;  /* 0x0000000000017941 */ /* 0x000fea0003800000 */
.L_x_1062:
[----:B------:R-:W-:Y:S01]  /*11e60*/  R2UR UR4, R0 ;  /* 0x00000000000472ca */ /* 0x000fe200000e0000 */
[----:B------:R-:W-:Y:S01]  /*11e70*/  ULDC.64 UR6, c[0x0][0x198] ;  /* 0x0000660000067ab9 */ /* 0x000fe20000000a00 */
[----:B------:R-:W-:Y:S01]  /*11e80*/  R2UR UR9, R3 ;  /* 0x00000000030972ca */ /* 0x000fe200000e0000 */
[----:B------:R-:W-:Y:S01]  /*11e90*/  UIADD3 UR6, UP0, UR6, 0x470, URZ ;  /* 0x0000047006067890 */ /* 0x000fe2000ff1e03f */
[----:B------:R-:W-:Y:S01]  /*11ea0*/  PLOP3.LUT P0, PT, PT, PT, PT, 0x80, 0x0 ;  /* 0x000000000000781c */ /* 0x000fe20003f0f070 */
[----:B------:R-:W-:Y:S01]  /*11eb0*/  IMAD R18, R18, 0x60, RZ ;  /* 0x0000006012127824 */ /* 0x000fe200078e02ff */
[----:B------:R-:W-:Y:S01]  /*11ec0*/  UMOV UR14, 0x0 ;  /* 0x00000000000e7882 */ /* 0x000fe20000000000 */
[----:B------:R-:W-:Y:S01]  /*11ed0*/  UIADD3.X UR7, URZ, UR7, URZ, UP0, !UPT ;  /* 0x000000073f077290 */ /* 0x000fe200087fe43f */
[----:B------:R-:W-:Y:S01]  /*11ee0*/  UMOV UR15, 0x14f00000 ;  /* 0x14f00000000f7882 */ /* 0x000fe20000000000 */
[----:B------:R-:W-:-:S04]  /*11ef0*/  UMOV UR10, URZ ;  /* 0x0000003f000a7c82 */ /* 0x000fc80008000000 */
[----:B------:R-:W-:Y:S02]  /*11f00*/  UIMAD UR4, UR4, 0x6000, UR38 ;  /* 0x00006000040478a4 */ /* 0x000fe4000f8e0226 */
[----:B------:R-:W-:Y:S02]  /*11f10*/  UIADD3 UR9, UR9, 0x2a850, URZ ;  /* 0x0002a85009097890 */ /* 0x000fe4000fffe03f */
[----:B------:R-:W-:-:S12]  /*11f20*/  UIADD3 UR8, UR4, 0x400, URZ ;  /* 0x0000040004087890 */ /* 0x000fd8000fffe03f */
.L_x_1064:
[----:B------:R-:W-:-:S13]  /*11f30*/  @P0 ELECT P1, URZ, PT ;  /* 0x00000000003f082f */ /* 0x000fda0003820000 */
[----:B------:R-:W-:Y:S01]  /*11f40*/  @P1 R2UR UR13, R16 ;  /* 0x00000000100d12ca */ /* 0x000fe200000e0000 */
[----:B------:R-:W-:Y:S01]  /*11f50*/  UMOV UR12, UR36 ;  /* 0x00000024000c7c82 */ /* 0x000fe20008000000 */
[----:B------:R-:W-:Y:S02]  /*11f60*/  @P1 R2UR UR11, R18 ;  /* 0x00000000120b12ca */ /* 0x000fe400000e0000 */
[----:B------:R-:W-:Y:S02]  /*11f70*/  @P1 PLOP3.LUT P0, PT, P1, PT, PT, 0x8, 0x0 ;  /* 0x000000000000181c */ /* 0x000fe40000f0e170 */
[----:B------:R-:W-:-:S09]  /*11f80*/  PLOP3.LUT P1, PT, PT, PT, PT, 0x8, 0x0 ;  /* 0x000000000000781c */ /* 0x000fd20003f2e170 */
[----:B------:R2:W-:Y:S02]  /*11f90*/  UTMALDG.4D [UR8], [UR6], desc[UR14] ;  /* 0x00000e08060075b4 */ /* 0x0005e40008019000 */
[----:B--2---:R-:W-:Y:S05]  /*11fa0*/  @P0 BRA.U.ANY `(.L_x_1064) ;  /* 0xfffffffd00e00947 */ /* 0x004fea000393ffff */
[----:B------:R-:W-:Y:S01]  /*11fb0*/  PLOP3.LUT P0, PT, PT, PT, PT, 0x80, 0x0 ;  /* 0x000000000000781c */ /* 0x000fe20003f0f070 */
[----:B------:R-:W-:Y:S01]  /*11fc0*/  UIADD3 UR8, UR4, 0x3400, URZ ;  /* 0x0000340004087890 */ /* 0x000fe2000fffe03f */
[----:B------:R-:W-:Y:S02]  /*11fd0*/  UMOV UR5, 0x14f00000 ;  /* 0x14f0000000057882 */ /* 0x000fe40000000000 */
[----:B------:R-:W-:Y:S01]  /*11fe0*/  UMOV UR4, 0x0 ;  /* 0x0000000000047882 */ /* 0x000fe20000000000 */
[----:B------:R-:W-:-:S08]  /*11ff0*/  UMOV UR10, 0x40 ;  /* 0x00000040000a7882 */ /* 0x000fd00000000000 */
.L_x_1065:
        /* <DEDUP_REMOVED lines=8> */
.L_x_1059:
[----:B------:R-:W-:Y:S05]  /*12080*/  BSYNC B0 ;  /* 0x0000000000007941 */ /* 0x000fea0003800000 */
.L_x_1058:
[----:B------:R-:W-:Y:S02]  /*12090*/  VIADD R0, R0, 0x1 ;  /* 0x0000000100007836 */ /* 0x000fe40000000000 */
[----:B-1----:R-:W-:-:S03]  /*120a0*/  IMAD.MOV.U32 R3, RZ, RZ, RZ ;  /* 0x000000ffff037224 */ /* 0x002fc600078e00ff */
[----:B------:R-:W-:-:S04]  /*120b0*/  ISETP.NE.AND P0, PT, R0, 0x2, PT ;  /* 0x000000020000780c */ /* 0x000fc80003f05270 */
[----:B------:R-:W-:Y:S02]  /*120c0*/  SEL R2, RZ, 0x1, P0 ;  /* 0x00000001ff027807 */ /* 0x000fe40000000000 */
[----:B------:R-:W-:Y:S02]  /*120d0*/  SEL R0, R0, RZ, P0 ;  /* 0x000000ff00007207 */ /* 0x000fe40000000000 */
[----:B------:R-:W-:-:S07]  /*120e0*/  LOP3.LUT R9, R9, R2, RZ, 0x3c, !PT ;  /* 0x0000000209097212 */ /* 0x000fce00078e3cff */
.L_x_986:
[----:B0-----:R-:W0:Y:S01]  /*120f0*/  S2R R5, SR_CgaCtaId ;  /* 0x0000000000057919 */ /* 0x001e220000008800 */
[----:B------:R-:W-:Y:S02]  /*12100*/  MOV R2, 0x400 ;  /* 0x0000040000027802 */ /* 0x000fe40000000f00 */
[----:B------:R-:W-:Y:S02]  /*12110*/  SHF.L.U32 R3, R3, 0x1f, RZ ;  /* 0x0000001f03037819 */ /* 0x000fe400000006ff */
[----:B0-----:R-:W-:-:S04]  /*12120*/  LEA R2, R5, R2, 0x18 ;  /* 0x0000000205027211 */ /* 0x001fc800078ec0ff */
[----:B------:R-:W0:Y:S02]  /*12130*/  SYNCS.PHASECHK.TRANS64.TRYWAIT P0, [R2+URZ+0x2a820], R3 ;  /* 0x02a82003020075a7 */ /* 0x000e24000800017f */
[----:B0-----:R-:W-:Y:S05]  /*12140*/  @!P0 BRA `(.L_x_1066) ;  /* 0x0000001400488947 */ /* 0x001fea0003800000 */
.L_x_1107:
[----:B------:R-:W-:-:S03]  /*12150*/  UMOV UR4, 0xffffffff ;  /* 0xffffffff00047882 */ /* 0x000fc60000000000 */
[----:B------:R-:W-:Y:S05]  /*12160*/  BRA.DIV UR4, `(.L_x_1067) ;  /* 0x0000001604547947 */ /* 0x000fea000b800000 */
[----:B0-----:R-:W0:Y:S02]  /*12170*/  S2R R3, SR_TID.X ;  /* 0x0000000000037919 */ /* 0x001e240000002100 */
[----:B0-----:R-:W-:-:S04]  /*12180*/  SHF.R.U32.HI R3, RZ, 0x5, R3 ;  /* 0x00000005ff037819 */ /* 0x001fc80000011603 */
[----:B------:R-:W-:-:S05]  /*12190*/  LOP3.LUT R3, R3, 0x3, RZ, 0xc0, !PT ;  /* 0x0000000303037812 */ /* 0x000fca00078ec0ff */
[----:B------:R0:W1:Y:S02]  /*121a0*/  SHFL.IDX PT, R14, R3, RZ, 0x1f ;  /* 0x00001fff030e7589 */ /* 0x00006400000e0000 */
.L_x_1110:
[----:B-1----:R-:W-:-:S13]  /*121b0*/  ISETP.NE.AND P0, PT, R14, RZ, PT ;  /* 0x000000ff0e00720c */ /* 0x002fda0003f05270 */
[----:B------:R-:W-:Y:S05]  /*121c0*/  @P0 BRA `(.L_x_902) ;  /* 0x0000000000880947 */ /* 0x000fea0003800000 */
[----:B------:R-:W-:-:S03]  /*121d0*/  UMOV UR4, 0xffffffff ;  /* 0xffffffff00047882 */ /* 0x000fc60000000000 */
[----:B------:R-:W-:Y:S05]  /*121e0*/  BRA.DIV UR4, `(.L_x_1068) ;  /* 0x0000001604687947 */ /* 0x000fea000b800000 */
[----:B------:R-:W-:-:S13]  /*121f0*/  ELECT P6, URZ, PT ;  /* 0x00000000003f782f */ /* 0x000fda00038c0000 */
.L_x_1113:
[----:B------:R-:W-:Y:S05]  /*12200*/  @!P6 BRA `(.L_x_902) ;  /* 0x000000000078e947 */ /* 0x000fea0003800000 */
[----:B0-----:R-:W2:Y:S02]  /*12210*/  LDL.LU R3, [R1+0x14] ;  /* 0x0000140001037983 */ /* 0x001ea40000300800 */
[----:B--2---:R-:W-:-:S04]  /*12220*/  LOP3.LUT R3, R3, 0x2, RZ, 0xfc, !PT ;  /* 0x0000000203037812 */ /* 0x004fc800078efcff */
[----:B------:R-:W-:-:S13]  /*12230*/  ISETP.NE.AND P2, PT, R3, 0x3, PT ;  /* 0x000000030300780c */ /* 0x000fda0003f45270 */
[----:B------:R-:W-:Y:S05]  /*12240*/  @!P2 BRA `(.L_x_1069) ;  /* 0x000000000004a947 */ /* 0x000fea0003800000 */
[----:B------:R-:W-:Y:S01]  /*12250*/  BPT.TRAP 0x1 ;  /* 0x000000040000795c */ /* 0x000fe20000300000 */
.L_x_1069:
[----:B------:R-:W-:Y:S01]  /*12260*/  VIADD R7, R2, 0x2a840 ;  /* 0x0002a84002077836 */ /* 0x000fe20000000000 */
[----:B------:R-:W-:Y:S01]  /*12270*/  SHF.L.U32 R5, R9, 0x1f, RZ ;  /* 0x0000001f09057819 */ /* 0x000fe200000006ff */
[C---:B------:R-:W-:Y:S02]  /*12280*/  VIADD R3, R0.reuse, 0x1 ;  /* 0x0000000100037836 */ /* 0x040fe40000000000 */
[----:B------:R-:W-:-:S03]  /*12290*/  IMAD R6, R0, 0x8, R7 ;  /* 0x0000000800067824 */ /* 0x000fc600078e0207 */
[C---:B------:R-:W-:Y:S01]  /*122a0*/  ISETP.NE.AND P1, PT, R3.reuse, 0x2, PT ;  /* 0x000000020300780c */ /* 0x040fe20003f25270 */
[----:B------:R-:W0:Y:S03]  /*122b0*/  SYNCS.PHASECHK.TRANS64.TRYWAIT P0, [R6+URZ], R5 ;  /* 0x00000005060075a7 */ /* 0x000e26000800017f */
[----:B------:R-:W-:Y:S02]  /*122c0*/  SEL R4, RZ, 0x1, P1 ;  /* 0x00000001ff047807 */ /* 0x000fe40000800000 */
[----:B------:R-:W-:Y:S02]  /*122d0*/  SEL R8, R3, RZ, P1 ;  /* 0x000000ff03087207 */ /* 0x000fe40000800000 */
[----:B------:R-:W-:-:S03]  /*122e0*/  LOP3.LUT R4, R9, R4, RZ, 0x3c, !PT ;  /* 0x0000000409047212 */ /* 0x000fc600078e3cff */
[----:B------:R-:W-:Y:S01]  /*122f0*/  IMAD R3, R8, 0x8, R7 ;  /* 0x0000000808037824 */ /* 0x000fe200078e0207 */
[----:B------:R-:W-:Y:S01]  /*12300*/  SHF.L.U32 R4, R4, 0x1f, RZ ;  /* 0x0000001f04047819 */ /* 0x000fe200000006ff */
[----:B0-----:R-:W-:Y:S06]  /*12310*/  @!P0 BRA `(.L_x_1070) ;  /* 0x00000014003c8947 */ /* 0x001fec0003800000 */
.L_x_1114:
[----:B------:R-:W1:Y:S02]  /*12320*/  SYNCS.PHASECHK.TRANS64.TRYWAIT P0, [R3+URZ], R4 ;  /* 0x00000004030075a7 */ /* 0x000e64000800017f */
[----:B-1----:R-:W-:Y:S05]  /*12330*/  @!P0 BRA `(.L_x_1071) ;  /* 0x0000001400488947 */ /* 0x002fea0003800000 */
.L_x_1115:
[----:B------:R-:W-:Y:S05]  /*12340*/  @!P2 BRA `(.L_x_1072) ;  /* 0x000000000004a947 */ /* 0x000fea0003800000 */
[----:B------:R-:W-:Y:S01]  /*12350*/  BPT.TRAP 0x1 ;  /* 0x000000040000795c */ /* 0x000fe20000300000 */
.L_x_1072:
[----:B-1----:R-:W-:-:S04]  /*12360*/  VIADD R3, R2, 0x2a860 ;  /* 0x0002a86002037836 */ /* 0x002fc80000000000 */
[----:B------:R-:W-:-:S04]  /*12370*/  IMAD R0, R0, 0x8, R3 ;  /* 0x0000000800007824 */ /* 0x000fc800078e0203 */
[----:B------:R-:W1:Y:S02]  /*12380*/  SYNCS.PHASECHK.TRANS64.TRYWAIT P0, [R0+URZ], R5 ;  /* 0x00000005000075a7 */ /* 0x000e64000800017f */
[----:B-1----:R-:W-:Y:S05]  /*12390*/  @!P0 BRA `(.L_x_1073) ;  /* 0x0000001400448947 */ /* 0x002fea0003800000 */
.L_x_1116:
[----:B------:R-:W-:-:S07]  /*123a0*/  IMAD R3, R8, 0x8, R3 ;  /* 0x0000000808037824 */ /* 0x000fce00078e0203 */
.L_x_1074:
[----:B--2---:R2:W3:Y:S02]  /*123b0*/  SYNCS.PHASECHK.TRANS64.TRYWAIT P0, [R3+URZ], R4 ;  /* 0x00000004030075a7 */ /* 0x0044e4000800017f */
[----:B---3--:R-:W-:Y:S05]  /*123c0*/  @!P0 NANOSLEEP.SYNCS 0x989680 ;  /* 0x009896800000895d */ /* 0x008fea0003900000 */
[----:B------:R-:W3:Y:S02]  /*123d0*/  @!P0 SYNCS.PHASECHK.TRANS64 P0, [R3+URZ], R4 ;  /* 0x00000004030085a7 */ /* 0x000ee4000800007f */
[----:B---3--:R-:W-:Y:S05]  /*123e0*/  @!P0 BRA `(.L_x_1074) ;  /* 0xfffffffc00f08947 */ /* 0x008fea000383ffff */
.L_x_902:
[----:B------:R-:W-:Y:S05]  /*123f0*/  BSYNC B6 ;  /* 0x0000000000067941 */ /* 0x000fea0003800000 */
.L_x_899:
[----:B------:R-:W-:Y:S05]  /*12400*/  EXIT ;  /* 0x000000000000794d */ /* 0x000fea0003800000 */
.L_x_912:
[----:B0-----:R-:W-:-:S04]  /*12410*/  IMAD.U32 R3, RZ, RZ, UR56 ;  /* 0x00000038ff037e24 */ /* 0x001fc8000f8e00ff */
[----:B------:R0:W1:Y:S03]  /*12420*/  SYNCS.PHASECHK.TRANS64.TRYWAIT P1, [R3+URZ+0x2a800], R2 ;  /* 0x02a80002030075a7 */ /* 0x000066000802017f */
[----:B-1----:R-:W-:Y:S05]  /*12430*/  @!P1 NANOSLEEP.SYNCS 0x989680 ;  /* 0x009896800000995d */ /* 0x002fea0003900000 */
[----:B------:R-:W1:Y:S02]  /*12440*/  @!P1 SYNCS.PHASECHK.TRANS64 P1, [R3+URZ+0x2a800], R2 ;  /* 0x02a80002030095a7 */ /* 0x000e64000802007f */
[----:B-1----:R-:W-:Y:S05]  /*12450*/  @!P1 BRA `(.L_x_912) ;  /* 0xfffffffc00ec9947 */ /* 0x002fea000383ffff */
[----:B------:R-:W-:Y:S05]  /*12460*/  BRA `(.L_x_1075) ;  /* 0xfffffef000947947 */ /* 0x000fea000383ffff */
.L_x_916:
[----:B0-----:R-:W-:-:S04]  /*12470*/  IMAD.U32 R3, RZ, RZ, UR56 ;  /* 0x00000038ff037e24 */ /* 0x001fc8000f8e00ff */
[----:B------:R0:W2:Y:S03]  /*12480*/  SYNCS.PHASECHK.TRANS64.TRYWAIT P2, [R3+URZ+0x2a830], R2 ;  /* 0x02a83002030075a7 */ /* 0x0000a6000804017f */
[----:B--2---:R-:W-:Y:S05]  /*12490*/  @!P2 NANOSLEEP.SYNCS 0x989680 ;  /* 0x009896800000a95d */ /* 0x004fea0003900000 */
[----:B------:R-:W2:Y:S02]  /*124a0*/  @!P2 SYNCS.PHASECHK.TRANS64 P2, [R3+URZ+0x2a830], R2 ;  /* 0x02a830020300a5a7 */ /* 0x000ea4000804007f */
[----:B--2---:R-:W-:Y:S05]  /*124b0*/  @!P2 BRA `(.L_x_916) ;  /* 0xfffffffc00eca947 */ /* 0x004fea000383ffff */
[----:B------:R-:W-:Y:S05]  /*124c0*/  BRA `(.L_x_915) ;  /* 0xfffffef000b07947 */ /* 0x000fea000383ffff */
.L_x_932:
[----:B-1----:R-:W-:-:S04]  /*124d0*/  IMAD.U32 R15, RZ, RZ, UR58 ;  /* 0x0000003aff0f7e24 */ /* 0x002fc8000f8e00ff */
[----:B------:R1:W2:Y:S03]  /*124e0*/  SYNCS.PHASECHK.TRANS64.TRYWAIT P2, [R15+URZ+0x2a830], R14 ;  /* 0x02a8300e0f0075a7 */ /* 0x0002a6000804017f */
[----:B--2---:R-:W-:Y:S05]  /*124f0*/  @!P2 NANOSLEEP.SYNCS 0x989680 ;  /* 0x009896800000a95d */ /* 0x004fea0003900000 */
[----:B------:R-:W2:Y:S02]  /*12500*/  @!P2 SYNCS.PHASECHK.TRANS64 P2, [R15+URZ+0x2a830], R14 ;  /* 0x02a8300e0f00a5a7 */ /* 0x000ea4000804007f */
[----:B--2---:R-:W-:Y:S05]  /*12510*/  @!P2 BRA `(.L_x_932) ;  /* 0xfffffffc00eca947 */ /* 0x004fea000383ffff */
[----:B------:R-:W-:Y:S05]  /*12520*/  BRA `(.L_x_931) ;  /* 0xffffff1c00d07947 */ /* 0x000fea000383ffff */
.L_x_936:
[----:B-1----:R-:W-:-:S04]  /*12530*/  IMAD.U32 R15, RZ, RZ, UR11 ;  /* 0x0000000bff0f7e24 */ /* 0x002fc8000f8e00ff */
[----:B------:R1:W3:Y:S03]  /*12540*/  SYNCS.PHASECHK.TRANS64.TRYWAIT P2, [R15+URZ+0x2a850], R0 ;  /* 0x02a850000f0075a7 */ /* 0x0002e6000804017f */
[----:B---3--:R-:W-:Y:S05]  /*12550*/  @!P2 NANOSLEEP.SYNCS 0x989680 ;  /* 0x009896800000a95d */ /* 0x008fea0003900000 */
[----:B------:R-:W3:Y:S02]  /*12560*/  @!P2 SYNCS.PHASECHK.TRANS64 P2, [R15+URZ+0x2a850], R0 ;  /* 0x02a850000f00a5a7 */ /* 0x000ee4000804007f */
[----:B---3--:R-:W-:Y:S05]  /*12570*/  @!P2 BRA `(.L_x_936) ;  /* 0xfffffffc00eca947 */ /* 0x008fea000383ffff */
[----:B------:R-:W-:Y:S05]  /*12580*/  BRA `(.L_x_935) ;  /* 0xffffff2400dc7947 */ /* 0x000fea000383ffff */
.L_x_953:
[----:B-1----:R-:W-:-:S04]  /*12590*/  IMAD.U32 R14, RZ, RZ, UR7 ;  /* 0x00000007ff0e7e24 */ /* 0x002fc8000f8e00ff */
[----:B------:R1:W2:Y:S03]  /*125a0*/  SYNCS.PHASECHK.TRANS64.TRYWAIT P2, [R14+URZ+0x2a830], R3 ;  /* 0x02a830030e0075a7 */ /* 0x0002a6000804017f */
[----:B--2---:R-:W-:Y:S05]  /*125b0*/  @!P2 NANOSLEEP.SYNCS 0x989680 ;  /* 0x009896800000a95d */ /* 0x004fea0003900000 */
[----:B------:R-:W2:Y:S02]  /*125c0*/  @!P2 SYNCS.PHASECHK.TRANS64 P2, [R14+URZ+0x2a830], R3 ;  /* 0x02a830030e00a5a7 */ /* 0x000ea4000804007f */
[----:B--2---:R-:W-:Y:S05]  /*125d0*/  @!P2 BRA `(.L_x_953) ;  /* 0xfffffffc00eca947 */ /* 0x004fea000383ffff */
[----:B------:R-:W-:Y:S05]  /*125e0*/  BRA `(.L_x_952) ;  /* 0xffffff4c00987947 */ /* 0x000fea000383ffff */
.L_x_957:
[----:B01----:R-:W-:-:S04]  /*125f0*/  IMAD.U32 R3, RZ, RZ, UR11 ;  /* 0x0000000bff037e24 */ /* 0x003fc8000f8e00ff */
[----:B------:R0:W1:Y:S03]  /*12600*/  SYNCS.PHASECHK.TRANS64.TRYWAIT P2, [R3+URZ+0x2a850], R0 ;  /* 0x02a85000030075a7 */ /* 0x000066000804017f */
[----:B-1----:R-:W-:Y:S05]  /*12610*/  @!P2 NANOSLEEP.SYNCS 0x989680 ;  /* 0x009896800000a95d */ /* 0x002fea0003900000 */
[----:B------:R-:W1:Y:S02]  /*12620*/  @!P2 SYNCS.PHASECHK.TRANS64 P2, [R3+URZ+0x2a850], R0 ;  /* 0x02a850000300a5a7 */ /* 0x000e64000804007f */
[----:B-1----:R-:W-:Y:S05]  /*12630*/  @!P2 BRA `(.L_x_957) ;  /* 0xfffffffc00eca947 */ /* 0x002fea000383ffff */
[----:B------:R-:W-:Y:S05]  /*12640*/  BRA `(.L_x_956) ;  /* 0xffffff5400a47947 */ /* 0x000fea000383ffff */
.L_x_963:
[----:B-1----:R-:W-:-:S04]  /*12650*/  IMAD.U32 R14, RZ, RZ, UR7 ;  /* 0x00000007ff0e7e24 */ /* 0x002fc8000f8e00ff */
[----:B------:R1:W2:Y:S03]  /*12660*/  SYNCS.PHASECHK.TRANS64.TRYWAIT P2, [R14+URZ+0x2a830], R3 ;  /* 0x02a830030e0075a7 */ /* 0x0002a6000804017f */
[----:B--2---:R-:W-:Y:S05]  /*12670*/  @!P2 NANOSLEEP.SYNCS 0x989680 ;  /* 0x009896800000a95d */ /* 0x004fea0003900000 */
[----:B------:R-:W2:Y:S02]  /*12680*/  @!P2 SYNCS.PHASECHK.TRANS64 P2, [R14+URZ+0x2a830], R3 ;  /* 0x02a830030e00a5a7 */ /* 0x000ea4000804007f */
[----:B--2---:R-:W-:Y:S05]  /*12690*/  @!P2 BRA `(.L_x_963) ;  /* 0xfffffffc00eca947 */ /* 0x004fea000383ffff */
[----:B------:R-:W-:Y:S05]  /*126a0*/  BRA `(.L_x_962) ;  /* 0xffffff6800647947 */ /* 0x000fea000383ffff */
.L_x_967:
[----:B01----:R-:W-:-:S04]  /*126b0*/  IMAD.U32 R3, RZ, RZ, UR11 ;  /* 0x0000000bff037e24 */ /* 0x003fc8000f8e00ff */
[----:B------:R0:W1:Y:S03]  /*126c0*/  SYNCS.PHASECHK.TRANS64.TRYWAIT P2, [R3+URZ+0x2a850], R0 ;  /* 0x02a85000030075a7 */ /* 0x000066000804017f */
[----:B-1----:R-:W-:Y:S05]  /*126d0*/  @!P2 NANOSLEEP.SYNCS 0x989680 ;  /* 0x009896800000a95d */ /* 0x002fea0003900000 */
[----:B------:R-:W1:Y:S02]  /*126e0*/  @!P2 SYNCS.PHASECHK.TRANS64 P2, [R3+URZ+0x2a850], R0 ;  /* 0x02a850000300a5a7 */ /* 0x000e64000804007f */
[----:B-1----:R-:W-:Y:S05]  /*126f0*/  @!P2 BRA `(.L_x_967) ;  /* 0xfffffffc00eca947 */ /* 0x002fea000383ffff */
[----:B------:R-:W-:Y:S05]  /*12700*/  BRA `(.L_x_966) ;  /* 0xffffff7000707947 */ /* 0x000fea000383ffff */
.L_x_980:
[----:B-1----:R-:W-:-:S04]  /*12710*/  IMAD.U32 R7, RZ, RZ, UR5 ;  /* 0x00000005ff077e24 */ /* 0x002fc8000f8e00ff */
[----:B------:R1:W2:Y:S03]  /*12720*/  SYNCS.PHASECHK.TRANS64.TRYWAIT P0, [R7+URZ+0x2a850], R4 ;  /* 0x02a85004070075a7 */ /* 0x0002a6000800017f */
[----:B--2---:R-:W-:Y:S05]  /*12730*/  @!P0 NANOSLEEP.SYNCS 0x989680 ;  /* 0x009896800000895d */ /* 0x004fea0003900000 */
[----:B------:R-:W2:Y:S02]  /*12740*/  @!P0 SYNCS.PHASECHK.TRANS64 P0, [R7+URZ+0x2a850], R4 ;  /* 0x02a85004070085a7 */ /* 0x000ea4000800007f */
[----:B--2---:R-:W-:Y:S05]  /*12750*/  @!P0 BRA `(.L_x_980) ;  /* 0xfffffffc00ec8947 */ /* 0x004fea000383ffff */
[----:B------:R-:W-:Y:S05]  /*12760*/  BRA `(.L_x_979) ;  /* 0xffffff9800787947 */ /* 0x000fea000383ffff */
.L_x_997:
[----:B------:R-:W-:Y:S02]  /*12770*/  IMAD.MOV.U32 R13, RZ, RZ, R0 ;  /* 0x000000ffff0d7224 */ /* 0x000fe400078e0000 */
[----:B------:R-:W-:Y:S02]  /*12780*/  IMAD.MOV.U32 R12, RZ, RZ, RZ ;  /* 0x000000ffff0c7224 */ /* 0x000fe400078e00ff */
[----:B------:R-:W-:Y:S02]  /*12790*/  IMAD.MOV.U32 R11, RZ, RZ, 0x1f ;  /* 0x0000001fff0b7424 */ /* 0x000fe400078e00ff */
[----:B------:R-:W-:-:S07]  /*127a0*/  IMAD.MOV.U32 R15, RZ, RZ, -0x1 ;  /* 0xffffffffff0f7424 */ /* 0x000fce00078e00ff */
[----:B01----:R-:W-:Y:S05]  /*127b0*/  WARPSYNC.COLLECTIVE R15, `(.L_x_1076) ;  /* 0x000000000f087348 */ /* 0x003fea0003c00000 */
[----:B------:R2:W3:Y:S02]  /*127c0*/  SHFL.IDX P6, R14, R13, R12, R11 ;  /* 0x0000000c0d0e7389 */ /* 0x0004e400000c000b */
[----:B0123--:R-:W-:Y:S01]  /*127d0*/  ENDCOLLECTIVE ;  /* 0x000000000000791b */ /* 0x00ffe20003800000 */
.L_x_1076:
[----:B------:R-:W-:Y:S05]  /*127e0*/  BRA `(.L_x_1077) ;  /* 0xffffffc800347947 */ /* 0x000fea000383ffff */
.L_x_999:
[----:B------:R-:W-:Y:S01]  /*127f0*/  BSSY B0, `(.L_x_1078) ;  /* 0x0000006000007945 */ /* 0x000fe20003800000 */
[----:B------:R-:W-:-:S07]  /*12800*/  IMAD.MOV.U32 R15, RZ, RZ, -0x1 ;  /* 0xffffffffff0f7424 */ /* 0x000fce00078e00ff */
[----:B012---:R-:W-:Y:S05]  /*12810*/  WARPSYNC.COLLECTIVE R15, `(.L_x_1079) ;  /* 0x000000000f0c7348 */ /* 0x007fea0003c00000 */
[----:B------:R-:W-:Y:S02]  /*12820*/  ELECT P6, UR62, PT ;  /* 0x00000000003e782f */ /* 0x000fe400038c0000 */
[----:B------:R-:W-:Y:S01]  /*12830*/  MOV R14, UR62 ;  /* 0x0000003e000e7c02 */ /* 0x000fe20008000f00 */
[----:B012---:R-:W-:Y:S10]  /*12840*/  ENDCOLLECTIVE ;  /* 0x000000000000791b */ /* 0x007ff40003800000 */
.L_x_1079:
[----:B------:R-:W-:Y:S05]  /*12850*/  BSYNC B0 ;  /* 0x0000000000007941 */ /* 0x000fea0003800000 */
.L_x_1078:
[----:B------:R-:W-:Y:S05]  /*12860*/  BRA `(.L_x_1080) ;  /* 0xffffffc800347947 */ /* 0x000fea000383ffff */
.L_x_1001:
[----:B-1----:R-:W-:-:S04]  /*12870*/  IMAD.U32 R3, RZ, RZ, UR38 ;  /* 0x00000026ff037e24 */ /* 0x002fc8000f8e00ff */
[----:B------:R1:W2:Y:S03]  /*12880*/  SYNCS.PHASECHK.TRANS64.TRYWAIT P0, [R3+URZ+0x2a840], R0 ;  /* 0x02a84000030075a7 */ /* 0x0002a6000800017f */
[----:B--2---:R-:W-:Y:S05]  /*12890*/  @!P0 NANOSLEEP.SYNCS 0x989680 ;  /* 0x009896800000895d */ /* 0x004fea0003900000 */
[----:B------:R-:W2:Y:S02]  /*128a0*/  @!P0 SYNCS.PHASECHK.TRANS64 P0, [R3+URZ+0x2a840], R0 ;  /* 0x02a84000030085a7 */ /* 0x000ea4000800007f */
[----:B--2---:R-:W-:Y:S05]  /*128b0*/  @!P0 BRA `(.L_x_1001) ;  /* 0xfffffffc00ec8947 */ /* 0x004fea000383ffff */
[----:B------:R-:W-:Y:S05]  /*128c0*/  BRA `(.L_x_1081) ;  /* 0xffffffc800887947 */ /* 0x000fea000383ffff */
.L_x_1004:
[----:B------:R-:W-:Y:S02]  /*128d0*/  IMAD.MOV.U32 R13, RZ, RZ, R6 ;  /* 0x000000ffff0d7224 */ /* 0x000fe400078e0006 */
[----:B------:R-:W-:Y:S02]  /*128e0*/  IMAD.MOV.U32 R12, RZ, RZ, RZ ;  /* 0x000000ffff0c7224 */ /* 0x000fe400078e00ff */
[----:B------:R-:W-:Y:S02]  /*128f0*/  IMAD.MOV.U32 R11, RZ, RZ, 0x181f ;  /* 0x0000181fff0b7424 */ /* 0x000fe400078e00ff */
[----:B------:R-:W-:Y:S02]  /*12900*/  IMAD.MOV.U32 R15, RZ, RZ, -0x1 ;  /* 0xffffffffff0f7424 */ /* 0x000fe400078e00ff */
[----:B------:R-:W-:-:S07]  /*12910*/  VIADD R4, R4, UR42 ;  /* 0x0000002a04047c36 */ /* 0x000fce0008000000 */
[----:B------:R-:W-:Y:S05]  /*12920*/  WARPSYNC.COLLECTIVE R15, `(.L_x_1082) ;  /* 0x000000000f087348 */ /* 0x000fea0003c00000 */
[----:B------:R0:W1:Y:S02]  /*12930*/  SHFL.IDX P6, R14, R13, R12, R11 ;  /* 0x0000000c0d0e7389 */ /* 0x00006400000c000b */
[----:B01----:R-:W-:Y:S01]  /*12940*/  ENDCOLLECTIVE ;  /* 0x000000000000791b */ /* 0x003fe20003800000 */
.L_x_1082:
[----:B------:R-:W-:Y:S02]  /*12950*/  IMAD.MOV.U32 R13, RZ, RZ, R0 ;  /* 0x000000ffff0d7224 */ /* 0x000fe400078e0000 */
[----:B------:R-:W-:-:S07]  /*12960*/  IMAD.MOV.U32 R2, RZ, RZ, R14 ;  /* 0x000000ffff027224 */ /* 0x000fce00078e000e */
[----:B------:R-:W-:Y:S05]  /*12970*/  WARPSYNC.COLLECTIVE R15, `(.L_x_1083) ;  /* 0x000000000f087348 */ /* 0x000fea0003c00000 */
[----:B------:R0:W1:Y:S02]  /*12980*/  SHFL.IDX P6, R14, R13, R12, R11 ;  /* 0x0000000c0d0e7389 */ /* 0x00006400000c000b */
[----:B01----:R-:W-:Y:S01]  /*12990*/  ENDCOLLECTIVE ;  /* 0x000000000000791b */ /* 0x003fe20003800000 */
.L_x_1083:
[----:B------:R-:W-:Y:S02]  /*129a0*/  ULDC UR4, c[0x0][0x288] ;  /* 0x0000a20000047ab9 */ /* 0x000fe40000000800 */
[----:B------:R-:W-:Y:S02]  /*129b0*/  IMAD R5, R8, UR4, RZ ;  /* 0x0000000408057c24 */ /* 0x000fe4000f8e02ff */
[----:B------:R-:W-:-:S03]  /*129c0*/  VIADD R8, R4, 0x10 ;  /* 0x0000001004087836 */ /* 0x000fc60000000000 */
[----:B------:R-:W-:Y:S01]  /*129d0*/  ISETP.GE.AND P3, PT, R4, R5, PT ;  /* 0x000000050400720c */ /* 0x000fe20003f66270 */
[----:B------:R-:W-:Y:S02]  /*129e0*/  IMAD.MOV.U32 R13, RZ, RZ, R6 ;  /* 0x000000ffff0d7224 */ /* 0x000fe400078e0006 */
[----:B------:R-:W-:-:S10]  /*129f0*/  IMAD.MOV.U32 R12, RZ, RZ, 0x1 ;  /* 0x00000001ff0c7424 */ /* 0x000fd400078e00ff */
[----:B------:R-:W-:Y:S01]  /*12a00*/  @!P3 LEA R21, R7, UR38, 0x1 ;  /* 0x000000260715bc11 */ /* 0x000fe2000f8e08ff */
[----:B------:R-:W-:-:S07]  /*12a10*/  IMAD.MOV.U32 R3, RZ, RZ, R14 ;  /* 0x000000ffff037224 */ /* 0x000fce00078e000e */
[----:B------:R-:W-:Y:S05]  /*12a20*/  WARPSYNC.COLLECTIVE R15, `(.L_x_1084) ;  /* 0x000000000f087348 */ /* 0x000fea0003c00000 */
[----:B------:R0:W1:Y:S02]  /*12a30*/  SHFL.IDX P6, R14, R13, R12, R11 ;  /* 0x0000000c0d0e7389 */ /* 0x00006400000c000b */
[----:B01----:R-:W-:Y:S01]  /*12a40*/  ENDCOLLECTIVE ;  /* 0x000000000000791b */ /* 0x003fe20003800000 */
.L_x_1084:
[----:B------:R-:W-:-:S04]  /*12a50*/  LOP3.LUT R3, R3, R2, RZ, 0x3c, !PT ;  /* 0x0000000203037212 */ /* 0x000fc800078e3cff */
[----:B------:R-:W-:-:S04]  /*12a60*/  LOP3.LUT R2, R3, R2, RZ, 0x3c, !PT ;  /* 0x0000000203027212 */ /* 0x000fc800078e3cff */
[----:B------:R-:W-:Y:S01]  /*12a70*/  LOP3.LUT R3, R3, R2, RZ, 0x3c, !PT ;  /* 0x0000000203037212 */ /* 0x000fe200078e3cff */
[----:B------:R-:W-:Y:S02]  /*12a80*/  IMAD.MOV.U32 R13, RZ, RZ, R0 ;  /* 0x000000ffff0d7224 */ /* 0x000fe400078e0000 */
[----:B------:R-:W-:-:S05]  /*12a90*/  @!P3 IMAD.WIDE.U32 R2, R10, 0x2, R2 ;  /* 0x000000020a02b825 */ /* 0x000fca00078e0002 */
        /* <DEDUP_REMOVED lines=11> */
.L_x_1085:
[----:B------:R-:W-:Y:S02]  /*12b50*/  IMAD.MOV.U32 R9, RZ, RZ, R8 ;  /* 0x000000ffff097224 */ /* 0x000fe400078e0008 */
[----:B------:R-:W-:Y:S01]  /*12b60*/  VIADD R2, R4, 0x20 ;  /* 0x0000002004027836 */ /* 0x000fe20000000000 */
[----:B------:R-:W-:Y:S01]  /*12b70*/  @!P3 LEA R20, R7, UR38, 0x1 ;  /* 0x000000260714bc11 */ /* 0x000fe2000f8e08ff */
[----:B------:R-:W-:Y:S02]  /*12b80*/  IMAD.MOV.U32 R13, RZ, RZ, R6 ;  /* 0x000000ffff0d7224 */ /* 0x000fe400078e0006 */
[----:B------:R-:W-:Y:S02]  /*12b90*/  IMAD.MOV.U32 R12, RZ, RZ, 0x2 ;  /* 0x00000002ff0c7424 */ /* 0x000fe400078e00ff */
[----:B------:R-:W-:-:S07]  /*12ba0*/  IMAD.MOV.U32 R8, RZ, RZ, R14 ;  /* 0x000000ffff087224 */ /* 0x000fce00078e000e */
[----:B------:R-:W-:Y:S05]  /*12bb0*/  WARPSYNC.COLLECTIVE R15, `(.L_x_1086) ;  /* 0x000000000f087348 */ /* 0x000fea0003c00000 */
[----:B------:R0:W1:Y:S02]  /*12bc0*/  SHFL.IDX P6, R14, R13, R12, R11 ;  /* 0x0000000c0d0e7389 */ /* 0x00006400000c000b */
[----:B01----:R-:W-:Y:S01]  /*12bd0*/  ENDCOLLECTIVE ;  /* 0x000000000000791b */ /* 0x003fe20003800000 */
.L_x_1086:
        /* <DEDUP_REMOVED lines=13> */
.L_x_1087:
        /* <DEDUP_REMOVED lines=9> */
.L_x_1088:
        /* <DEDUP_REMOVED lines=13> */
.L_x_1089:
        /* <DEDUP_REMOVED lines=9> */
.L_x_1090:
        /* <DEDUP_REMOVED lines=13> */
.L_x_1091:
        /* <DEDUP_REMOVED lines=9> */
.L_x_1092:
        /* <DEDUP_REMOVED lines=13> */
.L_x_1093:
        /* <DEDUP_REMOVED lines=9> */
.L_x_1094:
        /* <DEDUP_REMOVED lines=13> */
.L_x_1095:
        /* <DEDUP_REMOVED lines=8> */
.L_x_1096:
        /* <DEDUP_REMOVED lines=12> */
.L_x_1097:
[----:B------:R-:W-:Y:S05]  /*13370*/  BRA `(.L_x_1098) ;  /* 0xffffffc800fc7947 */ /* 0x000fea000383ffff */
.L_x_1007:
[----:B-1----:R-:W-:-:S04]  /*13380*/  IMAD.U32 R3, RZ, RZ, UR38 ;  /* 0x00000026ff037e24 */ /* 0x002fc8000f8e00ff */
[----:B------:R1:W2:Y:S03]  /*13390*/  SYNCS.PHASECHK.TRANS64.TRYWAIT P0, [R3+URZ+0x2a820], R0 ;  /* 0x02a82000030075a7 */ /* 0x0002a6000800017f */
[----:B--2---:R-:W-:Y:S05]  /*133a0*/  @!P0 NANOSLEEP.SYNCS 0x989680 ;  /* 0x009896800000895d */ /* 0x004fea0003900000 */
[----:B------:R-:W2:Y:S02]  /*133b0*/  @!P0 SYNCS.PHASECHK.TRANS64 P0, [R3+URZ+0x2a820], R0 ;  /* 0x02a82000030085a7 */ /* 0x000ea4000800007f */
[----:B--2---:R-:W-:Y:S05]  /*133c0*/  @!P0 BRA `(.L_x_1007) ;  /* 0xfffffffc00ec8947 */ /* 0x004fea000383ffff */
[----:B------:R-:W-:Y:S05]  /*133d0*/  BRA `(.L_x_1099) ;  /* 0xffffffcc00547947 */ /* 0x000fea000383ffff */
.L_x_1014:
[----:B-1----:R-:W-:-:S04]  /*133e0*/  IMAD.U32 R3, RZ, RZ, UR38 ;  /* 0x00000026ff037e24 */ /* 0x002fc8000f8e00ff */
[----:B------:R1:W2:Y:S03]  /*133f0*/  SYNCS.PHASECHK.TRANS64.TRYWAIT P0, [R3+URZ+0x2a848], R2 ;  /* 0x02a84802030075a7 */ /* 0x0002a6000800017f */
[----:B--2---:R-:W-:Y:S05]  /*13400*/  @!P0 NANOSLEEP.SYNCS 0x989680 ;  /* 0x009896800000895d */ /* 0x004fea0003900000 */
[----:B------:R-:W2:Y:S02]  /*13410*/  @!P0 SYNCS.PHASECHK.TRANS64 P0, [R3+URZ+0x2a848], R2 ;  /* 0x02a84802030085a7 */ /* 0x000ea4000800007f */
[----:B--2---:R-:W-:Y:S05]  /*13420*/  @!P0 BRA `(.L_x_1014) ;  /* 0xfffffffc00ec8947 */ /* 0x004fea000383ffff */
[----:B------:R-:W-:Y:S05]  /*13430*/  BRA `(.L_x_1100) ;  /* 0xffffffd000387947 */ /* 0x000fea000383ffff */
.L_x_1021:
[----:B0-----:R-:W-:-:S04]  /*13440*/  IMAD.U32 R3, RZ, RZ, UR38 ;  /* 0x00000026ff037e24 */ /* 0x001fc8000f8e00ff */
[----:B------:R0:W1:Y:S03]  /*13450*/  SYNCS.PHASECHK.TRANS64.TRYWAIT P0, [R3+URZ+0x2a860], R2 ;  /* 0x02a86002030075a7 */ /* 0x000066000800017f */
[----:B-1----:R-:W-:Y:S05]  /*13460*/  @!P0 NANOSLEEP.SYNCS 0x989680 ;  /* 0x009896800000895d */ /* 0x002fea0003900000 */
[----:B------:R-:W1:Y:S02]  /*13470*/  @!P0 SYNCS.PHASECHK.TRANS64 P0, [R3+URZ+0x2a860], R2 ;  /* 0x02a86002030085a7 */ /* 0x000e64000800007f */
[----:B-1----:R-:W-:Y:S05]  /*13480*/  @!P0 BRA `(.L_x_1021) ;  /* 0xfffffffc00ec8947 */ /* 0x002fea000383ffff */
[----:B------:R-:W-:Y:S05]  /*13490*/  BRA `(.L_x_1101) ;  /* 0xffffffd4000c7947 */ /* 0x000fea000383ffff */
.L_x_1030:
[----:B-1----:R-:W-:-:S04]  /*134a0*/  IMAD.U32 R3, RZ, RZ, UR38 ;  /* 0x00000026ff037e24 */ /* 0x002fc8000f8e00ff */
[----:B------:R1:W2:Y:S03]  /*134b0*/  SYNCS.PHASECHK.TRANS64.TRYWAIT P0, [R3+URZ+0x2a840], R2 ;  /* 0x02a84002030075a7 */ /* 0x0002a6000800017f */
[----:B--2---:R-:W-:Y:S05]  /*134c0*/  @!P0 NANOSLEEP.SYNCS 0x989680 ;  /* 0x009896800000895d */ /* 0x004fea0003900000 */
[----:B------:R-:W2:Y:S02]  /*134d0*/  @!P0 SYNCS.PHASECHK.TRANS64 P0, [R3+URZ+0x2a840], R2 ;  /* 0x02a84002030085a7 */ /* 0x000ea4000800007f */
[----:B--2---:R-:W-:Y:S05]  /*134e0*/  @!P0 BRA `(.L_x_1030) ;  /* 0xfffffffc00ec8947 */ /* 0x004fea000383ffff */
[----:B------:R-:W-:Y:S05]  /*134f0*/  BRA `(.L_x_1102) ;  /* 0xffffffd8002c7947 */ /* 0x000fea000383ffff */
.L_x_1037:
[----:B0-----:R-:W-:-:S04]  /*13500*/  IMAD.U32 R3, RZ, RZ, UR38 ;  /* 0x00000026ff037e24 */ /* 0x001fc8000f8e00ff */
[----:B------:R0:W1:Y:S03]  /*13510*/  SYNCS.PHASECHK.TRANS64.TRYWAIT P0, [R3+URZ+0x2a868], R2 ;  /* 0x02a86802030075a7 */ /* 0x000066000800017f */
[----:B-1----:R-:W-:Y:S05]  /*13520*/  @!P0 NANOSLEEP.SYNCS 0x989680 ;  /* 0x009896800000895d */ /* 0x002fea0003900000 */
[----:B------:R-:W1:Y:S02]  /*13530*/  @!P0 SYNCS.PHASECHK.TRANS64 P0, [R3+URZ+0x2a868], R2 ;  /* 0x02a86802030085a7 */ /* 0x000e64000800007f */
[----:B-1----:R-:W-:Y:S05]  /*13540*/  @!P0 BRA `(.L_x_1037) ;  /* 0xfffffffc00ec8947 */ /* 0x002fea000383ffff */
[----:B------:R-:W-:Y:S05]  /*13550*/  BRA `(.L_x_1103) ;  /* 0xffffffdc00007947 */ /* 0x000fea000383ffff */
.L_x_1046:
[----:B-1----:R-:W-:-:S04]  /*13560*/  IMAD.U32 R3, RZ, RZ, UR38 ;  /* 0x00000026ff037e24 */ /* 0x002fc8000f8e00ff */
[----:B------:R1:W2:Y:S03]  /*13570*/  SYNCS.PHASECHK.TRANS64.TRYWAIT P0, [R3+URZ+0x2a848], R2 ;  /* 0x02a84802030075a7 */ /* 0x0002a6000800017f */
[----:B--2---:R-:W-:Y:S05]  /*13580*/  @!P0 NANOSLEEP.SYNCS 0x989680 ;  /* 0x009896800000895d */ /* 0x004fea0003900000 */
[----:B------:R-:W2:Y:S02]  /*13590*/  @!P0 SYNCS.PHASECHK.TRANS64 P0, [R3+URZ+0x2a848], R2 ;  /* 0x02a84802030085a7 */ /* 0x000ea4000800007f */
[----:B--2---:R-:W-:Y:S05]  /*135a0*/  @!P0 BRA `(.L_x_1046) ;  /* 0xfffffffc00ec8947 */ /* 0x004fea000383ffff */
[----:B------:R-:W-:Y:S05]  /*135b0*/  BRA `(.L_x_1104) ;  /* 0xffffffe000387947 */ /* 0x000fea000383ffff */
.L_x_1053:
[----:B0-----:R-:W-:-:S04]  /*135c0*/  IMAD.U32 R3, RZ, RZ, UR38 ;  /* 0x00000026ff037e24 */ /* 0x001fc8000f8e00ff */
[----:B------:R0:W1:Y:S03]  /*135d0*/  SYNCS.PHASECHK.TRANS64.TRYWAIT P0, [R3+URZ+0x2a860], R2 ;  /* 0x02a86002030075a7 */ /* 0x000066000800017f */
[----:B-1----:R-:W-:Y:S05]  /*135e0*/  @!P0 NANOSLEEP.SYNCS 0x989680 ;  /* 0x009896800000895d */ /* 0x002fea0003900000 */
[----:B------:R-:W1:Y:S02]  /*135f0*/  @!P0 SYNCS.PHASECHK.TRANS64 P0, [R3+URZ+0x2a860], R2 ;  /* 0x02a86002030085a7 */ /* 0x000e64000800007f */
[----:B-1----:R-:W-:Y:S05]  /*13600*/  @!P0 BRA `(.L_x_1053) ;  /* 0xfffffffc00ec8947 */ /* 0x002fea000383ffff */
[----:B------:R-:W-:Y:S05]  /*13610*/  BRA `(.L_x_1105) ;  /* 0xffffffe400087947 */ /* 0x000fea000383ffff */
.L_x_1061:
[----:B-1----:R1:W2:Y:S02]  /*13620*/  SYNCS.PHASECHK.TRANS64.TRYWAIT P0, [R3+URZ+0x2a860], R2 ;  /* 0x02a86002030075a7 */ /* 0x0022a4000800017f */
[----:B--2---:R-:W-:Y:S05]  /*13630*/  @!P0 NANOSLEEP.SYNCS 0x989680 ;  /* 0x009896800000895d */ /* 0x004fea0003900000 */
[----:B------:R-:W2:Y:S02]  /*13640*/  @!P0 SYNCS.PHASECHK.TRANS64 P0, [R3+URZ+0x2a860], R2 ;  /* 0x02a86002030085a7 */ /* 0x000ea4000800007f */
[----:B--2---:R-:W-:Y:S05]  /*13650*/  @!P0 BRA `(.L_x_1061) ;  /* 0xfffffffc00f08947 */ /* 0x004fea000383ffff */
[----:B------:R-:W-:Y:S05]  /*13660*/  BRA `(.L_x_1106) ;  /* 0xffffffe400d47947 */ /* 0x000fea000383ffff */
.L_x_1066:
[----:B0-----:R0:W1:Y:S02]  /*13670*/  SYNCS.PHASECHK.TRANS64.TRYWAIT P0, [R2+URZ+0x2a820], R3 ;  /* 0x02a82003020075a7 */ /* 0x001064000800017f */
[----:B-1----:R-:W-:Y:S05]  /*13680*/  @!P0 NANOSLEEP.SYNCS 0x989680 ;  /* 0x009896800000895d */ /* 0x002fea0003900000 */
[----:B------:R-:W1:Y:S02]  /*13690*/  @!P0 SYNCS.PHASECHK.TRANS64 P0, [R2+URZ+0x2a820], R3 ;  /* 0x02a82003020085a7 */ /* 0x000e64000800007f */
[----:B-1----:R-:W-:Y:S05]  /*136a0*/  @!P0 BRA `(.L_x_1066) ;  /* 0xfffffffc00f08947 */ /* 0x002fea000383ffff */
[----:B------:R-:W-:Y:S05]  /*136b0*/  BRA `(.L_x_1107) ;  /* 0xffffffe800a47947 */ /* 0x000fea000383ffff */
.L_x_1067:
        /* <DEDUP_REMOVED lines=11> */
.L_x_1109:
[----:B------:R-:W-:Y:S05]  /*13770*/  BSYNC B0 ;  /* 0x0000000000007941 */ /* 0x000fea0003800000 */
.L_x_1108:
[----:B------:R-:W-:Y:S05]  /*13780*/  BRA `(.L_x_1110) ;  /* 0xffffffe800887947 */ /* 0x000fea000383ffff */
.L_x_1068:
[----:B------:R-:W-:Y:S01]  /*13790*/  BSSY B0, `(.L_x_1111) ;  /* 0x0000006000007945 */ /* 0x000fe20003800000 */
[----:B------:R-:W-:-:S07]  /*137a0*/  IMAD.MOV.U32 R15, RZ, RZ, -0x1 ;  /* 0xffffffffff0f7424 */ /* 0x000fce00078e00ff */
[----:B0-----:R-:W-:Y:S05]  /*137b0*/  WARPSYNC.COLLECTIVE R15, `(.L_x_1112) ;  /* 0x000000000f0c7348 */ /* 0x001fea0003c00000 */
[----:B------:R-:W-:Y:S02]  /*137c0*/  ELECT P6, UR62, PT ;  /* 0x00000000003e782f */ /* 0x000fe400038c0000 */
[----:B------:R-:W-:Y:S01]  /*137d0*/  MOV R14, UR62 ;  /* 0x0000003e000e7c02 */ /* 0x000fe20008000f00 */
[----:B0-----:R-:W-:Y:S10]  /*137e0*/  ENDCOLLECTIVE ;  /* 0x000000000000791b */ /* 0x001ff40003800000 */
.L_x_1112:
[----:B------:R-:W-:Y:S05]  /*137f0*/  BSYNC B0 ;  /* 0x0000000000007941 */ /* 0x000fea0003800000 */
.L_x_1111:
[----:B------:R-:W-:Y:S05]  /*13800*/  BRA `(.L_x_1113) ;  /* 0xffffffe8007c7947 */ /* 0x000fea000383ffff */
.L_x_1070:
[----:B0-----:R0:W1:Y:S02]  /*13810*/  SYNCS.PHASECHK.TRANS64.TRYWAIT P0, [R6+URZ], R5 ;  /* 0x00000005060075a7 */ /* 0x001064000800017f */
[----:B-1----:R-:W-:Y:S05]  /*13820*/  @!P0 NANOSLEEP.SYNCS 0x989680 ;  /* 0x009896800000895d */ /* 0x002fea0003900000 */
[----:B------:R-:W1:Y:S02]  /*13830*/  @!P0 SYNCS.PHASECHK.TRANS64 P0, [R6+URZ], R5 ;  /* 0x00000005060085a7 */ /* 0x000e64000800007f */
[----:B-1----:R-:W-:Y:S05]  /*13840*/  @!P0 BRA `(.L_x_1070) ;  /* 0xfffffffc00f08947 */ /* 0x002fea000383ffff */
[----:B------:R-:W-:Y:S05]  /*13850*/  BRA `(.L_x_1114) ;  /* 0xffffffe800b07947 */ /* 0x000fea000383ffff */
.L_x_1071:
[----:B-1----:R1:W2:Y:S02]  /*13860*/  SYNCS.PHASECHK.TRANS64.TRYWAIT P0, [R3+URZ], R4 ;  /* 0x00000004030075a7 */ /* 0x0022a4000800017f */
[----:B--2---:R-:W-:Y:S05]  /*13870*/  @!P0 NANOSLEEP.SYNCS 0x989680 ;  /* 0x009896800000895d */ /* 0x004fea0003900000 */
[----:B------:R-:W2:Y:S02]  /*13880*/  @!P0 SYNCS.PHASECHK.TRANS64 P0, [R3+URZ], R4 ;  /* 0x00000004030085a7 */ /* 0x000ea4000800007f */
[----:B--2---:R-:W-:Y:S05]  /*13890*/  @!P0 BRA `(.L_x_1071) ;  /* 0xfffffffc00f08947 */ /* 0x004fea000383ffff */
[----:B------:R-:W-:Y:S05]  /*138a0*/  BRA `(.L_x_1115) ;  /* 0xffffffe800a47947 */ /* 0x000fea000383ffff */
.L_x_1073:
[----:B-1----:R1:W2:Y:S02]  /*138b0*/  SYNCS.PHASECHK.TRANS64.TRYWAIT P0, [R0+URZ], R5 ;  /* 0x00000005000075a7 */ /* 0x0022a4000800017f */
[----:B--2---:R-:W-:Y:S05]  /*138c0*/  @!P0 NANOSLEEP.SYNCS 0x989680 ;  /* 0x009896800000895d */ /* 0x004fea0003900000 */
[----:B------:R-:W2:Y:S02]  /*138d0*/  @!P0 SYNCS.PHASECHK.TRANS64 P0, [R0+URZ], R5 ;  /* 0x00000005000085a7 */ /* 0x000ea4000800007f */
[----:B--2---:R-:W-:Y:S05]  /*138e0*/  @!P0 BRA `(.L_x_1073) ;  /* 0xfffffffc00f08947 */ /* 0x004fea000383ffff */
[----:B------:R-:W-:Y:S05]  /*138f0*/  BRA `(.L_x_1116) ;  /* 0xffffffe800a87947 */ /* 0x000fea000383ffff */
.L_x_1117:
        /* <DEDUP_REMOVED lines=16> */
.L_x_2984:


//--------------------- .text._ZN7cutlass13device_kernelIN5flash11enable_sm90INS1_16FlashAttnFwdSm90INS1_25CollectiveMainloopFwdSm90ILi2EN4cute5tupleIJNS5_1CILi1EEES8_S8_EEENS6_IJNS7_ILi128EEENS7_ILi96EEENS7_ILi192EEEEEELi128ENS_10bfloat16_tEfNS_4arch4Sm90ELb0ELb1ELb0ELb1ELb0ELb0ELb0ELb1ELb1ELb1ELb1ELb0EEENS1_21CollectiveEpilogueFwdINS6_IJSA_SA_SB_EEES9_SE_SG_Li256ELb1ELb1ELb1ELb0EEENS1_36VarlenDynamicPersistentTileSchedulerILi128ELi96ELi256ELi128ELb1ELb1ELb1ELb1ELb0ELb1EEEEEEEEEvNT_6ParamsE --------------------------
	.section	.text._ZN7cutlass13device_kernelIN5flash11enable_sm90INS1_16FlashAttnFwdSm90INS1_25CollectiveMainloopFwdSm90ILi2EN4cute5tupleIJNS5_1CILi1EEES8_S8_EEENS6_IJNS7_ILi128EEENS7_ILi96EEENS7_ILi192EEEEEELi128ENS_10bfloat16_tEfNS_4arch4Sm90ELb0ELb1ELb0ELb1ELb0ELb0ELb0ELb1ELb1ELb1ELb1ELb0EEENS1_21CollectiveEpilogueFwdINS6_IJSA_SA_SB_EEES9_SE_SG_Li256ELb1ELb1ELb1ELb0EEENS1_36VarlenDynamicPersistentTileSchedulerILi128ELi96ELi256ELi128ELb1ELb1ELb1ELb1ELb0ELb1EEEEEEEEEvNT_6ParamsE,"ax",@progbits
	.align	128
.text._ZN7cutlass13device_kernelIN5flash11enable_sm90INS1_16FlashAttnFwdSm90INS1_25CollectiveMainloopFwdSm90ILi2EN4cute5tupleIJNS5_1CILi1EEES8_S8_EEENS6_IJNS7_ILi128EEENS7_ILi96EEENS7_ILi192EEEEEELi128ENS_10bfloat16_tEfNS_4arch4Sm90ELb0ELb1ELb0ELb1ELb0ELb0ELb0ELb1ELb1ELb1ELb1ELb0EEENS1_21CollectiveEpilogueFwdINS6_IJSA_SA_SB_EEES9_SE_SG_Li256ELb1ELb1ELb1ELb0EEENS1_36VarlenDynamicPersistentTileSchedulerILi128ELi96ELi256ELi128ELb1ELb1ELb1ELb1ELb0ELb1EEEEEEEEEvNT_6ParamsE:
        .type           _ZN7cutlass13device_kernelIN5flash11enable_sm90INS1_16FlashAttnFwdSm90INS1_25CollectiveMainloopFwdSm90ILi2EN4cute5tupleIJNS5_1CILi1EEES8_S8_EEENS6_IJNS7_ILi128EEENS7_ILi96EEENS7_ILi192EEEEEELi128ENS_10bfloat16_tEfNS_4arch4Sm90ELb0ELb1ELb0ELb1ELb0ELb0ELb0ELb1ELb1ELb1ELb1ELb0EEENS1_21CollectiveEpilogueFwdINS6_IJSA_SA_SB_EEES9_SE_SG_Li256ELb1ELb1ELb1ELb0EEENS1_36VarlenDynamicPersistentTileSchedulerILi128ELi96ELi256ELi128ELb1ELb1ELb1ELb1ELb0ELb1EEEEEEEEEvNT_6ParamsE,@function
        .size           _ZN7cutlass13device_kernelIN5flash11enable_sm90INS1_16FlashAttnFwdSm90INS1_25CollectiveMainloopFwdSm90ILi2EN4cute5tupleIJNS5_1CILi1EEES8_S8_EEENS6_IJNS7_ILi128EEENS7_ILi96EEENS7_ILi192EEEEEELi128ENS_10bfloat16_tEfNS_4arch4Sm90ELb0ELb1ELb0ELb1ELb0ELb0ELb0ELb1ELb1ELb1ELb1ELb0EEENS1_21CollectiveEpilogueFwdINS6_IJSA_SA_SB_EEES9_SE_SG_Li256ELb1ELb1ELb1ELb0EEENS1_36VarlenDynamicPersistentTileSchedulerILi128ELi96ELi256ELi128ELb1ELb1ELb1ELb1ELb0ELb1EEEEEEEEEvNT_6ParamsE,(.L_x_2985 - _ZN7cutlass13device_kernelIN5flash11enable_sm90INS1_16FlashAttnFwdSm90INS1_25CollectiveMainloopFwdSm90ILi2EN4cute5tupleIJNS5_1CILi1EEES8_S8_EEENS6_IJNS7_ILi128EEENS7_ILi96EEENS7_ILi192EEEEEELi128ENS_10bfloat16_tEfNS_4arch4Sm90ELb0ELb1ELb0ELb1ELb0ELb0ELb0ELb1ELb1ELb1ELb1ELb0EEENS1_21CollectiveEpilogueFwdINS6_IJSA_SA_SB_EEES9_SE_SG_Li256ELb1ELb1ELb1ELb0EEENS1_36VarlenDynamicPersistentTileSchedulerILi128ELi96ELi256ELi128ELb1ELb1ELb1ELb1ELb0ELb1EEEEEEEEEvNT_6ParamsE)
        .other          _ZN7cutlass13device_kernelIN5flash11enable_sm90INS1_16FlashAttnFwdSm90INS1_25CollectiveMainloopFwdSm90ILi2EN4cute5tupleIJNS5_1CILi1EEES8_S8_EEENS6_IJNS7_ILi128EEENS7_ILi96EEENS7_ILi192EEEEEELi128ENS_10bfloat16_tEfNS_4arch4Sm90ELb0ELb1ELb0ELb1ELb0ELb0ELb0ELb1ELb1ELb1ELb1ELb0EEENS1_21CollectiveEpilogueFwdINS6_IJSA_SA_SB_EEES9_SE_SG_Li256ELb1ELb1ELb1ELb0EEENS1_36VarlenDynamicPersistentTileSchedulerILi128ELi96ELi256ELi128ELb1ELb1ELb1ELb1ELb0ELb1EEEEEEEEEvNT_6ParamsE,@"STO_CUDA_ENTRY STV_DEFAULT"
_ZN7cutlass13device_kernelIN5flash11enable_sm90INS1_16FlashAttnFwdSm90INS1_25CollectiveMainloopFwdSm90ILi2EN4cute5tupleIJNS5_1CILi1EEES8_S8_EEENS6_IJNS7_ILi128EEENS7_ILi96EEENS7_ILi192EEEEEELi128ENS_10bfloat16_tEfNS_4arch4Sm90ELb0ELb1ELb0ELb1ELb0ELb0ELb0ELb1ELb1ELb1ELb1ELb0EEENS1_21CollectiveEpilogueFwdINS6_IJSA_SA_SB_EEES9_SE_SG_Li256ELb1ELb1ELb1ELb0EEENS1_36VarlenDynamicPersistentTileSchedulerILi128ELi96ELi256ELi128ELb1ELb1ELb1ELb1ELb0ELb1EEEEEEEEEvNT_6ParamsE:
        /* <DEDUP_REMOVED lines=18> */
.L_x_1119:
[----:B------:R-:W-:Y:S05]  /*0120*/  BSYNC B0 ;  /* 0x0000000000007941 */ /* 0x000fea0003800000 */
.L_x_1118:
        /* <DEDUP_REMOVED lines=41> */
.L_x_1120:
        /* <DEDUP_REMOVED lines=22> */
.L_x_1121:
        /* <DEDUP_REMOVED lines=18> */
.L_x_1122:
        /* <DEDUP_REMOVED lines=22> */
.L_x_1123:
        /* <DEDUP_REMOVED lines=22> */
.L_x_1124:
[----:B0-----:R-:W-:Y:S01]  /*0900*/  UMOV UR4, 0x1 ;  /* 0x0000000100047882 */ /* 0x001fe20000000000 */
[----:B------:R-:W-:Y:S01]  /*0910*/  PLOP3.LUT P0, PT, PT, PT, UP0, 0x80, 0x0 ;  /* 0x000000000000781c */ /* 0x000fe20003f0f008 */
[----:B------:R-:W-:Y:S01]  /*0920*/  USEL UR4, UR4, 0x2, !UP0 ;  /* 0x0000000204047887 */ /* 0x000fe2000c000000 */
[----:B------:R-:W-:-:S05]  /*0930*/  NOP ;  /* 0x0000000000007918 */ /* 0x000fca0000000000 */
[----:B------:R-:W-:-:S05]  /*0940*/  IMAD.U32 R2, RZ, RZ, UR4 ;  /* 0x00000004ff027e24 */ /* 0x000fca000f8e00ff */
[----:B------:R0:W-:Y:S01]  /*0950*/  STL [R1+0x5c], R2 ;  /* 0x00005c0201007387 */ /* 0x0001e20000100800 */
[----:B-12-4-:R-:W-:Y:S06]  /*0960*/  BAR.SYNC.DEFER_BLOCKING 0x0 ;  /* 0x0000000000007b1d */ /* 0x016fec0000010000 */
[----:B------:R-:W-:Y:S05]  /*0970*/  @!P0 BRA `(.L_x_1125) ;  /* 0x000000f800d08947 */ /* 0x000fea0003800000 */
.L_x_1126:
        /* <DEDUP_REMOVED lines=14> */
[----:B------:R-:W2:Y:S01]  /*0a60*/  LDL R0, [R1+0x5c] ;  /* 0x00005c0001007983 */ /* 0x000ea20000100800 */
[----:B------:R-:W-:Y:S01]  /*0a70*/  VIADD R204, R6, 0xffffff80 ;  /* 0xffffff8006cc7836 */ /* 0x000fe20000000000 */
[----:B------:R-:W-:Y:S01]  /*0a80*/  R2UR UR5, R13 ;  /* 0x000000000d0572ca */ /* 0x000fe200000e0000 */
[----:B------:R-:W-:Y:S01]  /*0a90*/  UMOV UR38, URZ ;  /* 0x0000003f00267c82 */ /* 0x000fe20008000000 */
[----:B------:R-:W-:Y:S01]  /*0aa0*/  R2UR UR6, R14 ;  /* 0x000000000e0672ca */ /* 0x000fe200000e0000 */
[----:B------:R-:W-:Y:S01]  /*0ab0*/  UMOV UR36, URZ ;  /* 0x0000003f00247c82 */ /* 0x000fe20008000000 */
[----:B------:R-:W-:Y:S02]  /*0ac0*/  SHF.R.S32.HI R3, RZ, 0x1f, R204 ;  /* 0x0000001fff037819 */ /* 0x000fe400000114cc */
[----:B------:R-:W-:Y:S02]  /*0ad0*/  R2UR UR7, R15 ;  /* 0x000000000f0772ca */ /* 0x000fe400000e0000 */
[----:B------:R-:W-:-:S02]  /*0ae0*/  LEA.HI R5, R3, R204, RZ, 0x7 ;  /* 0x000000cc03057211 */ /* 0x000fc400078f38ff */
[----:B0-----:R-:W-:Y:S02]  /*0af0*/  LEA.HI R2, R3, R204, RZ, 0x5 ;  /* 0x000000cc03027211 */ /* 0x001fe400078f28ff */
[C---:B------:R-:W-:Y:S02]  /*0b00*/  LOP3.LUT R7, R5.reuse, 0xffffff80, RZ, 0xc0, !PT ;  /* 0xffffff8005077812 */ /* 0x040fe400078ec0ff */
[----:B------:R-:W-:Y:S01]  /*0b10*/  SHF.R.S32.HI R198, RZ, 0x7, R5 ;  /* 0x00000007ffc67819 */ /* 0x000fe20000011405 */
[----:B------:R-:W-:Y:S02]  /*0b20*/  IMAD.SHL.U32 R2, R2, 0x20, RZ ;  /* 0x0000002002027824 */ /* 0x000fe400078e00ff */
[----:B------:R-:W-:Y:S01]  /*0b30*/  IMAD.IADD R182, R204, 0x1, -R7 ;  /* 0x00000001ccb67824 */ /* 0x000fe200078e0a07 */
[----:B------:R-:W-:Y:S02]  /*0b40*/  LEA.HI R5, R5, R198, RZ, 0x1 ;  /* 0x000000c605057211 */ /* 0x000fe400078f08ff */
[----:B------:R-:W-:-:S02]  /*0b50*/  LOP3.LUT R2, R2, 0xfffffc00, RZ, 0xc0, !PT ;  /* 0xfffffc0002027812 */ /* 0x000fc400078ec0ff */
[----:B------:R-:W-:-:S04]  /*0b60*/  SHF.R.S32.HI R11, RZ, 0x1f, R182 ;  /* 0x0000001fff0b7819 */ /* 0x000fc800000114b6 */
[CC--:B------:R-:W-:Y:S02]  /*0b70*/  LEA.HI R4, R11.reuse, R182.reuse, RZ, 0x2 ;  /* 0x000000b60b047211 */ /* 0x0c0fe400078f10ff */
[----:B------:R-:W-:Y:S02]  /*0b80*/  LEA.HI R11, R11, R182, RZ, 0x5 ;  /* 0x000000b60b0b7211 */ /* 0x000fe400078f28ff */
[--C-:B------:R-:W-:Y:S02]  /*0b90*/  SHF.R.S32.HI R6, RZ, 0x2, R4.reuse ;  /* 0x00000002ff067819 */ /* 0x100fe40000011404 */
[----:B------:R-:W-:Y:S02]  /*0ba0*/  SHF.R.S32.HI R13, RZ, 0x1f, R4 ;  /* 0x0000001fff0d7819 */ /* 0x000fe40000011404 */
[----:B------:R-:W-:Y:S02]  /*0bb0*/  SHF.R.S32.HI R11, RZ, 0x5, R11 ;  /* 0x00000005ff0b7819 */ /* 0x000fe4000001140b */
[----:B------:R-:W-:-:S04]  /*0bc0*/  LEA.HI R13, R13, R6, RZ, 0x3 ;  /* 0x000000060d0d7211 */ /* 0x000fc800078f18ff */
[----:B------:R-:W-:-:S05]  /*0bd0*/  LOP3.LUT R13, R13, 0xfffffff8, RZ, 0xc0, !PT ;  /* 0xfffffff80d0d7812 */ /* 0x000fca00078ec0ff */
[----:B------:R-:W-:-:S04]  /*0be0*/  IMAD.IADD R6, R6, 0x1, -R13 ;  /* 0x0000000106067824 */ /* 0x000fc800078e0a0d */
[----:B------:R-:W-:Y:S01]  /*0bf0*/  IMAD R6, R11, 0x10, R6 ;  /* 0x000000100b067824 */ /* 0x000fe200078e0206 */
[----:B--2---:R-:W-:Y:S02]  /*0c00*/  R2UR UR4, R0 ;  /* 0x00000000000472ca */ /* 0x004fe400000e0000 */
[----:B------:R-:W-:-:S04]  /*0c10*/  LEA.HI R0, R3, R204, RZ, 0x4 ;  /* 0x000000cc03007211 */ /* 0x000fc800078f20ff */
[----:B------:R-:W-:Y:S02]  /*0c20*/  SHF.R.S32.HI R9, RZ, 0x4, R0 ;  /* 0x00000004ff097819 */ /* 0x000fe40000011400 */
[C---:B------:R-:W-:Y:S02]  /*0c30*/  LOP3.LUT R7, R0.reuse, 0x3fffff0, RZ, 0xc0, !PT ;  /* 0x03fffff000077812 */ /* 0x040fe400078ec0ff */
[----:B------:R-:W-:-:S03]  /*0c40*/  LEA.HI R0, R0, R9, RZ, 0x1 ;  /* 0x0000000900007211 */ /* 0x000fc600078f08ff */
[----:B------:R-:W-:Y:S01]  /*0c50*/  IMAD.IADD R7, R204, 0x1, -R7 ;  /* 0x00000001cc077824 */ /* 0x000fe200078e0a07 */
[----:B------:R-:W-:Y:S01]  /*0c60*/  LOP3.LUT R0, R0, 0x1ffffffe, RZ, 0xc0, !PT ;  /* 0x1ffffffe00007812 */ /* 0x000fe200078ec0ff */
[----:B------:R-:W-:Y:S02]  /*0c70*/  ULOP3.LUT UR8, UR4, 0x1, URZ, 0xfc, !UPT ;  /* 0x0000000104087892 */ /* 0x000fe4000f8efc3f */
[----:B------:R-:W-:Y:S01]  /*0c80*/  IMAD R7, R7, 0x40, R2 ;  /* 0x0000004007077824 */ /* 0x000fe200078e0202 */
[-C--:B------:R-:W-:Y:S01]  /*0c90*/  LEA.HI R2, R3, R204.reuse, RZ, 0x2 ;  /* 0x000000cc03027211 */ /* 0x080fe200078f10ff */
[----:B------:R-:W-:Y:S01]  /*0ca0*/  IMAD.IADD R0, R9, 0x1, -R0 ;  /* 0x0000000109007824 */ /* 0x000fe200078e0a00 */
[----:B------:R-:W-:Y:S01]  /*0cb0*/  LEA.HI R3, R3, R204, RZ, 0x3 ;  /* 0x000000cc03037211 */ /* 0x000fe200078f18ff */
[----:B------:R-:W-:Y:S01]  /*0cc0*/  UMOV UR4, URZ ;  /* 0x0000003f00047c82 */ /* 0x000fe20008000000 */
[----:B------:R-:W-:Y:S02]  /*0cd0*/  IMAD.U32 R201, RZ, RZ, UR8 ;  /* 0x00000008ffc97e24 */ /* 0x000fe4000f8e00ff */
[----:B------:R-:W-:Y:S01]  /*0ce0*/  IMAD R200, R0, 0x8, R7 ;  /* 0x0000000800c87824 */ /* 0x000fe200078e0207 */
[----:B------:R-:W-:Y:S01]  /*0cf0*/  LOP3.LUT R7, R2, 0xfffffffc, RZ, 0xc0, !PT ;  /* 0xfffffffc02077812 */ /* 0x000fe200078ec0ff */
[----:B------:R-:W-:Y:S01]  /*0d00*/  IMAD.U32 R181, RZ, RZ, UR4 ;  /* 0x00000004ffb57e24 */ /* 0x000fe2000f8e00ff */
[----:B------:R-:W-:-:S03]  /*0d10*/  SHF.R.S32.HI R179, RZ, 0x3, R3 ;  /* 0x00000003ffb37819 */ /* 0x000fc60000011403 */
[----:B------:R-:W-:Y:S01]  /*0d20*/  IMAD.IADD R0, R204, 0x1, -R7 ;  /* 0x00000001cc007824 */ /* 0x000fe200078e0a07 */
[----:B------:R-:W-:Y:S02]  /*0d30*/  LOP3.LUT R7, R5, 0x3fffffe, RZ, 0xc0, !PT ;  /* 0x03fffffe05077812 */ /* 0x000fe400078ec0ff */
[----:B------:R-:W-:Y:S02]  /*0d40*/  LOP3.LUT R5, R3, 0xfffffff8, RZ, 0xc0, !PT ;  /* 0xfffffff803057812 */ /* 0x000fe400078ec0ff */
[----:B------:R-:W-:Y:S01]  /*0d50*/  LEA.HI R2, R0, R0, RZ, 0x1 ;  /* 0x0000000000027211 */ /* 0x000fe200078f08ff */
[----:B------:R-:W-:Y:S02]  /*0d60*/  IMAD.IADD R7, R198, 0x1, -R7 ;  /* 0x00000001c6077824 */ /* 0x000fe400078e0a07 */
[----:B------:R-:W-:Y:S01]  /*0d70*/  IMAD.IADD R160, R204, 0x1, -R5 ;  /* 0x00000001cca07824 */ /* 0x000fe200078e0a05 */
[----:B------:R-:W-:Y:S01]  /*0d80*/  LOP3.LUT R5, R4, 0x7ffffffc, RZ, 0xc0, !PT ;  /* 0x7ffffffc04057812 */ /* 0x000fe200078ec0ff */
[----:B------:R-:W-:Y:S01]  /*0d90*/  IMAD R199, R7, 0x40, R6 ;  /* 0x0000004007c77824 */ /* 0x000fe200078e0206 */
[----:B------:R-:W-:Y:S01]  /*0da0*/  LOP3.LUT R9, R2, 0x1ffffffe, RZ, 0xc0, !PT ;  /* 0x1ffffffe02097812 */ /* 0x000fe200078ec0ff */
[----:B------:R-:W-:-:S02]  /*0db0*/  IMAD.SHL.U32 R22, R160, 0x8, RZ ;  /* 0x00000008a0167824 */ /* 0x000fc400078e00ff */
[----:B------:R-:W-:Y:S02]  /*0dc0*/  IMAD.IADD R5, R182, 0x1, -R5 ;  /* 0x00000001b6057824 */ /* 0x000fe400078e0a05 */
[----:B------:R-:W-:Y:S01]  /*0dd0*/  VIADD R23, R22, 0x40 ;  /* 0x0000004016177836 */ /* 0x000fe20000000000 */
[----:B------:R-:W-:Y:S01]  /*0de0*/  SHF.R.S32.HI R203, RZ, 0x1f, R22 ;  /* 0x0000001fffcb7819 */ /* 0x000fe20000011416 */
[----:B------:R-:W-:Y:S02]  /*0df0*/  IMAD.SHL.U32 R18, R5, 0x2, RZ ;  /* 0x0000000205127824 */ /* 0x000fe400078e00ff */
[----:B------:R-:W-:Y:S01]  /*0e00*/  IMAD.IADD R0, R0, 0x1, -R9 ;  /* 0x0000000100007824 */ /* 0x000fe200078e0a09 */
[----:B------:R-:W-:Y:S01]  /*0e10*/  SHF.R.S32.HI R202, RZ, 0x1f, R23 ;  /* 0x0000001fffca7819 */ /* 0x000fe20000011417 */
[C---:B------:R-:W-:Y:S02]  /*0e20*/  VIADD R178, R18.reuse, 0x8 ;  /* 0x0000000812b27836 */ /* 0x040fe40000000000 */
[----:B------:R-:W-:-:S02]  /*0e30*/  VIADD R177, R18, 0x10 ;  /* 0x0000001012b17836 */ /* 0x000fc40000000000 */
[C---:B------:R-:W-:Y:S01]  /*0e40*/  VIADD R176, R18.reuse, 0x18 ;  /* 0x0000001812b07836 */ /* 0x040fe20000000000 */
[----:B------:R-:W-:Y:S01]  /*0e50*/  SHF.R.S32.HI R197, RZ, 0x1f, R178 ;  /* 0x0000001fffc57819 */ /* 0x000fe200000114b2 */
        /* <DEDUP_REMOVED lines=22> */
[----:B------:R-:W-:Y:S01]  /*0fc0*/  VIADD R164, R18, 0x78 ;  /* 0x0000007812a47836 */ /* 0x000fe20000000000 */
[----:B------:R-:W-:Y:S01]  /*0fd0*/  SHF.R.S32.HI R185, RZ, 0x1f, R166 ;  /* 0x0000001fffb97819 */ /* 0x000fe200000114a6 */
[----:B------:R-:W-:Y:S01]  /*0fe0*/  IMAD R19, R0, 0x8, R199 ;  /* 0x0000000800137824 */ /* 0x000fe200078e02c7 */
[----:B------:R-:W-:-:S02]  /*0ff0*/  SHF.R.S32.HI R184, RZ, 0x1f, R165 ;  /* 0x0000001fffb87819 */ /* 0x000fc400000114a5 */
[----:B------:R-:W-:-:S07]  /*1000*/  SHF.R.S32.HI R183, RZ, 0x1f, R164 ;  /* 0x0000001fffb77819 */ /* 0x000fce00000114a4 */
.L_x_1230:
[----:B01234-:R-:W0:Y:S01]  /*1010*/  LDC.64 R2, c[0x0][0xa28] ;  /* 0x00028a00ff027b82 */ /* 0x01fe220000000a00 */
[----:B------:R-:W-:Y:S01]  /*1020*/  IMAD.U32 R9, RZ, RZ, UR7 ;  /* 0x00000007ff097e24 */ /* 0x000fe2000f8e00ff */
[----:B------:R-:W-:Y:S01]  /*1030*/  ULDC.64 UR8, c[0x0][0x208] ;  /* 0x0000820000087ab9 */ /* 0x000fe20000000a00 */
[----:B------:R-:W-:-:S05]  /*1040*/  IMAD.MOV.U32 R7, RZ, RZ, RZ ;  /* 0x000000ffff077224 */ /* 0x000fca00078e00ff */
[----:B------:R-:W1:Y:S08]  /*1050*/  LDC.64 R4, c[0x0][0xa18] ;  /* 0x00028600ff047b82 */ /* 0x000e700000000a00 */
[----:B------:R-:W2:Y:S01]  /*1060*/  LDC R17, c[0x0][0x288] ;  /* 0x0000a200ff117b82 */ /* 0x000ea20000000800 */
[----:B------:R-:W-:Y:S01]  /*1070*/  ULOP3.LUT UR4, UR6, 0xff000000, URZ, 0xc0, !UPT ;  /* 0xff00000006047892 */ /* 0x000fe2000f8ec03f */
[----:B------:R-:W-:Y:S01]  /*1080*/  ULDC.64 UR10, c[0x0][0xa20] ;  /* 0x00028800000a7ab9 */ /* 0x000fe20000000a00 */
[----:B0-----:R-:W-:-:S05]  /*1090*/  ISETP.NE.U32.AND P0, PT, R2, RZ, PT ;  /* 0x000000ff0200720c */ /* 0x001fca0003f05070 */
[----:B------:R-:W0:Y:S01]  /*10a0*/  LDC R0, c[0x0][0x424] ;  /* 0x00010900ff007b82 */ /* 0x000e220000000800 */
[----:B------:R-:W-:Y:S02]  /*10b0*/  ISETP.NE.AND.EX P0, PT, R3, RZ, PT, P0 ;  /* 0x000000ff0300720c */ /* 0x000fe40003f05300 */
[----:B-1----:R-:W-:-:S05]  /*10c0*/  ISETP.NE.U32.AND P1, PT, R4, RZ, PT ;  /* 0x000000ff0400720c */ /* 0x002fca0003f25070 */
[----:B------:R-:W1:Y:S01]  /*10d0*/  LDC R11, c[0x0][0x2f0] ;  /* 0x0000bc00ff0b7b82 */ /* 0x000e620000000800 */
[----:B------:R-:W-:-:S07]  /*10e0*/  ISETP.NE.AND.EX P1, PT, R5, RZ, PT, P1 ;  /* 0x000000ff0500720c */ /* 0x000fce0003f25310 */
[----:B------:R-:W3:Y:S08]  /*10f0*/  @P0 LDC.64 R2, c[0x0][0xa28] ;  /* 0x00028a00ff020b82 */ /* 0x000ef00000000a00 */
[----:B------:R-:W4:Y:S01]  /*1100*/  @P1 LDC.64 R4, c[0x0][0xa18] ;  /* 0x00028600ff041b82 */ /* 0x000f220000000a00 */
[----:B---3--:R-:W-:Y:S01]  /*1110*/  @P0 IMAD.WIDE R2, R9, 0x4, R2 ;  /* 0x0000000409020825 */ /* 0x008fe200078e0202 */
[----:B------:R-:W-:-:S04]  /*1120*/  USHF.R.U32.HI UR4, URZ, 0x8, UR4 ;  /* 0x000000083f047899 */ /* 0x000fc80008011604 */
[----:B------:R3:W5:Y:S01]  /*1130*/  @P0 LDG.E R7, desc[UR8][R2.64] ;  /* 0x0000000802070981 */ /* 0x000762000c1e1900 */
[----:B----4-:R-:W-:Y:S02]  /*1140*/  @P1 IMAD.WIDE R4, R9, 0x4, R4 ;  /* 0x0000000409041825 */ /* 0x010fe400078e0204 */
[----:B------:R-:W4:Y:S03]  /*1150*/  LDC.64 R8, c[0x0][0x418] ;  /* 0x00010600ff087b82 */ /* 0x000f260000000a00 */
[----:B--2---:R3:W5:Y:S01]  /*1160*/  @P1 LDG.E R17, desc[UR8][R4.64] ;  /* 0x0000000804111981 */ /* 0x004762000c1e1900 */
[----:B------:R-:W-:Y:S01]  /*1170*/  ULOP3.LUT UR8, UR6, 0xff0000, URZ, 0xc0, !UPT ;  /* 0x00ff000006087892 */ /* 0x000fe2000f8ec03f */
[----:B------:R-:W-:-:S03]  /*1180*/  ISETP.NE.U32.AND P2, PT, RZ, UR10, PT ;  /* 0x0000000aff007c0c */ /* 0x000fc6000bf45070 */
[----:B------:R-:W-:Y:S01]  /*1190*/  ULEA.HI UR8, UR8, UR4, URZ, 0x10 ;  /* 0x0000000408087291 */ /* 0x000fe2000f8f803f */
[----:B------:R-:W-:Y:S01]  /*11a0*/  ISETP.NE.AND.EX P2, PT, RZ, UR11, PT, P2 ;  /* 0x0000000bff007c0c */ /* 0x000fe2000bf45320 */
[----:B------:R-:W-:-:S06]  /*11b0*/  ULOP3.LUT UR4, UR6, 0xffff, URZ, 0xc0, !UPT ;  /* 0x0000ffff06047892 */ /* 0x000fcc000f8ec03f */
[----:B------:R-:W-:Y:S01]  /*11c0*/  IMAD.U32 R163, RZ, RZ, UR4 ;  /* 0x00000004ffa37e24 */ /* 0x000fe2000f8e00ff */
[----:B----4-:R-:W-:-:S04]  /*11d0*/  ISETP.NE.U32.AND P0, PT, R8, RZ, PT ;  /* 0x000000ff0800720c */ /* 0x010fc80003f05070 */
[----:B------:R-:W-:-:S04]  /*11e0*/  ISETP.NE.AND.EX P0, PT, R9, RZ, PT, P0 ;  /* 0x000000ff0900720c */ /* 0x000fc80003f05300 */
[----:B0-----:R-:W-:Y:S01]  /*11f0*/  SEL R0, R0, 0x1, P0 ;  /* 0x0000000100007807 */ /* 0x001fe20000000000 */
[----:B-1-3--:R-:W-:Y:S08]  /*1200*/  @P1 BRA `(.L_x_1127) ;  /* 0x00000000002c1947 */ /* 0x00aff00003800000 */
[----:B------:R-:W-:Y:S02]  /*1210*/  ULDC.64 UR10, c[0x0][0xa00] ;  /* 0x00028000000a7ab9 */ /* 0x000fe40000000a00 */
[----:B------:R-:W-:-:S04]  /*1220*/  ISETP.NE.U32.AND P0, PT, RZ, UR10, PT ;  /* 0x0000000aff007c0c */ /* 0x000fc8000bf05070 */
[----:B------:R-:W-:-:S13]  /*1230*/  ISETP.NE.AND.EX P0, PT, RZ, UR11, PT, P0 ;  /* 0x0000000bff007c0c */ /* 0x000fda000bf05300 */
[----:B------:R-:W-:Y:S05]  /*1240*/  @!P0 BRA `(.L_x_1127) ;  /* 0x00000000001c8947 */ /* 0x000fea0003800000 */
[----:B------:R-:W0:Y:S01]  /*1250*/  LDC.64 R2, c[0x0][0xa00] ;  /* 0x00028000ff027b82 */ /* 0x000e220000000a00 */
[----:B------:R-:W-:Y:S01]  /*1260*/  IMAD.U32 R5, RZ, RZ, UR7 ;  /* 0x00000007ff057e24 */ /* 0x000fe2000f8e00ff */
[----:B------:R-:W-:-:S03]  /*1270*/  ULDC.64 UR10, c[0x0][0x208] ;  /* 0x00008200000a7ab9 */ /* 0x000fc60000000a00 */
[----:B0-----:R-:W-:-:S05]  /*1280*/  IMAD.WIDE R2, R5, 0x4, R2 ;  /* 0x0000000405027825 */ /* 0x001fca00078e0202 */
[----:B-----5:R-:W2:Y:S04]  /*1290*/  LDG.E R17, desc[UR10][R2.64] ;  /* 0x0000000a02117981 */ /* 0x020ea8000c1e1900 */
[----:B------:R-:W2:Y:S02]  /*12a0*/  LDG.E R4, desc[UR10][R2.64+0x4] ;  /* 0x0000040a02047981 */ /* 0x000ea4000c1e1900 */
[----:B--2---:R-:W-:-:S07]  /*12b0*/  IMAD.IADD R17, R4, 0x1, -R17 ;  /* 0x0000000104117824 */ /* 0x004fce00078e0a11 */
.L_x_1127:
[----:B------:R-:W-:Y:S02]  /*12c0*/  IMAD R16, R0, R11, RZ ;  /* 0x0000000b00107224 */ /* 0x000fe400078e02ff */
[----:B------:R-:W-:Y:S01]  /*12d0*/  IMAD.U32 R180, RZ, RZ, UR7 ;  /* 0x00000007ffb47e24 */ /* 0x000fe2000f8e00ff */
[----:B------:R-:W-:Y:S06]  /*12e0*/  @!P2 BRA `(.L_x_1128) ;  /* 0x00000000001ca947 */ /* 0x000fec0003800000 */
[----:B------:R-:W-:Y:S01]  /*12f0*/  ULDC.64 UR10, c[0x0][0xa20] ;  /* 0x00028800000a7ab9 */ /* 0x000fe20000000a00 */
[----:B------:R-:W-:Y:S01]  /*1300*/  ULDC.64 UR12, c[0x0][0x208] ;  /* 0x00008200000c7ab9 */ /* 0x000fe20000000a00 */
[----:B------:R-:W-:-:S06]  /*1310*/  UIMAD.WIDE UR6, UR7, 0x4, UR10 ;  /* 0x00000004070678a5 */ /* 0x000fcc000f8e020a */
[----:B------:R-:W-:Y:S02]  /*1320*/  IMAD.U32 R2, RZ, RZ, UR6 ;  /* 0x00000006ff027e24 */ /* 0x000fe4000f8e00ff */
[----:B------:R-:W-:-:S05]  /*1330*/  IMAD.U32 R3, RZ, RZ, UR7 ;  /* 0x00000007ff037e24 */ /* 0x000fca000f8e00ff */
[----:B------:R0:W5:Y:S01]  /*1340*/  LDG.E R16, desc[UR12][R2.64] ;  /* 0x0000000c02107981 */ /* 0x000162000c1e1900 */
[----:B------:R-:W-:Y:S05]  /*1350*/  BRA `(.L_x_1129) ;  /* 0x00000000002c7947 */ /* 0x000fea0003800000 */
.L_x_1128:
        /* <DEDUP_REMOVED lines=8> */
[----:B------:R-:W2:Y:S04]  /*13e0*/  LDG.E R16, desc[UR10][R2.64] ;  /* 0x0000000a02107981 */ /* 0x000ea8000c1e1900 */
[----:B------:R-:W2:Y:S02]  /*13f0*/  LDG.E R5, desc[UR10][R2.64+0x4] ;  /* 0x0000040a02057981 */ /* 0x000ea4000c1e1900 */
[----:B--2---:R-:W-:-:S07]  /*1400*/  IMAD.IADD R16, R5, 0x1, -R16 ;  /* 0x0000000105107824 */ /* 0x004fce00078e0a10 */
.L_x_1129:
[----:B------:R-:W-:Y:S01]  /*1410*/  ULDC UR4, c[0x0][0x448] ;  /* 0x0001120000047ab9 */ /* 0x000fe20000000800 */
[----:B-----5:R-:W-:Y:S01]  /*1420*/  IMAD.IADD R16, R16, 0x1, -R7 ;  /* 0x0000000110107824 */ /* 0x020fe200078e0a07 */
[----:B------:R-:W-:Y:S02]  /*1430*/  UISETP.NE.AND UP0, UPT, UR4, 0x1, UPT ;  /* 0x000000010400788c */ /* 0x000fe4000bf05270 */
[----:B------:R-:W-:Y:S02]  /*1440*/  USHF.L.U32 UR39, UR5, 0x7, URZ ;  /* 0x0000000705277899 */ /* 0x000fe4000800063f */
[----:B------:R-:W-:Y:S01]  /*1450*/  IADD3 R0, R16, 0x1, -R17 ;  /* 0x0000000110007810 */ /* 0x000fe20007ffe811 */
[----:B------:R-:W-:Y:S01]  /*1460*/  ULDC.64 UR4, c[0x0][0x9e0] ;  /* 0x0002780000047ab9 */ /* 0x000fe20000000a00 */
[----:B------:R-:W-:Y:S02]  /*1470*/  UIADD3 UR9, UR39, 0x7f, URZ ;  /* 0x0000007f27097890 */ /* 0x000fe4000fffe03f */
[----:B------:R-:W-:Y:S01]  /*1480*/  R2UR UR10, R0 ;  /* 0x00000000000a72ca */ /* 0x000fe200000e0000 */
[----:B------:R-:W-:-:S02]  /*1490*/  UISETP.GE.AND UP1, UPT, UR5, 0x1, UPT ;  /* 0x000000010500788c */ /* 0x000fc4000bf26270 */
[----:B------:R-:W-:Y:S01]  /*14a0*/  @UP0 ULDC UR6, c[0x0][0x44c] ;  /* 0x0001130000060ab9 */ /* 0x000fe20000000800 */
[----:B------:R-:W-:Y:S01]  /*14b0*/  @UP0 ULDC UR11, c[0x0][0x450] ;  /* 0x00011400000b0ab9 */ /* 0x000fe20000000800 */
[----:B------:R-:W-:Y:S02]  /*14c0*/  UIMAD.WIDE.U32 UR6, UR9, UR6, URZ ;  /* 0x00000006090672a5 */ /* 0x000fe4000f8e003f */
[----:B------:R-:W-:Y:S02]  /*14d0*/  PLOP3.LUT P1, PT, PT, PT, UP1, 0x80, 0x0 ;  /* 0x000000000000781c */ /* 0x000fe40003f2f018 */
[----:B------:R-:W-:-:S04]  /*14e0*/  @UP0 USHF.R.U32.HI UR9, URZ, UR11, UR7 ;  /* 0x0000000b3f090299 */ /* 0x000fc80008011607 */
[----:B------:R-:W-:-:S04]  /*14f0*/  UIADD3 UR9, UR10, UR9, URZ ;  /* 0x000000090a097290 */ /* 0x000fc8000fffe03f */
[----:B------:R-:W-:-:S06]  /*1500*/  UIADD3 UR4, UR9, UR4, URZ ;  /* 0x0000000409047290 */ /* 0x000fcc000fffe03f */
[----:B------:R-:W-:Y:S01]  /*1510*/  IMAD.U32 R0, RZ, RZ, UR4 ;  /* 0x00000004ff007e24 */ /* 0x000fe2000f8e00ff */
[----:B------:R-:W-:Y:S06]  /*1520*/  @!P1 BRA `(.L_x_1130) ;  /* 0x0000000000409947 */ /* 0x000fec0003800000 */
        /* <DEDUP_REMOVED lines=10> */
.L_x_1131:
[----:B------:R-:W-:-:S11]  /*15d0*/  UISETP.NE.AND UP1, UPT, UR5, 0x1, UPT ;  /* 0x000000010500788c */ /* 0x000fd6000bf25270 */
[----:B------:R-:W-:Y:S02]  /*15e0*/  @UP1 ULDC.64 UR10, c[0x0][0x9e8] ;  /* 0x00027a00000a1ab9 */ /* 0x000fe40000000a00 */
[----:B------:R-:W-:-:S04]  /*15f0*/  UIMAD.WIDE.U32 UR6, UR4, UR10, URZ ;  /* 0x0000000a040672a5 */ /* 0x000fc8000f8e003f */
[----:B------:R-:W-:-:S12]  /*1600*/  @UP1 USHF.R.U32.HI UR4, URZ, UR11, UR7 ;  /* 0x0000000b3f041299 */ /* 0x000fd80008011607 */
.L_x_1132:
[----:B------:R-:W-:-:S06]  /*1610*/  UIMAD UR4, UR4, UR5, UR5 ;  /* 0x00000005040472a4 */ /* 0x000fcc000f8e0205 */
[----:B------:R-:W-:-:S07]  /*1620*/  VIMNMX R0, R0, UR4, PT ;  /* 0x0000000400007c48 */ /* 0x000fce000bfe0100 */
.L_x_1130:
[----:B------:R-:W-:Y:S01]  /*1630*/  IMAD.IADD R93, R16, 0x1, -R17 ;  /* 0x00000001105d7824 */ /* 0x000fe200078e0a11 */
[----:B------:R-:W-:Y:S01]  /*1640*/  @UP0 ULDC UR6, c[0x0][0x44c] ;  /* 0x0001130000060ab9 */ /* 0x000fe20000000800 */
[----:B0-----:R-:W-:Y:S01]  /*1650*/  VIADD R2, R0, 0x5f ;  /* 0x0000005f00027836 */ /* 0x001fe20000000000 */
[----:B------:R-:W-:Y:S01]  /*1660*/  UIMAD.WIDE.U32 UR6, UR39, UR6, URZ ;  /* 0x00000006270672a5 */ /* 0x000fe2000f8e003f */
[----:B------:R-:W-:Y:S01]  /*1670*/  VIADD R0, R16, 0x5f ;  /* 0x0000005f10007836 */ /* 0x000fe20000000000 */
[----:B------:R-:W-:Y:S01]  /*1680*/  R2UR UR9, R93 ;  /* 0x000000005d0972ca */ /* 0x000fe200000e0000 */
[----:B------:R-:W-:Y:S01]  /*1690*/  @UP0 ULDC UR10, c[0x0][0x450] ;  /* 0x00011400000a0ab9 */ /* 0x000fe20000000800 */
[----:B------:R-:W-:Y:S01]  /*16a0*/  IMAD.HI R2, R2, 0x2aaaaaab, RZ ;  /* 0x2aaaaaab02027827 */ /* 0x000fe200078e02ff */
[----:B------:R-:W-:Y:S01]  /*16b0*/  UMOV UR4, UR39 ;  /* 0x0000002700047c82 */ /* 0x000fe20008000000 */
[----:B------:R-:W-:Y:S02]  /*16c0*/  @UP0 USHF.R.U32.HI UR4, URZ, UR10, UR7 ;  /* 0x0000000a3f040299 */ /* 0x000fe40008011607 */
[----:B------:R-:W-:Y:S01]  /*16d0*/  IMAD.HI R0, R0, 0x2aaaaaab, RZ ;  /* 0x2aaaaaab00007827 */ /* 0x000fe200078e02ff */
[----:B------:R-:W-:-:S04]  /*16e0*/  SHF.R.U32.HI R5, RZ, 0x1f, R2 ;  /* 0x0000001fff057819 */ /* 0x000fc80000011602 */
[----:B------:R-:W-:Y:S02]  /*16f0*/  SHF.R.U32.HI R3, RZ, 0x1f, R0 ;  /* 0x0000001fff037819 */ /* 0x000fe40000011600 */
[----:B------:R-:W-:Y:S01]  /*1700*/  UIADD3 UR4, UR9, UR4, URZ ;  /* 0x0000000409047290 */ /* 0x000fe2000fffe03f */
[----:B------:R-:W-:Y:S02]  /*1710*/  LEA.HI.SX32 R2, R2, R5, 0x1c ;  /* 0x0000000502027211 */ /* 0x000fe400078fe2ff */
[----:B------:R-:W-:Y:S01]  /*1720*/  ULDC UR9, c[0x0][0x9dc] ;  /* 0x0002770000097ab9 */ /* 0x000fe20000000800 */
[----:B------:R-:W-:Y:S01]  /*1730*/  LEA.HI.SX32 R3, R0, R3, 0x1c ;  /* 0x0000000300037211 */ /* 0x000fe200078fe2ff */
[----:B------:R-:W-:-:S03]  /*1740*/  UIADD3 UR9, UR4, -UR9, URZ ;  /* 0x8000000904097290 */ /* 0x000fc6000fffe03f */
[----:B------:R-:W-:Y:S01]  /*1750*/  VIMNMX R79, R3, R2, PT ;  /* 0x00000002034f7248 */ /* 0x000fe20003fe0100 */
[----:B------:R-:W-:Y:S08]  /*1760*/  @!P1 BRA `(.L_x_1133) ;  /* 0x0000000000449947 */ /* 0x000ff00003800000 */
        /* <DEDUP_REMOVED lines=10> */
.L_x_1134:
[----:B------:R-:W-:-:S11]  /*1810*/  UISETP.NE.AND UP0, UPT, UR5, 0x1, UPT ;  /* 0x000000010500788c */ /* 0x000fd6000bf05270 */
[----:B------:R-:W-:Y:S02]  /*1820*/  @UP0 ULDC.64 UR10, c[0x0][0x9e8] ;  /* 0x00027a00000a0ab9 */ /* 0x000fe40000000a00 */
[----:B------:R-:W-:-:S04]  /*1830*/  UIMAD.WIDE.U32 UR6, UR4, UR10, URZ ;  /* 0x0000000a040672a5 */ /* 0x000fc8000f8e003f */
[----:B------:R-:W-:-:S12]  /*1840*/  @UP0 USHF.R.U32.HI UR4, URZ, UR11, UR7 ;  /* 0x0000000b3f040299 */ /* 0x000fd80008011607 */
.L_x_1135:
[----:B------:R-:W-:-:S04]  /*1850*/  UIMAD UR4, UR4, UR5, URZ ;  /* 0x00000005040472a4 */ /* 0x000fc8000f8e023f */
[----:B------:R-:W-:-:S04]  /*1860*/  UISETP.LT.AND UP0, UPT, UR9, UR4, UPT ;  /* 0x000000040900728c */ /* 0x000fc8000bf01270 */
[----:B------:R-:W-:-:S12]  /*1870*/  USEL UR9, UR9, UR4, !UP0 ;  /* 0x0000000409097287 */ /* 0x000fd8000c000000 */
.L_x_1133:
[----:B------:R-:W-:Y:S02]  /*1880*/  UIMAD.WIDE UR4, UR9, 0x2aaaaaab, URZ ;  /* 0x2aaaaaab090478a5 */ /* 0x000fe4000f8e023f */
[----:B------:R-:W-:Y:S02]  /*1890*/  ULOP3.LUT UR6, UR8, 0xff, URZ, 0xc0, !UPT ;  /* 0x000000ff08067892 */ /* 0x000fe4000f8ec03f */
[----:B------:R-:W-:-:S04]  /*18a0*/  USHF.R.U32.HI UR4, URZ, 0x1f, UR5 ;  /* 0x0000001f3f047899 */ /* 0x000fc80008011605 */
[----:B------:R-:W-:Y:S01]  /*18b0*/  ULEA.HI.SX32 UR4, UR5, UR4, 0x1c ;  /* 0x0000000405047291 */ /* 0x000fe2000f8fe23f */
[----:B------:R-:W-:Y:S01]  /*18c0*/  IMAD.U32 R162, RZ, RZ, UR6 ;  /* 0x00000006ffa27e24 */ /* 0x000fe2000f8e00ff */
[----:B------:R-:W-:Y:S02]  /*18d0*/  USHF.R.U32.HI UR5, URZ, 0x10, UR8 ;  /* 0x000000103f057899 */ /* 0x000fe40008011608 */
[----:B------:R-:W-:-:S04]  /*18e0*/  UISETP.LT.AND UP0, UPT, URZ, UR4, UPT ;  /* 0x000000043f00728c */ /* 0x000fc8000bf01270 */
[----:B------:R-:W-:Y:S01]  /*18f0*/  USEL UR61, URZ, UR4, !UP0 ;  /* 0x000000043f3d7287 */ /* 0x000fe2000c000000 */
[----:B------:R-:W-:Y:S02]  /*1900*/  IMAD.U32 R161, RZ, RZ, UR5 ;  /* 0x00000005ffa17e24 */ /* 0x000fe4000f8e00ff */
[----:B------:R-:W-:-:S03]  /*1910*/  UMOV UR4, URZ ;  /* 0x0000003f00047c82 */ /* 0x000fc60008000000 */
[----:B------:R-:W-:-:S13]  /*1920*/  ISETP.GT.AND P0, PT, R79, UR61, PT ;  /* 0x0000003d4f007c0c */ /* 0x000fda000bf04270 */
[----:B------:R-:W-:Y:S05]  /*1930*/  @!P0 BRA `(.L_x_1136) ;  /* 0x00000000009c8947 */ /* 0x000fea0003800000 */
[----:B------:R-:W-:Y:S01]  /*1940*/  R2UR UR5, R161 ;  /* 0x00000000a10572ca */ /* 0x000fe200000e0000 */
[----:B------:R-:W-:-:S12]  /*1950*/  ULDC UR4, c[0x0][0x9f0] ;  /* 0x00027c0000047ab9 */ /* 0x000fd80000000800 */
[----:B------:R-:W-:-:S04]  /*1960*/  UISETP.NE.AND UP0, UPT, UR5, URZ, UPT ;  /* 0x0000003f0500728c */ /* 0x000fc8000bf05270 */
[----:B------:R-:W-:-:S03]  /*1970*/  USEL UR9, UR5, UR4, UP0 ;  /* 0x0000000405097287 */ /* 0x000fc60008000000 */
[----:B------:R-:W-:-:S03]  /*1980*/  UMOV UR4, URZ ;  /* 0x0000003f00047c82 */ /* 0x000fc60008000000 */
[----:B------:R-:W-:-:S05]  /*1990*/  IMAD.U32 R4, RZ, RZ, UR9 ;  /* 0x00000009ff047e24 */ /* 0x000fca000f8e00ff */
[----:B------:R-:W-:-:S04]  /*19a0*/  IABS R0, R4 ;  /* 0x0000000400007213 */ /* 0x000fc80000000000 */
[----:B------:R-:W-:Y:S02]  /*19b0*/  R2UR UR10, R0 ;  /* 0x00000000000a72ca */ /* 0x000fe400000e0000 */
[----:B------:R-:W-:Y:S02]  /*19c0*/  IADD3 R0, R4, -0x1, R79 ;  /* 0xffffffff04007810 */ /* 0x000fe40007ffe04f */
[----:B------:R-:W-:Y:S02]  /*19d0*/  IABS R4, R4 ;  /* 0x0000000400047213 */ /* 0x000fe40000000000 */
[----:B------:R-:W-:-:S03]  /*19e0*/  R2UR UR6, R0 ;  /* 0x00000000000672ca */ /* 0x000fc600000e0000 */
[----:B------:R-:W-:-:S04]  /*19f0*/  IMAD.MOV R4, RZ, RZ, -R4 ;  /* 0x000000ffff047224 */ /* 0x000fc800078e0a04 */
[----:B------:R-:W0:Y:S06]  /*1a00*/  I2F.RP R2, UR10 ;  /* 0x0000000a00027d06 */ /* 0x000e2c0008209400 */
[----:B------:R-:W-:-:S06]  /*1a10*/  UIADD3 UR6, -UR61, UR6, URZ ;  /* 0x000000063d067290 */ /* 0x000fcc000fffe13f */
[----:B------:R-:W-:Y:S01]  /*1a20*/  IMAD.U32 R0, RZ, RZ, UR6 ;  /* 0x00000006ff007e24 */ /* 0x000fe2000f8e00ff */
[----:B------:R-:W-:Y:S01]  /*1a30*/  ULOP3.LUT UR6, UR6, UR9, URZ, 0x3c, !UPT ;  /* 0x0000000906067292 */ /* 0x000fe2000f8e3c3f */
[----:B0-----:R-:W0:Y:S03]  /*1a40*/  MUFU.RCP R2, R2 ;  /* 0x0000000200027308 */ /* 0x001e260000001000 */
[----:B------:R-:W-:-:S04]  /*1a50*/  IABS R0, R0 ;  /* 0x0000000000007213 */ /* 0x000fc80000000000 */
[----:B------:R-:W-:Y:S01]  /*1a60*/  R2UR UR8, R0 ;  /* 0x00000000000872ca */ /* 0x000fe200000e0000 */
[----:B------:R-:W-:Y:S02]  /*1a70*/  IMAD.MOV.U32 R0, RZ, RZ, R4 ;  /* 0x000000ffff007224 */ /* 0x000fe400078e0004 */
[----:B0-----:R-:W-:-:S06]  /*1a80*/  VIADD R3, R2, 0xffffffe ;  /* 0x0ffffffe02037836 */ /* 0x001fcc0000000000 */
[----:B------:R-:W0:Y:S02]  /*1a90*/  F2I.FTZ.U32.TRUNC.NTZ R3, R3 ;  /* 0x0000000300037305 */ /* 0x000e24000021f000 */
[----:B0-----:R-:W-:-:S13]  /*1aa0*/  R2UR UR5, R3 ;  /* 0x00000000030572ca */ /* 0x001fda00000e0000 */
[----:B------:R-:W-:-:S04]  /*1ab0*/  UIADD3 UR7, URZ, -UR5, URZ ;  /* 0x800000053f077290 */ /* 0x000fc8000fffe03f */
[----:B------:R-:W-:-:S04]  /*1ac0*/  UIMAD UR7, UR7, UR10, URZ ;  /* 0x0000000a070772a4 */ /* 0x000fc8000f8e023f */
[----:B------:R-:W-:-:S03]  /*1ad0*/  UIMAD.WIDE.U32 UR4, UR5, UR7, UR4 ;  /* 0x00000007050472a5 */ /* 0x000fc6000f8e0004 */
[----:B------:R-:W-:Y:S01]  /*1ae0*/  R2UR UR7, R0 ;  /* 0x00000000000772ca */ /* 0x000fe200000e0000 */
[----:B------:R-:W-:-:S12]  /*1af0*/  UIMAD.WIDE.U32 UR4, UR5, UR8, URZ ;  /* 0x00000008050472a5 */ /* 0x000fd8000f8e003f */
[----:B------:R-:W-:-:S04]  /*1b00*/  UIMAD UR4, UR5, UR7, UR8 ;  /* 0x00000007050472a4 */ /* 0x000fc8000f8e0208 */
[----:B------:R-:W-:-:S11]  /*1b10*/  UISETP.GT.U32.AND UP1, UPT, UR10, UR4, UPT ;  /* 0x000000040a00728c */ /* 0x000fd6000bf24070 */
[----:B------:R-:W-:Y:S02]  /*1b20*/  @!UP1 UIADD3 UR4, UR4, -UR10, URZ ;  /* 0x8000000a04049290 */ /* 0x000fe4000fffe03f */
[----:B------:R-:W-:Y:S02]  /*1b30*/  @!UP1 UIADD3 UR5, UR5, 0x1, URZ ;  /* 0x0000000105059890 */ /* 0x000fe4000fffe03f */
[----:B------:R-:W-:Y:S02]  /*1b40*/  UISETP.GE.U32.AND UP0, UPT, UR4, UR10, UPT ;  /* 0x0000000a0400728c */ /* 0x000fe4000bf06070 */
[----:B------:R-:W-:-:S09]  /*1b50*/  UISETP.GE.AND UP1, UPT, UR6, URZ, UPT ;  /* 0x0000003f0600728c */ /* 0x000fd2000bf26270 */
[----:B------:R-:W-:Y:S02]  /*1b60*/  @UP0 UIADD3 UR5, UR5, 0x1, URZ ;  /* 0x0000000105050890 */ /* 0x000fe4000fffe03f */
[----:B------:R-:W-:-:S05]  /*1b70*/  UISETP.NE.AND UP0, UPT, UR9, URZ, UPT ;  /* 0x0000003f0900728c */ /* 0x000fca000bf05270 */
[----:B------:R-:W-:Y:S02]  /*1b80*/  UMOV UR4, UR5 ;  /* 0x0000000500047c82 */ /* 0x000fe40008000000 */
[----:B------:R-:W-:-:S04]  /*1b90*/  @!UP1 UIADD3 UR4, -UR4, URZ, URZ ;  /* 0x0000003f04049290 */ /* 0x000fc8000fffe13f */
[----:B------:R-:W-:-:S12]  /*1ba0*/  @!UP0 ULOP3.LUT UR4, URZ, UR9, URZ, 0x33, !UPT ;  /* 0x000000093f048292 */ /* 0x000fd8000f8e333f */
.L_x_1136:
[----:B------:R-:W-:Y:S01]  /*1bb0*/  R2UR UR5, R162 ;  /* 0x00000000a20572ca */ /* 0x000fe200000e0000 */
[----:B------:R-:W-:Y:S01]  /*1bc0*/  IMAD.U32 R2, RZ, RZ, UR4 ;  /* 0x00000004ff027e24 */ /* 0x000fe2000f8e00ff */
[----:B------:R-:W-:Y:S01]  /*1bd0*/  PLOP3.LUT P0, PT, PT, PT, PT, 0x80, 0x0 ;  /* 0x000000000000781c */ /* 0x000fe20003f0f070 */
[----:B------:R-:W-:Y:S01]  /*1be0*/  IMAD.MOV.U32 R0, RZ, RZ, RZ ;  /* 0x000000ffff007224 */ /* 0x000fe200078e00ff */
[----:B------:R-:W-:Y:S01]  /*1bf0*/  CS2R R86, SRZ ;  /* 0x0000000000567805 */ /* 0x000fe2000001ff00 */
[----:B------:R-:W-:Y:S01]  /*1c00*/  IMAD.MOV.U32 R92, RZ, RZ, RZ ;  /* 0x000000ffff5c7224 */ /* 0x000fe200078e00ff */
[----:B------:R-:W-:Y:S02]  /*1c10*/  CS2R R84, SRZ ;  /* 0x0000000000547805 */ /* 0x000fe4000001ff00 */
[----:B------:R-:W-:Y:S02]  /*1c20*/  CS2R R82, SRZ ;  /* 0x0000000000527805 */ /* 0x000fe4000001ff00 */
[----:B------:R-:W-:-:S02]  /*1c30*/  CS2R R80, SRZ ;  /* 0x0000000000507805 */ /* 0x000fc4000001ff00 */
[----:B------:R-:W-:Y:S02]  /*1c40*/  CS2R R94, SRZ ;  /* 0x00000000005e7805 */ /* 0x000fe4000001ff00 */
[----:B------:R-:W-:Y:S02]  /*1c50*/  CS2R R76, SRZ ;  /* 0x00000000004c7805 */ /* 0x000fe4000001ff00 */
[----:B------:R-:W-:Y:S02]  /*1c60*/  CS2R R74, SRZ ;  /* 0x00000000004a7805 */ /* 0x000fe4000001ff00 */
[----:B------:R-:W-:Y:S01]  /*1c70*/  CS2R R72, SRZ ;  /* 0x0000000000487805 */ /* 0x000fe2000001ff00 */
[----:B------:R-:W-:Y:S01]  /*1c80*/  UIMAD UR61, UR5, UR4, UR61 ;  /* 0x00000004053d72a4 */ /* 0x000fe2000f8e023d */
[----:B------:R-:W-:Y:S02]  /*1c90*/  CS2R R70, SRZ ;  /* 0x0000000000467805 */ /* 0x000fe4000001ff00 */
[----:B------:R-:W-:-:S02]  /*1ca0*/  CS2R R68, SRZ ;  /* 0x0000000000447805 */ /* 0x000fc4000001ff00 */
[----:B------:R-:W-:Y:S02]  /*1cb0*/  CS2R R66, SRZ ;  /* 0x0000000000427805 */ /* 0x000fe4000001ff00 */
[----:B------:R-:W-:Y:S02]  /*1cc0*/  CS2R R64, SRZ ;  /* 0x0000000000407805 */ /* 0x000fe4000001ff00 */
[----:B------:R-:W-:Y:S02]  /*1cd0*/  CS2R R62, SRZ ;  /* 0x00000000003e7805 */ /* 0x000fe4000001ff00 */
[----:B------:R-:W-:Y:S02]  /*1ce0*/  VIADDMNMX R79, R2, UR61, R79, PT ;  /* 0x0000003d024f7c46 */ /* 0x000fe4000b80014f */
[----:B------:R-:W-:Y:S02]  /*1cf0*/  CS2R R60, SRZ ;  /* 0x00000000003c7805 */ /* 0x000fe4000001ff00 */
[----:B------:R-:W-:-:S02]  /*1d00*/  CS2R R58, SRZ ;  /* 0x00000000003a7805 */ /* 0x000fc4000001ff00 */
[----:B------:R-:W-:Y:S02]  /*1d10*/  CS2R R56, SRZ ;  /* 0x0000000000387805 */ /* 0x000fe4000001ff00 */
[----:B------:R-:W-:Y:S02]  /*1d20*/  ISETP.GT.AND P1, PT, R79, UR61, PT ;  /* 0x0000003d4f007c0c */ /* 0x000fe4000bf24270 */
        /* <DEDUP_REMOVED lines=48> */
.L_x_1138:
[----:B------:R-:W-:Y:S02]  /*2030*/  R2UR UR6, R181 ;  /* 0x00000000b50672ca */ /* 0x000fe400000e0000 */
[----:B------:R-:W-:-:S11]  /*2040*/  R2UR UR5, R201 ;  /* 0x00000000c90572ca */ /* 0x000fd600000e0000 */
[----:B------:R-:W-:Y:S02]  /*2050*/  ULEA.HI UR4, UR6, UR6, URZ, 0x1 ;  /* 0x0000000606047291 */ /* 0x000fe4000f8f083f */
[----:B------:R-:W-:Y:S02]  /*2060*/  IMAD.U32 R2, RZ, RZ, UR5 ;  /* 0x00000005ff027e24 */ /* 0x000fe4000f8e00ff */
[----:B------:R-:W-:-:S03]  /*2070*/  ULOP3.LUT UR4, UR4, 0xfffffffe, URZ, 0xc0, !UPT ;  /* 0xfffffffe04047892 */ /* 0x000fc6000f8ec03f */
[----:B------:R-:W-:Y:S01]  /*2080*/  ISETP.NE.AND P0, PT, R2, 0x3, PT ;  /* 0x000000030200780c */ /* 0x000fe20003f05270 */
[----:B------:R-:W-:-:S06]  /*2090*/  UIADD3 UR4, UR6, -UR4, URZ ;  /* 0x8000000406047290 */ /* 0x000fcc000fffe03f */
[----:B------:R-:W-:-:S05]  /*20a0*/  IMAD.U32 R0, RZ, RZ, UR4 ;  /* 0x00000004ff007e24 */ /* 0x000fca000f8e00ff */
[----:B------:R-:W-:-:S04]  /*20b0*/  SHF.L.U32 R0, R0, 0x1f, RZ ;  /* 0x0000001f00007819 */ /* 0x000fc800000006ff */
[----:B------:R-:W0:Y:S02]  /*20c0*/  SYNCS.PHASECHK.TRANS64.TRYWAIT P1, [UR37+0x2a800], R0 ;  /* 0x02a80000ff0075a7 */ /* 0x000e240008020165 */
[----:B0-----:R-:W-:Y:S05]  /*20d0*/  @!P1 BRA `(.L_x_1139) ;  /* 0x0000015800689947 */ /* 0x001fea0003800000 */
.L_x_1365:
[----:B------:R-:W-:Y:S05]  /*20e0*/  @!P0 BRA `(.L_x_1140) ;  /* 0x0000000000048947 */ /* 0x000fea0003800000 */
[----:B------:R-:W-:Y:S01]  /*20f0*/  BPT.TRAP 0x1 ;  /* 0x000000040000795c */ /* 0x000fe20000300000 */
.L_x_1140:
[----:B0-----:R-:W-:Y:S02]  /*2100*/  IMAD.U32 R3, RZ, RZ, UR36 ;  /* 0x00000024ff037e24 */ /* 0x001fe4000f8e00ff */
[----:B------:R-:W-:-:S03]  /*2110*/  IMAD.U32 R0, RZ, RZ, UR38 ;  /* 0x00000026ff007e24 */ /* 0x000fc6000f8e00ff */
[----:B------:R-:W-:Y:S02]  /*2120*/  LEA R3, R3, UR37, 0x3 ;  /* 0x0000002503037c11 */ /* 0x000fe4000f8e18ff */
[----:B------:R-:W-:-:S04]  /*2130*/  SHF.L.U32 R0, R0, 0x1f, RZ ;  /* 0x0000001f00007819 */ /* 0x000fc800000006ff */
[----:B------:R0:W1:Y:S01]  /*2140*/  SYNCS.PHASECHK.TRANS64.TRYWAIT P2, [R3+URZ+0x2a830], R0 ;  /* 0x02a83000030075a7 */ /* 0x000062000804017f */
[----:B------:R-:W-:Y:S05]  /*2150*/  @!P0 BRA `(.L_x_1141) ;  /* 0x0000000000048947 */ /* 0x000fea0003800000 */
[----:B------:R-:W-:Y:S01]  /*2160*/  BPT.TRAP 0x1 ;  /* 0x000000040000795c */ /* 0x000fe20000300000 */
.L_x_1141:
[----:B------:R-:W2:Y:S02]  /*2170*/  S2R R2, SR_TID.X ;  /* 0x0000000000027919 */ /* 0x000ea40000002100 */
[----:B--2---:R-:W-:-:S04]  /*2180*/  LOP3.LUT R2, R2, 0x7f, RZ, 0xc0, !PT ;  /* 0x0000007f02027812 */ /* 0x004fc800078ec0ff */
[----:B------:R-:W-:Y:S01]  /*2190*/  ISETP.NE.AND P1, PT, R2, RZ, PT ;  /* 0x000000ff0200720c */ /* 0x000fe20003f25270 */
[----:B-1----:R-:W-:-:S12]  /*21a0*/  @P2 BRA `(.L_x_1142) ;  /* 0x0000000000082947 */ /* 0x002fd80003800000 */
[----:B------:R-:W1:Y:S02]  /*21b0*/  SYNCS.PHASECHK.TRANS64.TRYWAIT P2, [R3+URZ+0x2a830], R0 ;  /* 0x02a83000030075a7 */ /* 0x000e64000804017f */
[----:B-1----:R-:W-:Y:S05]  /*21c0*/  @!P2 BRA `(.L_x_1143) ;  /* 0x000001580044a947 */ /* 0x002fea0003800000 */
.L_x_1142:
[----:B------:R-:W-:Y:S05]  /*21d0*/  WARPSYNC.ALL ;  /* 0x0000000000007948 */ /* 0x000fea0003800000 */
[----:B------:R-:W-:Y:S01]  /*21e0*/  UIADD3 UR4, UR37, 0x18400, URZ ;  /* 0x0001840025047890 */ /* 0x000fe2000fffe03f */
[----:B------:R-:W-:Y:S01]  /*21f0*/  WARPGROUP.ARRIVE ;  /* 0x00000000000079c5 */ /* 0x000fe20000000000 */
[----:B------:R-:W-:Y:S01]  /*2200*/  UMOV UR9, 0x40000040 ;  /* 0x4000004000097882 */ /* 0x000fe20000000000 */
[----:B------:R-:W-:Y:S01]  /*2210*/  UMOV UR11, 0x40000040 ;  /* 0x40000040000b7882 */ /* 0x000fe20000000000 */
[----:B------:R-:W-:Y:S01]  /*2220*/  USHF.R.U32.HI UR4, URZ, 0x4, UR4 ;  /* 0x000000043f047899 */ /* 0x000fe20008011604 */
[----:B------:R-:W-:Y:S01]  /*2230*/  IMAD.U32 R5, RZ, RZ, UR9 ;  /* 0x00000009ff057e24 */ /* 0x000fe2000f8e00ff */
[----:B------:R-:W-:Y:S01]  /*2240*/  UMOV UR13, 0x40000040 ;  /* 0x40000040000d7882 */ /* 0x000fe20000000000 */
[----:B------:R-:W-:Y:S01]  /*2250*/  UMOV UR15, 0x40000040 ;  /* 0x40000040000f7882 */ /* 0x000fe20000000000 */
[----:B------:R-:W-:Y:S01]  /*2260*/  ULOP3.LUT UR4, UR4, 0x3fff, URZ, 0xc0, !UPT ;  /* 0x00003fff04047892 */ /* 0x000fe2000f8ec03f */
[----:B01----:R-:W-:Y:S01]  /*2270*/  VIADD R0, R19, UR39 ;  /* 0x0000002713007c36 */ /* 0x003fe20008000000 */
[----:B------:R-:W-:Y:S01]  /*2280*/  UMOV UR17, 0x40000040 ;  /* 0x4000004000117882 */ /* 0x000fe20000000000 */
[----:B------:R-:W-:Y:S01]  /*2290*/  UMOV UR19, 0x40000040 ;  /* 0x4000004000137882 */ /* 0x000fe20000000000 */
[----:B------:R-:W-:Y:S01]  /*22a0*/  ULOP3.LUT UR60, UR4, 0x10000, URZ, 0xfc, !UPT ;  /* 0x00010000043c7892 */ /* 0x000fe2000f8efc3f */
[----:B------:R-:W-:Y:S01]  /*22b0*/  IMAD.MOV.U32 R2, RZ, RZ, R0 ;  /* 0x000000ffff027224 */ /* 0x000fe200078e0000 */
[----:B------:R-:W-:-:S02]  /*22c0*/  ULOP3.LUT UR4, UR40, 0x10000, URZ, 0xfc, !UPT ;  /* 0x0001000028047892 */ /* 0x000fc4000f8efc3f */
[----:B------:R-:W-:Y:S02]  /*22d0*/  UIMAD UR5, UR36, 0x900, UR60 ;  /* 0x00000900240578a4 */ /* 0x000fe4000f8e023c */
[----:B------:R-:W-:Y:S02]  /*22e0*/  UIADD3 UR12, UR4, 0x4, URZ ;  /* 0x00000004040c7890 */ /* 0x000fe4000fffe03f */
[----:B------:R-:W-:Y:S01]  /*22f0*/  UIADD3 UR14, UR5, 0x4, URZ ;  /* 0x00000004050e7890 */ /* 0x000fe2000fffe03f */
[----:B------:R-:W-:Y:S02]  /*2300*/  UMOV UR8, UR4 ;  /* 0x0000000400087c82 */ /* 0x000fe40008000000 */
[----:B------:R-:W-:Y:S01]  /*2310*/  UMOV UR10, UR5 ;  /* 0x00000005000a7c82 */ /* 0x000fe20008000000 */
[----:B------:R-:W-:Y:S01]  /*2320*/  IMAD.U32 R4, RZ, RZ, UR8 ;  /* 0x00000008ff047e24 */ /* 0x000fe2000f8e00ff */
[----:B------:R-:W-:Y:S01]  /*2330*/  HGMMA.64x96x16.F32.BF16 R24, gdesc[UR8], RZ, !UPT, gsb0 ;  /* 0x01600000081879f0 */ /* 0x000fe2000c0018ff */
[----:B------:R-:W-:-:S02]  /*2340*/  UIADD3 UR8, UR4, 0x2, URZ ;  /* 0x0000000204087890 */ /* 0x000fc4000fffe03f */
[----:B------:R-:W-:Y:S01]  /*2350*/  UIADD3 UR10, UR5, 0x2, URZ ;  /* 0x00000002050a7890 */ /* 0x000fe2000fffe03f */
[----:B------:R-:W-:Y:S01]  /*2360*/  UMOV UR9, 0x40000040 ;  /* 0x4000004000097882 */ /* 0x000fe20000000000 */
[----:B------:R-:W-:Y:S01]  /*2370*/  UMOV UR11, 0x40000040 ;  /* 0x40000040000b7882 */ /* 0x000fe20000000000 */
[----:B------:R-:W-:Y:S02]  /*2380*/  UIADD3 UR16, UR4, 0x6, URZ ;  /* 0x0000000604107890 */ /* 0x000fe4000fffe03f */
[----:B------:R-:W-:Y:S02]  /*2390*/  UIADD3 UR18, UR5, 0x6, URZ ;  /* 0x0000000605127890 */ /* 0x000fe4000fffe03f */
[----:B------:R-:W-:Y:S02]  /*23a0*/  UIADD3 UR20, UR4, 0x400, URZ ;  /* 0x0000040004147890 */ /* 0x000fe4000fffe03f */
[----:B------:R-:W-:Y:S01]  /*23b0*/  UIADD3 UR22, UR5, 0x300, URZ ;  /* 0x0000030005167890 */ /* 0x000fe2000fffe03f */
[----:B------:R-:W-:Y:S01]  /*23c0*/  UMOV UR21, 0x40000040 ;  /* 0x4000004000157882 */ /* 0x000fe20000000000 */
[----:B------:R-:W-:Y:S01]  /*23d0*/  UMOV UR23, 0x40000040 ;  /* 0x4000004000177882 */ /* 0x000fe20000000000 */
[----:B------:R-:W-:-:S02]  /*23e0*/  UIADD3 UR24, UR4, 0x402, URZ ;  /* 0x0000040204187890 */ /* 0x000fc4000fffe03f */
[----:B------:R-:W-:Y:S01]  /*23f0*/  UIADD3 UR26, UR5, 0x302, URZ ;  /* 0x00000302051a7890 */ /* 0x000fe2000fffe03f */
[----:B------:R-:W-:Y:S01]  /*2400*/  UMOV UR25, 0x40000040 ;  /* 0x4000004000197882 */ /* 0x000fe20000000000 */
[----:B------:R-:W-:Y:S01]  /*2410*/  UMOV UR27, 0x40000040 ;  /* 0x40000040001b7882 */ /* 0x000fe20000000000 */
[----:B------:R-:W-:Y:S02]  /*2420*/  UIADD3 UR28, UR4, 0x404, URZ ;  /* 0x00000404041c7890 */ /* 0x000fe4000fffe03f */
[----:B------:R-:W-:Y:S01]  /*2430*/  UIADD3 UR30, UR5, 0x304, URZ ;  /* 0x00000304051e7890 */ /* 0x000fe2000fffe03f */
[----:B------:R-:W-:Y:S01]  /*2440*/  UMOV UR29, 0x40000040 ;  /* 0x40000040001d7882 */ /* 0x000fe20000000000 */
[----:B------:R-:W-:Y:S01]  /*2450*/  UMOV UR31, 0x40000040 ;  /* 0x40000040001f7882 */ /* 0x000fe20000000000 */
        /* <DEDUP_REMOVED lines=20> */
[----:B------:R-:W-:Y:S02]  /*25a0*/  ULDC UR4, c[0x0][0x448] ;  /* 0x0001120000047ab9 */ /* 0x000fe40000000800 */
[----:B------:R-:W-:-:S06]  /*25b0*/  UISETP.NE.AND UP0, UPT, UR4, 0x1, UPT ;  /* 0x000000010400788c */ /* 0x000fcc000bf05270 */
[----:B------:R-:W-:Y:S02]  /*25c0*/  PLOP3.LUT P2, PT, PT, PT, UP0, 0x80, 0x0 ;  /* 0x000000000000781c */ /* 0x000fe40003f4f008 */
[----:B------:R-:W-:-:S03]  /*25d0*/  PLOP3.LUT P3, PT, PT, PT, UP0, 0x80, 0x0 ;  /* 0x000000000000781c */ /* 0x000fc60003f6f008 */
[----:B------:R-:W-:-:S08]  /*25e0*/  @UP0 ULDC UR4, c[0x0][0x44c] ;  /* 0x0001130000040ab9 */ /* 0x000fd00000000800 */
[----:B------:R-:W-:Y:S01]  /*25f0*/  @P2 IMAD.HI.U32 R6, R0, UR4, RZ ;  /* 0x0000000400062c27 */ /* 0x000fe2000f8e00ff */
[----:B------:R-:W-:-:S03]  /*2600*/  @UP0 ULDC UR4, c[0x0][0x450] ;  /* 0x0001140000040ab9 */ /* 0x000fc60000000800 */
[----:B------:R-:W-:Y:S01]  /*2610*/  @!P1 VIADD R0, R3, 0x2a840 ;  /* 0x0002a84003009836 */ /* 0x000fe20000000000 */
[----:B------:R-:W-:Y:S01]  /*2620*/  @P3 SHF.R.U32.HI R2, RZ, UR4, R6 ;  /* 0x00000004ff023c19 */ /* 0x000fe20008011606 */
[----:B------:R-:W-:Y:S01]  /*2630*/  IMAD.MOV.U32 R6, RZ, RZ, -0x60 ;  /* 0xffffffa0ff067424 */ /* 0x000fe200078e00ff */
[----:B------:R-:W-:Y:S01]  /*2640*/  ULDC.64 UR4, c[0x0][0x9e0] ;  /* 0x0002780000047ab9 */ /* 0x000fe20000000a00 */
[C---:B------:R-:W-:Y:S01]  /*2650*/  IMAD R3, R79.reuse, -0x60, R16 ;  /* 0xffffffa04f037824 */ /* 0x040fe200078e0210 */
[----:B------:R-:W-:Y:S01]  /*2660*/  UISETP.GE.AND UP1, UPT, UR5, 0x1, UPT ;  /* 0x000000010500788c */ /* 0x000fe2000bf26270 */
[----:B------:R-:W0:Y:S01]  /*2670*/  SHFL.IDX PT, R8, R2, RZ, 0x1c1f ;  /* 0x001c1fff02087589 */ /* 0x000e2200000e0000 */
[----:B------:R-:W-:Y:S01]  /*2680*/  @!P1 PRMT R0, RZ, 0x654, R0 ;  /* 0x00000654ff009816 */ /* 0x000fe20000000000 */
[----:B------:R-:W-:Y:S01]  /*2690*/  IMAD R7, R79, R6, 0x61 ;  /* 0x000000614f077424 */ /* 0x000fe200078e0206 */
[----:B------:R-:W-:Y:S02]  /*26a0*/  IADD3 R15, -R18, 0x60, R3 ;  /* 0x00000060120f7810 */ /* 0x000fe40007ffe103 */
[----:B------:R-:W-:Y:S01]  /*26b0*/  PLOP3.LUT P2, PT, PT, PT, UP1, 0x40, 0x0 ;  /* 0x000000000000781c */ /* 0x000fe20003f4e818 */
[----:B------:R-:W-:-:S02]  /*26c0*/  WARPGROUP.DEPBAR.LE gsb0, 0x0 ;  /* 0x00008000000079c5 */ /* 0x000fc40000010000 */
[----:B------:R-:W-:-:S06]  /*26d0*/  WARPGROUP.ARRIVE ;  /* 0x00000000000079c5 */ /* 0x000fcc0000000000 */
[----:B------:R-:W-:Y:S03]  /*26e0*/  HGMMA.64x96x16.F32.BF16 R24, gdesc[UR8], R24, gsb0 ;  /* 0x01600000081879f0 */ /* 0x000fe60008001818 */
[----:B------:R-:W-:Y:S02]  /*26f0*/  WARPGROUP.DEPBAR.LE gsb0, 0x0 ;  /* 0x00008000000079c5 */ /* 0x000fe40000010000 */
[----:B------:R-:W-:-:S06]  /*2700*/  WARPGROUP.ARRIVE ;  /* 0x00000000000079c5 */ /* 0x000fcc0000000000 */
[----:B------:R-:W-:Y:S01]  /*2710*/  HGMMA.64x96x16.F32.BF16 R24, gdesc[UR12], R24, gsb0 ;  /* 0x016000000c1879f0 */ /* 0x000fe20008001818 */
[----:B------:R-:W-:Y:S02]  /*2720*/  ULDC UR14, c[0x0][0x9dc] ;  /* 0x00027700000e7ab9 */ /* 0x000fe40000000800 */
[----:B------:R-:W-:Y:S01]  /*2730*/  ULOP3.LUT UR6, URZ, UR14, URZ, 0x33, !UPT ;  /* 0x0000000e3f067292 */ /* 0x000fe2000f8e333f */
        /* <DEDUP_REMOVED lines=29> */
[----:B-1----:R-:W-:Y:S01]  /*2910*/  IADD3 R0, R16, R7, -R18 ;  /* 0x0000000710007210 */ /* 0x002fe20007ffe812 */
[----:B------:R-:W-:-:S04]  /*2920*/  VIADD R7, R7, 0xffffffff ;  /* 0xffffffff07077836 */ /* 0x000fc80000000000 */
[----:B------:R-:W-:Y:S02]  /*2930*/  IMAD.IADD R0, R0, 0x1, -R17 ;  /* 0x0000000100007824 */ /* 0x000fe400078e0a11 */
[----:B------:R-:W-:Y:S02]  /*2940*/  IMAD.IADD R9, R7, 0x1, -R18 ;  /* 0x0000000107097824 */ /* 0x000fe400078e0a12 */
[C---:B------:R-:W-:Y:S02]  /*2950*/  VIADD R10, R0.reuse, UR4 ;  /* 0x00000004000a7c36 */ /* 0x040fe40008000000 */
[----:B------:R-:W-:-:S03]  /*2960*/  VIADD R21, R0, UR6 ;  /* 0x0000000600157c36 */ /* 0x000fc60008000000 */
[----:B0-----:R-:W-:Y:S01]  /*2970*/  VIADDMNMX R0, R8, R10, R15, PT ;  /* 0x0000000a08007246 */ /* 0x001fe2000380010f */
[----:B------:R-:W-:Y:S01]  /*2980*/  IMAD.IADD R3, R21, 0x1, R8 ;  /* 0x0000000115037824 */ /* 0x000fe200078e0208 */
[----:B------:R-:W-:Y:S06]  /*2990*/  @P2 BRA `(.L_x_1144) ;  /* 0x0000000000542947 */ /* 0x000fec0003800000 */
[----:B------:R-:W-:Y:S01]  /*29a0*/  IADD3 R6, -R17, R16, R8 ;  /* 0x0000001011067210 */ /* 0x000fe20007ffe108 */
[----:B------:R-:W-:Y:S03]  /*29b0*/  BSSY B0, `(.L_x_1145) ;  /* 0x0000010000007945 */ /* 0x000fe60003800000 */
[----:B------:R-:W-:-:S13]  /*29c0*/  ISETP.GT.AND P2, PT, R6, -0x1, PT ;  /* 0xffffffff0600780c */ /* 0x000fda0003f44270 */
[----:B------:R-:W-:Y:S05]  /*29d0*/  @P2 BRA `(.L_x_1146) ;  /* 0x0000000000202947 */ /* 0x000fea0003800000 */
[----:B------:R-:W-:Y:S01]  /*29e0*/  UISETP.NE.AND UP2, UPT, UR5, 0x1, UPT ;  /* 0x000000010500788c */ /* 0x000fe2000bf45270 */
[----:B------:R-:W-:-:S05]  /*29f0*/  LOP3.LUT R6, RZ, R6, RZ, 0x33, !PT ;  /* 0x00000006ff067212 */ /* 0x000fca00078e33ff */
[----:B------:R-:W-:-:S05]  /*2a00*/  PLOP3.LUT P2, PT, PT, PT, UP2, 0x80, 0x0 ;  /* 0x000000000000781c */ /* 0x000fca0003f4f028 */
[----:B------:R-:W-:-:S08]  /*2a10*/  @UP2 ULDC.64 UR6, c[0x0][0x9e8] ;  /* 0x00027a0000062ab9 */ /* 0x000fd00000000a00 */
[----:B------:R-:W-:-:S05]  /*2a20*/  @P2 IMAD.HI.U32 R8, R6, UR6, RZ ;  /* 0x0000000606082c27 */ /* 0x000fca000f8e00ff */
[----:B------:R-:W-:-:S04]  /*2a30*/  @P2 SHF.R.U32.HI R6, RZ, UR7, R8 ;  /* 0x00000007ff062c19 */ /* 0x000fc80008011608 */
[----:B------:R-:W-:Y:S01]  /*2a40*/  LOP3.LUT R6, RZ, R6, RZ, 0x33, !PT ;  /* 0x00000006ff067212 */ /* 0x000fe200078e33ff */
[----:B------:R-:W-:Y:S06]  /*2a50*/  BRA `(.L_x_1147) ;  /* 0x0000000000147947 */ /* 0x000fec0003800000 */
.L_x_1146:
[----:B------:R-:W-:-:S06]  /*2a60*/  UISETP.NE.AND UP2, UPT, UR5, 0x1, UPT ;  /* 0x000000010500788c */ /* 0x000fcc000bf45270 */
[----:B------:R-:W-:-:S05]  /*2a70*/  PLOP3.LUT P2, PT, PT, PT, UP2, 0x80, 0x0 ;  /* 0x000000000000781c */ /* 0x000fca0003f4f028 */
[----:B------:R-:W-:-:S08]  /*2a80*/  @UP2 ULDC.64 UR6, c[0x0][0x9e8] ;  /* 0x00027a0000062ab9 */ /* 0x000fd00000000a00 */
[----:B------:R-:W-:-:S05]  /*2a90*/  @P2 IMAD.HI.U32 R8, R6, UR6, RZ ;  /* 0x0000000606082c27 */ /* 0x000fca000f8e00ff */
[----:B------:R-:W-:-:S07]  /*2aa0*/  @P2 SHF.R.U32.HI R6, RZ, UR7, R8 ;  /* 0x00000007ff062c19 */ /* 0x000fce0008011608 */
.L_x_1147:
[----:B------:R-:W-:Y:S05]  /*2ab0*/  BSYNC B0 ;  /* 0x0000000000007941 */ /* 0x000fea0003800000 */
.L_x_1145:
[----:B------:R-:W-:-:S05]  /*2ac0*/  IMAD R6, R6, UR5, R9 ;  /* 0x0000000506067c24 */ /* 0x000fca000f8e0209 */
[----:B------:R-:W-:Y:S02]  /*2ad0*/  VIMNMX R3, R3, R6, !PT ;  /* 0x0000000603037248 */ /* 0x000fe40007fe0100 */
[----:B------:R-:W-:-:S07]  /*2ae0*/  VIADDMNMX R0, R6, UR5, R0, PT ;  /* 0x0000000506007c46 */ /* 0x000fce000b800100 */
.L_x_1144:
[C---:B------:R-:W-:Y:S02]  /*2af0*/  ISETP.GE.AND P2, PT, R7.reuse, 0x2, PT ;  /* 0x000000020700780c */ /* 0x040fe40003f46270 */
[----:B------:R-:W-:Y:S02]  /*2b00*/  ISETP.GE.AND P6, PT, R7, 0xa, PT ;  /* 0x0000000a0700780c */ /* 0x000fe40003fc6270 */
[----:B------:R-:W-:Y:S02]  /*2b10*/  ISETP.GT.AND P4, PT, R3, 0x1, !P2 ;  /* 0x000000010300780c */ /* 0x000fe40005784270 */
[----:B------:R-:W-:Y:S02]  /*2b20*/  ISETP.GE.AND P3, PT, R7, 0x9, PT ;  /* 0x000000090700780c */ /* 0x000fe40003f66270 */
[----:B------:R-:W-:Y:S02]  /*2b30*/  ISETP.LT.OR P4, PT, R0, 0x2, P4 ;  /* 0x000000020000780c */ /* 0x000fe40002781670 */
[----:B------:R-:W-:-:S02]  /*2b40*/  P2R R11, PR, RZ, 0x40 ;  /* 0x00000040ff0b7803 */ /* 0x000fc40000000000 */
[----:B------:R-:W-:Y:S02]  /*2b50*/  FSEL R84, R25, -INF , !P4 ;  /* 0xff80000019547808 */ /* 0x000fe40006000000 */
[C---:B------:R-:W-:Y:S02]  /*2b60*/  ISETP.GT.AND P4, PT, R3.reuse, 0x9, !P6 ;  /* 0x000000090300780c */ /* 0x040fe40007784270 */
[----:B------:R-:W-:Y:S02]  /*2b70*/  ISETP.GT.AND P5, PT, R3, 0x8, !P3 ;  /* 0x000000080300780c */ /* 0x000fe40005fa4270 */
[----:B------:R-:W-:Y:S02]  /*2b80*/  ISETP.LT.OR P4, PT, R0, 0xa, P4 ;  /* 0x0000000a0000780c */ /* 0x000fe40002781670 */
[----:B------:R-:W-:Y:S02]  /*2b90*/  ISETP.GE.AND P6, PT, R7, 0x11, PT ;  /* 0x000000110700780c */ /* 0x000fe40003fc6270 */
[----:B------:R-:W-:-:S02]  /*2ba0*/  FSEL R86, R29, -INF , !P4 ;  /* 0xff8000001d567808 */ /* 0x000fc40006000000 */
[----:B------:R-:W-:Y:S02]  /*2bb0*/  ISETP.LT.OR P5, PT, R0, 0x9, P5 ;  /* 0x000000090000780c */ /* 0x000fe40002fa1670 */
[----:B------:R-:W-:Y:S02]  /*2bc0*/  ISETP.GT.AND P4, PT, R3, 0x10, !P6 ;  /* 0x000000100300780c */ /* 0x000fe40007784270 */
[----:B------:R-:W-:Y:S02]  /*2bd0*/  FSEL R158, R28, -INF , !P5 ;  /* 0xff8000001c9e7808 */ /* 0x000fe40006800000 */
        /* <DEDUP_REMOVED lines=15> */
[C---:B------:R-:W-:Y:S02]  /*2cd0*/  ISETP.LT.OR P4, PT, R0.reuse, 0x1a, P4 ;  /* 0x0000001a0000780c */ /* 0x040fe40002781670 */
        /* <DEDUP_REMOVED lines=65> */
[----:B------:R-:W-:Y:S02]  /*30f0*/  P2R R12, PR, RZ, 0x40 ;  /* 0x00000040ff0c7803 */ /* 0x000fe40000000000 */
        /* <DEDUP_REMOVED lines=16> */
[----:B------:R-:W-:-:S04]  /*3200*/  ISETP.GT.AND P6, PT, R3, 0x59, !P6 ;  /* 0x000000590300780c */ /* 0x000fc800077c4270 */
[----:B------:R-:W-:Y:S02]  /*3210*/  ISETP.LT.OR P6, PT, R0, 0x5a, P6 ;  /* 0x0000005a0000780c */ /* 0x000fe400037c1670 */
[----:B------:R-:W0:Y:S02]  /*3220*/  SHFL.IDX PT, R0, R2, 0x1, 0x1c1f ;  /* 0x003c1f0002007f89 */ /* 0x000e2400000e0000 */
[----:B------:R-:W-:Y:S02]  /*3230*/  FSEL R20, R69, -INF , !P6 ;  /* 0xff80000045147808 */ /* 0x000fe40007000000 */
[----:B------:R-:W-:Y:S02]  /*3240*/  PLOP3.LUT P6, PT, PT, PT, UP1, 0x40, 0x0 ;  /* 0x000000000000781c */ /* 0x000fe40003fce818 */
[----:B0-----:R-:W-:Y:S01]  /*3250*/  VIADDMNMX R15, R0, R10, R15, PT ;  /* 0x0000000a000f7246 */ /* 0x001fe2000380010f */
[----:B------:R-:W-:-:S10]  /*3260*/  IMAD.IADD R21, R21, 0x1, R0 ;  /* 0x0000000115157824 */ /* 0x000fd400078e0200 */
[----:B------:R-:W-:Y:S05]  /*3270*/  @P6 BRA `(.L_x_1148) ;  /* 0x00000000005c6947 */ /* 0x000fea0003800000 */
        /* <DEDUP_REMOVED lines=8> */
[----:B------:R-:W-:Y:S01]  /*3300*/  @P6 IMAD.HI.U32 R2, R0, UR6, RZ ;  /* 0x0000000600026c27 */ /* 0x000fe2000f8e00ff */
[----:B------:R-:W-:-:S13]  /*3310*/  PLOP3.LUT P6, PT, PT, PT, UP2, 0x80, 0x0 ;  /* 0x000000000000781c */ /* 0x000fda0003fcf028 */
[----:B------:R-:W-:-:S04]  /*3320*/  @P6 SHF.R.U32.HI R0, RZ, UR7, R2 ;  /* 0x00000007ff006c19 */ /* 0x000fc80008011602 */
[----:B------:R-:W-:Y:S01]  /*3330*/  LOP3.LUT R0, RZ, R0, RZ, 0x33, !PT ;  /* 0x00000000ff007212 */ /* 0x000fe200078e33ff */
[----:B------:R-:W-:Y:S06]  /*3340*/  BRA `(.L_x_1151) ;  /* 0x0000000000187947 */ /* 0x000fec0003800000 */
.L_x_1150:
[----:B------:R-:W-:-:S06]  /*3350*/  UISETP.NE.AND UP2, UPT, UR5, 0x1, UPT ;  /* 0x000000010500788c */ /* 0x000fcc000bf45270 */
[----:B------:R-:W-:-:S05]  /*3360*/  PLOP3.LUT P6, PT, PT, PT, UP2, 0x80, 0x0 ;  /* 0x000000000000781c */ /* 0x000fca0003fcf028 */
[----:B------:R-:W-:-:S08]  /*3370*/  @UP2 ULDC.64 UR6, c[0x0][0x9e8] ;  /* 0x00027a0000062ab9 */ /* 0x000fd00000000a00 */
[----:B------:R-:W-:Y:S01]  /*3380*/  @P6 IMAD.HI.U32 R2, R0, UR6, RZ ;  /* 0x0000000600026c27 */ /* 0x000fe2000f8e00ff */
[----:B------:R-:W-:-:S13]  /*3390*/  PLOP3.LUT P6, PT, PT, PT, UP2, 0x80, 0x0 ;  /* 0x000000000000781c */ /* 0x000fda0003fcf028 */
[----:B------:R-:W-:-:S07]  /*33a0*/  @P6 SHF.R.U32.HI R0, RZ, UR7, R2 ;  /* 0x00000007ff006c19 */ /* 0x000fce0008011602 */
.L_x_1151:
[----:B------:R-:W-:Y:S05]  /*33b0*/  BSYNC B0 ;  /* 0x0000000000007941 */ /* 0x000fea0003800000 */
.L_x_1149:
[----:B------:R-:W-:-:S05]  /*33c0*/  IMAD R0, R0, UR5, R9 ;  /* 0x0000000500007c24 */ /* 0x000fca000f8e0209 */
[----:B------:R-:W-:Y:S02]  /*33d0*/  VIMNMX R21, R21, R0, !PT ;  /* 0x0000000015157248 */ /* 0x000fe40007fe0100 */
[----:B------:R-:W-:-:S07]  /*33e0*/  VIADDMNMX R15, R0, UR5, R15, PT ;  /* 0x00000005000f7c46 */ /* 0x000fce000b80010f */
.L_x_1148:
[C---:B------:R-:W-:Y:S01]  /*33f0*/  ISETP.GT.AND P2, PT, R21.reuse, 0x1, !P2 ;  /* 0x000000011500780c */ /* 0x040fe20005744270 */
[----:B------:R-:W-:Y:S01]  /*3400*/  ULDC UR6, c[0x0][0x988] ;  /* 0x0002620000067ab9 */ /* 0x000fe20000000800 */
[----:B------:R-:W-:Y:S01]  /*3410*/  ISETP.GT.AND P3, PT, R21, 0x8, !P3 ;  /* 0x000000081500780c */ /* 0x000fe20005f64270 */
[----:B------:R-:W-:Y:S01]  /*3420*/  IMAD.U32 R9, RZ, RZ, UR6 ;  /* 0x00000006ff097e24 */ /* 0x000fe2000f8e00ff */
[C---:B------:R-:W-:Y:S01]  /*3430*/  ISETP.LT.OR P2, PT, R15.reuse, 0x2, P2 ;  /* 0x000000020f00780c */ /* 0x040fe20001741670 */
[----:B------:R-:W-:Y:S01]  /*3440*/  @UP0 ULDC UR6, c[0x0][0x44c] ;  /* 0x0001130000060ab9 */ /* 0x000fe20000000800 */
[----:B------:R-:W-:Y:S01]  /*3450*/  ISETP.LT.OR P3, PT, R15, 0x9, P3 ;  /* 0x000000090f00780c */ /* 0x000fe20001f61670 */
[----:B------:R-:W-:Y:S01]  /*3460*/  UIMAD.WIDE.U32 UR6, UR39, UR6, URZ ;  /* 0x00000006270672a5 */ /* 0x000fe2000f8e003f */
[----:B------:R-:W-:Y:S01]  /*3470*/  FSEL R36, R27, -INF , !P2 ;  /* 0xff8000001b247808 */ /* 0x000fe20005000000 */
[----:B------:R-:W-:Y:S01]  /*3480*/  @UP0 ULDC UR15, c[0x0][0x450] ;  /* 0x00011400000f0ab9 */ /* 0x000fe20000000800 */
[----:B------:R-:W-:Y:S01]  /*3490*/  ISETP.NE.AND P2, PT, R11, RZ, PT ;  /* 0x000000ff0b00720c */ /* 0x000fe20003f45270 */
[----:B------:R-:W-:Y:S01]  /*34a0*/  UMOV UR10, UR39 ;  /* 0x00000027000a7c82 */ /* 0x000fe20008000000 */
[----:B------:R-:W-:Y:S01]  /*34b0*/  FSEL R32, R30, -INF , !P3 ;  /* 0xff8000001e207808 */ /* 0x000fe20005800000 */
[----:B------:R-:W-:Y:S01]  /*34c0*/  @UP0 USHF.R.U32.HI UR10, URZ, UR15, UR7 ;  /* 0x0000000f3f0a0299 */ /* 0x000fe20008011607 */
[----:B------:R-:W-:-:S02]  /*34d0*/  ISETP.GT.AND P2, PT, R21, 0x9, !P2 ;  /* 0x000000091500780c */ /* 0x000fc40005744270 */
[----:B------:R-:W-:Y:S02]  /*34e0*/  ISETP.NE.AND P3, PT, R14, RZ, PT ;  /* 0x000000ff0e00720c */ /* 0x000fe40003f65270 */
[----:B------:R-:W-:Y:S02]  /*34f0*/  ISETP.LT.OR P2, PT, R15, 0xa, P2 ;  /* 0x0000000a0f00780c */ /* 0x000fe40001741670 */
[----:B------:R-:W-:Y:S02]  /*3500*/  ISETP.NE.AND P6, PT, R25, RZ, PT ;  /* 0x000000ff1900720c */ /* 0x000fe40003fc5270 */
[----:B------:R-:W-:Y:S02]  /*3510*/  FSEL R30, R31, -INF , !P2 ;  /* 0xff8000001f1e7808 */ /* 0x000fe40005000000 */
[----:B------:R-:W-:Y:S02]  /*3520*/  ISETP.NE.AND P2, PT, R12, RZ, PT ;  /* 0x000000ff0c00720c */ /* 0x000fe40003f45270 */
[----:B------:R-:W-:-:S02]  /*3530*/  FMNMX.FTZ R3, R156, R84, !PT ;  /* 0x000000549c037209 */ /* 0x000fc40007810000 */
[----:B------:R-:W-:Y:S02]  /*3540*/  ISETP.GT.AND P2, PT, R21, 0x10, !P2 ;  /* 0x000000101500780c */ /* 0x000fe40005744270 */
[----:B------:R-:W-:Y:S02]  /*3550*/  FMNMX.FTZ R3, R158, R3, !PT ;  /* 0x000000039e037209 */ /* 0x000fe40007810000 */
[----:B------:R-:W-:Y:S02]  /*3560*/  ISETP.LT.OR P2, PT, R15, 0x11, P2 ;  /* 0x000000110f00780c */ /* 0x000fe40001741670 */
[----:B------:R-:W-:Y:S02]  /*3570*/  FMNMX.FTZ R3, R86, R3, !PT ;  /* 0x0000000356037209 */ /* 0x000fe40007810000 */
[----:B------:R-:W-:Y:S02]  /*3580*/  FSEL R34, R34, -INF , !P2 ;  /* 0xff80000022227808 */ /* 0x000fe40005000000 */
[----:B------:R-:W-:-:S02]  /*3590*/  ISETP.NE.AND P2, PT, R13, RZ, PT ;  /* 0x000000ff0d00720c */ /* 0x000fc40003f45270 */
[----:B------:R-:W-:Y:S02]  /*35a0*/  FMNMX.FTZ R3, R152, R3, !PT ;  /* 0x0000000398037209 */ /* 0x000fe40007810000 */
[----:B------:R-:W-:Y:S02]  /*35b0*/  ISETP.GT.AND P2, PT, R21, 0x11, !P2 ;  /* 0x000000111500780c */ /* 0x000fe40005744270 */
[----:B------:R-:W-:Y:S02]  /*35c0*/  FMNMX.FTZ R3, R88, R3, !PT ;  /* 0x0000000358037209 */ /* 0x000fe40007810000 */
[----:B------:R-:W-:Y:S02]  /*35d0*/  ISETP.LT.OR P2, PT, R15, 0x12, P2 ;  /* 0x000000120f00780c */ /* 0x000fe40001741670 */
[----:B------:R-:W-:Y:S02]  /*35e0*/  FMNMX.FTZ R3, R90, R3, !PT ;  /* 0x000000035a037209 */ /* 0x000fe40007810000 */
[----:B------:R-:W-:-:S02]  /*35f0*/  FSEL R24, R35, -INF , !P2 ;  /* 0xff80000023187808 */ /* 0x000fc40005000000 */
[----:B------:R-:W-:Y:S02]  /*3600*/  ISETP.GT.AND P2, PT, R21, 0x18, !P3 ;  /* 0x000000181500780c */ /* 0x000fe40005f44270 */
[----:B------:R-:W-:Y:S02]  /*3610*/  FMNMX.FTZ R3, R92, R3, !PT ;  /* 0x000000035c037209 */ /* 0x000fe40007810000 */
[----:B------:R-:W-:Y:S02]  /*3620*/  ISETP.LT.OR P2, PT, R15, 0x19, P2 ;  /* 0x000000190f00780c */ /* 0x000fe40001741670 */
[----:B------:R-:W-:Y:S02]  /*3630*/  FMNMX.FTZ R3, R80, R3, !PT ;  /* 0x0000000350037209 */ /* 0x000fe40007810000 */
[----:B------:R-:W-:Y:S02]  /*3640*/  FSEL R38, R38, -INF , !P2 ;  /* 0xff80000026267808 */ /* 0x000fe40005000000 */
        /* <DEDUP_REMOVED lines=38> */
[----:B------:R-:W-:Y:S01]  /*38b0*/  ISETP.NE.AND P3, PT, R77, RZ, PT ;  /* 0x000000ff4d00720c */ /* 0x000fe20003f65270 */
[----:B------:R-:W0:Y:S01]  /*38c0*/  SHFL.BFLY PT, R82, R7, 0x2, 0x1f ;  /* 0x0c401f0007527f89 */ /* 0x000e2200000e0000 */
[----:B------:R-:W-:Y:S02]  /*38d0*/  FSEL R50, R50, -INF , !P2 ;  /* 0xff80000032327808 */ /* 0x000fe40005000000 */
[----:B------:R-:W-:Y:S02]  /*38e0*/  ISETP.NE.AND P2, PT, R73, RZ, PT ;  /* 0x000000ff4900720c */ /* 0x000fe40003f45270 */
[C---:B------:R-:W-:Y:S02]  /*38f0*/  ISETP.GT.AND P4, PT, R21.reuse, 0x51, !P4 ;  /* 0x000000511500780c */ /* 0x040fe40006784270 */
[----:B------:R-:W-:-:S02]  /*3900*/  ISETP.GT.AND P2, PT, R21, 0x31, !P2 ;  /* 0x000000311500780c */ /* 0x000fc40005744270 */
[----:B------:R-:W-:Y:S02]  /*3910*/  ISETP.GT.AND P5, PT, R21, 0x58, !P5 ;  /* 0x000000581500780c */ /* 0x000fe40006fa4270 */
[C---:B------:R-:W-:Y:S02]  /*3920*/  ISETP.LT.OR P2, PT, R15.reuse, 0x32, P2 ;  /* 0x000000320f00780c */ /* 0x040fe40001741670 */
[----:B------:R-:W-:Y:S02]  /*3930*/  ISETP.LT.OR P4, PT, R15, 0x52, P4 ;  /* 0x000000520f00780c */ /* 0x000fe40002781670 */
[----:B------:R-:W-:Y:S02]  /*3940*/  FSEL R6, R51, -INF , !P2 ;  /* 0xff80000033067808 */ /* 0x000fe40005000000 */
[----:B------:R-:W-:Y:S02]  /*3950*/  ISETP.NE.AND P2, PT, R49, RZ, PT ;  /* 0x000000ff3100720c */ /* 0x000fe40003f45270 */
[----:B------:R-:W-:-:S02]  /*3960*/  ISETP.LT.OR P5, PT, R15, 0x59, P5 ;  /* 0x000000590f00780c */ /* 0x000fc40002fa1670 */
[----:B------:R-:W-:Y:S02]  /*3970*/  ISETP.GT.AND P2, PT, R21, 0x38, !P2 ;  /* 0x000000381500780c */ /* 0x000fe40005744270 */
[----:B------:R-:W-:Y:S02]  /*3980*/  FSEL R70, R70, -INF , !P5 ;  /* 0xff80000046467808 */ /* 0x000fe40006800000 */
[----:B------:R-:W-:Y:S02]  /*3990*/  ISETP.LT.OR P2, PT, R15, 0x39, P2 ;  /* 0x000000390f00780c */ /* 0x000fe40001741670 */
[----:B0-----:R-:W-:Y:S02]  /*39a0*/  FMNMX.FTZ R82, R7, R82, !PT ;  /* 0x0000005207527209 */ /* 0x001fe40007810000 */
[----:B------:R-:W-:Y:S02]  /*39b0*/  FSEL R54, R54, -INF , !P2 ;  /* 0xff80000036367808 */ /* 0x000fe40005000000 */
[----:B------:R-:W-:Y:S01]  /*39c0*/  ISETP.NE.AND P2, PT, R75, RZ, PT ;  /* 0x000000ff4b00720c */ /* 0x000fe20003f45270 */
[----:B------:R-:W0:Y:S01]  /*39d0*/  SHFL.BFLY PT, R3, R82, 0x1, 0x1f ;  /* 0x0c201f0052037f89 */ /* 0x000e2200000e0000 */
[----:B------:R-:W-:-:S02]  /*39e0*/  R2UR UR11, R93 ;  /* 0x000000005d0b72ca */ /* 0x000fc400000e0000 */
[----:B------:R-:W-:-:S04]  /*39f0*/  ISETP.GT.AND P2, PT, R21, 0x39, !P2 ;  /* 0x000000391500780c */ /* 0x000fc80005744270 */
[----:B------:R-:W-:-:S04]  /*3a00*/  ISETP.LT.OR P2, PT, R15, 0x3a, P2 ;  /* 0x0000003a0f00780c */ /* 0x000fc80001741670 */
[----:B------:R-:W-:Y:S02]  /*3a10*/  FSEL R10, R55, -INF , !P2 ;  /* 0xff800000370a7808 */ /* 0x000fe40005000000 */
[----:B------:R-:W-:Y:S01]  /*3a20*/  ISETP.NE.AND P2, PT, R53, RZ, PT ;  /* 0x000000ff3500720c */ /* 0x000fe20003f45270 */
[----:B------:R-:W-:-:S03]  /*3a30*/  UIADD3 UR6, UR11, UR10, URZ ;  /* 0x0000000a0b067290 */ /* 0x000fc6000fffe03f */
[----:B------:R-:W-:Y:S01]  /*3a40*/  ISETP.GT.AND P2, PT, R21, 0x40, !P2 ;  /* 0x000000401500780c */ /* 0x000fe20005744270 */
[----:B------:R-:W-:-:S03]  /*3a50*/  UIADD3 UR4, UR6, UR4, URZ ;  /* 0x0000000406047290 */ /* 0x000fc6000fffe03f */
[----:B------:R-:W-:Y:S02]  /*3a60*/  ISETP.LT.OR P2, PT, R15, 0x41, P2 ;  /* 0x000000410f00780c */ /* 0x000fe40001741670 */
[----:B0-----:R-:W-:Y:S02]  /*3a70*/  FMNMX.FTZ R3, R82, R3, !PT ;  /* 0x0000000352037209 */ /* 0x001fe40007810000 */
[----:B------:R-:W-:Y:S02]  /*3a80*/  FSEL R58, R58, -INF , !P2 ;  /* 0xff8000003a3a7808 */ /* 0x000fe40005000000 */
[----:B------:R-:W-:Y:S01]  /*3a90*/  ISETP.GT.AND P2, PT, R21, 0x41, !P3 ;  /* 0x000000411500780c */ /* 0x000fe20005f44270 */
[----:B------:R-:W-:Y:S01]  /*3aa0*/  FMUL.FTZ R11, R3, R9 ;  /* 0x00000009030b7220 */ /* 0x000fe20000410000 */
[----:B------:R-:W-:Y:S02]  /*3ab0*/  ISETP.NE.AND P3, PT, R61, RZ, PT ;  /* 0x000000ff3d00720c */ /* 0x000fe40003f65270 */
[----:B------:R-:W-:-:S02]  /*3ac0*/  ISETP.LT.OR P2, PT, R15, 0x42, P2 ;  /* 0x000000420f00780c */ /* 0x000fc40001741670 */
[----:B------:R-:W-:Y:S02]  /*3ad0*/  ISETP.GT.AND P3, PT, R21, 0x50, !P3 ;  /* 0x000000501500780c */ /* 0x000fe40005f64270 */
[----:B------:R-:W-:Y:S02]  /*3ae0*/  FSEL R12, R59, -INF , !P2 ;  /* 0xff8000003b0c7808 */ /* 0x000fe40005000000 */
[----:B------:R-:W-:Y:S02]  /*3af0*/  ISETP.GT.AND P2, PT, R21, RZ, !P6 ;  /* 0x000000ff1500720c */ /* 0x000fe40007744270 */
[----:B------:R-:W-:Y:S02]  /*3b00*/  ISETP.NE.AND P6, PT, R57, RZ, PT ;  /* 0x000000ff3900720c */ /* 0x000fe40003fc5270 */
[C---:B------:R-:W-:Y:S02]  /*3b10*/  ISETP.LT.OR P2, PT, R15.reuse, 0x1, P2 ;  /* 0x000000010f00780c */ /* 0x040fe40001741670 */
[----:B------:R-:W-:-:S02]  /*3b20*/  ISETP.LT.OR P3, PT, R15, 0x51, P3 ;  /* 0x000000510f00780c */ /* 0x000fc40001f61670 */
[----:B------:R-:W-:Y:S02]  /*3b30*/  FSEL R26, R26, -INF , !P2 ;  /* 0xff8000001a1a7808 */ /* 0x000fe40005000000 */
[----:B------:R-:W-:Y:S02]  /*3b40*/  FSETP.NEU.FTZ.AND P2, PT, R3, -INF , PT ;  /* 0xff8000000300780b */ /* 0x000fe40003f5d000 */
[----:B------:R-:W-:Y:S02]  /*3b50*/  FMNMX.FTZ R7, R26, R36, !PT ;  /* 0x000000241a077209 */ /* 0x000fe40007810000 */
[----:B------:R-:W-:Y:S02]  /*3b60*/  FSEL R27, R11, RZ, P2 ;  /* 0x000000ff0b1b7208 */ /* 0x000fe40001000000 */
[----:B------:R-:W-:Y:S02]  /*3b70*/  FMNMX.FTZ R7, R32, R7, !PT ;  /* 0x0000000720077209 */ /* 0x000fe40007810000 */
[----:B------:R-:W-:Y:S01]  /*3b80*/  ISETP.GT.AND P2, PT, R21, 0x48, !P6 ;  /* 0x000000481500780c */ /* 0x000fe20007744270 */
[--C-:B------:R-:W-:Y:S01]  /*3b90*/  FFMA.FTZ R25, R84, R9, -R27.reuse ;  /* 0x0000000954197223 */ /* 0x100fe2000001081b */
[----:B------:R-:W-:Y:S01]  /*3ba0*/  FMNMX.FTZ R7, R30, R7, !PT ;  /* 0x000000071e077209 */ /* 0x000fe20007810000 */
[-CC-:B------:R-:W-:Y:S01]  /*3bb0*/  FFMA.FTZ R29, R86, R9.reuse, -R27.reuse ;  /* 0x00000009561d7223 */ /* 0x180fe2000001081b */
[----:B------:R-:W-:Y:S01]  /*3bc0*/  ISETP.LT.OR P2, PT, R15, 0x49, P2 ;  /* 0x000000490f00780c */ /* 0x000fe20001741670 */
[--C-:B------:R-:W-:Y:S01]  /*3bd0*/  FFMA.FTZ R31, R88, R9, -R27.reuse ;  /* 0x00000009581f7223 */ /* 0x100fe2000001081b */
[----:B------:R-:W-:Y:S01]  /*3be0*/  FMNMX.FTZ R11, R34, R7, !PT ;  /* 0x00000007220b7209 */ /* 0x000fe20007810000 */
[-CC-:B------:R-:W-:Y:S01]  /*3bf0*/  FFMA.FTZ R156, R156, R9.reuse, -R27.reuse ;  /* 0x000000099c9c7223 */ /* 0x180fe2000001081b */
[----:B------:R0:W-:Y:S01]  /*3c00*/  MUFU.EX2 R7, R25 ;  /* 0x0000001900077308 */ /* 0x0001e20000000800 */
[----:B------:R-:W-:Y:S01]  /*3c10*/  FSEL R62, R62, -INF , !P2 ;  /* 0xff8000003e3e7808 */ /* 0x000fe20005000000 */
[--C-:B------:R-:W-:Y:S01]  /*3c20*/  FFMA.FTZ R158, R158, R9, -R27.reuse ;  /* 0x000000099e9e7223 */ /* 0x100fe2000001081b */
[----:B------:R-:W-:Y:S01]  /*3c30*/  FMNMX.FTZ R11, R24, R11, !PT ;  /* 0x0000000b180b7209 */ /* 0x000fe20007810000 */
[-CC-:B------:R-:W-:Y:S01]  /*3c40*/  FFMA.FTZ R152, R152, R9.reuse, -R27.reuse ;  /* 0x0000000998987223 */ /* 0x180fe2000001081b */
[----:B------:R-:W-:Y:S01]  /*3c50*/  ISETP.NE.AND P2, PT, R81, RZ, PT ;  /* 0x000000ff5100720c */ /* 0x000fe20003f45270 */
[--C-:B------:R-:W-:Y:S01]  /*3c60*/  FFMA.FTZ R39, R8, R9, -R27.reuse ;  /* 0x0000000908277223 */ /* 0x100fe2000001081b */
[----:B------:R-:W-:Y:S01]  /*3c70*/  FMNMX.FTZ R11, R38, R11, !PT ;  /* 0x0000000b260b7209 */ /* 0x000fe20007810000 */
[----:B------:R-:W1:Y:S01]  /*3c80*/  MUFU.EX2 R156, R156 ;  /* 0x0000009c009c7308 */ /* 0x000e620000000800 */
[----:B------:R-:W-:Y:S01]  /*3c90*/  ISETP.GT.AND P2, PT, R21, 0x49, !P2 ;  /* 0x000000491500780c */ /* 0x000fe20005744270 */
[--C-:B------:R-:W-:Y:S01]  /*3ca0*/  FFMA.FTZ R33, R90, R9, -R27.reuse ;  /* 0x000000095a217223 */ /* 0x100fe2000001081b */
[----:B------:R-:W-:Y:S01]  /*3cb0*/  FMNMX.FTZ R11, R14, R11, !PT ;  /* 0x0000000b0e0b7209 */ /* 0x000fe20007810000 */
[-CC-:B------:R-:W-:Y:S01]  /*3cc0*/  FFMA.FTZ R20, R20, R9.reuse, -R27.reuse ;  /* 0x0000000914147223 */ /* 0x180fe2000001081b */
[----:B------:R-:W-:Y:S01]  /*3cd0*/  ISETP.LT.OR P2, PT, R15, 0x4a, P2 ;  /* 0x0000004a0f00780c */ /* 0x000fe20001741670 */
[--C-:B------:R-:W-:Y:S01]  /*3ce0*/  FFMA.FTZ R76, R76, R9, -R27.reuse ;  /* 0x000000094c4c7223 */ /* 0x100fe2000001081b */
[----:B------:R-:W-:Y:S01]  /*3cf0*/  FMNMX.FTZ R13, R42, R11, !PT ;  /* 0x0000000b2a0d7209 */ /* 0x000fe20007810000 */
[----:B------:R-:W-:Y:S01]  /*3d00*/  MUFU.EX2 R158, R158 ;  /* 0x0000009e009e7308 */ /* 0x000fe20000000800 */
[----:B------:R-:W-:Y:S01]  /*3d10*/  FSEL R82, R63, -INF , !P2 ;  /* 0xff8000003f527808 */ /* 0x000fe20005000000 */
[--C-:B------:R-:W-:Y:S01]  /*3d20*/  FFMA.FTZ R72, R72, R9, -R27.reuse ;  /* 0x0000000948487223 */ /* 0x100fe2000001081b */
[----:B------:R-:W-:Y:S01]  /*3d30*/  FMNMX.FTZ R13, R0, R13, !PT ;  /* 0x0000000d000d7209 */ /* 0x000fe20007810000 */
[-CC-:B------:R-:W-:Y:S01]  /*3d40*/  FFMA.FTZ R48, R48, R9.reuse, -R27.reuse ;  /* 0x0000000930307223 */ /* 0x180fe2000001081b */
[----:B------:R-:W-:Y:S01]  /*3d50*/  ISETP.NE.AND P6, PT, R65, RZ, PT ;  /* 0x000000ff4100720c */ /* 0x000fe20003fc5270 */
[--C-:B------:R-:W-:Y:S01]  /*3d60*/  FFMA.FTZ R52, R52, R9, -R27.reuse ;  /* 0x0000000934347223 */ /* 0x100fe2000001081b */
[----:B------:R-:W-:Y:S01]  /*3d70*/  FMNMX.FTZ R13, R46, R13, !PT ;  /* 0x0000000d2e0d7209 */ /* 0x000fe20007810000 */
[----:B------:R2:W-:Y:S01]  /*3d80*/  MUFU.EX2 R11, R29 ;  /* 0x0000001d000b7308 */ /* 0x0005e20000000800 */
[----:B------:R-:W-:Y:S01]  /*3d90*/  FSEL R66, R66, -INF , !P3 ;  /* 0xff80000042427808 */ /* 0x000fe20005800000 */
[--C-:B------:R-:W-:Y:S01]  /*3da0*/  FFMA.FTZ R44, R44, R9, -R27.reuse ;  /* 0x000000092c2c7223 */ /* 0x100fe2000001081b */
[----:B------:R-:W-:Y:S01]  /*3db0*/  FMNMX.FTZ R13, R2, R13, !PT ;  /* 0x0000000d020d7209 */ /* 0x000fe20007810000 */
[-CC-:B------:R-:W-:Y:S01]  /*3dc0*/  FFMA.FTZ R56, R56, R9.reuse, -R27.reuse ;  /* 0x0000000938387223 */ /* 0x180fe2000001081b */
[----:B------:R-:W-:Y:S01]  /*3dd0*/  ISETP.GT.AND P6, PT, R21, 0x59, !P6 ;  /* 0x000000591500780c */ /* 0x000fe200077c4270 */
[--C-:B------:R-:W-:Y:S01]  /*3de0*/  FFMA.FTZ R21, R80, R9, -R27.reuse ;  /* 0x0000000950157223 */ /* 0x100fe2000001081b */
[----:B0-----:R-:W-:Y:S01]  /*3df0*/  FMNMX.FTZ R25, R50, R13, !PT ;  /* 0x0000000d32197209 */ /* 0x001fe20007810000 */
[----:B------:R-:W-:Y:S01]  /*3e00*/  MUFU.EX2 R152, R152 ;  /* 0x0000009800987308 */ /* 0x000fe20000000800 */
[----:B------:R-:W-:Y:S01]  /*3e10*/  FSEL R80, R67, -INF , !P4 ;  /* 0xff80000043507808 */ /* 0x000fe20006000000 */
[--C-:B--2---:R-:W-:Y:S01]  /*3e20*/  FFMA.FTZ R29, R92, R9, -R27.reuse ;  /* 0x000000095c1d7223 */ /* 0x104fe2000001081b */
[----:B------:R-:W-:Y:S01]  /*3e30*/  FMNMX.FTZ R25, R6, R25, !PT ;  /* 0x0000001906197209 */ /* 0x000fe20007810000 */
[-CC-:B------:R-:W-:Y:S01]  /*3e40*/  FFMA.FTZ R40, R40, R9.reuse, -R27.reuse ;  /* 0x0000000928287223 */ /* 0x180fe2000001081b */
[----:B------:R-:W-:Y:S01]  /*3e50*/  ISETP.LT.OR P6, PT, R15, 0x5a, P6 ;  /* 0x0000005a0f00780c */ /* 0x000fe200037c1670 */
[--C-:B------:R-:W-:Y:S01]  /*3e60*/  FFMA.FTZ R15, R74, R9, -R27.reuse ;  /* 0x000000094a0f7223 */ /* 0x100fe2000001081b */
[----:B------:R-:W-:Y:S01]  /*3e70*/  FMNMX.FTZ R25, R54, R25, !PT ;  /* 0x0000001936197209 */ /* 0x000fe20007810000 */
[----:B------:R0:W-:Y:S01]  /*3e80*/  MUFU.EX2 R154, R29 ;  /* 0x0000001d009a7308 */ /* 0x0001e20000000800 */
[-CC-:B------:R-:W-:Y:S01]  /*3e90*/  FFMA.FTZ R60, R60, R9.reuse, -R27.reuse ;  /* 0x000000093c3c7223 */ /* 0x180fe2000001081b */
[--C-:B------:R-:W-:Y:S01]  /*3ea0*/  FFMA.FTZ R28, R28, R9, -R27.reuse ;  /* 0x000000091c1c7223 */ /* 0x100fe2000001081b */
[----:B------:R-:W-:Y:S01]  /*3eb0*/  FMNMX.FTZ R25, R10, R25, !PT ;  /* 0x000000190a197209 */ /* 0x000fe20007810000 */
[-CC-:B------:R-:W-:Y:S01]  /*3ec0*/  FFMA.FTZ R64, R64, R9.reuse, -R27.reuse ;  /* 0x0000000940407223 */ /* 0x180fe2000001081b */
[----:B------:R-:W-:Y:S01]  /*3ed0*/  FFMA.FTZ R68, R68, R9, -R27 ;  /* 0x0000000944447223 */ /* 0x000fe2000001081b */
[----:B-1----:R-:W-:Y:S01]  /*3ee0*/  FADD.FTZ R41, R156, R7 ;  /* 0x000000079c297221 */ /* 0x002fe20000010000 */
[----:B------:R-:W-:Y:S01]  /*3ef0*/  FMNMX.FTZ R25, R58, R25, !PT ;  /* 0x000000193a197209 */ /* 0x000fe20007810000 */
[----:B------:R-:W-:Y:S01]  /*3f00*/  MUFU.EX2 R13, R31 ;  /* 0x0000001f000d7308 */ /* 0x000fe20000000800 */
[----:B0-----:R-:W-:Y:S01]  /*3f10*/  FFMA.FTZ R29, R78, R9, -R27 ;  /* 0x000000094e1d7223 */ /* 0x001fe2000001081b */
[----:B------:R-:W-:-:S02]  /*3f20*/  FSEL R78, R71, -INF , !P6 ;  /* 0xff800000474e7808 */ /* 0x000fc40007000000 */
[----:B------:R-:W-:Y:S02]  /*3f30*/  FMNMX.FTZ R25, R12, R25, !PT ;  /* 0x000000190c197209 */ /* 0x000fe40007810000 */
[----:B------:R-:W-:Y:S02]  /*3f40*/  F2FP.BF16.F32.PACK_AB R156, R7, R156 ;  /* 0x0000009c079c723e */ /* 0x000fe400000010ff */
        /* <DEDUP_REMOVED lines=9> */
[----:B------:R-:W0:Y:S01]  /*3fe0*/  SHFL.BFLY PT, R74, R25, 0x2, 0x1f ;  /* 0x0c401f00194a7f89 */ /* 0x000e2200000e0000 */
[----:B------:R-:W-:Y:S08]  /*3ff0*/  MUFU.EX2 R148, R29 ;  /* 0x0000001d00947308 */ /* 0x000ff00000000800 */
[----:B------:R-:W1:Y:S08]  /*4000*/  MUFU.EX2 R76, R76 ;  /* 0x0000004c004c7308 */ /* 0x000e700000000800 */
[----:B------:R-:W-:Y:S01]  /*4010*/  MUFU.EX2 R72, R72 ;  /* 0x0000004800487308 */ /* 0x000fe20000000800 */
[----:B0-----:R-:W-:-:S07]  /*4020*/  FMNMX.FTZ R74, R25, R74, !PT ;  /* 0x0000004a194a7209 */ /* 0x001fce0007810000 */
[----:B------:R-:W0:Y:S01]  /*4030*/  MUFU.EX2 R29, R48 ;  /* 0x00000030001d7308 */ /* 0x000e220000000800 */
[----:B-1----:R-:W-:Y:S01]  /*4040*/  F2FP.BF16.F32.PACK_AB R150, R31, R76 ;  /* 0x0000004c1f96723e */ /* 0x002fe200000010ff */
[----:B------:R-:W1:Y:S06]  /*4050*/  SHFL.BFLY PT, R15, R74, 0x1, 0x1f ;  /* 0x0c201f004a0f7f89 */ /* 0x000e6c00000e0000 */
[----:B------:R-:W-:Y:S08]  /*4060*/  MUFU.EX2 R52, R52 ;  /* 0x0000003400347308 */ /* 0x000ff00000000800 */
[----:B------:R-:W2:Y:S01]  /*4070*/  MUFU.EX2 R35, R44 ;  /* 0x0000002c00237308 */ /* 0x000ea20000000800 */
[----:B0-----:R-:W-:-:S07]  /*4080*/  F2FP.BF16.F32.PACK_AB R144, R29, R72 ;  /* 0x000000481d90723e */ /* 0x001fce00000010ff */
[----:B------:R-:W-:Y:S01]  /*4090*/  MUFU.EX2 R56, R56 ;  /* 0x0000003800387308 */ /* 0x000fe20000000800 */
[----:B-1----:R-:W-:-:S04]  /*40a0*/  FMNMX.FTZ R8, R74, R15, !PT ;  /* 0x0000000f4a087209 */ /* 0x002fc80007810000 */
[C---:B------:R-:W-:Y:S01]  /*40b0*/  FSETP.NEU.FTZ.AND P2, PT, R8.reuse, -INF , PT ;  /* 0xff8000000800780b */ /* 0x040fe20003f5d000 */
[----:B------:R-:W-:Y:S02]  /*40c0*/  FMUL.FTZ R15, R8, R9 ;  /* 0x00000009080f7220 */ /* 0x000fe40000410000 */
[----:B------:R-:W0:Y:S01]  /*40d0*/  MUFU.EX2 R25, R40 ;  /* 0x0000002800197308 */ /* 0x000e220000000800 */
[----:B--2---:R-:W-:Y:S02]  /*40e0*/  F2FP.BF16.F32.PACK_AB R146, R35, R52 ;  /* 0x000000342392723e */ /* 0x004fe400000010ff */
[----:B------:R-:W-:Y:S02]  /*40f0*/  FSEL R27, R15, RZ, P2 ;  /* 0x000000ff0f1b7208 */ /* 0x000fe40001000000 */
[----:B------:R-:W-:-:S03]  /*4100*/  PLOP3.LUT P2, PT, PT, PT, UP1, 0x40, 0x0 ;  /* 0x000000000000781c */ /* 0x000fc60003f4e818 */
[----:B------:R1:W-:Y:S01]  /*4110*/  MUFU.EX2 R15, R20 ;  /* 0x00000014000f7308 */ /* 0x0003e20000000800 */
[-CC-:B------:R-:W-:Y:S01]  /*4120*/  FFMA.FTZ R26, R26, R9.reuse, -R27.reuse ;  /* 0x000000091a1a7223 */ /* 0x180fe2000001081b */
[-CC-:B------:R-:W-:Y:S01]  /*4130*/  FFMA.FTZ R14, R14, R9.reuse, -R27.reuse ;  /* 0x000000090e0e7223 */ /* 0x180fe2000001081b */
[-CC-:B------:R-:W-:Y:S01]  /*4140*/  FFMA.FTZ R36, R36, R9.reuse, -R27.reuse ;  /* 0x0000000924247223 */ /* 0x180fe2000001081b */
[-CC-:B------:R-:W-:Y:S01]  /*4150*/  FFMA.FTZ R32, R32, R9.reuse, -R27.reuse ;  /* 0x0000000920207223 */ /* 0x180fe2000001081b */
[-CC-:B------:R-:W-:Y:S01]  /*4160*/  FFMA.FTZ R30, R30, R9.reuse, -R27.reuse ;  /* 0x000000091e1e7223 */ /* 0x180fe2000001081b */
[-CC-:B------:R-:W-:Y:S01]  /*4170*/  FFMA.FTZ R34, R34, R9.reuse, -R27.reuse ;  /* 0x0000000922227223 */ /* 0x180fe2000001081b */
[-C--:B------:R-:W-:Y:S01]  /*4180*/  FFMA.FTZ R0, R0, R9.reuse, -R27 ;  /* 0x0000000900007223 */ /* 0x080fe2000001081b */
[----:B------:R2:W-:Y:S01]  /*4190*/  MUFU.EX2 R155, R14 ;  /* 0x0000000e009b7308 */ /* 0x0005e20000000800 */
[----:B-1----:R-:W-:Y:S01]  /*41a0*/  FADD.FTZ R20, R158, R41 ;  /* 0x000000299e147221 */ /* 0x002fe20000010000 */
[-CC-:B------:R-:W-:Y:S01]  /*41b0*/  FFMA.FTZ R24, R24, R9.reuse, -R27.reuse ;  /* 0x0000000918187223 */ /* 0x180fe2000001081b */
[-CC-:B------:R-:W-:Y:S01]  /*41c0*/  FFMA.FTZ R38, R38, R9.reuse, -R27.reuse ;  /* 0x0000000926267223 */ /* 0x180fe2000001081b */
[-CC-:B------:R-:W-:Y:S01]  /*41d0*/  FFMA.FTZ R2, R2, R9.reuse, -R27.reuse ;  /* 0x0000000902027223 */ /* 0x180fe2000001081b */
[----:B------:R-:W-:Y:S01]  /*41e0*/  FADD.FTZ R41, R11, R20 ;  /* 0x000000140b297221 */ /* 0x000fe20000010000 */
[-CC-:B------:R-:W-:Y:S01]  /*41f0*/  FFMA.FTZ R42, R42, R9.reuse, -R27.reuse ;  /* 0x000000092a2a7223 */ /* 0x180fe2000001081b */
[-C--:B------:R-:W-:Y:S01]  /*4200*/  FFMA.FTZ R46, R46, R9.reuse, -R27 ;  /* 0x000000092e2e7223 */ /* 0x080fe2000001081b */
[----:B------:R-:W-:Y:S01]  /*4210*/  MUFU.EX2 R26, R26 ;  /* 0x0000001a001a7308 */ /* 0x000fe20000000800 */
[----:B--2---:R-:W-:Y:S01]  /*4220*/  FADD.FTZ R14, R152, R41 ;  /* 0x00000029980e7221 */ /* 0x004fe20000010000 */
[-CC-:B------:R-:W-:Y:S01]  /*4230*/  FFMA.FTZ R50, R50, R9.reuse, -R27.reuse ;  /* 0x0000000932327223 */ /* 0x180fe2000001081b */
[-CC-:B------:R-:W-:Y:S01]  /*4240*/  FFMA.FTZ R6, R6, R9.reuse, -R27.reuse ;  /* 0x0000000906067223 */ /* 0x180fe2000001081b */
[-CC-:B------:R-:W-:Y:S01]  /*4250*/  FFMA.FTZ R54, R54, R9.reuse, -R27.reuse ;  /* 0x0000000936367223 */ /* 0x180fe2000001081b */
[----:B------:R-:W-:Y:S01]  /*4260*/  FADD.FTZ R14, R13, R14 ;  /* 0x0000000e0d0e7221 */ /* 0x000fe20000010000 */
[----:B------:R-:W-:Y:S01]  /*4270*/  F2FP.BF16.F32.PACK_AB R158, R11, R158 ;  /* 0x0000009e0b9e723e */ /* 0x000fe200000010ff */
[-CC-:B------:R-:W-:Y:S01]  /*4280*/  FFMA.FTZ R10, R10, R9.reuse, -R27.reuse ;  /* 0x000000090a0a7223 */ /* 0x180fe2000001081b */
[----:B------:R-:W1:Y:S01]  /*4290*/  MUFU.EX2 R157, R36 ;  /* 0x00000024009d7308 */ /* 0x000e620000000800 */
[----:B------:R-:W-:Y:S01]  /*42a0*/  FADD.FTZ R41, R33, R14 ;  /* 0x0000000e21297221 */ /* 0x000fe20000010000 */
[-CC-:B------:R-:W-:Y:S01]  /*42b0*/  FFMA.FTZ R58, R58, R9.reuse, -R27.reuse ;  /* 0x000000093a3a7223 */ /* 0x180fe2000001081b */
[-CC-:B------:R-:W-:Y:S01]  /*42c0*/  FFMA.FTZ R12, R12, R9.reuse, -R27.reuse ;  /* 0x000000090c0c7223 */ /* 0x180fe2000001081b */
[-CC-:B------:R-:W-:Y:S01]  /*42d0*/  FFMA.FTZ R62, R62, R9.reuse, -R27.reuse ;  /* 0x000000093e3e7223 */ /* 0x180fe2000001081b */
[-CC-:B------:R-:W-:Y:S01]  /*42e0*/  FFMA.FTZ R82, R82, R9.reuse, -R27.reuse ;  /* 0x0000000952527223 */ /* 0x180fe2000001081b */
[-CC-:B------:R-:W-:Y:S01]  /*42f0*/  FFMA.FTZ R66, R66, R9.reuse, -R27.reuse ;  /* 0x0000000942427223 */ /* 0x180fe2000001081b */
[-CC-:B------:R-:W-:Y:S01]  /*4300*/  FFMA.FTZ R80, R80, R9.reuse, -R27.reuse ;  /* 0x0000000950507223 */ /* 0x180fe2000001081b */
[----:B------:R-:W2:Y:S01]  /*4310*/  MUFU.EX2 R32, R32 ;  /* 0x0000002000207308 */ /* 0x000ea20000000800 */
[-CC-:B------:R-:W-:Y:S01]  /*4320*/  FFMA.FTZ R70, R70, R9.reuse, -R27.reuse ;  /* 0x0000000946467223 */ /* 0x180fe2000001081b */
[----:B------:R-:W-:Y:S01]  /*4330*/  FFMA.FTZ R27, R78, R9, -R27 ;  /* 0x000000094e1b7223 */ /* 0x000fe2000001081b */
[----:B------:R-:W-:-:S02]  /*4340*/  F2FP.BF16.F32.PACK_AB R152, R13, R152 ;  /* 0x000000980d98723e */ /* 0x000fc400000010ff */
[----:B0-----:R-:W-:-:S03]  /*4350*/  F2FP.BF16.F32.PACK_AB R140, R25, R56 ;  /* 0x00000038198c723e */ /* 0x001fc600000010ff */
[----:B------:R-:W0:Y:S08]  /*4360*/  MUFU.EX2 R159, R30 ;  /* 0x0000001e009f7308 */ /* 0x000e300000000800 */
[----:B------:R3:W-:Y:S08]  /*4370*/  MUFU.EX2 R149, R0 ;  /* 0x0000000000957308 */ /* 0x0007f00000000800 */
[----:B------:R-:W4:Y:S01]  /*4380*/  MUFU.EX2 R34, R34 ;  /* 0x0000002200227308 */ /* 0x000f220000000800 */
[----:B---3--:R-:W-:Y:S01]  /*4390*/  FADD.FTZ R0, R154, R41 ;  /* 0x000000299a007221 */ /* 0x008fe20000010000 */
[----:B-1----:R-:W-:Y:S01]  /*43a0*/  FADD.FTZ R41, R26, R157 ;  /* 0x0000009d1a297221 */ /* 0x002fe20000010000 */
[----:B------:R-:W-:-:S02]  /*43b0*/  F2FP.BF16.F32.PACK_AB R154, R154, R33 ;  /* 0x000000219a9a723e */ /* 0x000fc400000010ff */
[----:B------:R-:W-:Y:S01]  /*43c0*/  FADD.FTZ R43, R21, R0 ;  /* 0x00000000152b7221 */ /* 0x000fe20000010000 */
[----:B--2---:R-:W-:Y:S01]  /*43d0*/  FADD.FTZ R0, R32, R41 ;  /* 0x0000002920007221 */ /* 0x004fe20000010000 */
[----:B------:R-:W-:Y:S01]  /*43e0*/  F2FP.BF16.F32.PACK_AB R157, R157, R26 ;  /* 0x0000001a9d9d723e */ /* 0x000fe200000010ff */
[----:B------:R-:W1:Y:S01]  /*43f0*/  MUFU.EX2 R153, R24 ;  /* 0x0000001800997308 */ /* 0x000e620000000800 */
[C---:B------:R-:W-:Y:S01]  /*4400*/  FADD.FTZ R43, R148.reuse, R43 ;  /* 0x0000002b942b7221 */ /* 0x040fe20000010000 */
[C---:B0-----:R-:W-:Y:S01]  /*4410*/  FADD.FTZ R41, R159.reuse, R0 ;  /* 0x000000009f297221 */ /* 0x041fe20000010000 */
[----:B------:R-:W-:Y:S02]  /*4420*/  F2FP.BF16.F32.PACK_AB R148, R148, R21 ;  /* 0x000000159494723e */ /* 0x000fe400000010ff */
[----:B------:R-:W-:-:S03]  /*4430*/  F2FP.BF16.F32.PACK_AB R159, R159, R32 ;  /* 0x000000209f9f723e */ /* 0x000fc600000010ff */
[----:B------:R-:W0:Y:S01]  /*4440*/  MUFU.EX2 R38, R38 ;  /* 0x0000002600267308 */ /* 0x000e220000000800 */
[----:B----4-:R-:W-:-:S07]  /*4450*/  FADD.FTZ R0, R34, R41 ;  /* 0x0000002922007221 */ /* 0x010fce0000010000 */
[----:B------:R2:W-:Y:S01]  /*4460*/  MUFU.EX2 R151, R2 ;  /* 0x0000000200977308 */ /* 0x0005e20000000800 */
[C---:B-1----:R-:W-:Y:S01]  /*4470*/  FADD.FTZ R41, R153.reuse, R0 ;  /* 0x0000000099297221 */ /* 0x042fe20000010000 */
[----:B------:R-:W-:-:S06]  /*4480*/  F2FP.BF16.F32.PACK_AB R153, R153, R34 ;  /* 0x000000229999723e */ /* 0x000fcc00000010ff */
[----:B------:R-:W1:Y:S01]  /*4490*/  MUFU.EX2 R42, R42 ;  /* 0x0000002a002a7308 */ /* 0x000e620000000800 */
[----:B--2---:R-:W-:Y:S01]  /*44a0*/  FADD.FTZ R2, R76, R43 ;  /* 0x0000002b4c027221 */ /* 0x004fe20000010000 */
[----:B0-----:R-:W-:-:S03]  /*44b0*/  FADD.FTZ R0, R38, R41 ;  /* 0x0000002926007221 */ /* 0x001fc60000010000 */
[----:B------:R-:W-:Y:S01]  /*44c0*/  FADD.FTZ R43, R31, R2 ;  /* 0x000000021f2b7221 */ /* 0x000fe20000010000 */
[C---:B------:R-:W-:Y:S01]  /*44d0*/  FADD.FTZ R41, R155.reuse, R0 ;  /* 0x000000009b297221 */ /* 0x040fe20000010000 */
[----:B------:R-:W-:Y:S01]  /*44e0*/  F2FP.BF16.F32.PACK_AB R155, R155, R38 ;  /* 0x000000269b9b723e */ /* 0x000fe200000010ff */
[----:B------:R-:W0:Y:S01]  /*44f0*/  MUFU.EX2 R46, R46 ;  /* 0x0000002e002e7308 */ /* 0x000e220000000800 */
[----:B------:R-:W-:-:S04]  /*4500*/  FADD.FTZ R2, R72, R43 ;  /* 0x0000002b48027221 */ /* 0x000fc80000010000 */
[----:B------:R-:W-:-:S03]  /*4510*/  FADD.FTZ R43, R29, R2 ;  /* 0x000000021d2b7221 */ /* 0x000fc60000010000 */
[----:B------:R-:W2:Y:S01]  /*4520*/  MUFU.EX2 R60, R60 ;  /* 0x0000003c003c7308 */ /* 0x000ea20000000800 */
[----:B------:R-:W-:Y:S01]  /*4530*/  FADD.FTZ R2, R52, R43 ;  /* 0x0000002b34027221 */ /* 0x000fe20000010000 */
[----:B-1----:R-:W-:-:S03]  /*4540*/  FADD.FTZ R0, R42, R41 ;  /* 0x000000292a007221 */ /* 0x002fc60000010000 */
[----:B------:R-:W-:Y:S01]  /*4550*/  FADD.FTZ R43, R35, R2 ;  /* 0x00000002232b7221 */ /* 0x000fe20000010000 */
[C---:B------:R-:W-:Y:S01]  /*4560*/  FADD.FTZ R7, R149.reuse, R0 ;  /* 0x0000000095077221 */ /* 0x040fe20000010000 */
[----:B------:R-:W-:Y:S01]  /*4570*/  F2FP.BF16.F32.PACK_AB R149, R149, R42 ;  /* 0x0000002a9595723e */ /* 0x000fe200000010ff */
[----:B------:R-:W1:Y:S01]  /*4580*/  MUFU.EX2 R37, R28 ;  /* 0x0000001c00257308 */ /* 0x000e620000000800 */
[----:B------:R-:W-:Y:S01]  /*4590*/  FADD.FTZ R2, R56, R43 ;  /* 0x0000002b38027221 */ /* 0x000fe20000010000 */
[----:B0-----:R-:W-:-:S03]  /*45a0*/  FADD.FTZ R0, R46, R7 ;  /* 0x000000072e007221 */ /* 0x001fc60000010000 */
[----:B------:R-:W-:Y:S01]  /*45b0*/  FADD.FTZ R11, R25, R2 ;  /* 0x00000002190b7221 */ /* 0x000fe20000010000 */
[C---:B------:R-:W-:Y:S01]  /*45c0*/  FADD.FTZ R7, R151.reuse, R0 ;  /* 0x0000000097077221 */ /* 0x040fe20000010000 */
[----:B------:R-:W-:Y:S01]  /*45d0*/  F2FP.BF16.F32.PACK_AB R151, R151, R46 ;  /* 0x0000002e9797723e */ /* 0x000fe200000010ff */
[----:B------:R-:W0:Y:S01]  /*45e0*/  MUFU.EX2 R50, R50 ;  /* 0x0000003200327308 */ /* 0x000e220000000800 */
[----:B--2---:R-:W-:-:S07]  /*45f0*/  FADD.FTZ R2, R60, R11 ;  /* 0x0000000b3c027221 */ /* 0x004fce0000010000 */
[----:B------:R-:W2:Y:S01]  /*4600*/  MUFU.EX2 R64, R64 ;  /* 0x0000004000407308 */ /* 0x000ea20000000800 */
[C---:B-1----:R-:W-:Y:S01]  /*4610*/  FADD.FTZ R11, R37.reuse, R2 ;  /* 0x00000002250b7221 */ /* 0x042fe20000010000 */
[----:B------:R-:W-:-:S06]  /*4620*/  F2FP.BF16.F32.PACK_AB R142, R37, R60 ;  /* 0x0000003c258e723e */ /* 0x000fcc00000010ff */
[----:B------:R-:W1:Y:S01]  /*4630*/  MUFU.EX2 R145, R6 ;  /* 0x0000000600917308 */ /* 0x000e620000000800 */
[----:B0-----:R-:W-:-:S07]  /*4640*/  FADD.FTZ R0, R50, R7 ;  /* 0x0000000732007221 */ /* 0x001fce0000010000 */
[----:B------:R-:W0:Y:S01]  /*4650*/  MUFU.EX2 R39, R39 ;  /* 0x0000002700277308 */ /* 0x000e220000000800 */
[----:B--2---:R-:W-:-:S07]  /*4660*/  FADD.FTZ R2, R64, R11 ;  /* 0x0000000b40027221 */ /* 0x004fce0000010000 */
[----:B------:R-:W2:Y:S01]  /*4670*/  MUFU.EX2 R54, R54 ;  /* 0x0000003600367308 */ /* 0x000ea20000000800 */
[C---:B-1----:R-:W-:Y:S01]  /*4680*/  FADD.FTZ R7, R145.reuse, R0 ;  /* 0x0000000091077221 */ /* 0x042fe20000010000 */
[----:B------:R-:W-:-:S06]  /*4690*/  F2FP.BF16.F32.PACK_AB R145, R145, R50 ;  /* 0x000000329191723e */ /* 0x000fcc00000010ff */
[----:B------:R-:W1:Y:S01]  /*46a0*/  MUFU.EX2 R68, R68 ;  /* 0x0000004400447308 */ /* 0x000e620000000800 */
[C---:B0-----:R-:W-:Y:S01]  /*46b0*/  FADD.FTZ R11, R39.reuse, R2 ;  /* 0x00000002270b7221 */ /* 0x041fe20000010000 */
[----:B------:R-:W-:-:S06]  /*46c0*/  F2FP.BF16.F32.PACK_AB R136, R39, R64 ;  /* 0x000000402788723e */ /* 0x000fcc00000010ff */
[----:B------:R0:W3:Y:S01]  /*46d0*/  MUFU.EX2 R147, R10 ;  /* 0x0000000a00937308 */ /* 0x0000e20000000800 */
[----:B--2---:R-:W-:-:S07]  /*46e0*/  FADD.FTZ R0, R54, R7 ;  /* 0x0000000736007221 */ /* 0x004fce0000010000 */
[----:B------:R-:W2:Y:S01]  /*46f0*/  MUFU.EX2 R58, R58 ;  /* 0x0000003a003a7308 */ /* 0x000ea20000000800 */
[----:B-1----:R-:W-:Y:S01]  /*4700*/  FADD.FTZ R2, R68, R11 ;  /* 0x0000000b44027221 */ /* 0x002fe20000010000 */
[----:B------:R-:W-:Y:S01]  /*4710*/  F2FP.BF16.F32.PACK_AB R138, R15, R68 ;  /* 0x000000440f8a723e */ /* 0x000fe200000010ff */
[----:B0-----:R-:W-:Y:S02]  /*4720*/  VIADD R10, R79, 0xfffffffe ;  /* 0xfffffffe4f0a7836 */ /* 0x001fe40000000000 */
[----:B------:R-:W-:-:S03]  /*4730*/  FADD.FTZ R7, R15, R2 ;  /* 0x000000020f077221 */ /* 0x000fc60000010000 */
[----:B------:R-:W0:Y:S01]  /*4740*/  MUFU.EX2 R141, R12 ;  /* 0x0000000c008d7308 */ /* 0x000e220000000800 */
[C---:B---3--:R-:W-:Y:S01]  /*4750*/  FADD.FTZ R11, R147.reuse, R0 ;  /* 0x00000000930b7221 */ /* 0x048fe20000010000 */
[----:B------:R-:W-:-:S06]  /*4760*/  F2FP.BF16.F32.PACK_AB R147, R147, R54 ;  /* 0x000000369393723e */ /* 0x000fcc00000010ff */
        /* <DEDUP_REMOVED lines=14> */
[----:B------:R-:W-:-:S03]  /*4850*/  F2FP.BF16.F32.PACK_AB R137, R137, R66 ;  /* 0x000000428989723e */ /* 0x000fc600000010ff */
[----:B--2---:R-:W-:-:S04]  /*4860*/  FADD.FTZ R6, R70, R11 ;  /* 0x0000000b46067221 */ /* 0x004fc80000010000 */
[C---:B0-----:R-:W-:Y:S01]  /*4870*/  FADD.FTZ R6, R27.reuse, R6 ;  /* 0x000000061b067221 */ /* 0x041fe20000010000 */
[----:B------:R-:W-:Y:S01]  /*4880*/  F2FP.BF16.F32.PACK_AB R139, R27, R70 ;  /* 0x000000461b8b723e */ /* 0x000fe200000010ff */
[----:B------:R-:W-:Y:S06]  /*4890*/  @P2 BRA `(.L_x_1152) ;  /* 0x0000000000442947 */ /* 0x000fec0003800000 */
        /* <DEDUP_REMOVED lines=10> */
.L_x_1153:
[----:B------:R-:W-:-:S11]  /*4940*/  UISETP.NE.AND UP2, UPT, UR5, 0x1, UPT ;  /* 0x000000010500788c */ /* 0x000fd6000bf45270 */
[----:B------:R-:W-:Y:S02]  /*4950*/  @UP2 ULDC.64 UR6, c[0x0][0x9e8] ;  /* 0x00027a0000062ab9 */ /* 0x000fe40000000a00 */
[----:B------:R-:W-:-:S04]  /*4960*/  UIMAD.WIDE.U32 UR10, UR15, UR6, URZ ;  /* 0x000000060f0a72a5 */ /* 0x000fc8000f8e003f */
[----:B------:R-:W-:-:S12]  /*4970*/  @UP2 USHF.R.U32.HI UR15, URZ, UR7, UR11 ;  /* 0x000000073f0f2299 */ /* 0x000fd8000801160b */
.L_x_1154:
[----:B------:R-:W-:-:S04]  /*4980*/  UIMAD UR5, UR15, UR5, UR5 ;  /* 0x000000050f0572a4 */ /* 0x000fc8000f8e0205 */
[----:B------:R-:W-:-:S04]  /*4990*/  UISETP.LT.AND UP2, UPT, UR4, UR5, UPT ;  /* 0x000000050400728c */ /* 0x000fc8000bf41270 */
[----:B------:R-:W-:-:S12]  /*49a0*/  USEL UR4, UR4, UR5, UP2 ;  /* 0x0000000504047287 */ /* 0x000fd80009000000 */
.L_x_1152:
[----:B------:R-:W-:Y:S01]  /*49b0*/  UIMAD.WIDE UR4, UR4, 0x2aaaaaab, URZ ;  /* 0x2aaaaaab040478a5 */ /* 0x000fe2000f8e023f */
[----:B------:R-:W-:Y:S01]  /*49c0*/  IMAD.MOV.U32 R2, RZ, RZ, 0x3f800000 ;  /* 0x3f800000ff027424 */ /* 0x000fe200078e00ff */
[----:B------:R-:W-:Y:S01]  /*49d0*/  CS2R R86, SRZ ;  /* 0x0000000000567805 */ /* 0x000fe2000001ff00 */
[----:B------:R-:W-:Y:S01]  /*49e0*/  IMAD.MOV.U32 R0, RZ, RZ, 0x3f800000 ;  /* 0x3f800000ff007424 */ /* 0x000fe200078e00ff */
[----:B------:R-:W-:Y:S01]  /*49f0*/  USHF.R.U32.HI UR4, URZ, 0x1f, UR5 ;  /* 0x0000001f3f047899 */ /* 0x000fe20008011605 */
[----:B------:R-:W-:Y:S02]  /*4a00*/  CS2R R84, SRZ ;  /* 0x0000000000547805 */ /* 0x000fe4000001ff00 */
[----:B------:R-:W-:Y:S02]  /*4a10*/  CS2R R82, SRZ ;  /* 0x0000000000527805 */ /* 0x000fe4000001ff00 */
[----:B------:R-:W-:Y:S01]  /*4a20*/  CS2R R80, SRZ ;  /* 0x0000000000507805 */ /* 0x000fe2000001ff00 */
[----:B------:R-:W-:Y:S01]  /*4a30*/  ULEA.HI.SX32 UR4, UR5, UR4, 0x1c ;  /* 0x0000000405047291 */ /* 0x000fe2000f8fe23f */
[----:B------:R-:W-:-:S02]  /*4a40*/  CS2R R78, SRZ ;  /* 0x00000000004e7805 */ /* 0x000fc4000001ff00 */
[----:B------:R-:W-:Y:S02]  /*4a50*/  CS2R R76, SRZ ;  /* 0x00000000004c7805 */ /* 0x000fe4000001ff00 */
[----:B------:R-:W-:Y:S01]  /*4a60*/  CS2R R74, SRZ ;  /* 0x00000000004a7805 */ /* 0x000fe2000001ff00 */
[----:B------:R-:W-:Y:S01]  /*4a70*/  UISETP.LT.AND UP2, UPT, UR61, UR4, UPT ;  /* 0x000000043d00728c */ /* 0x000fe2000bf41270 */
[----:B------:R-:W-:Y:S02]  /*4a80*/  CS2R R72, SRZ ;  /* 0x0000000000487805 */ /* 0x000fe4000001ff00 */
[----:B------:R-:W-:Y:S02]  /*4a90*/  CS2R R70, SRZ ;  /* 0x0000000000467805 */ /* 0x000fe4000001ff00 */
[----:B------:R-:W-:Y:S01]  /*4aa0*/  CS2R R68, SRZ ;  /* 0x0000000000447805 */ /* 0x000fe2000001ff00 */
[----:B------:R-:W-:Y:S01]  /*4ab0*/  USEL UR58, UR61, UR4, !UP2 ;  /* 0x000000043d3a7287 */ /* 0x000fe2000d000000 */
[----:B------:R-:W-:-:S02]  /*4ac0*/  CS2R R66, SRZ ;  /* 0x0000000000427805 */ /* 0x000fc4000001ff00 */
[----:B------:R-:W-:Y:S02]  /*4ad0*/  CS2R R64, SRZ ;  /* 0x0000000000407805 */ /* 0x000fe4000001ff00 */
[----:B------:R-:W-:Y:S02]  /*4ae0*/  CS2R R62, SRZ ;  /* 0x00000000003e7805 */ /* 0x000fe4000001ff00 */
[----:B------:R-:W-:Y:S02]  /*4af0*/  CS2R R60, SRZ ;  /* 0x00000000003c7805 */ /* 0x000fe4000001ff00 */
[----:B------:R-:W-:Y:S02]  /*4b00*/  CS2R R58, SRZ ;  /* 0x00000000003a7805 */ /* 0x000fe4000001ff00 */
[----:B------:R-:W-:Y:S02]  /*4b10*/  ISETP.GE.AND P2, PT, R10, UR58, PT ;  /* 0x0000003a0a007c0c */ /* 0x000fe4000bf46270 */
        /* <DEDUP_REMOVED lines=16> */
[----:B------:R-:W-:Y:S01]  /*4c20*/  CS2R R24, SRZ ;  /* 0x0000000000187805 */ /* 0x000fe2000001ff00 */
[----:B------:R-:W-:Y:S06]  /*4c30*/  @!P2 BRA `(.L_x_1155) ;  /* 0x0000002c0064a947 */ /* 0x000fec0003800000 */
[----:B------:R-:W-:Y:S01]  /*4c40*/  IMAD.MOV.U32 R2, RZ, RZ, 0x3f800000 ;  /* 0x3f800000ff027424 */ /* 0x000fe200078e00ff */
[----:B------:R-:W-:Y:S01]  /*4c50*/  ULDC UR59, c[0x0][0x9e4] ;  /* 0x00027900003b7ab9 */ /* 0x000fe20000000800 */
[----:B------:R-:W-:-:S07]  /*4c60*/  IMAD.MOV.U32 R87, RZ, RZ, RZ ;  /* 0x000000ffff577224 */ /* 0x000fce00078e00ff */
.L_x_1172:
[----:B------:R-:W-:-:S04]  /*4c70*/  UIADD3 UR4, UR36, 0x1, URZ ;  /* 0x0000000124047890 */ /* 0x000fc8000fffe03f */
[----:B------:R-:W-:-:S04]  /*4c80*/  UISETP.NE.AND UP2, UPT, UR4, 0x2, UPT ;  /* 0x000000020400788c */ /* 0x000fc8000bf45270 */
[----:B------:R-:W-:Y:S02]  /*4c90*/  USEL UR7, URZ, 0x1, UP2 ;  /* 0x000000013f077887 */ /* 0x000fe40009000000 */
[----:B------:R-:W-:Y:S02]  /*4ca0*/  USEL UR4, UR4, URZ, UP2 ;  /* 0x0000003f04047287 */ /* 0x000fe40009000000 */
[----:B------:R-:W-:Y:S01]  /*4cb0*/  ULOP3.LUT UR7, UR38, UR7, URZ, 0x3c, !UPT ;  /* 0x0000000726077292 */ /* 0x000fe2000f8e3c3f */
[----:B------:R-:W-:Y:S11]  /*4cc0*/  @!P0 BRA `(.L_x_1156) ;  /* 0x0000000000048947 */ /* 0x000ff60003800000 */
[----:B------:R-:W-:Y:S01]  /*4cd0*/  BPT.TRAP 0x1 ;  /* 0x000000040000795c */ /* 0x000fe20000300000 */
.L_x_1156:
[----:B------:R-:W-:Y:S01]  /*4ce0*/  ULEA UR6, UR4, UR37, 0x3 ;  /* 0x0000002504067291 */ /* 0x000fe2000f8e183f */
[----:B------:R-:W-:-:S05]  /*4cf0*/  IMAD.U32 R9, RZ, RZ, UR7 ;  /* 0x00000007ff097e24 */ /* 0x000fca000f8e00ff */
[----:B------:R-:W-:-:S04]  /*4d00*/  SHF.L.U32 R9, R9, 0x1f, RZ ;  /* 0x0000001f09097819 */ /* 0x000fc800000006ff */
[----:B------:R0:W1:Y:S01]  /*4d10*/  SYNCS.PHASECHK.TRANS64.TRYWAIT P2, [UR6+0x2a830], R9 ;  /* 0x02a83009ff0075a7 */ /* 0x0000620008040146 */
[----:B------:R-:W-:Y:S05]  /*4d20*/  @!P0 BRA `(.L_x_1157) ;  /* 0x0000000000048947 */ /* 0x000fea0003800000 */
[----:B------:R-:W-:Y:S01]  /*4d30*/  BPT.TRAP 0x1 ;  /* 0x000000040000795c */ /* 0x000fe20000300000 */
.L_x_1157:
[----:B-1----:R-:W-:Y:S05]  /*4d40*/  @P2 BRA `(.L_x_1158) ;  /* 0x0000000000082947 */ /* 0x002fea0003800000 */
[----:B------:R-:W1:Y:S02]  /*4d50*/  SYNCS.PHASECHK.TRANS64.TRYWAIT P2, [UR6+0x2a830], R9 ;  /* 0x02a83009ff0075a7 */ /* 0x000e640008040146 */
[----:B-1----:R-:W-:Y:S05]  /*4d60*/  @!P2 BRA `(.L_x_1159) ;  /* 0x0000012c0070a947 */ /* 0x002fea0003800000 */
.L_x_1158:
        /* <DEDUP_REMOVED lines=39> */
[----:B------:R-:W-:Y:S01]  /*4fe0*/  UMOV UR52, UR56 ;  /* 0x0000003800347c82 */ /* 0x000fe20008000000 */
[----:B------:R-:W-:Y:S01]  /*4ff0*/  UMOV UR53, UR57 ;  /* 0x0000003900357c82 */ /* 0x000fe20008000000 */
        /* <DEDUP_REMOVED lines=90> */
.L_x_1160:
[----:B------:R-:W-:Y:S01]  /*55a0*/  ULEA UR5, UR36, UR37, 0x3 ;  /* 0x0000002524057291 */ /* 0x000fe2000f8e183f */
[----:B------:R-:W-:-:S05]  /*55b0*/  IMAD.U32 R0, RZ, RZ, UR38 ;  /* 0x00000026ff007e24 */ /* 0x000fca000f8e00ff */
[----:B------:R-:W-:-:S04]  /*55c0*/  SHF.L.U32 R0, R0, 0x1f, RZ ;  /* 0x0000001f00007819 */ /* 0x000fc800000006ff */
[----:B------:R2:W3:Y:S01]  /*55d0*/  SYNCS.PHASECHK.TRANS64.TRYWAIT P2, [UR5+0x2a850], R0 ;  /* 0x02a85000ff0075a7 */ /* 0x0004e20008040145 */
[----:B------:R-:W-:Y:S05]  /*55e0*/  @!P0 BRA `(.L_x_1161) ;  /* 0x0000000000048947 */ /* 0x000fea0003800000 */
[----:B------:R-:W-:Y:S01]  /*55f0*/  BPT.TRAP 0x1 ;  /* 0x000000040000795c */ /* 0x000fe20000300000 */
.L_x_1161:
[----:B---3--:R-:W-:Y:S05]  /*5600*/  @P2 BRA `(.L_x_1162) ;  /* 0x0000000000082947 */ /* 0x008fea0003800000 */
[----:B------:R-:W3:Y:S02]  /*5610*/  SYNCS.PHASECHK.TRANS64.TRYWAIT P2, [UR5+0x2a850], R0 ;  /* 0x02a85000ff0075a7 */ /* 0x000ee40008040145 */
[----:B---3--:R-:W-:Y:S05]  /*5620*/  @!P2 BRA `(.L_x_1163) ;  /* 0x000001240058a947 */ /* 0x008fea0003800000 */
.L_x_1162:
[----:B------:R-:W-:Y:S01]  /*5630*/  UIADD3 UR10, UR37, 0x400, URZ ;  /* 0x00000400250a7890 */ /* 0x000fe2000fffe03f */
[----:B------:R-:W-:Y:S01]  /*5640*/  WARPGROUP.ARRIVE ;  /* 0x00000000000079c5 */ /* 0x000fe20000000000 */
[----:B------:R-:W-:Y:S01]  /*5650*/  UMOV UR11, 0x40000040 ;  /* 0x40000040000b7882 */ /* 0x000fe20000000000 */
[----:B------:R-:W-:Y:S01]  /*5660*/  PLOP3.LUT P2, PT, PT, PT, UP0, 0x80, 0x0 ;  /* 0x000000000000781c */ /* 0x000fe20003f4f008 */
[----:B------:R-:W-:Y:S01]  /*5670*/  USHF.R.U32.HI UR10, URZ, 0x4, UR10 ;  /* 0x000000043f0a7899 */ /* 0x000fe2000801160a */
[----:B------:R-:W-:Y:S01]  /*5680*/  PLOP3.LUT P3, PT, PT, PT, UP0, 0x80, 0x0 ;  /* 0x000000000000781c */ /* 0x000fe20003f6f008 */
[----:B------:R-:W-:Y:S01]  /*5690*/  VIADD R21, R19, UR39 ;  /* 0x0000002713157c36 */ /* 0x000fe20008000000 */
[----:B------:R-:W-:Y:S01]  /*56a0*/  ULDC UR15, c[0x0][0x9dc] ;  /* 0x00027700000f7ab9 */ /* 0x000fe20000000800 */
[----:B------:R-:W-:Y:S01]  /*56b0*/  ULOP3.LUT UR10, UR10, 0x3fff, URZ, 0xc0, !UPT ;  /* 0x00003fff0a0a7892 */ /* 0x000fe2000f8ec03f */
[----:B0-2---:R-:W-:-:S03]  /*56c0*/  IMAD.U32 R0, RZ, RZ, UR6 ;  /* 0x00000006ff007e24 */ /* 0x005fc6000f8e00ff */
[----:B------:R-:W-:Y:S01]  /*56d0*/  ULOP3.LUT UR10, UR10, 0x3000000, URZ, 0xfc, !UPT ;  /* 0x030000000a0a7892 */ /* 0x000fe2000f8efc3f */
[----:B------:R-:W-:-:S03]  /*56e0*/  @!P1 VIADD R0, R0, 0x2a840 ;  /* 0x0002a84000009836 */ /* 0x000fc60000000000 */
[----:B------:R-:W-:Y:S02]  /*56f0*/  UIMAD UR14, UR36, 0x600, UR10 ;  /* 0x00000600240e78a4 */ /* 0x000fe4000f8e020a */
[----:B------:R-:W-:-:S05]  /*5700*/  @!P1 PRMT R0, RZ, 0x654, R0 ;  /* 0x00000654ff009816 */ /* 0x000fca0000000000 */
[----:B------:R-:W-:Y:S02]  /*5710*/  UMOV UR10, UR14 ;  /* 0x0000000e000a7c82 */ /* 0x000fe40008000000 */
        /* <DEDUP_REMOVED lines=22> */
[----:B------:R-:W-:Y:S02]  /*5880*/  UMOV UR11, 0x40000040 ;  /* 0x40000040000b7882 */ /* 0x000fe40000000000 */
[----:B------:R-:W-:Y:S01]  /*5890*/  UMOV UR14, UR15 ;  /* 0x0000000f000e7c82 */ /* 0x000fe20008000000 */
[----:B------:R-:W-:Y:S01]  /*58a0*/  ULDC UR15, c[0x0][0x9e0] ;  /* 0x00027800000f7ab9 */ /* 0x000fe20000000800 */
[----:B------:R-:W-:Y:S01]  /*58b0*/  ULOP3.LUT UR6, URZ, UR14, URZ, 0x33, !UPT ;  /* 0x0000000e3f067292 */ /* 0x000fe2000f8e333f */
[----:B------:R-:W-:Y:S02]  /*58c0*/  WARPGROUP.DEPBAR.LE gsb0, 0x0 ;  /* 0x00008000000079c5 */ /* 0x000fe40000010000 */
[----:B------:R-:W-:-:S06]  /*58d0*/  WARPGROUP.ARRIVE ;  /* 0x00000000000079c5 */ /* 0x000fcc0000000000 */
[----:B------:R-:W-:Y:S01]  /*58e0*/  HGMMA.64x128x16.F32.BF16 R24, R136, gdesc[UR8].tnspB, R24, gsb0 ;  /* 0x41e0000888187df0 */ /* 0x000fe20008001818 */
[----:B------:R-:W-:Y:S02]  /*58f0*/  @UP0 ULDC UR10, c[0x0][0x44c] ;  /* 0x00011300000a0ab9 */ /* 0x000fe40000000800 */
[----:B------:R-:W-:Y:S01]  /*5900*/  @P2 IMAD.HI.U32 R2, R21, UR10, RZ ;  /* 0x0000000a15022c27 */ /* 0x000fe2000f8e00ff */
[----:B------:R-:W-:Y:S01]  /*5910*/  @UP0 ULDC UR10, c[0x0][0x450] ;  /* 0x00011400000a0ab9 */ /* 0x000fe20000000800 */
[----:B------:R-:W-:-:S03]  /*5920*/  PLOP3.LUT P2, PT, PT, PT, UP1, 0x40, 0x0 ;  /* 0x000000000000781c */ /* 0x000fc60003f4e818 */
[----:B------:R-:W-:-:S05]  /*5930*/  @P3 SHF.R.U32.HI R21, RZ, UR10, R2 ;  /* 0x0000000aff153c19 */ /* 0x000fca0008011602 */
[----:B------:R-:W0:Y:S01]  /*5940*/  SHFL.IDX PT, R2, R21, RZ, 0x1c1f ;  /* 0x001c1fff15027589 */ /* 0x000e2200000e0000 */
[----:B------:R-:W-:Y:S02]  /*5950*/  WARPGROUP.DEPBAR.LE gsb0, 0x0 ;  /* 0x00008000000079c5 */ /* 0x000fe40000010000 */
[----:B------:R-:W-:Y:S01]  /*5960*/  IMAD R139, R10, -0x60, RZ ;  /* 0xffffffa00a8b7824 */ /* 0x000fe200078e02ff */
[----:B------:R2:W-:Y:S03]  /*5970*/  @!P1 SYNCS.ARRIVE.TRANS64.RED.A1T0 RZ, [R0+URZ], RZ ;  /* 0x000000ff00ff99a7 */ /* 0x0005e6000810043f */
[----:B-1----:R-:W-:Y:S01]  /*5980*/  IMAD.IADD R9, R139, 0x1, -R18 ;  /* 0x000000018b097824 */ /* 0x002fe200078e0a12 */
[----:B--2---:R-:W-:-:S04]  /*5990*/  IADD3 R0, -R18, 0x1, R139 ;  /* 0x0000000112007810 */ /* 0x004fc80007ffe18b */
[----:B------:R-:W-:-:S05]  /*59a0*/  IADD3 R0, -R17, R0, R16 ;  /* 0x0000000011007210 */ /* 0x000fca0007ffe110 */
[C---:B------:R-:W-:Y:S02]  /*59b0*/  VIADD R141, R0.reuse, UR15 ;  /* 0x0000000f008d7c36 */ /* 0x040fe40008000000 */
[----:B------:R-:W-:Y:S02]  /*59c0*/  VIADD R143, R0, UR6 ;  /* 0x00000006008f7c36 */ /* 0x000fe40008000000 */
[--C-:B0-----:R-:W-:Y:S02]  /*59d0*/  IMAD.IADD R11, R141, 0x1, R2.reuse ;  /* 0x000000018d0b7824 */ /* 0x101fe400078e0202 */
[----:B------:R-:W-:Y:S01]  /*59e0*/  IMAD.IADD R15, R143, 0x1, R2 ;  /* 0x000000018f0f7824 */ /* 0x000fe200078e0202 */
[----:B------:R-:W-:Y:S06]  /*59f0*/  @P2 BRA `(.L_x_1164) ;  /* 0x0000000000542947 */ /* 0x000fec0003800000 */
[----:B------:R-:W-:Y:S01]  /*5a00*/  IADD3 R0, -R17, R16, R2 ;  /* 0x0000001011007210 */ /* 0x000fe20007ffe102 */
[----:B------:R-:W-:Y:S03]  /*5a10*/  BSSY B0, `(.L_x_1165) ;  /* 0x0000010000007945 */ /* 0x000fe60003800000 */
        /* <DEDUP_REMOVED lines=10> */
.L_x_1166:
[----:B------:R-:W-:-:S05]  /*5ac0*/  IMAD.U32 R2, RZ, RZ, UR59 ;  /* 0x0000003bff027e24 */ /* 0x000fca000f8e00ff */
[----:B------:R-:W-:-:S13]  /*5ad0*/  ISETP.NE.AND P2, PT, R2, 0x1, PT ;  /* 0x000000010200780c */ /* 0x000fda0003f45270 */
[----:B------:R-:W0:Y:S02]  /*5ae0*/  @P2 LDC.64 R12, c[0x0][0x9e8] ;  /* 0x00027a00ff0c2b82 */ /* 0x000e240000000a00 */
[----:B0-----:R-:W-:-:S05]  /*5af0*/  @P2 IMAD.HI.U32 R12, R0, R12, RZ ;  /* 0x0000000c000c2227 */ /* 0x001fca00078e00ff */
[----:B------:R-:W-:-:S07]  /*5b00*/  @P2 SHF.R.U32.HI R0, RZ, R13, R12 ;  /* 0x0000000dff002219 */ /* 0x000fce000001160c */
.L_x_1167:
[----:B------:R-:W-:Y:S05]  /*5b10*/  BSYNC B0 ;  /* 0x0000000000007941 */ /* 0x000fea0003800000 */
.L_x_1165:
[----:B------:R-:W-:-:S05]  /*5b20*/  IMAD R0, R0, R2, R9 ;  /* 0x0000000200007224 */ /* 0x000fca00078e0209 */
[----:B------:R-:W-:Y:S02]  /*5b30*/  VIADDMNMX R11, R0, R2, R11, PT ;  /* 0x00000002000b7246 */ /* 0x000fe4000380010b */
[----:B------:R-:W-:-:S07]  /*5b40*/  VIMNMX R15, R15, R0, !PT ;  /* 0x000000000f0f7248 */ /* 0x000fce0007fe0100 */
.L_x_1164:
[C---:B------:R-:W-:Y:S01]  /*5b50*/  ISETP.GE.AND P2, PT, R139.reuse, 0x2, PT ;  /* 0x000000028b00780c */ /* 0x040fe20003f46270 */
[----:B------:R-:W0:Y:S01]  /*5b60*/  SHFL.IDX PT, R12, R21, 0x1, 0x1c1f ;  /* 0x003c1f00150c7f89 */ /* 0x000e2200000e0000 */
        /* <DEDUP_REMOVED lines=117> */
[----:B------:R-:W-:-:S13]  /*62c0*/  PLOP3.LUT P6, PT, PT, PT, UP1, 0x40, 0x0 ;  /* 0x000000000000781c */ /* 0x000fda0003fce818 */
[----:B------:R-:W-:Y:S05]  /*62d0*/  @P6 BRA `(.L_x_1168) ;  /* 0x0000000000546947 */ /* 0x000fea0003800000 */
        /* <DEDUP_REMOVED lines=12> */
.L_x_1170:
[----:B------:R-:W-:-:S05]  /*63a0*/  IMAD.U32 R150, RZ, RZ, UR59 ;  /* 0x0000003bff967e24 */ /* 0x000fca000f8e00ff */
[----:B------:R-:W-:-:S13]  /*63b0*/  ISETP.NE.AND P6, PT, R150, 0x1, PT ;  /* 0x000000019600780c */ /* 0x000fda0003fc5270 */
[----:B------:R-:W0:Y:S02]  /*63c0*/  @P6 LDC.64 R12, c[0x0][0x9e8] ;  /* 0x00027a00ff0c6b82 */ /* 0x000e240000000a00 */
[----:B0-----:R-:W-:-:S05]  /*63d0*/  @P6 IMAD.HI.U32 R12, R21, R12, RZ ;  /* 0x0000000c150c6227 */ /* 0x001fca00078e00ff */
[----:B------:R-:W-:-:S07]  /*63e0*/  @P6 SHF.R.U32.HI R21, RZ, R13, R12 ;  /* 0x0000000dff156219 */ /* 0x000fce000001160c */
.L_x_1171:
[----:B------:R-:W-:Y:S05]  /*63f0*/  BSYNC B0 ;  /* 0x0000000000007941 */ /* 0x000fea0003800000 */
.L_x_1169:
[----:B------:R-:W-:-:S05]  /*6400*/  IMAD R12, R21, R150, R9 ;  /* 0x00000096150c7224 */ /* 0x000fca00078e0209 */
[----:B------:R-:W-:Y:S02]  /*6410*/  VIADDMNMX R11, R12, R150, R11, PT ;  /* 0x000000960c0b7246 */ /* 0x000fe4000380010b */
[----:B------:R-:W-:-:S07]  /*6420*/  VIMNMX R15, R15, R12, !PT ;  /* 0x0000000c0f0f7248 */ /* 0x000fce0007fe0100 */
.L_x_1168:
[C---:B------:R-:W-:Y:S01]  /*6430*/  ISETP.GT.AND P2, PT, R15.reuse, 0x1, !P2 ;  /* 0x000000010f00780c */ /* 0x040fe20005744270 */
[----:B------:R-:W-:Y:S01]  /*6440*/  UMOV UR38, UR7 ;  /* 0x0000000700267c82 */ /* 0x000fe20008000000 */
[----:B------:R-:W-:Y:S01]  /*6450*/  ISETP.GT.AND P3, PT, R15, 0x8, !P3 ;  /* 0x000000080f00780c */ /* 0x000fe20005f64270 */
[----:B------:R-:W-:Y:S01]  /*6460*/  UMOV UR36, UR4 ;  /* 0x0000000400247c82 */ /* 0x000fe20008000000 */
        /* <DEDUP_REMOVED lines=37> */
[----:B------:R-:W-:Y:S02]  /*66c0*/  ISETP.NE.AND P6, PT, R156, RZ, PT ;  /* 0x000000ff9c00720c */ /* 0x000fe40003fc5270 */
        /* <DEDUP_REMOVED lines=30> */
[----:B------:R-:W-:Y:S01]  /*68b0*/  FSEL R114, R114, -INF , !P2 ;  /* 0xff80000072727808 */ /* 0x000fe20005000000 */
[----:B------:R-:W0:Y:S01]  /*68c0*/  LDC R9, c[0x0][0x988] ;  /* 0x00026200ff097b82 */ /* 0x000e220000000800 */
[----:B------:R-:W-:Y:S01]  /*68d0*/  ISETP.NE.AND P2, PT, R157, RZ, PT ;  /* 0x000000ff9d00720c */ /* 0x000fe20003f45270 */
[----:B------:R-:W1:Y:S01]  /*68e0*/  SHFL.BFLY PT, R12, R13, 0x2, 0x1f ;  /* 0x0c401f000d0c7f89 */ /* 0x000e6200000e0000 */
[----:B------:R-:W-:-:S02]  /*68f0*/  ISETP.NE.AND P3, PT, R121, RZ, PT ;  /* 0x000000ff7900720c */ /* 0x000fc40003f65270 */
[C---:B------:R-:W-:Y:S02]  /*6900*/  ISETP.GT.AND P2, PT, R15.reuse, 0x31, !P2 ;  /* 0x000000310f00780c */ /* 0x040fe40005744270 */
[----:B------:R-:W-:Y:S02]  /*6910*/  ISETP.GT.AND P4, PT, R15, 0x51, !P4 ;  /* 0x000000510f00780c */ /* 0x000fe40006784270 */
[----:B------:R-:W-:Y:S02]  /*6920*/  ISETP.LT.OR P2, PT, R11, 0x32, P2 ;  /* 0x000000320b00780c */ /* 0x000fe40001741670 */
[----:B------:R-:W-:Y:S02]  /*6930*/  ISETP.GT.AND P5, PT, R15, 0x58, !P5 ;  /* 0x000000580f00780c */ /* 0x000fe40006fa4270 */
[----:B------:R-:W-:Y:S02]  /*6940*/  FSEL R98, R115, -INF , !P2 ;  /* 0xff80000073627808 */ /* 0x000fe40005000000 */
[----:B------:R-:W-:-:S02]  /*6950*/  ISETP.NE.AND P2, PT, R113, RZ, PT ;  /* 0x000000ff7100720c */ /* 0x000fc40003f45270 */
[----:B------:R-:W-:Y:S02]  /*6960*/  ISETP.LT.OR P4, PT, R11, 0x52, P4 ;  /* 0x000000520b00780c */ /* 0x000fe40002781670 */
[----:B------:R-:W-:Y:S02]  /*6970*/  ISETP.GT.AND P2, PT, R15, 0x38, !P2 ;  /* 0x000000380f00780c */ /* 0x000fe40005744270 */
[C---:B------:R-:W-:Y:S02]  /*6980*/  ISETP.LT.OR P5, PT, R11.reuse, 0x59, P5 ;  /* 0x000000590b00780c */ /* 0x040fe40002fa1670 */
[----:B------:R-:W-:Y:S02]  /*6990*/  ISETP.LT.OR P2, PT, R11, 0x39, P2 ;  /* 0x000000390b00780c */ /* 0x000fe40001741670 */
[----:B------:R-:W-:Y:S02]  /*69a0*/  FSEL R134, R134, -INF , !P5 ;  /* 0xff80000086867808 */ /* 0x000fe40006800000 */
[----:B------:R-:W-:-:S02]  /*69b0*/  FSEL R118, R118, -INF , !P2 ;  /* 0xff80000076767808 */ /* 0x000fc40005000000 */
        /* <DEDUP_REMOVED lines=12> */
[----:B------:R-:W-:-:S03]  /*6a80*/  ISETP.GT.AND P2, PT, R15, 0x41, !P2 ;  /* 0x000000410f00780c */ /* 0x000fc60005744270 */
[----:B0-----:R-:W-:Y:S01]  /*6a90*/  FMUL.FTZ R95, R12, R9 ;  /* 0x000000090c5f7220 */ /* 0x001fe20000410000 */
[----:B------:R-:W-:-:S04]  /*6aa0*/  ISETP.LT.OR P2, PT, R11, 0x42, P2 ;  /* 0x000000420b00780c */ /* 0x000fc80001741670 */
[----:B------:R-:W-:Y:S02]  /*6ab0*/  FSEL R94, R123, -INF , !P2 ;  /* 0xff8000007b5e7808 */ /* 0x000fe40005000000 */
[----:B------:R-:W-:Y:S02]  /*6ac0*/  ISETP.GT.AND P2, PT, R15, 0x48, !P3 ;  /* 0x000000480f00780c */ /* 0x000fe40005f44270 */
[----:B------:R-:W-:Y:S02]  /*6ad0*/  ISETP.NE.AND P3, PT, R89, RZ, PT ;  /* 0x000000ff5900720c */ /* 0x000fe40003f65270 */
[----:B------:R-:W-:Y:S02]  /*6ae0*/  ISETP.LT.OR P2, PT, R11, 0x49, P2 ;  /* 0x000000490b00780c */ /* 0x000fe40001741670 */
[----:B------:R-:W-:Y:S02]  /*6af0*/  ISETP.GT.AND P3, PT, R15, 0x50, !P3 ;  /* 0x000000500f00780c */ /* 0x000fe40005f64270 */
[----:B------:R-:W-:-:S02]  /*6b00*/  FSEL R126, R126, -INF , !P2 ;  /* 0xff8000007e7e7808 */ /* 0x000fc40005000000 */
[----:B------:R-:W-:Y:S02]  /*6b10*/  ISETP.GT.AND P2, PT, R15, 0x49, !P6 ;  /* 0x000000490f00780c */ /* 0x000fe40007744270 */
[----:B------:R-:W-:Y:S02]  /*6b20*/  ISETP.NE.AND P6, PT, R97, RZ, PT ;  /* 0x000000ff6100720c */ /* 0x000fe40003fc5270 */
[C---:B------:R-:W-:Y:S02]  /*6b30*/  ISETP.LT.OR P2, PT, R11.reuse, 0x4a, P2 ;  /* 0x0000004a0b00780c */ /* 0x040fe40001741670 */
[----:B------:R-:W-:Y:S02]  /*6b40*/  ISETP.LT.OR P3, PT, R11, 0x51, P3 ;  /* 0x000000510b00780c */ /* 0x000fe40001f61670 */
[----:B------:R-:W-:Y:S02]  /*6b50*/  FSEL R214, R127, -INF , !P2 ;  /* 0xff8000007fd67808 */ /* 0x000fe40005000000 */
[----:B------:R-:W-:-:S02]  /*6b60*/  ISETP.GT.AND P2, PT, R15, RZ, !P6 ;  /* 0x000000ff0f00720c */ /* 0x000fc40007744270 */
[----:B------:R-:W-:Y:S02]  /*6b70*/  ISETP.NE.AND P6, PT, R93, RZ, PT ;  /* 0x000000ff5d00720c */ /* 0x000fe40003fc5270 */
[----:B------:R-:W-:Y:S02]  /*6b80*/  ISETP.LT.OR P2, PT, R11, 0x1, P2 ;  /* 0x000000010b00780c */ /* 0x000fe40001741670 */
[----:B------:R-:W-:Y:S02]  /*6b90*/  FSEL R130, R130, -INF , !P3 ;  /* 0xff80000082827808 */ /* 0x000fe40005800000 */
[----:B------:R-:W-:Y:S02]  /*6ba0*/  FSEL R93, R90, -INF , !P2 ;  /* 0xff8000005a5d7808 */ /* 0x000fe40005000000 */
[----:B------:R-:W-:Y:S02]  /*6bb0*/  FSETP.NEU.FTZ.AND P2, PT, R12, -INF , PT ;  /* 0xff8000000c00780b */ /* 0x000fe40003f5d000 */
[----:B------:R-:W-:-:S02]  /*6bc0*/  FMNMX.FTZ R13, R93, R8, !PT ;  /* 0x000000085d0d7209 */ /* 0x000fc40007810000 */
[----:B------:R-:W-:Y:S02]  /*6bd0*/  FSEL R95, R95, RZ, P2 ;  /* 0x000000ff5f5f7208 */ /* 0x000fe40001000000 */
[----:B------:R-:W-:Y:S02]  /*6be0*/  FMNMX.FTZ R21, R212, R13, !PT ;  /* 0x0000000dd4157209 */ /* 0x000fe40007810000 */
[----:B------:R-:W-:Y:S01]  /*6bf0*/  ISETP.GT.AND P6, PT, R15, 0x59, !P6 ;  /* 0x000000590f00780c */ /* 0x000fe200077c4270 */
[--C-:B------:R-:W-:Y:S01]  /*6c00*/  FFMA.FTZ R15, R100, R9, -R95.reuse ;  /* 0x00000009640f7223 */ /* 0x100fe2000001085f */
[----:B------:R-:W-:Y:S01]  /*6c10*/  FMNMX.FTZ R21, R150, R21, !PT ;  /* 0x0000001596157209 */ /* 0x000fe20007810000 */
[-CC-:B------:R-:W-:Y:S01]  /*6c20*/  FFMA.FTZ R148, R148, R9.reuse, -R95.reuse ;  /* 0x0000000994947223 */ /* 0x180fe2000001085f */
[----:B------:R-:W-:Y:S01]  /*6c30*/  FSEL R100, R131, -INF , !P4 ;  /* 0xff80000083647808 */ /* 0x000fe20006000000 */
[--C-:B------:R-:W-:Y:S01]  /*6c40*/  FFMA.FTZ R99, R14, R9, -R95.reuse ;  /* 0x000000090e637223 */ /* 0x100fe2000001085f */
[----:B------:R-:W-:Y:S01]  /*6c50*/  FMNMX.FTZ R21, R210, R21, !PT ;  /* 0x00000015d2157209 */ /* 0x000fe20007810000 */
[-CC-:B------:R-:W-:Y:S01]  /*6c60*/  FFMA.FTZ R146, R146, R9.reuse, -R95.reuse ;  /* 0x0000000992927223 */ /* 0x180fe2000001085f */
        /* <DEDUP_REMOVED lines=8> */
[----:B------:R0:W-:Y:S01]  /*6cf0*/  MUFU.EX2 R21, R148 ;  /* 0x0000009400157308 */ /* 0x0001e20000000800 */
        /* <DEDUP_REMOVED lines=8> */
[--C-:B0-----:R-:W-:Y:S01]  /*6d80*/  FFMA.FTZ R148, R104, R9, -R95.reuse ;  /* 0x0000000968947223 */ /* 0x101fe2000001085f */
        /* <DEDUP_REMOVED lines=8> */
[----:B------:R0:W-:Y:S03]  /*6e10*/  MUFU.EX2 R89, R146 ;  /* 0x0000009200597308 */ /* 0x0001e60000000800 */
[----:B------:R-:W-:-:S04]  /*6e20*/  FMNMX.FTZ R91, R114, R91, !PT ;  /* 0x0000005b725b7209 */ /* 0x000fc80007810000 */
[----:B------:R-:W-:Y:S01]  /*6e30*/  FMNMX.FTZ R97, R98, R91, !PT ;  /* 0x0000005b62617209 */ /* 0x000fe20007810000 */
[----:B------:R-:W-:Y:S01]  /*6e40*/  MUFU.EX2 R90, R90 ;  /* 0x0000005a005a7308 */ /* 0x000fe20000000800 */
[----:B0-----:R-:W-:Y:S02]  /*6e50*/  FFMA.FTZ R146, R116, R9, -R95 ;  /* 0x0000000974927223 */ /* 0x001fe4000001085f */
        /* <DEDUP_REMOVED lines=15> */
[--C-:B------:R-:W-:Y:S01]  /*6f50*/  FFMA.FTZ R97, R2, R9, -R95.reuse ;  /* 0x0000000902617223 */ /* 0x100fe2000001085f */
[----:B------:R-:W-:Y:S03]  /*6f60*/  MUFU.EX2 R148, R148 ;  /* 0x0000009400947308 */ /* 0x000fe60000000800 */
[----:B------:R-:W0:Y:S05]  /*6f70*/  SHFL.BFLY PT, R103, R0, 0x2, 0x1f ;  /* 0x0c401f0000677f89 */ /* 0x000e2a00000e0000 */
[----:B------:R-:W-:Y:S08]  /*6f80*/  MUFU.EX2 R15, R15 ;  /* 0x0000000f000f7308 */ /* 0x000ff00000000800 */
[----:B------:R-:W-:Y:S08]  /*6f90*/  MUFU.EX2 R11, R11 ;  /* 0x0000000b000b7308 */ /* 0x000ff00000000800 */
[----:B------:R-:W-:Y:S01]  /*6fa0*/  MUFU.EX2 R104, R104 ;  /* 0x0000006800687308 */ /* 0x000fe20000000800 */
[----:B0-----:R-:W-:Y:S01]  /*6fb0*/  FMNMX.FTZ R14, R0, R103, !PT ;  /* 0x00000067000e7209 */ /* 0x001fe20007810000 */
[-CC-:B------:R-:W-:Y:S01]  /*6fc0*/  FFMA.FTZ R103, R92, R9.reuse, -R95.reuse ;  /* 0x000000095c677223 */ /* 0x180fe2000001085f */
[----:B------:R-:W-:Y:S01]  /*6fd0*/  FSEL R0, R12, RZ, P2 ;  /* 0x000000ff0c007208 */ /* 0x000fe20001000000 */
[----:B------:R-:W-:-:S02]  /*6fe0*/  FFMA.FTZ R92, R128, R9, -R95 ;  /* 0x00000009805c7223 */ /* 0x000fc4000001085f */
[----:B------:R-:W0:Y:S02]  /*6ff0*/  SHFL.BFLY PT, R107, R14, 0x1, 0x1f ;  /* 0x0c201f000e6b7f89 */ /* 0x000e2400000e0000 */
[----:B------:R-:W-:Y:S01]  /*7000*/  MUFU.EX2 R144, R144 ;  /* 0x0000009000907308 */ /* 0x000fe20000000800 */
[----:B------:R-:W-:Y:S01]  /*7010*/  FADD.FTZ R0, -R0, R3 ;  /* 0x0000000300007221 */ /* 0x000fe20000010100 */
[----:B------:R-:W-:-:S03]  /*7020*/  FFMA.FTZ R3, R88, R9, -R95 ;  /* 0x0000000958037223 */ /* 0x000fc6000001085f */
[----:B------:R-:W-:-:S03]  /*7030*/  FMUL.FTZ R0, R0, R9 ;  /* 0x0000000900007220 */ /* 0x000fc60000410000 */
[----:B------:R-:W-:Y:S08]  /*7040*/  MUFU.EX2 R97, R97 ;  /* 0x0000006100617308 */ /* 0x000ff00000000800 */
[----:B------:R-:W1:Y:S01]  /*7050*/  MUFU.EX2 R0, R0 ;  /* 0x0000000000007308 */ /* 0x000e620000000800 */
[----:B0-----:R-:W-:Y:S01]  /*7060*/  FMNMX.FTZ R14, R14, R107, !PT ;  /* 0x0000006b0e0e7209 */ /* 0x001fe20007810000 */
[----:B------:R-:W-:-:S06]  /*7070*/  IMAD.U32 R107, RZ, RZ, UR5 ;  /* 0x00000005ff6b7e24 */ /* 0x000fcc000f8e00ff */
[----:B------:R-:W-:Y:S01]  /*7080*/  MUFU.EX2 R146, R146 ;  /* 0x0000009200927308 */ /* 0x000fe20000000800 */
[C---:B------:R-:W-:Y:S01]  /*7090*/  FSETP.NEU.FTZ.AND P2, PT, R14.reuse, -INF , PT ;  /* 0xff8000000e00780b */ /* 0x040fe20003f5d000 */
[----:B------:R-:W-:Y:S01]  /*70a0*/  FMUL.FTZ R95, R14, R9 ;  /* 0x000000090e5f7220 */ /* 0x000fe20000410000 */
[----:B------:R-:W-:-:S04]  /*70b0*/  @!P1 VIADD R107, R107, 0x2a860 ;  /* 0x0002a8606b6b9836 */ /* 0x000fc80000000000 */
[----:B------:R-:W-:Y:S01]  /*70c0*/  FSEL R95, R95, RZ, P2 ;  /* 0x000000ff5f5f7208 */ /* 0x000fe20001000000 */
[----:B-1----:R-:W-:Y:S01]  /*70d0*/  FFMA.FTZ R7, R0, R7, R13 ;  /* 0x0000000700077223 */ /* 0x002fe2000001000d */
[----:B------:R-:W-:Y:S01]  /*70e0*/  @!P1 PRMT R107, RZ, 0x654, R107 ;  /* 0x00000654ff6b9816 */ /* 0x000fe2000000006b */
[----:B------:R-:W-:Y:S02]  /*70f0*/  MUFU.EX2 R99, R99 ;  /* 0x0000006300637308 */ /* 0x000fe40000000800 */
[-CC-:B------:R-:W-:Y:S01]  /*7100*/  FFMA.FTZ R157, R93, R9.reuse, -R95.reuse ;  /* 0x000000095d9d7223 */ /* 0x180fe2000001085f */
[----:B------:R-:W-:Y:S01]  /*7110*/  FSEL R93, R14, RZ, P2 ;  /* 0x000000ff0e5d7208 */ /* 0x000fe20001000000 */
[-CC-:B------:R-:W-:Y:S01]  /*7120*/  FFMA.FTZ R88, R212, R9.reuse, -R95.reuse ;  /* 0x00000009d4587223 */ /* 0x180fe2000001085f */
[-CC-:B------:R-:W-:Y:S01]  /*7130*/  FFMA.FTZ R159, R150, R9.reuse, -R95.reuse ;  /* 0x00000009969f7223 */ /* 0x180fe2000001085f */
[-CC-:B------:R-:W-:Y:S01]  /*7140*/  FFMA.FTZ R112, R210, R9.reuse, -R95.reuse ;  /* 0x00000009d2707223 */ /* 0x180fe2000001085f */
[-C--:B------:R-:W-:Y:S01]  /*7150*/  FFMA.FTZ R151, R110, R9.reuse, -R95 ;  /* 0x000000096e977223 */ /* 0x080fe2000001085f */
[----:B------:R-:W-:Y:S01]  /*7160*/  FADD.FTZ R2, -R93, R8 ;  /* 0x000000085d027221 */ /* 0x000fe20000010100 */
[----:B------:R-:W-:Y:S01]  /*7170*/  MUFU.EX2 R157, R157 ;  /* 0x0000009d009d7308 */ /* 0x000fe20000000800 */
[----:B------:R-:W-:Y:S01]  /*7180*/  FADD.FTZ R110, R90, R7 ;  /* 0x000000075a6e7221 */ /* 0x000fe20000010000 */
[-CC-:B------:R-:W-:Y:S01]  /*7190*/  FFMA.FTZ R153, R154, R9.reuse, -R95.reuse ;  /* 0x000000099a997223 */ /* 0x180fe2000001085f */
[-C--:B------:R-:W-:Y:S01]  /*71a0*/  FMUL.FTZ R2, R2, R9.reuse ;  /* 0x0000000902027220 */ /* 0x080fe20000410000 */
[-CC-:B------:R-:W-:Y:S01]  /*71b0*/  FFMA.FTZ R116, R208, R9.reuse, -R95.reuse ;  /* 0x00000009d0747223 */ /* 0x180fe2000001085f */
[----:B------:R-:W-:Y:S01]  /*71c0*/  FADD.FTZ R7, R21, R110 ;  /* 0x0000006e15077221 */ /* 0x000fe20000010000 */
[-CC-:B------:R-:W-:Y:S01]  /*71d0*/  FFMA.FTZ R155, R152, R9.reuse, -R95.reuse ;  /* 0x00000009989b7223 */ /* 0x180fe2000001085f */
[-C--:B------:R-:W-:Y:S01]  /*71e0*/  FFMA.FTZ R120, R206, R9.reuse, -R95 ;  /* 0x00000009ce787223 */ /* 0x080fe2000001085f */
[----:B------:R-:W-:Y:S01]  /*71f0*/  MUFU.EX2 R88, R88 ;  /* 0x0000005800587308 */ /* 0x000fe20000000800 */
[----:B------:R-:W-:Y:S01]  /*7200*/  FADD.FTZ R110, R138, R7 ;  /* 0x000000078a6e7221 */ /* 0x000fe20000010000 */
[-CC-:B------:R-:W-:Y:S01]  /*7210*/  FFMA.FTZ R149, R106, R9.reuse, -R95.reuse ;  /* 0x000000096a957223 */ /* 0x180fe2000001085f */
[-CC-:B------:R-:W-:Y:S01]  /*7220*/  FFMA.FTZ R106, R158, R9.reuse, -R95.reuse ;  /* 0x000000099e6a7223 */ /* 0x180fe2000001085f */
[-CC-:B------:R-:W-:Y:S01]  /*7230*/  FFMA.FTZ R156, R156, R9.reuse, -R95.reuse ;  /* 0x000000099c9c7223 */ /* 0x180fe2000001085f */
[----:B------:R-:W-:Y:S01]  /*7240*/  FADD.FTZ R93, R89, R110 ;  /* 0x0000006e595d7221 */ /* 0x000fe20000010000 */
[-CC-:B------:R-:W-:Y:S01]  /*7250*/  FFMA.FTZ R145, R114, R9.reuse, -R95.reuse ;  /* 0x0000000972917223 */ /* 0x180fe2000001085f */
[-CC-:B------:R-:W-:Y:S01]  /*7260*/  FFMA.FTZ R98, R98, R9.reuse, -R95.reuse ;  /* 0x0000000962627223 */ /* 0x180fe2000001085f */
[----:B------:R-:W0:Y:S01]  /*7270*/  MUFU.EX2 R2, R2 ;  /* 0x0000000200027308 */ /* 0x000e220000000800 */
[-CC-:B------:R-:W-:Y:S01]  /*7280*/  FFMA.FTZ R147, R118, R9.reuse, -R95.reuse ;  /* 0x0000000976937223 */ /* 0x180fe2000001085f */
[-CC-:B------:R-:W-:Y:S01]  /*7290*/  FFMA.FTZ R94, R94, R9.reuse, -R95.reuse ;  /* 0x000000095e5e7223 */ /* 0x180fe2000001085f */
[-CC-:B------:R-:W-:Y:S01]  /*72a0*/  FFMA.FTZ R141, R122, R9.reuse, -R95.reuse ;  /* 0x000000097a8d7223 */ /* 0x180fe2000001085f */
[----:B------:R1:W-:Y:S01]  /*72b0*/  @!P1 SYNCS.ARRIVE.TRANS64.RED.A1T0 RZ, [R107+URZ], RZ ;  /* 0x000000ff6bff99a7 */ /* 0x0003e2000810043f */
[-CC-:B------:R-:W-:Y:S01]  /*72c0*/  FFMA.FTZ R126, R126, R9.reuse, -R95.reuse ;  /* 0x000000097e7e7223 */ /* 0x180fe2000001085f */
[-CC-:B------:R-:W-:Y:S01]  /*72d0*/  FFMA.FTZ R214, R214, R9.reuse, -R95.reuse ;  /* 0x00000009d6d67223 */ /* 0x180fe2000001085f */
[-CC-:B------:R-:W-:Y:S01]  /*72e0*/  FFMA.FTZ R130, R130, R9.reuse, -R95.reuse ;  /* 0x0000000982827223 */ /* 0x180fe2000001085f */
[----:B------:R-:W2:Y:S01]  /*72f0*/  MUFU.EX2 R159, R159 ;  /* 0x0000009f009f7308 */ /* 0x000ea20000000800 */
[-CC-:B------:R-:W-:Y:S01]  /*7300*/  FFMA.FTZ R100, R100, R9.reuse, -R95.reuse ;  /* 0x0000000964647223 */ /* 0x180fe2000001085f */
[----:B------:R-:W-:Y:S01]  /*7310*/  FFMA.FTZ R134, R134, R9, -R95 ;  /* 0x0000000986867223 */ /* 0x000fe2000001085f */
[C---:B------:R-:W-:Y:S01]  /*7320*/  ISETP.GT.AND P2, PT, R10.reuse, UR58, PT ;  /* 0x0000003a0a007c0c */ /* 0x040fe2000bf44270 */
[----:B------:R-:W-:Y:S01]  /*7330*/  VIADD R10, R10, 0xffffffff ;  /* 0xffffffff0a0a7836 */ /* 0x000fe20000000000 */
[----:B------:R-:W-:-:S02]  /*7340*/  F2FP.BF16.F32.PACK_AB R152, R140, R89 ;  /* 0x000000598c98723e */ /* 0x000fc400000010ff */
[----:B------:R-:W-:Y:S01]  /*7350*/  F2FP.BF16.F32.PACK_AB R158, R138, R21 ;  /* 0x000000158a9e723e */ /* 0x000fe200000010ff */
[----:B------:R-:W3:Y:S01]  /*7360*/  MUFU.EX2 R112, R112 ;  /* 0x0000007000707308 */ /* 0x000ee20000000800 */
[----:B0-----:R-:W-:Y:S01]  /*7370*/  FFMA.FTZ R7, R2, R6, R157 ;  /* 0x0000000602077223 */ /* 0x001fe2000001009d */
[----:B------:R-:W-:Y:S01]  /*7380*/  FADD.FTZ R6, R140, R93 ;  /* 0x0000005d8c067221 */ /* 0x000fe20000010000 */
[----:B------:R-:W-:Y:S02]  /*7390*/  F2FP.BF16.F32.PACK_AB R154, R136, R91 ;  /* 0x0000005b889a723e */ /* 0x000fe400000010ff */
[----:B------:R-:W-:Y:S01]  /*73a0*/  FADD.FTZ R110, R88, R7 ;  /* 0x00000007586e7221 */ /* 0x000fe20000010000 */
[----:B------:R-:W-:Y:S01]  /*73b0*/  FADD.FTZ R93, R91, R6 ;  /* 0x000000065b5d7221 */ /* 0x000fe20000010000 */
[-C--:B------:R-:W-:Y:S01]  /*73c0*/  FFMA.FTZ R6, R102, R9.reuse, -R95 ;  /* 0x0000000966067223 */ /* 0x080fe2000001085f */
[----:B------:R-:W0:Y:S01]  /*73d0*/  MUFU.EX2 R153, R153 ;  /* 0x0000009900997308 */ /* 0x000e220000000800 */
[----:B--2---:R-:W-:Y:S01]  /*73e0*/  FADD.FTZ R7, R159, R110 ;  /* 0x0000006e9f077221 */ /* 0x004fe20000010000 */
[----:B------:R-:W-:Y:S01]  /*73f0*/  FADD.FTZ R93, R136, R93 ;  /* 0x0000005d885d7221 */ /* 0x000fe20000010000 */
[----:B------:R-:W-:Y:S01]  /*7400*/  FFMA.FTZ R95, R108, R9, -R95 ;  /* 0x000000096c5f7223 */ /* 0x000fe2000001085f */
[----:B------:R-:W-:-:S02]  /*7410*/  F2FP.BF16.F32.PACK_AB R150, R104, R11 ;  /* 0x0000000b6896723e */ /* 0x000fc400000010ff */
[----:B------:R-:W-:Y:S01]  /*7420*/  FADD.FTZ R110, R148, R93 ;  /* 0x0000005d946e7221 */ /* 0x000fe20000010000 */
[C---:B------:R-:W-:Y:S01]  /*7430*/  F2FP.BF16.F32.PACK_AB R148, R15.reuse, R148 ;  /* 0x000000940f94723e */ /* 0x040fe200000010ff */
[----:B------:R-:W2:Y:S01]  /*7440*/  MUFU.EX2 R116, R116 ;  /* 0x0000007400747308 */ /* 0x000ea20000000800 */
[----:B---3--:R-:W-:Y:S01]  /*7450*/  FADD.FTZ R102, R112, R7 ;  /* 0x0000000770667221 */ /* 0x008fe20000010000 */
[----:B------:R-:W-:Y:S01]  /*7460*/  FADD.FTZ R110, R15, R110 ;  /* 0x0000006e0f6e7221 */ /* 0x000fe20000010000 */
[----:B------:R-:W-:Y:S02]  /*7470*/  F2FP.BF16.F32.PACK_AB R157, R88, R157 ;  /* 0x0000009d589d723e */ /* 0x000fe400000010ff */
[----:B------:R-:W-:Y:S01]  /*7480*/  F2FP.BF16.F32.PACK_AB R159, R112, R159 ;  /* 0x0000009f709f723e */ /* 0x000fe200000010ff */
[----:B------:R-:W-:Y:S02]  /*7490*/  FADD.FTZ R93, R11, R110 ;  /* 0x0000006e0b5d7221 */ /* 0x000fe40000010000 */
[----:B------:R-:W3:Y:S01]  /*74a0*/  MUFU.EX2 R155, R155 ;  /* 0x0000009b009b7308 */ /* 0x000ee20000000800 */
[----:B0-----:R-:W-:Y:S01]  /*74b0*/  FADD.FTZ R7, R153, R102 ;  /* 0x0000006699077221 */ /* 0x001fe20000010000 */
[----:B------:R-:W-:-:S04]  /*74c0*/  FADD.FTZ R93, R104, R93 ;  /* 0x0000005d685d7221 */ /* 0x000fc80000010000 */
[----:B------:R-:W-:Y:S01]  /*74d0*/  FADD.FTZ R110, R144, R93 ;  /* 0x0000005d906e7221 */ /* 0x000fe20000010000 */
[C---:B------:R-:W-:Y:S01]  /*74e0*/  F2FP.BF16.F32.PACK_AB R144, R97.reuse, R144 ;  /* 0x000000906190723e */ /* 0x040fe200000010ff */
[----:B------:R-:W0:Y:S01]  /*74f0*/  MUFU.EX2 R120, R120 ;  /* 0x0000007800787308 */ /* 0x000e220000000800 */
[C---:B--2---:R-:W-:Y:S01]  /*7500*/  FADD.FTZ R102, R116.reuse, R7 ;  /* 0x0000000774667221 */ /* 0x044fe20000010000 */
[----:B------:R-:W-:Y:S01]  /*7510*/  FADD.FTZ R93, R97, R110 ;  /* 0x0000006e615d7221 */ /* 0x000fe20000010000 */
[----:B------:R-:W-:-:S03]  /*7520*/  F2FP.BF16.F32.PACK_AB R153, R116, R153 ;  /* 0x000000997499723e */ /* 0x000fc600000010ff */
[----:B------:R-:W-:Y:S01]  /*7530*/  FADD.FTZ R110, R146, R93 ;  /* 0x0000005d926e7221 */ /* 0x000fe20000010000 */
[----:B------:R-:W-:Y:S01]  /*7540*/  F2FP.BF16.F32.PACK_AB R146, R99, R146 ;  /* 0x000000926392723e */ /* 0x000fe200000010ff */
[----:B------:R-:W2:Y:S01]  /*7550*/  MUFU.EX2 R149, R149 ;  /* 0x0000009500957308 */ /* 0x000ea20000000800 */
[----:B---3--:R-:W-:Y:S01]  /*7560*/  FADD.FTZ R7, R155, R102 ;  /* 0x000000669b077221 */ /* 0x008fe20000010000 */
[----:B------:R-:W-:-:S06]  /*7570*/  FADD.FTZ R110, R99, R110 ;  /* 0x0000006e636e7221 */ /* 0x000fcc0000010000 */
[----:B------:R-:W3:Y:S01]  /*7580*/  MUFU.EX2 R106, R106 ;  /* 0x0000006a006a7308 */ /* 0x000ee20000000800 */
[C---:B0-----:R-:W-:Y:S01]  /*7590*/  FADD.FTZ R102, R120.reuse, R7 ;  /* 0x0000000778667221 */ /* 0x041fe20000010000 */
[----:B------:R-:W-:-:S06]  /*75a0*/  F2FP.BF16.F32.PACK_AB R155, R120, R155 ;  /* 0x0000009b789b723e */ /* 0x000fcc00000010ff */
[----:B------:R-:W0:Y:S01]  /*75b0*/  MUFU.EX2 R151, R151 ;  /* 0x0000009700977308 */ /* 0x000e220000000800 */
[----:B--2---:R-:W-:-:S07]  /*75c0*/  FADD.FTZ R7, R149, R102 ;  /* 0x0000006695077221 */ /* 0x004fce0000010000 */
[----:B------:R2:W4:Y:S01]  /*75d0*/  MUFU.EX2 R8, R156 ;  /* 0x0000009c00087308 */ /* 0x0005220000000800 */
[C---:B---3--:R-:W-:Y:S01]  /*75e0*/  FADD.FTZ R102, R106.reuse, R7 ;  /* 0x000000076a667221 */ /* 0x048fe20000010000 */
[----:B------:R-:W-:-:S06]  /*75f0*/  F2FP.BF16.F32.PACK_AB R149, R106, R149 ;  /* 0x000000956a95723e */ /* 0x000fcc00000010ff */
[----:B------:R-:W3:Y:S01]  /*7600*/  MUFU.EX2 R145, R145 ;  /* 0x0000009100917308 */ /* 0x000ee20000000800 */
[----:B0-----:R-:W-:Y:S01]  /*7610*/  FADD.FTZ R7, R151, R102 ;  /* 0x0000006697077221 */ /* 0x001fe20000010000 */
[----:B--2---:R-:W-:-:S06]  /*7620*/  F2FP.BF16.F32.PACK_AB R156, R90, R13 ;  /* 0x0000000d5a9c723e */ /* 0x004fcc00000010ff */
[----:B------:R-:W0:Y:S01]  /*7630*/  MUFU.EX2 R98, R98 ;  /* 0x0000006200627308 */ /* 0x000e220000000800 */
[----:B----4-:R-:W-:-:S07]  /*7640*/  F2FP.BF16.F32.PACK_AB R151, R8, R151 ;  /* 0x000000970897723e */ /* 0x010fce00000010ff */
[----:B------:R-:W2:Y:S08]  /*7650*/  MUFU.EX2 R147, R147 ;  /* 0x0000009300937308 */ /* 0x000eb00000000800 */
[----:B------:R-:W4:Y:S08]  /*7660*/  MUFU.EX2 R6, R6 ;  /* 0x0000000600067308 */ /* 0x000f300000000800 */
[----:B-1----:R1:W-:Y:S08]  /*7670*/  MUFU.EX2 R107, R94 ;  /* 0x0000005e006b7308 */ /* 0x0023f00000000800 */
[----:B------:R-:W5:Y:S01]  /*7680*/  MUFU.EX2 R101, R101 ;  /* 0x0000006500657308 */ /* 0x000f620000000800 */
[----:B-1----:R-:W-:Y:S01]  /*7690*/  FADD.FTZ R94, R8, R7 ;  /* 0x00000007085e7221 */ /* 0x002fe20000010000 */
[----:B------:R-:W-:-:S03]  /*76a0*/  IMAD.MOV.U32 R8, RZ, RZ, R14 ;  /* 0x000000ffff087224 */ /* 0x000fc600078e000e */
[----:B---3--:R-:W-:Y:S01]  /*76b0*/  FADD.FTZ R7, R145, R94 ;  /* 0x0000005e91077221 */ /* 0x008fe20000010000 */
[C---:B0-----:R-:W-:Y:S02]  /*76c0*/  F2FP.BF16.F32.PACK_AB R145, R98.reuse, R145 ;  /* 0x000000916291723e */ /* 0x041fe400000010ff */
[----:B------:R-:W0:Y:S01]  /*76d0*/  MUFU.EX2 R141, R141 ;  /* 0x0000008d008d7308 */ /* 0x000e220000000800 */
[----:B------:R-:W-:-:S04]  /*76e0*/  FADD.FTZ R90, R98, R7 ;  /* 0x00000007625a7221 */ /* 0x000fc80000010000 */
[----:B--2---:R-:W-:Y:S01]  /*76f0*/  FADD.FTZ R7, R147, R90 ;  /* 0x0000005a93077221 */ /* 0x004fe20000010000 */
[C---:B----4-:R-:W-:Y:S02]  /*7700*/  F2FP.BF16.F32.PACK_AB R147, R6.reuse, R147 ;  /* 0x000000930693723e */ /* 0x050fe400000010ff */
[----:B------:R-:W1:Y:S01]  /*7710*/  MUFU.EX2 R20, R20 ;  /* 0x0000001400147308 */ /* 0x000e620000000800 */
[----:B------:R-:W-:Y:S01]  /*7720*/  FADD.FTZ R90, R6, R7 ;  /* 0x00000007065a7221 */ /* 0x000fe20000010000 */
[----:B-----5:R-:W-:-:S06]  /*7730*/  FADD.FTZ R93, R101, R110 ;  /* 0x0000006e655d7221 */ /* 0x020fcc0000010000 */
[----:B------:R-:W2:Y:S01]  /*7740*/  MUFU.EX2 R142, R142 ;  /* 0x0000008e008e7308 */ /* 0x000ea20000000800 */
[----:B0-----:R-:W-:Y:S01]  /*7750*/  FADD.FTZ R90, R141, R90 ;  /* 0x0000005a8d5a7221 */ /* 0x001fe20000010000 */
[----:B------:R-:W-:-:S03]  /*7760*/  F2FP.BF16.F32.PACK_AB R141, R107, R141 ;  /* 0x0000008d6b8d723e */ /* 0x000fc600000010ff */
[----:B------:R-:W-:-:S03]  /*7770*/  FADD.FTZ R90, R107, R90 ;  /* 0x0000005a6b5a7221 */ /* 0x000fc60000010000 */
        /* <DEDUP_REMOVED lines=26> */
[----:B--2---:R-:W-:Y:S01]  /*7920*/  FADD.FTZ R90, R139, R90 ;  /* 0x0000005a8b5a7221 */ /* 0x004fe20000010000 */
[C---:B0-----:R-:W-:Y:S01]  /*7930*/  FADD.FTZ R7, R3.reuse, R20 ;  /* 0x0000001403077221 */ /* 0x041fe20000010000 */
[----:B------:R-:W-:Y:S01]  /*7940*/  F2FP.BF16.F32.PACK_AB R138, R3, R96 ;  /* 0x00000060038a723e */ /* 0x000fe200000010ff */
[----:B------:R-:W-:Y:S02]  /*7950*/  IMAD.MOV.U32 R3, RZ, RZ, R12 ;  /* 0x000000ffff037224 */ /* 0x000fe400078e000c */
[C---:B-1----:R-:W-:Y:S01]  /*7960*/  FADD.FTZ R6, R95.reuse, R90 ;  /* 0x0000005a5f067221 */ /* 0x042fe20000010000 */
[----:B------:R-:W-:Y:S01]  /*7970*/  F2FP.BF16.F32.PACK_AB R139, R95, R139 ;  /* 0x0000008b5f8b723e */ /* 0x000fe200000010ff */
[----:B------:R-:W-:Y:S06]  /*7980*/  @P2 BRA `(.L_x_1172) ;  /* 0xffffffd000b82947 */ /* 0x000fec000383ffff */
[----:B------:R-:W-:Y:S01]  /*7990*/  IMAD.MOV.U32 R8, RZ, RZ, R14 ;  /* 0x000000ffff087224 */ /* 0x000fe200078e000e */
[----:B------:R-:W-:Y:S01]  /*79a0*/  UMOV UR36, UR4 ;  /* 0x0000000400247c82 */ /* 0x000fe20008000000 */
[----:B------:R-:W-:Y:S01]  /*79b0*/  IMAD.MOV.U32 R3, RZ, RZ, R12 ;  /* 0x000000ffff037224 */ /* 0x000fe200078e000c */
[----:B------:R-:W-:-:S06]  /*79c0*/  UMOV UR38, UR7 ;  /* 0x0000000700267c82 */ /* 0x000fcc0008000000 */
.L_x_1155:
[----:B------:R-:W-:Y:S01]  /*79d0*/  ULDC UR4, c[0x0][0x448] ;  /* 0x0001120000047ab9 */ /* 0x000fe20000000800 */
[----:B------:R-:W-:Y:S01]  /*79e0*/  IADD3 R11, R16, 0x1, -R17 ;  /* 0x00000001100b7810 */ /* 0x000fe20007ffe811 */
[----:B------:R-:W-:Y:S01]  /*79f0*/  UISETP.NE.AND UP0, UPT, UR4, 0x1, UPT ;  /* 0x000000010400788c */ /* 0x000fe2000bf05270 */
[----:B------:R-:W-:Y:S02]  /*7a00*/  ULDC UR10, c[0x0][0x9e4] ;  /* 0x00027900000a7ab9 */ /* 0x000fe40000000800 */
[----:B------:R-:W-:Y:S01]  /*7a10*/  R2UR UR7, R11 ;  /* 0x000000000b0772ca */ /* 0x000fe200000e0000 */
[----:B------:R-:W-:Y:S02]  /*7a20*/  UISETP.GE.AND UP1, UPT, UR10, 0x1, UPT ;  /* 0x000000010a00788c */ /* 0x000fe4000bf26270 */
[----:B------:R-:W-:-:S04]  /*7a30*/  UIADD3 UR6, UR39, 0x7f, URZ ;  /* 0x0000007f27067890 */ /* 0x000fc8000fffe03f */
[----:B------:R-:W-:Y:S01]  /*7a40*/  PLOP3.LUT P2, PT, PT, PT, UP1, 0x40, 0x0 ;  /* 0x000000000000781c */ /* 0x000fe20003f4e818 */
[----:B------:R-:W-:Y:S01]  /*7a50*/  @UP0 ULDC UR4, c[0x0][0x44c] ;  /* 0x0001130000040ab9 */ /* 0x000fe20000000800 */
[----:B------:R-:W-:Y:S01]  /*7a60*/  @UP0 ULDC UR11, c[0x0][0x450] ;  /* 0x00011400000b0ab9 */ /* 0x000fe20000000800 */
[----:B------:R-:W-:-:S04]  /*7a70*/  UIMAD.WIDE.U32 UR4, UR6, UR4, URZ ;  /* 0x00000004060472a5 */ /* 0x000fc8000f8e003f */
[----:B------:R-:W-:-:S04]  /*7a80*/  @UP0 USHF.R.U32.HI UR6, URZ, UR11, UR5 ;  /* 0x0000000b3f060299 */ /* 0x000fc80008011605 */
[----:B------:R-:W-:-:S04]  /*7a90*/  UIADD3 UR6, UR7, UR6, URZ ;  /* 0x0000000607067290 */ /* 0x000fc8000fffe03f */
[----:B------:R-:W-:Y:S01]  /*7aa0*/  UIADD3 UR14, UR6, -UR14, URZ ;  /* 0x8000000e060e7290 */ /* 0x000fe2000fffe03f */
[----:B------:R-:W-:Y:S11]  /*7ab0*/  @P2 BRA `(.L_x_1173) ;  /* 0x0000000000482947 */ /* 0x000ff60003800000 */
[----:B------:R-:W-:Y:S02]  /*7ac0*/  UMOV UR11, UR6 ;  /* 0x00000006000b7c82 */ /* 0x000fe40008000000 */
        /* <DEDUP_REMOVED lines=10> */
.L_x_1174:
[----:B------:R-:W-:-:S11]  /*7b70*/  UISETP.NE.AND UP2, UPT, UR10, 0x1, UPT ;  /* 0x000000010a00788c */ /* 0x000fd6000bf45270 */
[----:B------:R-:W-:Y:S02]  /*7b80*/  @UP2 ULDC.64 UR4, c[0x0][0x9e8] ;  /* 0x00027a0000042ab9 */ /* 0x000fe40000000a00 */
[----:B------:R-:W-:-:S04]  /*7b90*/  UIMAD.WIDE.U32 UR6, UR11, UR4, URZ ;  /* 0x000000040b0672a5 */ /* 0x000fc8000f8e003f */
[----:B------:R-:W-:-:S12]  /*7ba0*/  @UP2 USHF.R.U32.HI UR11, URZ, UR5, UR7 ;  /* 0x000000053f0b2299 */ /* 0x000fd80008011607 */
.L_x_1175:
[----:B------:R-:W-:-:S04]  /*7bb0*/  UIMAD UR10, UR11, UR10, URZ ;  /* 0x0000000a0b0a72a4 */ /* 0x000fc8000f8e023f */
[----:B------:R-:W-:-:S04]  /*7bc0*/  UISETP.LT.AND UP2, UPT, UR14, UR10, UPT ;  /* 0x0000000a0e00728c */ /* 0x000fc8000bf41270 */
[----:B------:R-:W-:-:S12]  /*7bd0*/  USEL UR14, UR14, UR10, !UP2 ;  /* 0x0000000a0e0e7287 */ /* 0x000fd8000d000000 */
.L_x_1173:
[----:B------:R-:W-:-:S04]  /*7be0*/  UIADD3 UR4, UR14, 0x5f, URZ ;  /* 0x0000005f0e047890 */ /* 0x000fc8000fffe03f */
[----:B------:R-:W-:-:S04]  /*7bf0*/  UIMAD.WIDE UR4, UR4, 0x2aaaaaab, URZ ;  /* 0x2aaaaaab040478a5 */ /* 0x000fc8000f8e023f */
[----:B------:R-:W-:-:S04]  /*7c00*/  USHF.R.U32.HI UR4, URZ, 0x1f, UR5 ;  /* 0x0000001f3f047899 */ /* 0x000fc80008011605 */
[----:B------:R-:W-:-:S04]  /*7c10*/  ULEA.HI.SX32 UR4, UR5, UR4, 0x1c ;  /* 0x0000000405047291 */ /* 0x000fc8000f8fe23f */
[----:B------:R-:W-:-:S04]  /*7c20*/  UISETP.LT.AND UP2, UPT, UR61, UR4, UPT ;  /* 0x000000043d00728c */ /* 0x000fc8000bf41270 */
[----:B------:R-:W-:-:S06]  /*7c30*/  USEL UR58, UR61, UR4, !UP2 ;  /* 0x000000043d3a7287 */ /* 0x000fcc000d000000 */
[----:B------:R-:W-:-:S13]  /*7c40*/  ISETP.GE.AND P2, PT, R10, UR58, PT ;  /* 0x0000003a0a007c0c */ /* 0x000fda000bf46270 */
[----:B------:R-:W-:Y:S05]  /*7c50*/  @!P2 BRA `(.L_x_1176) ;  /* 0x0000001800f4a947 */ /* 0x000fea0003800000 */
[----:B------:R-:W-:Y:S01]  /*7c60*/  IMAD.MOV.U32 R11, RZ, RZ, R8 ;  /* 0x000000ffff0b7224 */ /* 0x000fe200078e0008 */
[----:B------:R-:W-:Y:S01]  /*7c70*/  UMOV UR6, UR38 ;  /* 0x0000002600067c82 */ /* 0x000fe20008000000 */
[----:B------:R-:W-:Y:S01]  /*7c80*/  IMAD.MOV.U32 R12, RZ, RZ, R3 ;  /* 0x000000ffff0c7224 */ /* 0x000fe200078e0003 */
[----:B------:R-:W-:-:S06]  /*7c90*/  UMOV UR4, UR36 ;  /* 0x0000002400047c82 */ /* 0x000fcc0008000000 */
.L_x_1185:
[----:B------:R-:W-:-:S04]  /*7ca0*/  UIADD3 UR7, UR4, 0x1, URZ ;  /* 0x0000000104077890 */ /* 0x000fc8000fffe03f */
[----:B------:R-:W-:-:S04]  /*7cb0*/  UISETP.NE.AND UP2, UPT, UR7, 0x2, UPT ;  /* 0x000000020700788c */ /* 0x000fc8000bf45270 */
[----:B------:R-:W-:Y:S02]  /*7cc0*/  USEL UR7, UR7, URZ, UP2 ;  /* 0x0000003f07077287 */ /* 0x000fe40009000000 */
[----:B------:R-:W-:-:S04]  /*7cd0*/  USEL UR38, URZ, 0x1, UP2 ;  /* 0x000000013f267887 */ /* 0x000fc80009000000 */
[----:B------:R-:W-:Y:S01]  /*7ce0*/  ULOP3.LUT UR38, UR6, UR38, URZ, 0x3c, !UPT ;  /* 0x0000002606267292 */ /* 0x000fe2000f8e3c3f */
[----:B------:R-:W-:Y:S01]  /*7cf0*/  UMOV UR36, UR7 ;  /* 0x0000000700247c82 */ /* 0x000fe20008000000 */
[----:B------:R-:W-:Y:S10]  /*7d00*/  @!P0 BRA `(.L_x_1177) ;  /* 0x0000000000048947 */ /* 0x000ff40003800000 */
[----:B------:R-:W-:Y:S01]  /*7d10*/  BPT.TRAP 0x1 ;  /* 0x000000040000795c */ /* 0x000fe20000300000 */
.L_x_1177:
[----:B------:R-:W-:Y:S01]  /*7d20*/  ULEA UR5, UR36, UR37, 0x3 ;  /* 0x0000002524057291 */ /* 0x000fe2000f8e183f */
[----:B------:R-:W-:-:S05]  /*7d30*/  IMAD.U32 R3, RZ, RZ, UR38 ;  /* 0x00000026ff037e24 */ /* 0x000fca000f8e00ff */
[----:B------:R-:W-:-:S04]  /*7d40*/  SHF.L.U32 R3, R3, 0x1f, RZ ;  /* 0x0000001f03037819 */ /* 0x000fc800000006ff */
[----:B------:R0:W1:Y:S01]  /*7d50*/  SYNCS.PHASECHK.TRANS64.TRYWAIT P2, [UR5+0x2a830], R3 ;  /* 0x02a83003ff0075a7 */ /* 0x0000620008040145 */
[----:B------:R-:W-:Y:S05]  /*7d60*/  @!P0 BRA `(.L_x_1178) ;  /* 0x0000000000048947 */ /* 0x000fea0003800000 */
[----:B------:R-:W-:Y:S01]  /*7d70*/  BPT.TRAP 0x1 ;  /* 0x000000040000795c */ /* 0x000fe20000300000 */
.L_x_1178:
[----:B-1----:R-:W-:Y:S05]  /*7d80*/  @P2 BRA `(.L_x_1179) ;  /* 0x0000000000082947 */ /* 0x002fea0003800000 */
[----:B------:R-:W1:Y:S02]  /*7d90*/  SYNCS.PHASECHK.TRANS64.TRYWAIT P2, [UR5+0x2a830], R3 ;  /* 0x02a83003ff0075a7 */ /* 0x000e640008040145 */
[----:B-1----:R-:W-:Y:S05]  /*7da0*/  @!P2 BRA `(.L_x_1180) ;  /* 0x000000fc0090a947 */ /* 0x002fea0003800000 */
.L_x_1179:
        /* <DEDUP_REMOVED lines=131> */
.L_x_1181:
[----:B------:R-:W-:Y:S01]  /*85e0*/  ULEA UR5, UR4, UR37, 0x3 ;  /* 0x0000002504057291 */ /* 0x000fe2000f8e183f */
[----:B------:R-:W-:-:S05]  /*85f0*/  IMAD.U32 R0, RZ, RZ, UR6 ;  /* 0x00000006ff007e24 */ /* 0x000fca000f8e00ff */
[----:B------:R-:W-:-:S04]  /*8600*/  SHF.L.U32 R0, R0, 0x1f, RZ ;  /* 0x0000001f00007819 */ /* 0x000fc800000006ff */
[----:B------:R2:W3:Y:S01]  /*8610*/  SYNCS.PHASECHK.TRANS64.TRYWAIT P2, [UR5+0x2a850], R0 ;  /* 0x02a85000ff0075a7 */ /* 0x0004e20008040145 */
[----:B------:R-:W-:Y:S05]  /*8620*/  @!P0 BRA `(.L_x_1182) ;  /* 0x0000000000048947 */ /* 0x000fea0003800000 */
[----:B------:R-:W-:Y:S01]  /*8630*/  BPT.TRAP 0x1 ;  /* 0x000000040000795c */ /* 0x000fe20000300000 */
.L_x_1182:
[----:B---3--:R-:W-:Y:S05]  /*8640*/  @P2 BRA `(.L_x_1183) ;  /* 0x0000000000082947 */ /* 0x008fea0003800000 */
[----:B------:R-:W3:Y:S02]  /*8650*/  SYNCS.PHASECHK.TRANS64.TRYWAIT P2, [UR5+0x2a850], R0 ;  /* 0x02a85000ff0075a7 */ /* 0x000ee40008040145 */
[----:B---3--:R-:W-:Y:S05]  /*8660*/  @!P2 BRA `(.L_x_1184) ;  /* 0x000000f40078a947 */ /* 0x008fea0003800000 */
.L_x_1183:
[----:B------:R-:W-:Y:S01]  /*8670*/  UIADD3 UR6, UR37, 0x400, URZ ;  /* 0x0000040025067890 */ /* 0x000fe2000fffe03f */
[----:B------:R-:W-:Y:S01]  /*8680*/  WARPGROUP.ARRIVE ;  /* 0x00000000000079c5 */ /* 0x000fe20000000000 */
[----:B------:R-:W-:Y:S01]  /*8690*/  UMOV UR11, 0x40000040 ;  /* 0x40000040000b7882 */ /* 0x000fe20000000000 */
[----:B0-2---:R-:W-:Y:S01]  /*86a0*/  FMNMX.FTZ R0, R88, R12, !PT ;  /* 0x0000000c58007209 */ /* 0x005fe20007810000 */
[----:B------:R-:W-:Y:S01]  /*86b0*/  USHF.R.U32.HI UR6, URZ, 0x4, UR6 ;  /* 0x000000043f067899 */ /* 0x000fe20008011606 */
[----:B-1----:R-:W-:Y:S01]  /*86c0*/  FMNMX.FTZ R8, R90, R11, !PT ;  /* 0x0000000b5a087209 */ /* 0x002fe20007810000 */
[----:B------:R-:W0:Y:S01]  /*86d0*/  LDC R9, c[0x0][0x988] ;  /* 0x00026200ff097b82 */ /* 0x000e220000000800 */
[----:B------:R-:W-:Y:S01]  /*86e0*/  FMNMX.FTZ R3, R89, R0, !PT ;  /* 0x0000000059037209 */ /* 0x000fe20007810000 */
[----:B------:R-:W-:Y:S01]  /*86f0*/  ULOP3.LUT UR6, UR6, 0x3fff, URZ, 0xc0, !UPT ;  /* 0x00003fff06067892 */ /* 0x000fe2000f8ec03f */
[----:B------:R-:W-:Y:S02]  /*8700*/  FMNMX.FTZ R15, R91, R8, !PT ;  /* 0x000000085b0f7209 */ /* 0x000fe40007810000 */
[----:B------:R-:W-:Y:S01]  /*8710*/  FMNMX.FTZ R0, R92, R3, !PT ;  /* 0x000000035c007209 */ /* 0x000fe20007810000 */
[----:B------:R-:W-:Y:S01]  /*8720*/  ULOP3.LUT UR6, UR6, 0x3000000, URZ, 0xfc, !UPT ;  /* 0x0300000006067892 */ /* 0x000fe2000f8efc3f */
[----:B------:R-:W-:-:S02]  /*8730*/  FMNMX.FTZ R8, R94, R15, !PT ;  /* 0x0000000f5e087209 */ /* 0x000fc40007810000 */
[----:B------:R-:W-:Y:S01]  /*8740*/  FMNMX.FTZ R3, R93, R0, !PT ;  /* 0x000000005d037209 */ /* 0x000fe20007810000 */
[----:B------:R-:W-:Y:S01]  /*8750*/  UIMAD UR4, UR4, 0x600, UR6 ;  /* 0x00000600040478a4 */ /* 0x000fe2000f8e0206 */
[----:B------:R-:W-:Y:S02]  /*8760*/  FMNMX.FTZ R15, R95, R8, !PT ;  /* 0x000000085f0f7209 */ /* 0x000fe40007810000 */
[----:B------:R-:W-:Y:S01]  /*8770*/  FMNMX.FTZ R0, R96, R3, !PT ;  /* 0x0000000360007209 */ /* 0x000fe20007810000 */
[----:B------:R-:W-:Y:S01]  /*8780*/  UIADD3 UR6, UR4, 0x280, URZ ;  /* 0x0000028004067890 */ /* 0x000fe2000fffe03f */
[----:B------:R-:W-:Y:S02]  /*8790*/  FMNMX.FTZ R8, R98, R15, !PT ;  /* 0x0000000f62087209 */ /* 0x000fe40007810000 */
[----:B------:R-:W-:Y:S01]  /*87a0*/  UMOV UR10, UR4 ;  /* 0x00000004000a7c82 */ /* 0x000fe20008000000 */
[----:B------:R-:W-:Y:S01]  /*87b0*/  FMNMX.FTZ R3, R97, R0, !PT ;  /* 0x0000000061037209 */ /* 0x000fe20007810000 */
[----:B------:R-:W-:Y:S01]  /*87c0*/  HGMMA.64x128x16.F32.BF16 R24, R156, gdesc[UR8].tnspB, R24, gsb0 ;  /* 0x41e000089c187df0 */ /* 0x000fe20008001818 */
[----:B------:R-:W-:Y:S01]  /*87d0*/  UIADD3 UR10, UR4, 0x80, URZ ;  /* 0x00000080040a7890 */ /* 0x000fe2000fffe03f */
[----:B------:R-:W-:Y:S01]  /*87e0*/  FMNMX.FTZ R15, R99, R8, !PT ;  /* 0x00000008630f7209 */ /* 0x000fe20007810000 */
[----:B------:R-:W-:Y:S01]  /*87f0*/  UMOV UR11, 0x40000040 ;  /* 0x40000040000b7882 */ /* 0x000fe20000000000 */
[----:B------:R-:W-:-:S02]  /*8800*/  FMNMX.FTZ R0, R100, R3, !PT ;  /* 0x0000000364007209 */ /* 0x000fc40007810000 */
[----:B------:R-:W-:Y:S02]  /*8810*/  FMNMX.FTZ R8, R102, R15, !PT ;  /* 0x0000000f66087209 */ /* 0x000fe40007810000 */
[----:B------:R-:W-:Y:S02]  /*8820*/  FMNMX.FTZ R3, R101, R0, !PT ;  /* 0x0000000065037209 */ /* 0x000fe40007810000 */
[----:B------:R-:W-:Y:S02]  /*8830*/  FMNMX.FTZ R21, R103, R8, !PT ;  /* 0x0000000867157209 */ /* 0x000fe40007810000 */
[----:B------:R-:W-:Y:S02]  /*8840*/  FMNMX.FTZ R0, R104, R3, !PT ;  /* 0x0000000368007209 */ /* 0x000fe40007810000 */
[----:B------:R-:W-:Y:S02]  /*8850*/  FMNMX.FTZ R8, R106, R21, !PT ;  /* 0x000000156a087209 */ /* 0x000fe40007810000 */
[----:B------:R-:W-:-:S02]  /*8860*/  FMNMX.FTZ R3, R105, R0, !PT ;  /* 0x0000000069037209 */ /* 0x000fc40007810000 */
[----:B------:R-:W-:Y:S02]  /*8870*/  FMNMX.FTZ R21, R107, R8, !PT ;  /* 0x000000086b157209 */ /* 0x000fe40007810000 */
[----:B------:R-:W-:Y:S02]  /*8880*/  FMNMX.FTZ R0, R108, R3, !PT ;  /* 0x000000036c007209 */ /* 0x000fe40007810000 */
[----:B------:R-:W-:Y:S02]  /*8890*/  FMNMX.FTZ R8, R110, R21, !PT ;  /* 0x000000156e087209 */ /* 0x000fe40007810000 */
[----:B------:R-:W-:Y:S02]  /*88a0*/  FMNMX.FTZ R3, R109, R0, !PT ;  /* 0x000000006d037209 */ /* 0x000fe40007810000 */
[C---:B------:R-:W-:Y:S01]  /*88b0*/  ISETP.GT.AND P2, PT, R10.reuse, UR58, PT ;  /* 0x0000003a0a007c0c */ /* 0x040fe2000bf44270 */
[----:B------:R-:W-:Y:S01]  /*88c0*/  VIADD R10, R10, 0xffffffff ;  /* 0xffffffff0a0a7836 */ /* 0x000fe20000000000 */
        /* <DEDUP_REMOVED lines=12> */
[----:B------:R-:W1:Y:S02]  /*8990*/  SHFL.BFLY PT, R3, R0, 0x2, 0x1f ;  /* 0x0c401f0000037f89 */ /* 0x000e6400000e0000 */
[----:B-1----:R-:W-:-:S05]  /*89a0*/  FMNMX.FTZ R14, R0, R3, !PT ;  /* 0x00000003000e7209 */ /* 0x002fca0007810000 */
[----:B------:R-:W1:Y:S02]  /*89b0*/  SHFL.BFLY PT, R3, R14, 0x1, 0x1f ;  /* 0x0c201f000e037f89 */ /* 0x000e6400000e0000 */
[----:B-1----:R-:W-:-:S05]  /*89c0*/  FMNMX.FTZ R3, R14, R3, !PT ;  /* 0x000000030e037209 */ /* 0x002fca0007810000 */
[----:B------:R-:W-:-:S04]  /*89d0*/  FADD.FTZ R2, -R3, R12 ;  /* 0x0000000c03027221 */ /* 0x000fc80000010100 */
[-C--:B0-----:R-:W-:Y:S01]  /*89e0*/  FMUL.FTZ R12, R2, R9.reuse ;  /* 0x00000009020c7220 */ /* 0x081fe20000410000 */
[-C--:B------:R-:W-:Y:S01]  /*89f0*/  FMUL.FTZ R2, R3, R9.reuse ;  /* 0x0000000903027220 */ /* 0x080fe20000410000 */
[----:B------:R-:W-:Y:S02]  /*8a00*/  WARPGROUP.DEPBAR.LE gsb0, 0x0 ;  /* 0x00008000000079c5 */ /* 0x000fe40000010000 */
[----:B------:R-:W-:Y:S01]  /*8a10*/  WARPGROUP.ARRIVE ;  /* 0x00000000000079c5 */ /* 0x000fe20000000000 */
[-CC-:B------:R-:W-:Y:S01]  /*8a20*/  FFMA.FTZ R156, R89, R9.reuse, -R2.reuse ;  /* 0x00000009599c7223 */ /* 0x180fe20000010802 */
[----:B------:R-:W-:Y:S01]  /*8a30*/  FMNMX.FTZ R89, R111, R8, !PT ;  /* 0x000000086f597209 */ /* 0x000fe20007810000 */
[-CC-:B------:R-:W-:Y:S01]  /*8a40*/  FFMA.FTZ R15, R93, R9.reuse, -R2.reuse ;  /* 0x000000095d0f7223 */ /* 0x180fe20000010802 */
[-CC-:B------:R-:W-:Y:S01]  /*8a50*/  FFMA.FTZ R21, R97, R9.reuse, -R2.reuse ;  /* 0x0000000961157223 */ /* 0x180fe20000010802 */
[--C-:B------:R-:W-:Y:S01]  /*8a60*/  FFMA.FTZ R13, R88, R9, -R2.reuse ;  /* 0x00000009580d7223 */ /* 0x100fe20000010802 */
[----:B------:R-:W-:Y:S01]  /*8a70*/  HGMMA.64x128x16.F32.BF16 R24, R152, gdesc[UR8].tnspB, R24, gsb0 ;  /* 0x41e0000898187df0 */ /* 0x000fe20008001818 */
[----:B------:R-:W-:Y:S01]  /*8a80*/  UIADD3 UR10, UR4, 0x100, URZ ;  /* 0x00000100040a7890 */ /* 0x000fe2000fffe03f */
[----:B------:R-:W-:Y:S01]  /*8a90*/  FMNMX.FTZ R8, R114, R89, !PT ;  /* 0x0000005972087209 */ /* 0x000fe20007810000 */
[----:B------:R-:W-:Y:S01]  /*8aa0*/  UMOV UR11, 0x40000040 ;  /* 0x40000040000b7882 */ /* 0x000fe20000000000 */
[-CC-:B------:R-:W-:Y:S01]  /*8ab0*/  FFMA.FTZ R158, R92, R9.reuse, -R2.reuse ;  /* 0x000000095c9e7223 */ /* 0x180fe20000010802 */
[----:B------:R0:W-:Y:S01]  /*8ac0*/  MUFU.EX2 R0, R12 ;  /* 0x0000000c00007308 */ /* 0x0001e20000000800 */
        /* <DEDUP_REMOVED lines=9> */
[-CC-:B0-----:R-:W-:Y:S01]  /*8b60*/  FFMA.FTZ R12, R120, R9.reuse, -R2.reuse ;  /* 0x00000009780c7223 */ /* 0x181fe20000010802 */
[----:B------:R-:W-:Y:S01]  /*8b70*/  FFMA.FTZ R133, R133, R9, -R2 ;  /* 0x0000000985857223 */ /* 0x000fe20000010802 */
[----:B------:R-:W0:Y:S01]  /*8b80*/  MUFU.EX2 R13, R13 ;  /* 0x0000000d000d7308 */ /* 0x000e220000000800 */
[----:B------:R-:W-:-:S04]  /*8b90*/  FMNMX.FTZ R8, R122, R93, !PT ;  /* 0x0000005d7a087209 */ /* 0x000fc80007810000 */
[----:B------:R-:W-:-:S03]  /*8ba0*/  FMNMX.FTZ R93, R123, R8, !PT ;  /* 0x000000087b5d7209 */ /* 0x000fc60007810000 */
[----:B------:R-:W1:Y:S01]  /*8bb0*/  MUFU.EX2 R156, R156 ;  /* 0x0000009c009c7308 */ /* 0x000e620000000800 */
[----:B------:R-:W-:Y:S01]  /*8bc0*/  FMNMX.FTZ R8, R126, R93, !PT ;  /* 0x0000005d7e087209 */ /* 0x000fe20007810000 */
[-CC-:B------:R-:W-:Y:S01]  /*8bd0*/  FFMA.FTZ R93, R105, R9.reuse, -R2.reuse ;  /* 0x00000009695d7223 */ /* 0x180fe20000010802 */
[-CC-:B------:R-:W-:Y:S01]  /*8be0*/  FFMA.FTZ R105, R117, R9.reuse, -R2.reuse ;  /* 0x0000000975697223 */ /* 0x180fe20000010802 */
[----:B------:R-:W-:Y:S01]  /*8bf0*/  FFMA.FTZ R117, R129, R9, -R2 ;  /* 0x0000000981757223 */ /* 0x000fe20000010802 */
[----:B------:R-:W-:-:S03]  /*8c00*/  FMNMX.FTZ R97, R127, R8, !PT ;  /* 0x000000087f617209 */ /* 0x000fc60007810000 */
[----:B------:R-:W2:Y:S01]  /*8c10*/  MUFU.EX2 R158, R158 ;  /* 0x0000009e009e7308 */ /* 0x000ea20000000800 */
[----:B------:R-:W-:Y:S01]  /*8c20*/  FMNMX.FTZ R8, R130, R97, !PT ;  /* 0x0000006182087209 */ /* 0x000fe20007810000 */
[----:B0-----:R-:W-:-:S03]  /*8c30*/  FFMA.FTZ R7, R0, R7, R13 ;  /* 0x0000000700077223 */ /* 0x001fc6000001000d */
[----:B------:R-:W-:-:S03]  /*8c40*/  FMNMX.FTZ R97, R131, R8, !PT ;  /* 0x0000000883617209 */ /* 0x000fc60007810000 */
[----:B------:R-:W0:Y:S01]  /*8c50*/  MUFU.EX2 R15, R15 ;  /* 0x0000000f000f7308 */ /* 0x000e220000000800 */
[----:B------:R-:W-:Y:S01]  /*8c60*/  FMNMX.FTZ R8, R134, R97, !PT ;  /* 0x0000006186087209 */ /* 0x000fe20007810000 */
[--C-:B------:R-:W-:Y:S01]  /*8c70*/  FFMA.FTZ R97, R109, R9, -R2.reuse ;  /* 0x000000096d617223 */ /* 0x100fe20000010802 */
[C---:B-1----:R-:W-:Y:S01]  /*8c80*/  FADD.FTZ R7, R156.reuse, R7 ;  /* 0x000000079c077221 */ /* 0x042fe20000010000 */
[----:B------:R-:W-:Y:S02]  /*8c90*/  F2FP.BF16.F32.PACK_AB R156, R156, R13 ;  /* 0x0000000d9c9c723e */ /* 0x000fe400000010ff */
[----:B------:R-:W-:Y:S02]  /*8ca0*/  FMNMX.FTZ R8, R135, R8, !PT ;  /* 0x0000000887087209 */ /* 0x000fe40007810000 */
[----:B------:R-:W-:Y:S03]  /*8cb0*/  MUFU.EX2 R21, R21 ;  /* 0x0000001500157308 */ /* 0x000fe60000000800 */
[----:B------:R-:W1:Y:S05]  /*8cc0*/  SHFL.BFLY PT, R109, R8, 0x2, 0x1f ;  /* 0x0c401f00086d7f89 */ /* 0x000e6a00000e0000 */
[----:B------:R-:W-:Y:S08]  /*8cd0*/  MUFU.EX2 R89, R89 ;  /* 0x0000005900597308 */ /* 0x000ff00000000800 */
[----:B------:R-:W-:Y:S08]  /*8ce0*/  MUFU.EX2 R93, R93 ;  /* 0x0000005d005d7308 */ /* 0x000ff00000000800 */
[----:B------:R-:W-:Y:S01]  /*8cf0*/  MUFU.EX2 R97, R97 ;  /* 0x0000006100617308 */ /* 0x000fe20000000800 */
[----:B-1----:R-:W-:Y:S01]  /*8d00*/  FMNMX.FTZ R88, R8, R109, !PT ;  /* 0x0000006d08587209 */ /* 0x002fe20007810000 */
[----:B------:R-:W-:-:S04]  /*8d10*/  FFMA.FTZ R109, R121, R9, -R2 ;  /* 0x00000009796d7223 */ /* 0x000fc80000010802 */
[----:B------:R-:W1:Y:S02]  /*8d20*/  SHFL.BFLY PT, R121, R88, 0x1, 0x1f ;  /* 0x0c201f0058797f89 */ /* 0x000e6400000e0000 */
[----:B------:R-:W-:Y:S08]  /*8d30*/  MUFU.EX2 R101, R101 ;  /* 0x0000006500657308 */ /* 0x000ff00000000800 */
[----:B------:R-:W-:Y:S08]  /*8d40*/  MUFU.EX2 R105, R105 ;  /* 0x0000006900697308 */ /* 0x000ff00000000800 */
[----:B------:R-:W-:Y:S01]  /*8d50*/  MUFU.EX2 R12, R12 ;  /* 0x0000000c000c7308 */ /* 0x000fe20000000800 */
[----:B-1----:R-:W-:-:S07]  /*8d60*/  FMNMX.FTZ R8, R88, R121, !PT ;  /* 0x0000007958087209 */ /* 0x002fce0007810000 */
[----:B------:R-:W1:Y:S01]  /*8d70*/  MUFU.EX2 R109, R109 ;  /* 0x0000006d006d7308 */ /* 0x000e620000000800 */
[----:B------:R-:W-:-:S04]  /*8d80*/  FMUL.FTZ R92, R8, R9 ;  /* 0x00000009085c7220 */ /* 0x000fc80000410000 */
[-CC-:B------:R-:W-:Y:S01]  /*8d90*/  FFMA.FTZ R157, R90, R9.reuse, -R92.reuse ;  /* 0x000000095a9d7223 */ /* 0x180fe2000001085c */
[-CC-:B------:R-:W-:Y:S01]  /*8da0*/  FFMA.FTZ R90, R91, R9.reuse, -R92.reuse ;  /* 0x000000095b5a7223 */ /* 0x180fe2000001085c */
[----:B------:R-:W-:Y:S01]  /*8db0*/  IMAD.U32 R91, RZ, RZ, UR7 ;  /* 0x00000007ff5b7e24 */ /* 0x000fe2000f8e00ff */
[----:B------:R-:W-:Y:S01]  /*8dc0*/  UMOV UR7, 0x40000040 ;  /* 0x4000004000077882 */ /* 0x000fe20000000000 */
[-CC-:B------:R-:W-:Y:S01]  /*8dd0*/  FFMA.FTZ R159, R94, R9.reuse, -R92.reuse ;  /* 0x000000095e9f7223 */ /* 0x180fe2000001085c */
[-CC-:B------:R-:W-:Y:S01]  /*8de0*/  FFMA.FTZ R94, R95, R9.reuse, -R92.reuse ;  /* 0x000000095f5e7223 */ /* 0x180fe2000001085c */
[----:B------:R-:W-:Y:S01]  /*8df0*/  MUFU.EX2 R157, R157 ;  /* 0x0000009d009d7308 */ /* 0x000fe20000000800 */
[----:B------:R-:W-:Y:S01]  /*8e00*/  @!P1 LEA R91, R91, UR37, 0x3 ;  /* 0x000000255b5b9c11 */ /* 0x000fe2000f8e18ff */
[-CC-:B------:R-:W-:Y:S01]  /*8e10*/  FFMA.FTZ R119, R119, R9.reuse, -R92.reuse ;  /* 0x0000000977777223 */ /* 0x180fe2000001085c */
[-CC-:B------:R-:W-:Y:S01]  /*8e20*/  FFMA.FTZ R122, R122, R9.reuse, -R92.reuse ;  /* 0x000000097a7a7223 */ /* 0x180fe2000001085c */
[-CC-:B------:R-:W-:Y:S01]  /*8e30*/  FFMA.FTZ R123, R123, R9.reuse, -R92.reuse ;  /* 0x000000097b7b7223 */ /* 0x180fe2000001085c */
[----:B------:R-:W-:Y:S01]  /*8e40*/  FFMA.FTZ R126, R126, R9, -R92 ;  /* 0x000000097e7e7223 */ /* 0x000fe2000001085c */
[----:B------:R-:W-:-:S02]  /*8e50*/  @!P1 VIADD R91, R91, 0x2a840 ;  /* 0x0002a8405b5b9836 */ /* 0x000fc40000000000 */
[-CC-:B------:R-:W-:Y:S01]  /*8e60*/  FFMA.FTZ R127, R127, R9.reuse, -R92.reuse ;  /* 0x000000097f7f7223 */ /* 0x180fe2000001085c */
[----:B------:R-:W-:Y:S01]  /*8e70*/  MUFU.EX2 R90, R90 ;  /* 0x0000005a005a7308 */ /* 0x000fe20000000800 */
[-CC-:B------:R-:W-:Y:S01]  /*8e80*/  FFMA.FTZ R130, R130, R9.reuse, -R92.reuse ;  /* 0x0000000982827223 */ /* 0x180fe2000001085c */
[-CC-:B------:R-:W-:Y:S01]  /*8e90*/  FFMA.FTZ R131, R131, R9.reuse, -R92.reuse ;  /* 0x0000000983837223 */ /* 0x180fe2000001085c */
[----:B------:R-:W-:Y:S01]  /*8ea0*/  @!P1 PRMT R91, RZ, 0x654, R91 ;  /* 0x00000654ff5b9816 */ /* 0x000fe2000000005b */
[----:B------:R-:W-:Y:S01]  /*8eb0*/  FFMA.FTZ R134, R134, R9, -R92 ;  /* 0x0000000986867223 */ /* 0x000fe2000001085c */
[----:B------:R-:W-:-:S03]  /*8ec0*/  IMAD.U32 R95, RZ, RZ, UR5 ;  /* 0x00000005ff5f7e24 */ /* 0x000fc6000f8e00ff */
[----:B------:R-:W-:Y:S01]  /*8ed0*/  MUFU.EX2 R159, R159 ;  /* 0x0000009f009f7308 */ /* 0x000fe20000000800 */
[----:B------:R-:W-:Y:S01]  /*8ee0*/  @!P1 VIADD R95, R95, 0x2a860 ;  /* 0x0002a8605f5f9836 */ /* 0x000fe20000000000 */
[----:B------:R-:W-:Y:S02]  /*8ef0*/  WARPGROUP.DEPBAR.LE gsb0, 0x0 ;  /* 0x00008000000079c5 */ /* 0x000fe40000010000 */
[----:B------:R-:W-:Y:S01]  /*8f00*/  WARPGROUP.ARRIVE ;  /* 0x00000000000079c5 */ /* 0x000fe20000000000 */
[-CC-:B------:R-:W-:Y:S01]  /*8f10*/  FFMA.FTZ R152, R96, R9.reuse, -R2.reuse ;  /* 0x0000000960987223 */ /* 0x180fe20000010802 */
[-C--:B------:R-:W-:Y:S01]  /*8f20*/  FFMA.FTZ R154, R100, R9.reuse, -R2 ;  /* 0x00000009649a7223 */ /* 0x080fe20000010802 */
[-CC-:B------:R-:W-:Y:S01]  /*8f30*/  FFMA.FTZ R153, R98, R9.reuse, -R92.reuse ;  /* 0x0000000962997223 */ /* 0x180fe2000001085c */
[----:B------:R-:W-:Y:S01]  /*8f40*/  MUFU.EX2 R94, R94 ;  /* 0x0000005e005e7308 */ /* 0x000fe20000000800 */
[-CC-:B------:R-:W-:Y:S01]  /*8f50*/  FFMA.FTZ R96, R99, R9.reuse, -R92.reuse ;  /* 0x0000000963607223 */ /* 0x180fe2000001085c */
[----:B------:R-:W-:Y:S01]  /*8f60*/  HGMMA.64x128x16.F32.BF16 R24, R148, gdesc[UR8].tnspB, R24, gsb0 ;  /* 0x41e0000894187df0 */ /* 0x000fe20008001818 */
[----:B------:R-:W-:Y:S01]  /*8f70*/  UIADD3 UR10, UR4, 0x180, URZ ;  /* 0x00000180040a7890 */ /* 0x000fe2000fffe03f */
[-CC-:B------:R-:W-:Y:S01]  /*8f80*/  FFMA.FTZ R155, R102, R9.reuse, -R92.reuse ;  /* 0x00000009669b7223 */ /* 0x180fe2000001085c */
[----:B------:R-:W-:Y:S01]  /*8f90*/  UMOV UR11, 0x40000040 ;  /* 0x40000040000b7882 */ /* 0x000fe20000000000 */
[-CC-:B------:R-:W-:Y:S01]  /*8fa0*/  FFMA.FTZ R98, R103, R9.reuse, -R92.reuse ;  /* 0x0000000967627223 */ /* 0x180fe2000001085c */
[-CC-:B------:R-:W-:Y:S01]  /*8fb0*/  FFMA.FTZ R100, R107, R9.reuse, -R92.reuse ;  /* 0x000000096b647223 */ /* 0x180fe2000001085c */
[----:B------:R-:W-:Y:S01]  /*8fc0*/  MUFU.EX2 R152, R152 ;  /* 0x0000009800987308 */ /* 0x000fe20000000800 */
[----:B------:R-:W-:Y:S01]  /*8fd0*/  FFMA.FTZ R102, R111, R9, -R92 ;  /* 0x000000096f667223 */ /* 0x000fe2000001085c */
[----:B------:R-:W-:-:S06]  /*8fe0*/  @!P1 PRMT R95, RZ, 0x654, R95 ;  /* 0x00000654ff5f9816 */ /* 0x000fcc000000005f */
        /* <DEDUP_REMOVED lines=10> */
[----:B------:R-:W3:Y:S08]  /*9090*/  MUFU.EX2 R113, R113 ;  /* 0x0000007100717308 */ /* 0x000ef00000000800 */
        /* <DEDUP_REMOVED lines=10> */
[----:B--2---:R-:W-:Y:S01]  /*9140*/  FADD.FTZ R106, R158, R7 ;  /* 0x000000079e6a7221 */ /* 0x004fe20000010000 */
[-CC-:B------:R-:W-:Y:S01]  /*9150*/  FFMA.FTZ R151, R110, R9.reuse, -R92.reuse ;  /* 0x000000096e977223 */ /* 0x180fe2000001085c */
[----:B------:R-:W-:Y:S01]  /*9160*/  HGMMA.64x128x16.F32.BF16 R24, R144, gdesc[UR8].tnspB, R24, gsb0 ;  /* 0x41e0000890187df0 */ /* 0x000fe20008001818 */
[----:B------:R-:W-:Y:S01]  /*9170*/  UIADD3 UR10, UR4, 0x200, URZ ;  /* 0x00000200040a7890 */ /* 0x000fe2000fffe03f */
[----:B------:R-:W-:Y:S01]  /*9180*/  MUFU.EX2 R148, R148 ;  /* 0x0000009400947308 */ /* 0x000fe20000000800 */
[----:B------:R-:W-:Y:S01]  /*9190*/  UMOV UR11, 0x40000040 ;  /* 0x40000040000b7882 */ /* 0x000fe20000000000 */
[----:B------:R-:W-:Y:S01]  /*91a0*/  FFMA.FTZ R104, R115, R9, -R92 ;  /* 0x0000000973687223 */ /* 0x000fe2000001085c */
[----:B------:R-:W-:Y:S01]  /*91b0*/  UMOV UR4, UR36 ;  /* 0x0000002400047c82 */ /* 0x000fe20008000000 */
[----:B0-----:R-:W-:-:S04]  /*91c0*/  F2FP.BF16.F32.PACK_AB R158, R15, R158 ;  /* 0x0000009e0f9e723e */ /* 0x001fc800000010ff */
        /* <DEDUP_REMOVED lines=8> */
[----:B------:R-:W-:Y:S01]  /*9250*/  FADD.FTZ R2, -R8, R11 ;  /* 0x0000000b08027221 */ /* 0x000fe20000010100 */
[-CC-:B------:R-:W-:Y:S01]  /*9260*/  FFMA.FTZ R145, R114, R9.reuse, -R92.reuse ;  /* 0x0000000972917223 */ /* 0x180fe2000001085c */
[-CC-:B------:R-:W-:Y:S01]  /*9270*/  FFMA.FTZ R147, R118, R9.reuse, -R92.reuse ;  /* 0x0000000976937223 */ /* 0x180fe2000001085c */
[----:B------:R-:W-:Y:S01]  /*9280*/  HGMMA.64x128x16.F32.BF16 R24, R140, gdesc[UR8].tnspB, R24, gsb0 ;  /* 0x41e000088c187df0 */ /* 0x000fe20008001818 */
[-C--:B------:R-:W-:Y:S01]  /*9290*/  FMUL.FTZ R2, R2, R9.reuse ;  /* 0x0000000902027220 */ /* 0x080fe20000410000 */
[----:B------:R-:W-:Y:S01]  /*92a0*/  MUFU.EX2 R144, R144 ;  /* 0x0000009000907308 */ /* 0x000fe20000000800 */
[----:B------:R-:W-:-:S07]  /*92b0*/  FFMA.FTZ R92, R135, R9, -R92 ;  /* 0x00000009875c7223 */ /* 0x000fce000001085c */
[----:B------:R-:W-:Y:S08]  /*92c0*/  MUFU.EX2 R2, R2 ;  /* 0x0000000200027308 */ /* 0x000ff00000000800 */
[----:B------:R-:W-:Y:S08]  /*92d0*/  MUFU.EX2 R145, R145 ;  /* 0x0000009100917308 */ /* 0x000ff00000000800 */
[----:B------:R-:W-:Y:S08]  /*92e0*/  MUFU.EX2 R146, R146 ;  /* 0x0000009200927308 */ /* 0x000ff00000000800 */
[----:B------:R-:W-:Y:S08]  /*92f0*/  MUFU.EX2 R147, R147 ;  /* 0x0000009300937308 */ /* 0x000ff00000000800 */
[----:B------:R-:W0:Y:S08]  /*9300*/  MUFU.EX2 R11, R133 ;  /* 0x00000085000b7308 */ /* 0x000e300000000800 */
[----:B------:R-:W-:Y:S01]  /*9310*/  MUFU.EX2 R92, R92 ;  /* 0x0000005c005c7308 */ /* 0x000fe20000000800 */
[----:B------:R-:W-:-:S02]  /*9320*/  WARPGROUP.DEPBAR.LE gsb0, 0x0 ;  /* 0x00008000000079c5 */ /* 0x000fc40000010000 */
[----:B------:R-:W-:-:S05]  /*9330*/  WARPGROUP.ARRIVE ;  /* 0x00000000000079c5 */ /* 0x000fca0000000000 */
[----:B------:R-:W2:Y:S01]  /*9340*/  MUFU.EX2 R141, R122 ;  /* 0x0000007a008d7308 */ /* 0x000ea20000000800 */
[----:B-1----:R-:W-:Y:S02]  /*9350*/  F2FP.BF16.F32.PACK_AB R140, R109, R12 ;  /* 0x0000000c6d8c723e */ /* 0x002fe400000010ff */
[----:B---3--:R-:W-:Y:S01]  /*9360*/  F2FP.BF16.F32.PACK_AB R142, R113, R14 ;  /* 0x0000000e718e723e */ /* 0x008fe200000010ff */
[----:B------:R-:W-:Y:S01]  /*9370*/  HGMMA.64x128x16.F32.BF16 R24, R136, gdesc[UR4].tnspB, R24, gsb0 ;  /* 0x41e0000488187df0 */ /* 0x000fe20008001818 */
[----:B------:R-:W-:-:S03]  /*9380*/  UMOV UR6, UR38 ;  /* 0x0000002600067c82 */ /* 0x000fc60008000000 */
[----:B------:R-:W1:Y:S01]  /*9390*/  MUFU.EX2 R143, R126 ;  /* 0x0000007e008f7308 */ /* 0x000e620000000800 */
[----:B------:R-:W-:Y:S02]  /*93a0*/  WARPGROUP.DEPBAR.LE gsb0, 0x0 ;  /* 0x00008000000079c5 */ /* 0x000fe40000010000 */
[----:B------:R3:W-:Y:S05]  /*93b0*/  @!P1 SYNCS.ARRIVE.TRANS64.RED.A1T0 RZ, [R91+URZ], RZ ;  /* 0x000000ff5bff99a7 */ /* 0x0007ea000810043f */
[----:B------:R-:W4:Y:S01]  /*93c0*/  MUFU.EX2 R137, R130 ;  /* 0x0000008200897308 */ /* 0x000f220000000800 */
[----:B0-----:R-:W-:Y:S02]  /*93d0*/  F2FP.BF16.F32.PACK_AB R138, R11, R88 ;  /* 0x000000580b8a723e */ /* 0x001fe400000010ff */
[----:B------:R-:W-:Y:S01]  /*93e0*/  F2FP.BF16.F32.PACK_AB R136, R117, R20 ;  /* 0x000000147588723e */ /* 0x000fe200000010ff */
[----:B---3--:R-:W-:Y:S01]  /*93f0*/  FFMA.FTZ R91, R2, R6, R157 ;  /* 0x00000006025b7223 */ /* 0x008fe2000001009d */
[----:B------:R-:W-:-:S03]  /*9400*/  F2FP.BF16.F32.PACK_AB R157, R90, R157 ;  /* 0x0000009d5a9d723e */ /* 0x000fc600000010ff */
[----:B------:R-:W0:Y:S01]  /*9410*/  MUFU.EX2 R139, R134 ;  /* 0x00000086008b7308 */ /* 0x000e220000000800 */
[----:B------:R3:W-:Y:S01]  /*9420*/  @!P1 SYNCS.ARRIVE.TRANS64.RED.A1T0 RZ, [R95+URZ], RZ ;  /* 0x000000ff5fff99a7 */ /* 0x0007e2000810043f */
[----:B------:R-:W-:Y:S01]  /*9430*/  FADD.FTZ R6, R90, R91 ;  /* 0x0000005b5a067221 */ /* 0x000fe20000010000 */
[----:B------:R-:W-:-:S03]  /*9440*/  FADD.FTZ R91, R15, R106 ;  /* 0x0000006a0f5b7221 */ /* 0x000fc60000010000 */
[----:B------:R-:W-:Y:S01]  /*9450*/  FADD.FTZ R7, R159, R6 ;  /* 0x000000069f077221 */ /* 0x000fe20000010000 */
[----:B------:R-:W-:Y:S01]  /*9460*/  FADD.FTZ R106, R152, R91 ;  /* 0x0000005b986a7221 */ /* 0x000fe20000010000 */
[C---:B------:R-:W-:Y:S02]  /*9470*/  F2FP.BF16.F32.PACK_AB R152, R21.reuse, R152 ;  /* 0x000000981598723e */ /* 0x040fe400000010ff */
[C---:B------:R-:W-:Y:S01]  /*9480*/  FADD.FTZ R6, R94.reuse, R7 ;  /* 0x000000075e067221 */ /* 0x040fe20000010000 */
[----:B------:R-:W-:Y:S01]  /*9490*/  FADD.FTZ R91, R21, R106 ;  /* 0x0000006a155b7221 */ /* 0x000fe20000010000 */
        /* <DEDUP_REMOVED lines=35> */
[----:B------:R-:W-:-:S03]  /*96d0*/  FADD.FTZ R7, R109, R90 ;  /* 0x0000005a6d077221 */ /* 0x000fc60000010000 */
[----:B--2---:R-:W-:Y:S01]  /*96e0*/  FADD.FTZ R6, R141, R6 ;  /* 0x000000068d067221 */ /* 0x004fe20000010000 */
[----:B------:R-:W-:Y:S01]  /*96f0*/  FADD.FTZ R90, R14, R7 ;  /* 0x000000070e5a7221 */ /* 0x000fe20000010000 */
[C---:B------:R-:W-:Y:S02]  /*9700*/  F2FP.BF16.F32.PACK_AB R141, R123.reuse, R141 ;  /* 0x0000008d7b8d723e */ /* 0x040fe400000010ff */
[----:B------:R-:W-:Y:S01]  /*9710*/  FADD.FTZ R6, R123, R6 ;  /* 0x000000067b067221 */ /* 0x000fe20000010000 */
[----:B------:R-:W-:-:S03]  /*9720*/  FADD.FTZ R7, R113, R90 ;  /* 0x0000005a71077221 */ /* 0x000fc60000010000 */
[----:B-1----:R-:W-:Y:S01]  /*9730*/  FADD.FTZ R6, R143, R6 ;  /* 0x000000068f067221 */ /* 0x002fe20000010000 */
[----:B------:R-:W-:Y:S01]  /*9740*/  FADD.FTZ R12, R20, R7 ;  /* 0x00000007140c7221 */ /* 0x000fe20000010000 */
[C---:B------:R-:W-:Y:S02]  /*9750*/  F2FP.BF16.F32.PACK_AB R143, R127.reuse, R143 ;  /* 0x0000008f7f8f723e */ /* 0x040fe400000010ff */
[----:B------:R-:W-:Y:S01]  /*9760*/  FADD.FTZ R6, R127, R6 ;  /* 0x000000067f067221 */ /* 0x000fe20000010000 */
[----:B------:R-:W-:-:S03]  /*9770*/  FADD.FTZ R7, R117, R12 ;  /* 0x0000000c75077221 */ /* 0x000fc60000010000 */
[----:B----4-:R-:W-:Y:S01]  /*9780*/  FADD.FTZ R6, R137, R6 ;  /* 0x0000000689067221 */ /* 0x010fe20000010000 */
[----:B------:R-:W-:Y:S01]  /*9790*/  FADD.FTZ R12, R88, R7 ;  /* 0x00000007580c7221 */ /* 0x000fe20000010000 */
[C---:B------:R-:W-:Y:S02]  /*97a0*/  F2FP.BF16.F32.PACK_AB R137, R131.reuse, R137 ;  /* 0x000000898389723e */ /* 0x040fe400000010ff */
[----:B------:R-:W-:Y:S01]  /*97b0*/  FADD.FTZ R6, R131, R6 ;  /* 0x0000000683067221 */ /* 0x000fe20000010000 */
[----:B------:R-:W-:Y:S01]  /*97c0*/  FADD.FTZ R7, R11, R12 ;  /* 0x0000000c0b077221 */ /* 0x000fe20000010000 */
[----:B------:R-:W-:Y:S02]  /*97d0*/  IMAD.MOV.U32 R11, RZ, RZ, R8 ;  /* 0x000000ffff0b7224 */ /* 0x000fe400078e0008 */
[----:B0-----:R-:W-:Y:S01]  /*97e0*/  FADD.FTZ R6, R139, R6 ;  /* 0x000000068b067221 */ /* 0x001fe20000010000 */
[----:B------:R-:W-:Y:S01]  /*97f0*/  F2FP.BF16.F32.PACK_AB R139, R92, R139 ;  /* 0x0000008b5c8b723e */ /* 0x000fe200000010ff */
[----:B------:R-:W-:-:S02]  /*9800*/  IMAD.MOV.U32 R12, RZ, RZ, R3 ;  /* 0x000000ffff0c7224 */ /* 0x000fc400078e0003 */
[----:B------:R-:W-:Y:S01]  /*9810*/  FADD.FTZ R6, R92, R6 ;  /* 0x000000065c067221 */ /* 0x000fe20000010000 */
[----:B---3--:R-:W-:Y:S06]  /*9820*/  @P2 BRA `(.L_x_1185) ;  /* 0xffffffe4001c2947 */ /* 0x008fec000383ffff */
.L_x_1176:
[----:B------:R-:W-:-:S13]  /*9830*/  ISETP.GE.AND P2, PT, R10, UR61, PT ;  /* 0x0000003d0a007c0c */ /* 0x000fda000bf46270 */
[----:B------:R-:W-:Y:S05]  /*9840*/  @!P2 BRA `(.L_x_1186) ;  /* 0x0000002c0060a947 */ /* 0x000fea0003800000 */
[----:B------:R-:W-:Y:S01]  /*9850*/  IMAD.MOV.U32 R11, RZ, RZ, R8 ;  /* 0x000000ffff0b7224 */ /* 0x000fe200078e0008 */
[----:B------:R-:W-:Y:S01]  /*9860*/  UMOV UR6, UR38 ;  /* 0x0000002600067c82 */ /* 0x000fe20008000000 */
[----:B------:R-:W-:Y:S01]  /*9870*/  IMAD.MOV.U32 R12, RZ, RZ, R3 ;  /* 0x000000ffff0c7224 */ /* 0x000fe200078e0003 */
[----:B------:R-:W-:Y:S01]  /*9880*/  UMOV UR4, UR36 ;  /* 0x0000002400047c82 */ /* 0x000fe20008000000 */
[----:B------:R-:W-:Y:S01]  /*9890*/  ULDC UR58, c[0x0][0x9e4] ;  /* 0x00027900003a7ab9 */ /* 0x000fe20000000800 */
[----:B------:R-:W-:-:S05]  /*98a0*/  ULDC UR59, c[0x0][0x9dc] ;  /* 0x00027700003b7ab9 */ /* 0x000fca0000000800 */
.L_x_1203:
        /* <DEDUP_REMOVED lines=8> */
.L_x_1187:
[----:B------:R-:W-:Y:S01]  /*9930*/  ULEA UR5, UR36, UR37, 0x3 ;  /* 0x0000002524057291 */ /* 0x000fe2000f8e183f */
[----:B------:R-:W-:-:S05]  /*9940*/  IMAD.U32 R3, RZ, RZ, UR38 ;  /* 0x00000026ff037e24 */ /* 0x000fca000f8e00ff */
[----:B------:R-:W-:-:S04]  /*9950*/  SHF.L.U32 R3, R3, 0x1f, RZ ;  /* 0x0000001f03037819 */ /* 0x000fc800000006ff */
[----:B------:R0:W1:Y:S01]  /*9960*/  SYNCS.PHASECHK.TRANS64.TRYWAIT P2, [UR5+0x2a830], R3 ;  /* 0x02a83003ff0075a7 */ /* 0x0000620008040145 */
[----:B------:R-:W-:Y:S05]  /*9970*/  @!P0 BRA `(.L_x_1188) ;  /* 0x0000000000048947 */ /* 0x000fea0003800000 */
[----:B------:R-:W-:Y:S01]  /*9980*/  BPT.TRAP 0x1 ;  /* 0x000000040000795c */ /* 0x000fe20000300000 */
.L_x_1188:
[----:B-1----:R-:W-:Y:S05]  /*9990*/  @P2 BRA `(.L_x_1189) ;  /* 0x0000000000082947 */ /* 0x002fea0003800000 */
[----:B------:R-:W1:Y:S02]  /*99a0*/  SYNCS.PHASECHK.TRANS64.TRYWAIT P2, [UR5+0x2a830], R3 ;  /* 0x02a83003ff0075a7 */ /* 0x000e640008040145 */
[----:B-1----:R-:W-:Y:S05]  /*99b0*/  @!P2 BRA `(.L_x_1190) ;  /* 0x000000e000bca947 */ /* 0x002fea0003800000 */
.L_x_1189:
        /* <DEDUP_REMOVED lines=131> */
.L_x_1191:
[----:B------:R-:W-:Y:S01]  /*a1f0*/  ULEA UR5, UR4, UR37, 0x3 ;  /* 0x0000002504057291 */ /* 0x000fe2000f8e183f */
[----:B------:R-:W-:-:S05]  /*a200*/  IMAD.U32 R0, RZ, RZ, UR6 ;  /* 0x00000006ff007e24 */ /* 0x000fca000f8e00ff */
[----:B------:R-:W-:-:S04]  /*a210*/  SHF.L.U32 R0, R0, 0x1f, RZ ;  /* 0x0000001f00007819 */ /* 0x000fc800000006ff */
[----:B------:R2:W3:Y:S01]  /*a220*/  SYNCS.PHASECHK.TRANS64.TRYWAIT P2, [UR5+0x2a850], R0 ;  /* 0x02a85000ff0075a7 */ /* 0x0004e20008040145 */
[----:B------:R-:W-:Y:S05]  /*a230*/  @!P0 BRA `(.L_x_1192) ;  /* 0x0000000000048947 */ /* 0x000fea0003800000 */
[----:B------:R-:W-:Y:S01]  /*a240*/  BPT.TRAP 0x1 ;  /* 0x000000040000795c */ /* 0x000fe20000300000 */
.L_x_1192:
[----:B---3--:R-:W-:Y:S05]  /*a250*/  @P2 BRA `(.L_x_1193) ;  /* 0x0000000000082947 */ /* 0x008fea0003800000 */
[----:B------:R-:W3:Y:S02]  /*a260*/  SYNCS.PHASECHK.TRANS64.TRYWAIT P2, [UR5+0x2a850], R0 ;  /* 0x02a85000ff0075a7 */ /* 0x000ee40008040145 */
[----:B---3--:R-:W-:Y:S05]  /*a270*/  @!P2 BRA `(.L_x_1194) ;  /* 0x000000d800a4a947 */ /* 0x008fea0003800000 */
.L_x_1193:
[----:B------:R-:W-:Y:S01]  /*a280*/  UIADD3 UR6, UR37, 0x400, URZ ;  /* 0x0000040025067890 */ /* 0x000fe2000fffe03f */
[----:B------:R-:W-:Y:S01]  /*a290*/  WARPGROUP.ARRIVE ;  /* 0x00000000000079c5 */ /* 0x000fe20000000000 */
[----:B------:R-:W-:Y:S01]  /*a2a0*/  UMOV UR11, 0x40000040 ;  /* 0x40000040000b7882 */ /* 0x000fe20000000000 */
[----:B------:R-:W-:Y:S01]  /*a2b0*/  PLOP3.LUT P2, PT, PT, PT, UP0, 0x80, 0x0 ;  /* 0x000000000000781c */ /* 0x000fe20003f4f008 */
[----:B------:R-:W-:Y:S01]  /*a2c0*/  USHF.R.U32.HI UR6, URZ, 0x4, UR6 ;  /* 0x000000043f067899 */ /* 0x000fe20008011606 */
[----:B------:R-:W-:Y:S01]  /*a2d0*/  PLOP3.LUT P3, PT, PT, PT, UP0, 0x80, 0x0 ;  /* 0x000000000000781c */ /* 0x000fe20003f6f008 */
[----:B0-2---:R-:W-:Y:S01]  /*a2e0*/  IMAD.U32 R0, RZ, RZ, UR7 ;  /* 0x00000007ff007e24 */ /* 0x005fe2000f8e00ff */
[----:B------:R-:W-:Y:S01]  /*a2f0*/  ULDC UR14, c[0x0][0x9e0] ;  /* 0x00027800000e7ab9 */ /* 0x000fe20000000800 */
[----:B------:R-:W-:-:S03]  /*a300*/  ULOP3.LUT UR6, UR6, 0x3fff, URZ, 0xc0, !UPT ;  /* 0x00003fff06067892 */ /* 0x000fc6000f8ec03f */
[----:B------:R-:W-:Y:S01]  /*a310*/  @!P1 LEA R0, R0, UR37, 0x3 ;  /* 0x0000002500009c11 */ /* 0x000fe2000f8e18ff */
[----:B------:R-:W-:-:S04]  /*a320*/  ULOP3.LUT UR6, UR6, 0x3000000, URZ, 0xfc, !UPT ;  /* 0x0300000006067892 */ /* 0x000fc8000f8efc3f */
[----:B------:R-:W-:Y:S01]  /*a330*/  UIMAD UR4, UR4, 0x600, UR6 ;  /* 0x00000600040478a4 */ /* 0x000fe2000f8e0206 */
[----:B------:R-:W-:-:S05]  /*a340*/  @!P1 VIADD R0, R0, 0x2a840 ;  /* 0x0002a84000009836 */ /* 0x000fca0000000000 */
[----:B------:R-:W-:Y:S01]  /*a350*/  @!P1 PRMT R0, RZ, 0x654, R0 ;  /* 0x00000654ff009816 */ /* 0x000fe20000000000 */
        /* <DEDUP_REMOVED lines=24> */
[----:B------:R-:W-:Y:S01]  /*a4e0*/  @UP0 ULDC UR4, c[0x0][0x44c] ;  /* 0x0001130000040ab9 */ /* 0x000fe20000000800 */
[----:B------:R-:W-:Y:S02]  /*a4f0*/  WARPGROUP.DEPBAR.LE gsb0, 0x0 ;  /* 0x00008000000079c5 */ /* 0x000fe40000010000 */
[----:B------:R-:W-:-:S06]  /*a500*/  WARPGROUP.ARRIVE ;  /* 0x00000000000079c5 */ /* 0x000fcc0000000000 */
[----:B------:R-:W-:Y:S03]  /*a510*/  HGMMA.64x128x16.F32.BF16 R24, R136, gdesc[UR8].tnspB, R24, gsb0 ;  /* 0x41e0000888187df0 */ /* 0x000fe60008001818 */
[----:B------:R-:W-:Y:S02]  /*a520*/  WARPGROUP.DEPBAR.LE gsb0, 0x0 ;  /* 0x00008000000079c5 */ /* 0x000fe40000010000 */
[----:B------:R-:W-:Y:S01]  /*a530*/  VIADD R137, R19, UR39 ;  /* 0x0000002713897c36 */ /* 0x000fe20008000000 */
[----:B------:R0:W-:Y:S01]  /*a540*/  @!P1 SYNCS.ARRIVE.TRANS64.RED.A1T0 RZ, [R0+URZ], RZ ;  /* 0x000000ff00ff99a7 */ /* 0x0001e2000810043f */
[----:B------:R-:W-:Y:S02]  /*a550*/  IMAD R139, R10, -0x60, RZ ;  /* 0xffffffa00a8b7824 */ /* 0x000fe400078e02ff */
[----:B------:R-:W-:Y:S01]  /*a560*/  @P2 IMAD.HI.U32 R2, R137, UR4, RZ ;  /* 0x0000000489022c27 */ /* 0x000fe2000f8e00ff */
[----:B------:R-:W-:Y:S01]  /*a570*/  @UP0 ULDC UR4, c[0x0][0x450] ;  /* 0x0001140000040ab9 */ /* 0x000fe20000000800 */
[----:B------:R-:W-:-:S02]  /*a580*/  PLOP3.LUT P2, PT, PT, PT, UP1, 0x40, 0x0 ;  /* 0x000000000000781c */ /* 0x000fc40003f4e818 */
[----:B------:R-:W-:Y:S01]  /*a590*/  IMAD.IADD R9, R139, 0x1, -R18 ;  /* 0x000000018b097824 */ /* 0x000fe200078e0a12 */
[----:B------:R-:W-:Y:S01]  /*a5a0*/  @P3 SHF.R.U32.HI R137, RZ, UR4, R2 ;  /* 0x00000004ff893c19 */ /* 0x000fe20008011602 */
[----:B------:R-:W-:Y:S01]  /*a5b0*/  ULOP3.LUT UR4, URZ, UR59, URZ, 0x33, !UPT ;  /* 0x0000003b3f047292 */ /* 0x000fe2000f8e333f */
[----:B0-----:R-:W-:-:S03]  /*a5c0*/  IADD3 R0, -R18, 0x1, R139 ;  /* 0x0000000112007810 */ /* 0x001fc60007ffe18b */
[----:B------:R-:W0:Y:S01]  /*a5d0*/  SHFL.IDX PT, R2, R137, RZ, 0x1c1f ;  /* 0x001c1fff89027589 */ /* 0x000e2200000e0000 */
        /* <DEDUP_REMOVED lines=10> */
[----:B-1----:R-:W-:Y:S01]  /*a680*/  IMAD.U32 R8, RZ, RZ, UR58 ;  /* 0x0000003aff087e24 */ /* 0x002fe2000f8e00ff */
[----:B------:R-:W-:-:S04]  /*a690*/  LOP3.LUT R21, RZ, R0, RZ, 0x33, !PT ;  /* 0x00000000ff157212 */ /* 0x000fc800078e33ff */
[----:B------:R-:W-:-:S13]  /*a6a0*/  ISETP.NE.AND P2, PT, R8, 0x1, PT ;  /* 0x000000010800780c */ /* 0x000fda0003f45270 */
[----:B------:R-:W0:Y:S02]  /*a6b0*/  @P2 LDC.64 R2, c[0x0][0x9e8] ;  /* 0x00027a00ff022b82 */ /* 0x000e240000000a00 */
[----:B0-----:R-:W-:-:S05]  /*a6c0*/  @P2 IMAD.HI.U32 R2, R21, R2, RZ ;  /* 0x0000000215022227 */ /* 0x001fca00078e00ff */
[----:B------:R-:W-:-:S04]  /*a6d0*/  @P2 SHF.R.U32.HI R21, RZ, R3, R2 ;  /* 0x00000003ff152219 */ /* 0x000fc80000011602 */
[----:B------:R-:W-:Y:S01]  /*a6e0*/  LOP3.LUT R0, RZ, R21, RZ, 0x33, !PT ;  /* 0x00000015ff007212 */ /* 0x000fe200078e33ff */
[----:B------:R-:W-:Y:S06]  /*a6f0*/  BRA `(.L_x_1198) ;  /* 0x0000000000147947 */ /* 0x000fec0003800000 */
.L_x_1197:
[----:B-1----:R-:W-:-:S05]  /*a700*/  IMAD.U32 R8, RZ, RZ, UR58 ;  /* 0x0000003aff087e24 */ /* 0x002fca000f8e00ff */
[----:B------:R-:W-:-:S13]  /*a710*/  ISETP.NE.AND P2, PT, R8, 0x1, PT ;  /* 0x000000010800780c */ /* 0x000fda0003f45270 */
[----:B------:R-:W0:Y:S02]  /*a720*/  @P2 LDC.64 R2, c[0x0][0x9e8] ;  /* 0x00027a00ff022b82 */ /* 0x000e240000000a00 */
[----:B0-----:R-:W-:-:S05]  /*a730*/  @P2 IMAD.HI.U32 R2, R0, R2, RZ ;  /* 0x0000000200022227 */ /* 0x001fca00078e00ff */
[----:B------:R-:W-:-:S07]  /*a740*/  @P2 SHF.R.U32.HI R0, RZ, R3, R2 ;  /* 0x00000003ff002219 */ /* 0x000fce0000011602 */
.L_x_1198:
[----:B------:R-:W-:Y:S05]  /*a750*/  BSYNC B0 ;  /* 0x0000000000007941 */ /* 0x000fea0003800000 */
.L_x_1196:
[----:B------:R-:W-:-:S05]  /*a760*/  IMAD R0, R0, R8, R9 ;  /* 0x0000000800007224 */ /* 0x000fca00078e0209 */
[----:B------:R-:W-:Y:S02]  /*a770*/  VIADDMNMX R13, R0, R8, R13, PT ;  /* 0x00000008000d7246 */ /* 0x000fe4000380010d */
[----:B------:R-:W-:-:S07]  /*a780*/  VIMNMX R15, R15, R0, !PT ;  /* 0x000000000f0f7248 */ /* 0x000fce0007fe0100 */
.L_x_1195:
        /* <DEDUP_REMOVED lines=63> */
[----:B-1----:R-:W-:Y:S02]  /*ab80*/  FSEL R8, R113, -INF , !P4 ;  /* 0xff80000071087808 */ /* 0x002fe40006000000 */
        /* <DEDUP_REMOVED lines=69> */
.L_x_1201:
[----:B------:R-:W-:-:S05]  /*afe0*/  IMAD.U32 R150, RZ, RZ, UR58 ;  /* 0x0000003aff967e24 */ /* 0x000fca000f8e00ff */
[----:B------:R-:W-:-:S13]  /*aff0*/  ISETP.NE.AND P6, PT, R150, 0x1, PT ;  /* 0x000000019600780c */ /* 0x000fda0003fc5270 */
[----:B------:R-:W0:Y:S02]  /*b000*/  @P6 LDC.64 R2, c[0x0][0x9e8] ;  /* 0x00027a00ff026b82 */ /* 0x000e240000000a00 */
[----:B0-----:R-:W-:-:S05]  /*b010*/  @P6 IMAD.HI.U32 R2, R89, R2, RZ ;  /* 0x0000000259026227 */ /* 0x001fca00078e00ff */
[----:B------:R-:W-:-:S07]  /*b020*/  @P6 SHF.R.U32.HI R89, RZ, R3, R2 ;  /* 0x00000003ff596219 */ /* 0x000fce0000011602 */
.L_x_1202:
[----:B------:R-:W-:Y:S05]  /*b030*/  BSYNC B0 ;  /* 0x0000000000007941 */ /* 0x000fea0003800000 */
.L_x_1200:
[----:B------:R-:W-:-:S05]  /*b040*/  IMAD R2, R89, R150, R9 ;  /* 0x0000009659027224 */ /* 0x000fca00078e0209 */
[----:B------:R-:W-:Y:S02]  /*b050*/  VIADDMNMX R13, R2, R150, R13, PT ;  /* 0x00000096020d7246 */ /* 0x000fe4000380010d */
[----:B------:R-:W-:-:S07]  /*b060*/  VIMNMX R15, R15, R2, !PT ;  /* 0x000000020f0f7248 */ /* 0x000fce0007fe0100 */
.L_x_1199:
[C---:B------:R-:W-:Y:S01]  /*b070*/  ISETP.GT.AND P2, PT, R15.reuse, 0x1, !P2 ;  /* 0x000000010f00780c */ /* 0x040fe20005744270 */
[----:B------:R-:W0:Y:S01]  /*b080*/  LDC R9, c[0x0][0x988] ;  /* 0x00026200ff097b82 */ /* 0x000e220000000800 */
[----:B------:R-:W-:Y:S01]  /*b090*/  ISETP.GT.AND P3, PT, R15, 0x8, !P3 ;  /* 0x000000080f00780c */ /* 0x000fe20005f64270 */
[----:B------:R-:W-:Y:S01]  /*b0a0*/  UMOV UR6, UR38 ;  /* 0x0000002600067c82 */ /* 0x000fe20008000000 */
[C---:B------:R-:W-:Y:S01]  /*b0b0*/  ISETP.LT.OR P2, PT, R13.reuse, 0x2, P2 ;  /* 0x000000020d00780c */ /* 0x040fe20001741670 */
[----:B------:R-:W-:Y:S01]  /*b0c0*/  UMOV UR4, UR36 ;  /* 0x0000002400047c82 */ /* 0x000fe20008000000 */
        /* <DEDUP_REMOVED lines=134> */
[----:B------:R-:W-:Y:S01]  /*b930*/  FSEL R109, R3, RZ, P2 ;  /* 0x000000ff036d7208 */ /* 0x000fe20001000000 */
[--C-:B------:R-:W-:Y:S01]  /*b940*/  FFMA.FTZ R144, R144, R9, -R95.reuse ;  /* 0x0000000990907223 */ /* 0x100fe2000001085f */
[----:B------:R-:W-:Y:S01]  /*b950*/  FMNMX.FTZ R91, R150, R91, !PT ;  /* 0x0000005b965b7209 */ /* 0x000fe20007810000 */
[----:B------:R0:W-:Y:S01]  /*b960*/  MUFU.EX2 R89, R148 ;  /* 0x0000009400597308 */ /* 0x0001e20000000800 */
[-CC-:B------:R-:W-:Y:S01]  /*b970*/  FFMA.FTZ R138, R138, R9.reuse, -R95.reuse ;  /* 0x000000098a8a7223 */ /* 0x180fe2000001085f */
[--C-:B------:R-:W-:Y:S01]  /*b980*/  FFMA.FTZ R99, R14, R9, -R95.reuse ;  /* 0x000000090e637223 */ /* 0x100fe2000001085f */
[----:B------:R-:W-:Y:S01]  /*b990*/  FMNMX.FTZ R91, R158, R91, !PT ;  /* 0x0000005b9e5b7209 */ /* 0x000fe20007810000 */
[-CC-:B------:R-:W-:Y:S01]  /*b9a0*/  FFMA.FTZ R103, R92, R9.reuse, -R95.reuse ;  /* 0x000000095c677223 */ /* 0x180fe2000001085f */
[-CC-:B------:R-:W-:Y:S01]  /*b9b0*/  FFMA.FTZ R140, R140, R9.reuse, -R95.reuse ;  /* 0x000000098c8c7223 */ /* 0x180fe2000001085f */
[--C-:B------:R-:W-:Y:S01]  /*b9c0*/  FFMA.FTZ R14, R120, R9, -R95.reuse ;  /* 0x00000009780e7223 */ /* 0x100fe2000001085f */
[----:B------:R-:W-:Y:S01]  /*b9d0*/  FMNMX.FTZ R91, R106, R91, !PT ;  /* 0x0000005b6a5b7209 */ /* 0x000fe20007810000 */
[----:B------:R-:W-:Y:S01]  /*b9e0*/  MUFU.EX2 R90, R90 ;  /* 0x0000005a005a7308 */ /* 0x000fe20000000800 */
[-CC-:B0-----:R-:W-:Y:S01]  /*b9f0*/  FFMA.FTZ R148, R104, R9.reuse, -R95.reuse ;  /* 0x0000000968947223 */ /* 0x181fe2000001085f */
        /* <DEDUP_REMOVED lines=12> */
[----:B------:R1:W-:Y:S01]  /*bac0*/  MUFU.EX2 R93, R144 ;  /* 0x00000090005d7308 */ /* 0x0003e20000000800 */
[----:B0-----:R-:W-:Y:S02]  /*bad0*/  FFMA.FTZ R146, R116, R9, -R95 ;  /* 0x0000000974927223 */ /* 0x001fe4000001085f */
[----:B------:R-:W-:-:S04]  /*bae0*/  FMNMX.FTZ R97, R102, R97, !PT ;  /* 0x0000006166617209 */ /* 0x000fc80007810000 */
[----:B------:R-:W-:Y:S01]  /*baf0*/  FMNMX.FTZ R97, R122, R97, !PT ;  /* 0x000000617a617209 */ /* 0x000fe20007810000 */
[----:B------:R-:W-:Y:S01]  /*bb00*/  MUFU.EX2 R138, R138 ;  /* 0x0000008a008a7308 */ /* 0x000fe20000000800 */
[----:B-1----:R-:W-:Y:S02]  /*bb10*/  FFMA.FTZ R144, R112, R9, -R95 ;  /* 0x0000000970907223 */ /* 0x002fe4000001085f */
        /* <DEDUP_REMOVED lines=9> */
[----:B------:R-:W-:Y:S01]  /*bbb0*/  FMNMX.FTZ R0, R108, R97, !PT ;  /* 0x000000616c007209 */ /* 0x000fe20007810000 */
[----:B------:R-:W-:-:S04]  /*bbc0*/  FFMA.FTZ R97, R8, R9, -R95 ;  /* 0x0000000908617223 */ /* 0x000fc8000001085f */
[----:B------:R-:W0:Y:S01]  /*bbd0*/  SHFL.BFLY PT, R101, R0, 0x2, 0x1f ;  /* 0x0c401f0000657f89 */ /* 0x000e2200000e0000 */
[----:B------:R-:W-:Y:S08]  /*bbe0*/  MUFU.EX2 R13, R13 ;  /* 0x0000000d000d7308 */ /* 0x000ff00000000800 */
[----:B------:R-:W-:Y:S08]  /*bbf0*/  MUFU.EX2 R104, R104 ;  /* 0x0000006800687308 */ /* 0x000ff00000000800 */
[----:B------:R-:W-:Y:S01]  /*bc00*/  MUFU.EX2 R144, R144 ;  /* 0x0000009000907308 */ /* 0x000fe20000000800 */
[----:B0-----:R-:W-:Y:S01]  /*bc10*/  FMNMX.FTZ R8, R0, R101, !PT ;  /* 0x0000006500087209 */ /* 0x001fe20007810000 */
[----:B------:R-:W-:Y:S01]  /*bc20*/  FADD.FTZ R0, -R109, R12 ;  /* 0x0000000c6d007221 */ /* 0x000fe20000010100 */
[-CC-:B------:R-:W-:Y:S01]  /*bc30*/  FFMA.FTZ R101, R20, R9.reuse, -R95.reuse ;  /* 0x0000000914657223 */ /* 0x180fe2000001085f */
[-CC-:B------:R-:W-:Y:S01]  /*bc40*/  FFMA.FTZ R20, R128, R9.reuse, -R95.reuse ;  /* 0x0000000980147223 */ /* 0x180fe2000001085f */
[-C--:B------:R-:W-:Y:S01]  /*bc50*/  FFMA.FTZ R95, R88, R9.reuse, -R95 ;  /* 0x00000009585f7223 */ /* 0x080fe2000001085f */
[----:B------:R-:W0:Y:S01]  /*bc60*/  SHFL.BFLY PT, R107, R8, 0x1, 0x1f ;  /* 0x0c201f00086b7f89 */ /* 0x000e2200000e0000 */
[----:B------:R-:W-:Y:S01]  /*bc70*/  FMUL.FTZ R0, R0, R9 ;  /* 0x0000000900007220 */ /* 0x000fe20000410000 */
[----:B------:R-:W-:Y:S01]  /*bc80*/  IMAD.U32 R109, RZ, RZ, UR5 ;  /* 0x00000005ff6d7e24 */ /* 0x000fe2000f8e00ff */
[----:B------:R-:W-:Y:S03]  /*bc90*/  MUFU.EX2 R97, R97 ;  /* 0x0000006100617308 */ /* 0x000fe60000000800 */
[----:B------:R-:W-:-:S05]  /*bca0*/  @!P1 VIADD R109, R109, 0x2a860 ;  /* 0x0002a8606d6d9836 */ /* 0x000fca0000000000 */
[----:B------:R-:W1:Y:S01]  /*bcb0*/  MUFU.EX2 R0, R0 ;  /* 0x0000000000007308 */ /* 0x000e620000000800 */
[----:B------:R-:W-:-:S04]  /*bcc0*/  @!P1 PRMT R109, RZ, 0x654, R109 ;  /* 0x00000654ff6d9816 */ /* 0x000fc8000000006d */
[----:B------:R2:W-:Y:S03]  /*bcd0*/  @!P1 SYNCS.ARRIVE.TRANS64.RED.A1T0 RZ, [R109+URZ], RZ ;  /* 0x000000ff6dff99a7 */ /* 0x0005e6000810043f */
[----:B------:R-:W-:Y:S01]  /*bce0*/  MUFU.EX2 R146, R146 ;  /* 0x0000009200927308 */ /* 0x000fe20000000800 */
[----:B0-----:R-:W-:-:S07]  /*bcf0*/  FMNMX.FTZ R8, R8, R107, !PT ;  /* 0x0000006b08087209 */ /* 0x001fce0007810000 */
[----:B------:R-:W-:Y:S01]  /*bd00*/  MUFU.EX2 R99, R99 ;  /* 0x0000006300637308 */ /* 0x000fe20000000800 */
[C---:B------:R-:W-:Y:S01]  /*bd10*/  FSETP.NEU.FTZ.AND P2, PT, R8.reuse, -INF , PT ;  /* 0xff8000000800780b */ /* 0x040fe20003f5d000 */
[----:B------:R-:W-:Y:S01]  /*bd20*/  FMUL.FTZ R107, R8, R9 ;  /* 0x00000009086b7220 */ /* 0x000fe20000410000 */
[----:B-1----:R-:W-:-:S04]  /*bd30*/  FFMA.FTZ R7, R0, R7, R21 ;  /* 0x0000000700077223 */ /* 0x002fc80000010015 */
[----:B------:R-:W-:Y:S01]  /*bd40*/  FSEL R107, R107, RZ, P2 ;  /* 0x000000ff6b6b7208 */ /* 0x000fe20001000000 */
[----:B------:R-:W-:Y:S04]  /*bd50*/  MUFU.EX2 R14, R14 ;  /* 0x0000000e000e7308 */ /* 0x000fe80000000800 */
[-CC-:B------:R-:W-:Y:S01]  /*bd60*/  FFMA.FTZ R159, R2, R9.reuse, -R107.reuse ;  /* 0x00000009029f7223 */ /* 0x180fe2000001086b */
[----:B------:R-:W-:Y:S01]  /*bd70*/  FSEL R2, R8, RZ, P2 ;  /* 0x000000ff08027208 */ /* 0x000fe20001000000 */
[-CC-:B------:R-:W-:Y:S01]  /*bd80*/  FFMA.FTZ R157, R214, R9.reuse, -R107.reuse ;  /* 0x00000009d69d7223 */ /* 0x180fe2000001086b */
[-CC-:B------:R-:W-:Y:S01]  /*bd90*/  FFMA.FTZ R12, R210, R9.reuse, -R107.reuse ;  /* 0x00000009d20c7223 */ /* 0x180fe2000001086b */
[-CC-:B------:R-:W-:Y:S01]  /*bda0*/  FFMA.FTZ R88, R208, R9.reuse, -R107.reuse ;  /* 0x00000009d0587223 */ /* 0x180fe2000001086b */
[-C--:B------:R-:W-:Y:S01]  /*bdb0*/  FFMA.FTZ R145, R114, R9.reuse, -R107 ;  /* 0x0000000972917223 */ /* 0x080fe2000001086b */
[----:B------:R-:W-:Y:S01]  /*bdc0*/  FADD.FTZ R2, -R2, R11 ;  /* 0x0000000b02027221 */ /* 0x000fe20000010100 */
[----:B------:R-:W-:Y:S01]  /*bdd0*/  FADD.FTZ R114, R90, R7 ;  /* 0x000000075a727221 */ /* 0x000fe20000010000 */
[----:B------:R-:W-:Y:S01]  /*bde0*/  MUFU.EX2 R157, R157 ;  /* 0x0000009d009d7308 */ /* 0x000fe20000000800 */
[-CC-:B------:R-:W-:Y:S01]  /*bdf0*/  FFMA.FTZ R153, R152, R9.reuse, -R107.reuse ;  /* 0x0000000998997223 */ /* 0x180fe2000001086b */
[-C--:B------:R-:W-:Y:S01]  /*be00*/  FMUL.FTZ R2, R2, R9.reuse ;  /* 0x0000000902027220 */ /* 0x080fe20000410000 */
[----:B------:R-:W-:Y:S01]  /*be10*/  FADD.FTZ R7, R89, R114 ;  /* 0x0000007259077221 */ /* 0x000fe20000010000 */
[-CC-:B------:R-:W-:Y:S01]  /*be20*/  FFMA.FTZ R96, R206, R9.reuse, -R107.reuse ;  /* 0x00000009ce607223 */ /* 0x180fe2000001086b */
[-CC-:B------:R-:W-:Y:S01]  /*be30*/  FFMA.FTZ R155, R150, R9.reuse, -R107.reuse ;  /* 0x00000009969b7223 */ /* 0x180fe2000001086b */
[-C--:B------:R-:W-:Y:S01]  /*be40*/  FFMA.FTZ R112, R158, R9.reuse, -R107 ;  /* 0x000000099e707223 */ /* 0x080fe2000001086b */
[----:B------:R-:W-:Y:S01]  /*be50*/  FADD.FTZ R114, R136, R7 ;  /* 0x0000000788727221 */ /* 0x000fe20000010000 */
[----:B------:R-:W0:Y:S01]  /*be60*/  MUFU.EX2 R2, R2 ;  /* 0x0000000200027308 */ /* 0x000e220000000800 */
[-CC-:B------:R-:W-:Y:S01]  /*be70*/  FFMA.FTZ R149, R106, R9.reuse, -R107.reuse ;  /* 0x000000096a957223 */ /* 0x180fe2000001086b */
[-CC-:B------:R-:W-:Y:S01]  /*be80*/  FFMA.FTZ R106, R156, R9.reuse, -R107.reuse ;  /* 0x000000099c6a7223 */ /* 0x180fe2000001086b */
[----:B------:R-:W-:Y:S01]  /*be90*/  FADD.FTZ R11, R91, R114 ;  /* 0x000000725b0b7221 */ /* 0x000fe20000010000 */
[-CC-:B------:R-:W-:Y:S01]  /*bea0*/  FFMA.FTZ R151, R110, R9.reuse, -R107.reuse ;  /* 0x000000096e977223 */ /* 0x180fe2000001086b */
[-CC-:B------:R-:W-:Y:S01]  /*beb0*/  FFMA.FTZ R110, R154, R9.reuse, -R107.reuse ;  /* 0x000000099a6e7223 */ /* 0x180fe2000001086b */
[-CC-:B------:R-:W-:Y:S01]  /*bec0*/  FFMA.FTZ R98, R98, R9.reuse, -R107.reuse ;  /* 0x0000000962627223 */ /* 0x180fe2000001086b */
[-CC-:B------:R-:W-:Y:S01]  /*bed0*/  FFMA.FTZ R147, R118, R9.reuse, -R107.reuse ;  /* 0x0000000976937223 */ /* 0x180fe2000001086b */
[----:B------:R-:W1:Y:S01]  /*bee0*/  MUFU.EX2 R12, R12 ;  /* 0x0000000c000c7308 */ /* 0x000e620000000800 */
[-CC-:B------:R-:W-:Y:S01]  /*bef0*/  FFMA.FTZ R94, R94, R9.reuse, -R107.reuse ;  /* 0x000000095e5e7223 */ /* 0x180fe2000001086b */
[-CC-:B------:R-:W-:Y:S01]  /*bf00*/  FFMA.FTZ R141, R122, R9.reuse, -R107.reuse ;  /* 0x000000097a8d7223 */ /* 0x180fe2000001086b */
[--C-:B------:R-:W-:Y:S01]  /*bf10*/  FFMA.FTZ R126, R126, R9, -R107.reuse ;  /* 0x000000097e7e7223 */ /* 0x100fe2000001086b */
[----:B------:R-:W-:Y:S01]  /*bf20*/  F2FP.BF16.F32.PACK_AB R156, R90, R21 ;  /* 0x000000155a9c723e */ /* 0x000fe200000010ff */
[-CC-:B------:R-:W-:Y:S01]  /*bf30*/  FFMA.FTZ R212, R212, R9.reuse, -R107.reuse ;  /* 0x00000009d4d47223 */ /* 0x180fe2000001086b */
[-CC-:B------:R-:W-:Y:S01]  /*bf40*/  FFMA.FTZ R130, R130, R9.reuse, -R107.reuse ;  /* 0x0000000982827223 */ /* 0x180fe2000001086b */
[-C--:B------:R-:W-:Y:S01]  /*bf50*/  FFMA.FTZ R100, R100, R9.reuse, -R107 ;  /* 0x0000000964647223 */ /* 0x080fe2000001086b */
[----:B------:R-:W3:Y:S01]  /*bf60*/  MUFU.EX2 R159, R159 ;  /* 0x0000009f009f7308 */ /* 0x000ee20000000800 */
[----:B0-----:R-:W-:Y:S01]  /*bf70*/  FFMA.FTZ R7, R2, R6, R157 ;  /* 0x0000000602077223 */ /* 0x001fe2000001009d */
[----:B------:R-:W-:Y:S01]  /*bf80*/  FADD.FTZ R6, R138, R11 ;  /* 0x0000000b8a067221 */ /* 0x000fe20000010000 */
[----:B------:R-:W-:Y:S01]  /*bf90*/  FFMA.FTZ R134, R134, R9, -R107 ;  /* 0x0000000986867223 */ /* 0x000fe2000001086b */
[C---:B------:R-:W-:Y:S01]  /*bfa0*/  ISETP.GT.AND P2, PT, R10.reuse, UR61, PT ;  /* 0x0000003d0a007c0c */ /* 0x040fe2000bf44270 */
[----:B------:R-:W-:-:S02]  /*bfb0*/  VIADD R10, R10, 0xffffffff ;  /* 0xffffffff0a0a7836 */ /* 0x000fc40000000000 */
[----:B------:R-:W-:Y:S01]  /*bfc0*/  FADD.FTZ R11, R93, R6 ;  /* 0x000000065d0b7221 */ /* 0x000fe20000010000 */
[-C--:B------:R-:W-:Y:S01]  /*bfd0*/  FFMA.FTZ R6, R102, R9.reuse, -R107 ;  /* 0x0000000966067223 */ /* 0x080fe2000001086b */
[----:B------:R-:W0:Y:S01]  /*bfe0*/  MUFU.EX2 R88, R88 ;  /* 0x0000005800587308 */ /* 0x000e220000000800 */
[----:B-1----:R-:W-:Y:S01]  /*bff0*/  FADD.FTZ R114, R12, R7 ;  /* 0x000000070c727221 */ /* 0x002fe20000010000 */
[----:B------:R-:W-:Y:S01]  /*c000*/  FADD.FTZ R11, R140, R11 ;  /* 0x0000000b8c0b7221 */ /* 0x000fe20000010000 */
[----:B------:R-:W-:Y:S01]  /*c010*/  FFMA.FTZ R107, R108, R9, -R107 ;  /* 0x000000096c6b7223 */ /* 0x000fe2000001086b */
[----:B------:R-:W-:Y:S02]  /*c020*/  F2FP.BF16.F32.PACK_AB R154, R140, R93 ;  /* 0x0000005d8c9a723e */ /* 0x000fe400000010ff */
[----:B------:R-:W-:Y:S02]  /*c030*/  F2FP.BF16.F32.PACK_AB R158, R136, R89 ;  /* 0x00000059889e723e */ /* 0x000fe400000010ff */
[----:B------:R-:W1:Y:S01]  /*c040*/  MUFU.EX2 R153, R153 ;  /* 0x0000009900997308 */ /* 0x000e620000000800 */
[----:B---3--:R-:W-:Y:S01]  /*c050*/  FADD.FTZ R7, R159, R114 ;  /* 0x000000729f077221 */ /* 0x008fe20000010000 */
[----:B------:R-:W-:Y:S01]  /*c060*/  FADD.FTZ R114, R148, R11 ;  /* 0x0000000b94727221 */ /* 0x000fe20000010000 */
[----:B------:R-:W-:-:S02]  /*c070*/  F2FP.BF16.F32.PACK_AB R152, R138, R91 ;  /* 0x0000005b8a98723e */ /* 0x000fc400000010ff */
[----:B------:R-:W-:Y:S01]  /*c080*/  F2FP.BF16.F32.PACK_AB R157, R12, R157 ;  /* 0x0000009d0c9d723e */ /* 0x000fe200000010ff */
[C---:B------:R-:W-:Y:S01]  /*c090*/  FADD.FTZ R114, R15.reuse, R114 ;  /* 0x000000720f727221 */ /* 0x040fe20000010000 */
[----:B------:R-:W-:Y:S01]  /*c0a0*/  F2FP.BF16.F32.PACK_AB R148, R15, R148 ;  /* 0x000000940f94723e */ /* 0x000fe200000010ff */
[----:B------:R-:W3:Y:S01]  /*c0b0*/  MUFU.EX2 R96, R96 ;  /* 0x0000006000607308 */ /* 0x000ee20000000800 */
[----:B0-----:R-:W-:Y:S01]  /*c0c0*/  FADD.FTZ R102, R88, R7 ;  /* 0x0000000758667221 */ /* 0x001fe20000010000 */
[----:B------:R-:W-:Y:S01]  /*c0d0*/  FADD.FTZ R11, R13, R114 ;  /* 0x000000720d0b7221 */ /* 0x000fe20000010000 */
[----:B------:R-:W-:Y:S01]  /*c0e0*/  F2FP.BF16.F32.PACK_AB R150, R104, R13 ;  /* 0x0000000d6896723e */ /* 0x000fe200000010ff */
[----:B------:R-:W-:Y:S01]  /*c0f0*/  IMAD.MOV.U32 R12, RZ, RZ, R3 ;  /* 0x000000ffff0c7224 */ /* 0x000fe200078e0003 */
[----:B------:R-:W-:Y:S01]  /*c100*/  F2FP.BF16.F32.PACK_AB R159, R88, R159 ;  /* 0x0000009f589f723e */ /* 0x000fe200000010ff */
[----:B------:R-:W-:Y:S02]  /*c110*/  FADD.FTZ R11, R104, R11 ;  /* 0x0000000b680b7221 */ /* 0x000fe40000010000 */
[----:B------:R-:W0:Y:S01]  /*c120*/  MUFU.EX2 R155, R155 ;  /* 0x0000009b009b7308 */ /* 0x000e220000000800 */
[----:B-1----:R-:W-:Y:S01]  /*c130*/  FADD.FTZ R7, R153, R102 ;  /* 0x0000006699077221 */ /* 0x002fe20000010000 */
[----:B------:R-:W-:Y:S01]  /*c140*/  FADD.FTZ R114, R144, R11 ;  /* 0x0000000b90727221 */ /* 0x000fe20000010000 */
[----:B------:R-:W-:-:S03]  /*c150*/  F2FP.BF16.F32.PACK_AB R144, R97, R144 ;  /* 0x000000906190723e */ /* 0x000fc600000010ff */
[----:B------:R-:W-:Y:S02]  /*c160*/  FADD.FTZ R11, R97, R114 ;  /* 0x00000072610b7221 */ /* 0x000fe40000010000 */
[----:B------:R-:W1:Y:S01]  /*c170*/  MUFU.EX2 R112, R112 ;  /* 0x0000007000707308 */ /* 0x000e620000000800 */
[----:B---3--:R-:W-:Y:S01]  /*c180*/  FADD.FTZ R102, R96, R7 ;  /* 0x0000000760667221 */ /* 0x008fe20000010000 */
[----:B------:R-:W-:Y:S01]  /*c190*/  FADD.FTZ R114, R146, R11 ;  /* 0x0000000b92727221 */ /* 0x000fe20000010000 */
[C---:B------:R-:W-:Y:S02]  /*c1a0*/  F2FP.BF16.F32.PACK_AB R146, R99.reuse, R146 ;  /* 0x000000926392723e */ /* 0x040fe400000010ff */
[----:B------:R-:W-:Y:S01]  /*c1b0*/  F2FP.BF16.F32.PACK_AB R153, R96, R153 ;  /* 0x000000996099723e */ /* 0x000fe200000010ff */
[----:B------:R-:W-:Y:S02]  /*c1c0*/  FADD.FTZ R11, R99, R114 ;  /* 0x00000072630b7221 */ /* 0x000fe40000010000 */
[----:B------:R-:W3:Y:S01]  /*c1d0*/  MUFU.EX2 R149, R149 ;  /* 0x0000009500957308 */ /* 0x000ee20000000800 */
[----:B0-----:R-:W-:-:S07]  /*c1e0*/  FADD.FTZ R7, R155, R102 ;  /* 0x000000669b077221 */ /* 0x001fce0000010000 */
[----:B------:R-:W0:Y:S01]  /*c1f0*/  MUFU.EX2 R106, R106 ;  /* 0x0000006a006a7308 */ /* 0x000e220000000800 */
[C---:B-1----:R-:W-:Y:S01]  /*c200*/  FADD.FTZ R102, R112.reuse, R7 ;  /* 0x0000000770667221 */ /* 0x042fe20000010000 */
[----:B------:R-:W-:-:S06]  /*c210*/  F2FP.BF16.F32.PACK_AB R155, R112, R155 ;  /* 0x0000009b709b723e */ /* 0x000fcc00000010ff */
[----:B------:R-:W1:Y:S01]  /*c220*/  MUFU.EX2 R151, R151 ;  /* 0x0000009700977308 */ /* 0x000e620000000800 */
[----:B---3--:R-:W-:-:S07]  /*c230*/  FADD.FTZ R7, R149, R102 ;  /* 0x0000006695077221 */ /* 0x008fce0000010000 */
[----:B------:R-:W3:Y:S01]  /*c240*/  MUFU.EX2 R110, R110 ;  /* 0x0000006e006e7308 */ /* 0x000ee20000000800 */
[C---:B0-----:R-:W-:Y:S01]  /*c250*/  FADD.FTZ R102, R106.reuse, R7 ;  /* 0x000000076a667221 */ /* 0x041fe20000010000 */
[----:B------:R-:W-:-:S06]  /*c260*/  F2FP.BF16.F32.PACK_AB R149, R106, R149 ;  /* 0x000000956a95723e */ /* 0x000fcc00000010ff */
[----:B------:R-:W0:Y:S01]  /*c270*/  MUFU.EX2 R145, R145 ;  /* 0x0000009100917308 */ /* 0x000e220000000800 */
[----:B-1----:R-:W-:Y:S01]  /*c280*/  FADD.FTZ R7, R151, R102 ;  /* 0x0000006697077221 */ /* 0x002fe20000010000 */
[----:B------:R-:W-:-:S06]  /*c290*/  FADD.FTZ R102, R14, R11 ;  /* 0x0000000b0e667221 */ /* 0x000fcc0000010000 */
[----:B------:R-:W1:Y:S01]  /*c2a0*/  MUFU.EX2 R98, R98 ;  /* 0x0000006200627308 */ /* 0x000e620000000800 */
[----:B---3--:R-:W-:-:S07]  /*c2b0*/  F2FP.BF16.F32.PACK_AB R151, R110, R151 ;  /* 0x000000976e97723e */ /* 0x008fce00000010ff */
[----:B------:R-:W3:Y:S08]  /*c2c0*/  MUFU.EX2 R147, R147 ;  /* 0x0000009300937308 */ /* 0x000ef00000000800 */
[----:B------:R-:W4:Y:S08]  /*c2d0*/  MUFU.EX2 R6, R6 ;  /* 0x0000000600067308 */ /* 0x000f300000000800 */
[----:B--2---:R2:W-:Y:S08]  /*c2e0*/  MUFU.EX2 R109, R94 ;  /* 0x0000005e006d7308 */ /* 0x0045f00000000800 */
[----:B------:R-:W5:Y:S01]  /*c2f0*/  MUFU.EX2 R141, R141 ;  /* 0x0000008d008d7308 */ /* 0x000f620000000800 */
[----:B--2---:R-:W-:-:S04]  /*c300*/  FADD.FTZ R94, R110, R7 ;  /* 0x000000076e5e7221 */ /* 0x004fc80000010000 */
[----:B0-----:R-:W-:Y:S01]  /*c310*/  FADD.FTZ R7, R145, R94 ;  /* 0x0000005e91077221 */ /* 0x001fe20000010000 */
[C---:B-1----:R-:W-:Y:S02]  /*c320*/  F2FP.BF16.F32.PACK_AB R145, R98.reuse, R145 ;  /* 0x000000916291723e */ /* 0x042fe400000010ff */
[----:B------:R-:W0:Y:S01]  /*c330*/  MUFU.EX2 R101, R101 ;  /* 0x0000006500657308 */ /* 0x000e220000000800 */
[----:B------:R-:W-:-:S04]  /*c340*/  FADD.FTZ R90, R98, R7 ;  /* 0x00000007625a7221 */ /* 0x000fc80000010000 */
[----:B---3--:R-:W-:Y:S01]  /*c350*/  FADD.FTZ R7, R147, R90 ;  /* 0x0000005a93077221 */ /* 0x008fe20000010000 */
[C---:B----4-:R-:W-:Y:S02]  /*c360*/  F2FP.BF16.F32.PACK_AB R147, R6.reuse, R147 ;  /* 0x000000930693723e */ /* 0x050fe400000010ff */
[----:B------:R-:W1:Y:S01]  /*c370*/  MUFU.EX2 R142, R142 ;  /* 0x0000008e008e7308 */ /* 0x000e620000000800 */
[----:B------:R-:W-:-:S04]  /*c380*/  FADD.FTZ R90, R6, R7 ;  /* 0x00000007065a7221 */ /* 0x000fc80000010000 */
[----:B-----5:R-:W-:Y:S01]  /*c390*/  FADD.FTZ R90, R141, R90 ;  /* 0x0000005a8d5a7221 */ /* 0x020fe20000010000 */
[----:B------:R-:W-:Y:S02]  /*c3a0*/  F2FP.BF16.F32.PACK_AB R141, R109, R141 ;  /* 0x0000008d6d8d723e */ /* 0x000fe400000010ff */
[----:B------:R-:W2:Y:S01]  /*c3b0*/  MUFU.EX2 R143, R126 ;  /* 0x0000007e008f7308 */ /* 0x000ea20000000800 */
[----:B0-----:R-:W-:Y:S01]  /*c3c0*/  FADD.FTZ R11, R101, R102 ;  /* 0x00000066650b7221 */ /* 0x001fe20000010000 */
[----:B------:R-:W-:Y:S01]  /*c3d0*/  FADD.FTZ R90, R109, R90 ;  /* 0x0000005a6d5a7221 */ /* 0x000fe20000010000 */
[----:B------:R-:W-:-:S05]  /*c3e0*/  F2FP.BF16.F32.PACK_AB R140, R101, R14 ;  /* 0x0000000e658c723e */ /* 0x000fca00000010ff */
        /* <DEDUP_REMOVED lines=11> */
[----:B--2---:R-:W-:Y:S01]  /*c4a0*/  FADD.FTZ R94, R20, R11 ;  /* 0x0000000b145e7221 */ /* 0x004fe20000010000 */
[----:B------:R-:W-:-:S06]  /*c4b0*/  IMAD.MOV.U32 R11, RZ, RZ, R8 ;  /* 0x000000ffff0b7224 */ /* 0x000fcc00078e0008 */
        /* <DEDUP_REMOVED lines=11> */
[----:B-1----:R-:W-:Y:S01]  /*c570*/  FADD.FTZ R90, R139, R90 ;  /* 0x0000005a8b5a7221 */ /* 0x002fe20000010000 */
[C---:B--2---:R-:W-:Y:S01]  /*c580*/  FADD.FTZ R7, R95.reuse, R14 ;  /* 0x0000000e5f077221 */ /* 0x044fe20000010000 */
[----:B------:R-:W-:Y:S02]  /*c590*/  F2FP.BF16.F32.PACK_AB R138, R95, R92 ;  /* 0x0000005c5f8a723e */ /* 0x000fe400000010ff */
[C---:B0-----:R-:W-:Y:S01]  /*c5a0*/  FADD.FTZ R6, R107.reuse, R90 ;  /* 0x0000005a6b067221 */ /* 0x041fe20000010000 */
[----:B------:R-:W-:Y:S01]  /*c5b0*/  F2FP.BF16.F32.PACK_AB R139, R107, R139 ;  /* 0x0000008b6b8b723e */ /* 0x000fe200000010ff */
[----:B------:R-:W-:Y:S06]  /*c5c0*/  @P2 BRA `(.L_x_1203) ;  /* 0xffffffd000b82947 */ /* 0x000fec000383ffff */
.L_x_1186:
        /* <DEDUP_REMOVED lines=67> */
.L_x_1204:
[----:B------:R-:W-:Y:S01]  /*ca00*/  ULEA UR5, UR36, UR37, 0x3 ;  /* 0x0000002524057291 */ /* 0x000fe2000f8e183f */
[----:B------:R-:W-:-:S05]  /*ca10*/  IMAD.U32 R0, RZ, RZ, UR38 ;  /* 0x00000026ff007e24 */ /* 0x000fca000f8e00ff */
[----:B------:R-:W-:-:S04]  /*ca20*/  SHF.L.U32 R0, R0, 0x1f, RZ ;  /* 0x0000001f00007819 */ /* 0x000fc800000006ff */
[----:B------:R0:W1:Y:S01]  /*ca30*/  SYNCS.PHASECHK.TRANS64.TRYWAIT P2, [UR5+0x2a850], R0 ;  /* 0x02a85000ff0075a7 */ /* 0x0000620008040145 */
[----:B------:R-:W-:Y:S05]  /*ca40*/  @!P0 BRA `(.L_x_1205) ;  /* 0x0000000000048947 */ /* 0x000fea0003800000 */
[----:B------:R-:W-:Y:S01]  /*ca50*/  BPT.TRAP 0x1 ;  /* 0x000000040000795c */ /* 0x000fe20000300000 */
.L_x_1205:
[----:B-1----:R-:W-:Y:S05]  /*ca60*/  @P2 BRA `(.L_x_1206) ;  /* 0x0000000000082947 */ /* 0x002fea0003800000 */
[----:B------:R-:W1:Y:S02]  /*ca70*/  SYNCS.PHASECHK.TRANS64.TRYWAIT P0, [UR5+0x2a850], R0 ;  /* 0x02a85000ff0075a7 */ /* 0x000e640008000145 */
[----:B-1----:R-:W-:Y:S05]  /*ca80*/  @!P0 BRA `(.L_x_1207) ;  /* 0x000000b000b88947 */ /* 0x002fea0003800000 */
.L_x_1206:
[----:B------:R-:W-:Y:S01]  /*ca90*/  UIADD3 UR37, UR37, 0x400, URZ ;  /* 0x0000040025257890 */ /* 0x000fe2000fffe03f */
[----:B------:R-:W-:Y:S01]  /*caa0*/  WARPGROUP.ARRIVE ;  /* 0x00000000000079c5 */ /* 0x000fe20000000000 */
[----:B------:R-:W-:Y:S01]  /*cab0*/  UMOV UR7, 0x40000040 ;  /* 0x4000004000077882 */ /* 0x000fe20000000000 */
[----:B01----:R-:W0:Y:S01]  /*cac0*/  SHFL.BFLY PT, R0, R7, 0x2, 0x1f ;  /* 0x0c401f0007007f89 */ /* 0x003e2200000e0000 */
[----:B------:R-:W-:Y:S01]  /*cad0*/  USHF.R.U32.HI UR37, URZ, 0x4, UR37 ;  /* 0x000000043f257899 */ /* 0x000fe20008011625 */
[----:B------:R-:W-:Y:S01]  /*cae0*/  IMAD.U32 R10, RZ, RZ, UR5 ;  /* 0x00000005ff0a7e24 */ /* 0x000fe2000f8e00ff */
[----:B------:R-:W-:Y:S01]  /*caf0*/  R2UR UR8, R181 ;  /* 0x00000000b50872ca */ /* 0x000fe200000e0000 */
[----:B------:R-:W1:Y:S01]  /*cb00*/  SHFL.BFLY PT, R5, R6, 0x2, 0x1f ;  /* 0x0c401f0006057f89 */ /* 0x000e6200000e0000 */
[----:B------:R-:W-:Y:S01]  /*cb10*/  ULOP3.LUT UR37, UR37, 0x3fff, URZ, 0xc0, !UPT ;  /* 0x00003fff25257892 */ /* 0x000fe2000f8ec03f */
[----:B------:R-:W-:Y:S02]  /*cb20*/  @!P1 VIADD R10, R10, 0x2a860 ;  /* 0x0002a8600a0a9836 */ /* 0x000fe40000000000 */
[----:B------:R-:W-:Y:S01]  /*cb30*/  IMAD.MOV.U32 R4, RZ, RZ, RZ ;  /* 0x000000ffff047224 */ /* 0x000fe200078e00ff */
[----:B------:R-:W-:Y:S01]  /*cb40*/  ULOP3.LUT UR4, UR37, 0x3000000, URZ, 0xfc, !UPT ;  /* 0x0300000025047892 */ /* 0x000fe2000f8efc3f */
[----:B------:R-:W-:Y:S01]  /*cb50*/  IMAD.MOV.U32 R92, RZ, RZ, -0x800000 ;  /* 0xff800000ff5c7424 */ /* 0x000fe200078e00ff */
[----:B------:R-:W-:-:S02]  /*cb60*/  @!P1 PRMT R10, RZ, 0x654, R10 ;  /* 0x00000654ff0a9816 */ /* 0x000fc4000000000a */
[----:B------:R-:W-:Y:S02]  /*cb70*/  UIMAD UR4, UR36, 0x600, UR4 ;  /* 0x00000600240478a4 */ /* 0x000fe4000f8e0204 */
[----:B------:R-:W-:Y:S02]  /*cb80*/  UIADD3 UR36, UR36, 0x1, URZ ;  /* 0x0000000124247890 */ /* 0x000fe4000fffe03f */
[----:B------:R-:W-:Y:S02]  /*cb90*/  UIADD3 UR8, UR8, 0x1, URZ ;  /* 0x0000000108087890 */ /* 0x000fe4000fffe03f */
[----:B------:R-:W-:Y:S01]  /*cba0*/  UISETP.NE.AND UP0, UPT, UR36, 0x2, UPT ;  /* 0x000000022400788c */ /* 0x000fe2000bf05270 */
[----:B------:R-:W-:Y:S02]  /*cbb0*/  UMOV UR6, UR4 ;  /* 0x0000000400067c82 */ /* 0x000fe40008000000 */
[----:B------:R-:W-:Y:S01]  /*cbc0*/  HGMMA.64x128x16.F32.BF16 R24, R156, gdesc[UR4].tnspB, R24, gsb0 ;  /* 0x41e000049c187df0 */ /* 0x000fe20008001818 */
[----:B------:R-:W-:Y:S01]  /*cbd0*/  UIADD3 UR6, UR4, 0x80, URZ ;  /* 0x0000008004067890 */ /* 0x000fe2000fffe03f */
[----:B0-----:R-:W-:Y:S01]  /*cbe0*/  FADD.FTZ R0, R0, R7 ;  /* 0x0000000700007221 */ /* 0x001fe20000010000 */
[----:B------:R-:W-:Y:S01]  /*cbf0*/  UMOV UR7, 0x40000040 ;  /* 0x4000004000077882 */ /* 0x000fe20000000000 */
[----:B------:R-:W-:-:S02]  /*cc00*/  IMAD.U32 R181, RZ, RZ, UR8 ;  /* 0x00000008ffb57e24 */ /* 0x000fc4000f8e00ff */
[----:B-1----:R-:W-:Y:S01]  /*cc10*/  FADD.FTZ R2, R5, R6 ;  /* 0x0000000605027221 */ /* 0x002fe20000010000 */
[----:B------:R-:W-:Y:S01]  /*cc20*/  IMAD.MOV.U32 R6, RZ, RZ, RZ ;  /* 0x000000ffff067224 */ /* 0x000fe200078e00ff */
[----:B------:R-:W0:Y:S01]  /*cc30*/  SHFL.BFLY PT, R5, R0, 0x1, 0x1f ;  /* 0x0c201f0000057f89 */ /* 0x000e2200000e0000 */
[----:B------:R-:W-:-:S03]  /*cc40*/  USEL UR36, UR36, URZ, UP0 ;  /* 0x0000003f24247287 */ /* 0x000fc60008000000 */
[----:B------:R-:W1:Y:S01]  /*cc50*/  SHFL.BFLY PT, R11, R2, 0x1, 0x1f ;  /* 0x0c201f00020b7f89 */ /* 0x000e6200000e0000 */
[----:B0-----:R-:W-:Y:S01]  /*cc60*/  FADD.FTZ R12, R0, R5 ;  /* 0x00000005000c7221 */ /* 0x001fe20000010000 */
[----:B------:R-:W-:Y:S02]  /*cc70*/  IMAD.MOV.U32 R0, RZ, RZ, -0x800000 ;  /* 0xff800000ff007424 */ /* 0x000fe400078e00ff */
        /* <DEDUP_REMOVED lines=35> */
[----:B------:R-:W-:-:S04]  /*ceb0*/  USEL UR4, URZ, 0x1, UP0 ;  /* 0x000000013f047887 */ /* 0x000fc80008000000 */
[----:B------:R-:W-:Y:S01]  /*cec0*/  ULOP3.LUT UR38, UR38, UR4, URZ, 0x3c, !UPT ;  /* 0x0000000426267292 */ /* 0x000fe2000f8e3c3f */
        /* <DEDUP_REMOVED lines=69> */
.L_x_1137:
[----:B------:R-:W0:Y:S01]  /*d320*/  S2R R5, SR_CgaCtaId ;  /* 0x0000000000057919 */ /* 0x000e220000008800 */
[----:B------:R-:W-:Y:S01]  /*d330*/  MOV R16, 0x400 ;  /* 0x0000040000107802 */ /* 0x000fe20000000f00 */
[----:B------:R-:W-:Y:S01]  /*d340*/  BSSY B0, `(.L_x_1208) ;  /* 0x0000312000007945 */ /* 0x000fe20003800000 */
[----:B------:R-:W-:Y:S02]  /*d350*/  BAR.SYNC.DEFER_BLOCKING 0x5, 0x180 ;  /* 0x0146000000007b1d */ /* 0x000fe40000010000 */
[----:B0-----:R-:W-:-:S05]  /*d360*/  LEA R16, R5, R16, 0x18 ;  /* 0x0000001005107211 */ /* 0x001fca00078ec0ff */
[----:B------:R-:W0:Y:S02]  /*d370*/  LDS.128 R4, [R16+0x2a8d0] ;  /* 0x02a8d00010047984 */ /* 0x000e240000000c00 */
[----:B0-----:R-:W-:Y:S02]  /*d380*/  R2UR UR5, R5 ;  /* 0x00000000050572ca */ /* 0x001fe400000e0000 */
[----:B------:R-:W-:Y:S02]  /*d390*/  R2UR UR6, R6 ;  /* 0x00000000060672ca */ /* 0x000fe400000e0000 */
[----:B------:R-:W-:Y:S01]  /*d3a0*/  R2UR UR7, R7 ;  /* 0x00000000070772ca */ /* 0x000fe200000e0000 */
[----:B------:R-:W-:Y:S06]  /*d3b0*/  BAR.ARV 0x4, 0x180 ;  /* 0x0106000000007b1d */ /* 0x000fec0000002000 */
[----:B------:R-:W-:Y:S08]  /*d3c0*/  @P0 BRA `(.L_x_1209) ;  /* 0x0000002000ac0947 */ /* 0x000ff00003800000 */
[----:B------:R-:W0:Y:S01]  /*d3d0*/  S2R R5, SR_SWINHI ;  /* 0x0000000000057919 */ /* 0x000e220000002f00 */
[----:B------:R-:W-:Y:S01]  /*d3e0*/  R2UR UR12, R180 ;  /* 0x00000000b40c72ca */ /* 0x000fe200000e0000 */
[----:B------:R-:W-:Y:S01]  /*d3f0*/  ULDC.64 UR10, c[0x0][0xc00] ;  /* 0x00030000000a7ab9 */ /* 0x000fe20000000a00 */
[----:B------:R-:W-:Y:S01]  /*d400*/  ULDC.64 UR8, c[0x0][0xc00] ;  /* 0x0003000000087ab9 */ /* 0x000fe20000000a00 */
[----:B------:R-:W-:Y:S01]  /*d410*/  ULDC.64 UR16, c[0x0][0x208] ;  /* 0x0000820000107ab9 */ /* 0x000fe20000000a00 */
[----:B------:R-:W-:Y:S02]  /*d420*/  R2UR UR14, R161 ;  /* 0x00000000a10e72ca */ /* 0x000fe400000e0000 */
[----:B------:R-:W-:Y:S02]  /*d430*/  R2UR UR13, R162 ;  /* 0x00000000a20d72ca */ /* 0x000fe400000e0000 */
[----:B------:R-:W-:-:S05]  /*d440*/  R2UR UR20, R163 ;  /* 0x00000000a31472ca */ /* 0x000fca00000e0000 */
[----:B------:R-:W-:Y:S01]  /*d450*/  UIMAD.WIDE UR8, UR12, 0x4, UR8 ;  /* 0x000000040c0878a5 */ /* 0x000fe2000f8e0208 */
[----:B------:R-:W-:Y:S02]  /*d460*/  MOV R78, R16 ;  /* 0x00000010004e7202 */ /* 0x000fe40000000f00 */
[----:B0-----:R-:W-:-:S03]  /*d470*/  MOV R79, R5 ;  /* 0x00000005004f7202 */ /* 0x001fc60000000f00 */
[----:B------:R-:W-:-:S03]  /*d480*/  IMAD.WIDE R4, R200, 0x2, R78 ;  /* 0x00000002c8047825 */ /* 0x000fc600078e024e */
[C---:B------:R-:W-:Y:S02]  /*d490*/  LOP3.LUT R7, R4.reuse, 0x380, RZ, 0xc0, !PT ;  /* 0x0000038004077812 */ /* 0x040fe400078ec0ff */
[C---:B------:R-:W-:Y:S02]  /*d4a0*/  IADD3 R8, P5, R4.reuse, 0x40, RZ ;  /* 0x0000004004087810 */ /* 0x040fe40007fbe0ff */
[----:B------:R-:W-:Y:S02]  /*d4b0*/  SHF.R.U64 R7, R7, 0x3, RZ ;  /* 0x0000000307077819 */ /* 0x000fe400000012ff */
[C---:B------:R-:W-:Y:S01]  /*d4c0*/  IADD3 R17, P6, R4.reuse, 0x20, RZ ;  /* 0x0000002004117810 */ /* 0x040fe20007fde0ff */
[--C-:B------:R-:W-:Y:S01]  /*d4d0*/  IMAD.X R27, RZ, RZ, R5.reuse, P5 ;  /* 0x000000ffff1b7224 */ /* 0x100fe200028e0605 */
[C---:B------:R-:W-:Y:S02]  /*d4e0*/  IADD3 R31, P4, R4.reuse, 0x60, RZ ;  /* 0x00000060041f7810 */ /* 0x040fe40007f9e0ff */
[C---:B------:R-:W-:Y:S01]  /*d4f0*/  IADD3 R93, P3, R4.reuse, 0x4000, RZ ;  /* 0x00004000045d7810 */ /* 0x040fe20007f7e0ff */
[--C-:B------:R-:W-:Y:S01]  /*d500*/  IMAD.X R29, RZ, RZ, R5.reuse, P6 ;  /* 0x000000ffff1d7224 */ /* 0x100fe200030e0605 */
[C---:B------:R-:W-:Y:S01]  /*d510*/  IADD3 R97, P2, R4.reuse, 0x4020, RZ ;  /* 0x0000402004617810 */ /* 0x040fe20007f5e0ff */
[--C-:B------:R-:W-:Y:S01]  /*d520*/  IMAD.X R25, RZ, RZ, R5.reuse, P4 ;  /* 0x000000ffff197224 */ /* 0x100fe200020e0605 */
[C---:B------:R-:W-:Y:S01]  /*d530*/  IADD3 R99, P1, R4.reuse, 0x4040, RZ ;  /* 0x0000404004637810 */ /* 0x040fe20007f3e0ff */
[--C-:B------:R-:W-:Y:S01]  /*d540*/  IMAD.X R15, RZ, RZ, R5.reuse, P3 ;  /* 0x000000ffff0f7224 */ /* 0x100fe200018e0605 */
[----:B------:R-:W-:Y:S01]  /*d550*/  BAR.SYNC.DEFER_BLOCKING 0x1, 0x100 ;  /* 0x0044000000007b1d */ /* 0x000fe20000010000 */
[----:B------:R-:W-:Y:S01]  /*d560*/  IADD3 R96, P0, R4, 0x4060, RZ ;  /* 0x0000406004607810 */ /* 0x000fe20007f1e0ff */
[--C-:B------:R-:W-:Y:S01]  /*d570*/  IMAD.X R13, RZ, RZ, R5.reuse, P2 ;  /* 0x000000ffff0d7224 */ /* 0x100fe200010e0605 */
[----:B------:R-:W-:Y:S01]  /*d580*/  LOP3.LUT R4, R7, R4, RZ, 0x3c, !PT ;  /* 0x0000000407047212 */ /* 0x000fe200078e3cff */
[--C-:B------:R-:W-:Y:S01]  /*d590*/  IMAD.X R11, RZ, RZ, R5.reuse, P1 ;  /* 0x000000ffff0b7224 */ /* 0x100fe200008e0605 */
[----:B------:R-:W-:Y:S01]  /*d5a0*/  LOP3.LUT R7, R8, 0x380, RZ, 0xc0, !PT ;  /* 0x0000038008077812 */ /* 0x000fe200078ec0ff */
[----:B------:R-:W-:Y:S01]  /*d5b0*/  IMAD.X R9, RZ, RZ, R5, P0 ;  /* 0x000000ffff097224 */ /* 0x000fe200000e0605 */
[----:B------:R-:W-:-:S02]  /*d5c0*/  LOP3.LUT R6, R17, 0x380, RZ, 0xc0, !PT ;  /* 0x0000038011067812 */ /* 0x000fc400078ec0ff */
[----:B------:R-:W-:Y:S02]  /*d5d0*/  LOP3.LUT R10, R31, 0x380, RZ, 0xc0, !PT ;  /* 0x000003801f0a7812 */ /* 0x000fe400078ec0ff */
[----:B------:R-:W-:Y:S02]  /*d5e0*/  SHF.R.U64 R7, R7, 0x3, RZ ;  /* 0x0000000307077819 */ /* 0x000fe400000012ff */
[----:B------:R-:W-:Y:S02]  /*d5f0*/  LOP3.LUT R12, R93, 0x380, RZ, 0xc0, !PT ;  /* 0x000003805d0c7812 */ /* 0x000fe400078ec0ff */
[----:B------:R-:W-:Y:S02]  /*d600*/  SHF.R.U64 R6, R6, 0x3, RZ ;  /* 0x0000000306067819 */ /* 0x000fe400000012ff */
[----:B------:R-:W-:Y:S02]  /*d610*/  SHF.R.U64 R10, R10, 0x3, RZ ;  /* 0x000000030a0a7819 */ /* 0x000fe400000012ff */
[----:B------:R-:W-:-:S02]  /*d620*/  LOP3.LUT R26, R7, R8, RZ, 0x3c, !PT ;  /* 0x00000008071a7212 */ /* 0x000fc400078e3cff */
[----:B------:R-:W-:Y:S02]  /*d630*/  LOP3.LUT R8, R97, 0x380, RZ, 0xc0, !PT ;  /* 0x0000038061087812 */ /* 0x000fe400078ec0ff */
[----:B------:R-:W-:Y:S02]  /*d640*/  SHF.R.U64 R12, R12, 0x3, RZ ;  /* 0x000000030c0c7819 */ /* 0x000fe400000012ff */
[----:B------:R-:W-:Y:S02]  /*d650*/  LOP3.LUT R28, R6, R17, RZ, 0x3c, !PT ;  /* 0x00000011061c7212 */ /* 0x000fe400078e3cff */
[----:B------:R-:W-:Y:S02]  /*d660*/  LOP3.LUT R24, R10, R31, RZ, 0x3c, !PT ;  /* 0x0000001f0a187212 */ /* 0x000fe400078e3cff */
[----:B------:R-:W-:Y:S02]  /*d670*/  LOP3.LUT R10, R99, 0x380, RZ, 0xc0, !PT ;  /* 0x00000380630a7812 */ /* 0x000fe400078ec0ff */
[----:B------:R-:W-:-:S02]  /*d680*/  LOP3.LUT R17, R96, 0x380, RZ, 0xc0, !PT ;  /* 0x0000038060117812 */ /* 0x000fc400078ec0ff */
[----:B------:R-:W-:Y:S02]  /*d690*/  SHF.R.U64 R8, R8, 0x3, RZ ;  /* 0x0000000308087819 */ /* 0x000fe400000012ff */
[----:B------:R-:W-:Y:S02]  /*d6a0*/  LOP3.LUT R14, R12, R93, RZ, 0x3c, !PT ;  /* 0x0000005d0c0e7212 */ /* 0x000fe400078e3cff */
[----:B------:R-:W-:Y:S02]  /*d6b0*/  SHF.R.U64 R10, R10, 0x3, RZ ;  /* 0x000000030a0a7819 */ /* 0x000fe400000012ff */
[----:B------:R-:W-:Y:S02]  /*d6c0*/  SHF.R.U64 R17, R17, 0x3, RZ ;  /* 0x0000000311117819 */ /* 0x000fe400000012ff */
[----:B------:R-:W-:Y:S02]  /*d6d0*/  LOP3.LUT R12, R8, R97, RZ, 0x3c, !PT ;  /* 0x00000061080c7212 */ /* 0x000fe400078e3cff */
[----:B------:R-:W-:-:S02]  /*d6e0*/  MOV R30, R4 ;  /* 0x00000004001e7202 */ /* 0x000fc40000000f00 */
[----:B------:R-:W-:Y:S02]  /*d6f0*/  F2FP.BF16.F32.PACK_AB R4, R3, R2 ;  /* 0x000000020304723e */ /* 0x000fe400000010ff */
        /* <DEDUP_REMOVED lines=9> */
[----:B------:R-:W-:Y:S02]  /*d790*/  MOV R99, R26 ;  /* 0x0000001a00637202 */ /* 0x000fe40000000f00 */
[----:B------:R-:W-:Y:S02]  /*d7a0*/  MOV R17, R24 ;  /* 0x0000001800117202 */ /* 0x000fe40000000f00 */
[----:B------:R-:W-:Y:S02]  /*d7b0*/  F2FP.BF16.F32.PACK_AB R12, R33, R32 ;  /* 0x00000020210c723e */ /* 0x000fe400000010ff */
[----:B------:R-:W-:-:S02]  /*d7c0*/  F2FP.BF16.F32.PACK_AB R13, R35, R34 ;  /* 0x00000022230d723e */ /* 0x000fc400000010ff */
[----:B------:R-:W-:Y:S02]  /*d7d0*/  F2FP.BF16.F32.PACK_AB R14, R37, R36 ;  /* 0x00000024250e723e */ /* 0x000fe400000010ff */
[----:B------:R-:W-:Y:S02]  /*d7e0*/  F2FP.BF16.F32.PACK_AB R15, R39, R38 ;  /* 0x00000026270f723e */ /* 0x000fe400000010ff */
[----:B------:R-:W-:Y:S02]  /*d7f0*/  F2FP.BF16.F32.PACK_AB R24, R41, R40 ;  /* 0x000000282918723e */ /* 0x000fe400000010ff */
[----:B------:R-:W-:Y:S01]  /*d800*/  F2FP.BF16.F32.PACK_AB R25, R43, R42 ;  /* 0x0000002a2b19723e */ /* 0x000fe200000010ff */
[----:B------:R-:W-:Y:S01]  /*d810*/  STSM.16.M88.4 [R100], R12 ;  /* 0x0000000c64007844 */ /* 0x000fe20000000200 */
[----:B------:R-:W-:Y:S02]  /*d820*/  F2FP.BF16.F32.PACK_AB R26, R45, R44 ;  /* 0x0000002c2d1a723e */ /* 0x000fe400000010ff */
[----:B------:R-:W-:-:S02]  /*d830*/  F2FP.BF16.F32.PACK_AB R27, R47, R46 ;  /* 0x0000002e2f1b723e */ /* 0x000fc400000010ff */
[----:B------:R-:W-:Y:S02]  /*d840*/  F2FP.BF16.F32.PACK_AB R28, R49, R48 ;  /* 0x00000030311c723e */ /* 0x000fe400000010ff */
[----:B------:R-:W-:Y:S01]  /*d850*/  F2FP.BF16.F32.PACK_AB R29, R51, R50 ;  /* 0x00000032331d723e */ /* 0x000fe200000010ff */
[----:B------:R-:W-:Y:S01]  /*d860*/  STSM.16.M88.4 [R99], R24 ;  /* 0x0000001863007844 */ /* 0x000fe20000000200 */
[----:B0-----:R-:W-:Y:S02]  /*d870*/  F2FP.BF16.F32.PACK_AB R30, R53, R52 ;  /* 0x00000034351e723e */ /* 0x001fe400000010ff */
[----:B------:R-:W-:Y:S02]  /*d880*/  F2FP.BF16.F32.PACK_AB R31, R55, R54 ;  /* 0x00000036371f723e */ /* 0x000fe400000010ff */
[----:B------:R-:W-:Y:S02]  /*d890*/  MOV R96, R10 ;  /* 0x0000000a00607202 */ /* 0x000fe40000000f00 */
[----:B------:R-:W-:Y:S01]  /*d8a0*/  MOV R93, R8 ;  /* 0x00000008005d7202 */ /* 0x000fe20000000f00 */
[----:B------:R0:W-:Y:S01]  /*d8b0*/  STSM.16.M88.4 [R17], R28 ;  /* 0x0000001c11007844 */ /* 0x0001e20000000200 */
[----:B------:R-:W-:-:S02]  /*d8c0*/  F2FP.BF16.F32.PACK_AB R4, R57, R56 ;  /* 0x000000383904723e */ /* 0x000fc400000010ff */
[----:B------:R-:W-:Y:S02]  /*d8d0*/  F2FP.BF16.F32.PACK_AB R5, R59, R58 ;  /* 0x0000003a3b05723e */ /* 0x000fe400000010ff */
[----:B------:R-:W-:Y:S02]  /*d8e0*/  F2FP.BF16.F32.PACK_AB R6, R61, R60 ;  /* 0x0000003c3d06723e */ /* 0x000fe400000010ff */
[----:B------:R-:W-:Y:S02]  /*d8f0*/  F2FP.BF16.F32.PACK_AB R7, R63, R62 ;  /* 0x0000003e3f07723e */ /* 0x000fe400000010ff */
[----:B------:R-:W-:Y:S02]  /*d900*/  F2FP.BF16.F32.PACK_AB R8, R65, R64 ;  /* 0x000000404108723e */ /* 0x000fe400000010ff */
[----:B------:R-:W-:Y:S01]  /*d910*/  F2FP.BF16.F32.PACK_AB R9, R67, R66 ;  /* 0x000000424309723e */ /* 0x000fe200000010ff */
[----:B------:R-:W-:Y:S01]  /*d920*/  STSM.16.M88.4 [R98], R4 ;  /* 0x0000000462007844 */ /* 0x000fe20000000200 */
[----:B------:R-:W-:-:S02]  /*d930*/  F2FP.BF16.F32.PACK_AB R10, R69, R68 ;  /* 0x00000044450a723e */ /* 0x000fc400000010ff */
[----:B------:R-:W-:Y:S01]  /*d940*/  F2FP.BF16.F32.PACK_AB R11, R71, R70 ;  /* 0x00000046470b723e */ /* 0x000fe200000010ff */
[----:B0-----:R-:W-:Y:S01]  /*d950*/  IMAD.U32 R28, RZ, RZ, UR8 ;  /* 0x00000008ff1c7e24 */ /* 0x001fe2000f8e00ff */
[----:B------:R-:W-:Y:S01]  /*d960*/  F2FP.BF16.F32.PACK_AB R12, R73, R72 ;  /* 0x00000048490c723e */ /* 0x000fe200000010ff */
[----:B------:R-:W-:Y:S01]  /*d970*/  IMAD.U32 R29, RZ, RZ, UR9 ;  /* 0x00000009ff1d7e24 */ /* 0x000fe2000f8e00ff */
[----:B------:R-:W-:Y:S01]  /*d980*/  F2FP.BF16.F32.PACK_AB R13, R75, R74 ;  /* 0x0000004a4b0d723e */ /* 0x000fe200000010ff */
[----:B------:R-:W-:Y:S01]  /*d990*/  STSM.16.M88.4 [R97], R8 ;  /* 0x0000000861007844 */ /* 0x000fe20000000200 */
[----:B------:R-:W-:Y:S01]  /*d9a0*/  F2FP.BF16.F32.PACK_AB R14, R77, R76 ;  /* 0x0000004c4d0e723e */ /* 0x000fe200000010ff */
[----:B------:R-:W0:Y:S01]  /*d9b0*/  LDC.64 R30, c[0x0][0xc08] ;  /* 0x00030200ff1e7b82 */ /* 0x000e220000000a00 */
[----:B------:R-:W-:Y:S02]  /*d9c0*/  F2FP.BF16.F32.PACK_AB R15, R95, R94 ;  /* 0x0000005e5f0f723e */ /* 0x000fe400000010ff */
[----:B------:R-:W-:-:S02]  /*d9d0*/  F2FP.BF16.F32.PACK_AB R24, R81, R80 ;  /* 0x000000505118723e */ /* 0x000fc400000010ff */
[----:B------:R-:W-:Y:S01]  /*d9e0*/  F2FP.BF16.F32.PACK_AB R25, R83, R82 ;  /* 0x000000525319723e */ /* 0x000fe200000010ff */
[----:B------:R-:W-:Y:S01]  /*d9f0*/  STSM.16.M88.4 [R96], R12 ;  /* 0x0000000c60007844 */ /* 0x000fe20000000200 */
[----:B------:R-:W-:Y:S02]  /*da00*/  F2FP.BF16.F32.PACK_AB R26, R85, R84 ;  /* 0x00000054551a723e */ /* 0x000fe400000010ff */
[----:B------:R-:W-:Y:S02]  /*da10*/  F2FP.BF16.F32.PACK_AB R27, R87, R86 ;  /* 0x00000056571b723e */ /* 0x000fe400000010ff */
[----:B------:R-:W-:-:S03]  /*da20*/  ISETP.NE.U32.AND P0, PT, RZ, UR10, PT ;  /* 0x0000000aff007c0c */ /* 0x000fc6000bf05070 */
[----:B------:R1:W-:Y:S01]  /*da30*/  STSM.16.M88.4 [R93], R24 ;  /* 0x000000185d007844 */ /* 0x0003e20000000200 */
[----:B------:R-:W-:Y:S01]  /*da40*/  BAR.SYNC.DEFER_BLOCKING 0x1, 0x100 ;  /* 0x0044000000007b1d */ /* 0x000fe20000010000 */
[----:B------:R-:W-:-:S07]  /*da50*/  ISETP.NE.AND.EX P0, PT, RZ, UR11, PT, P0 ;  /* 0x0000000bff007c0c */ /* 0x000fce000bf05300 */
[----:B-1----:R-:W1:Y:S06]  /*da60*/  LDC R93, c[0x0][0xbe8] ;  /* 0x0002fa00ff5d7b82 */ /* 0x002e6c0000000800 */
[----:B------:R-:W2:Y:S01]  /*da70*/  @P0 LDG.E R17, desc[UR16][R28.64] ;  /* 0x000000101c110981 */ /* 0x000ea2000c1e1900 */
[----:B0-----:R-:W-:Y:S02]  /*da80*/  ISETP.NE.U32.AND P1, PT, R30, RZ, PT ;  /* 0x000000ff1e00720c */ /* 0x001fe40003f25070 */
[----:B------:R-:W-:-:S11]  /*da90*/  R2UR UR4, R31 ;  /* 0x000000001f0472ca */ /* 0x000fd600000e0000 */
[----:B------:R-:W-:Y:S02]  /*daa0*/  VOTEU.ANY UP0, P1 ;  /* 0x00000000003f7886 */ /* 0x000fe40000800100 */
[----:B------:R-:W-:Y:S01]  /*dab0*/  UISETP.NE.AND.EX UP0, UPT, UR4, URZ, UPT, UP0 ;  /* 0x0000003f0400728c */ /* 0x000fe2000bf05300 */
[----:B-1----:R-:W-:Y:S02]  /*dac0*/  ISETP.NE.AND P1, PT, R93, 0x1, PT ;  /* 0x000000015d00780c */ /* 0x002fe40003f25270 */
[----:B------:R-:W-:Y:S02]  /*dad0*/  ULDC UR4, c[0x0][0xa88] ;  /* 0x0002a20000047ab9 */ /* 0x000fe40000000800 */
[----:B------:R-:W-:Y:S01]  /*dae0*/  IMAD.U32 R8, RZ, RZ, UR4 ;  /* 0x00000004ff087e24 */ /* 0x000fe2000f8e00ff */
[----:B------:R-:W-:Y:S01]  /*daf0*/  PLOP3.LUT P4, PT, PT, PT, UP0, 0x80, 0x0 ;  /* 0x000000000000781c */ /* 0x000fe20003f8f008 */
[----:B------:R-:W-:-:S04]  /*db00*/  ULDC UR4, c[0x0][0xad4] ;  /* 0x0002b50000047ab9 */ /* 0x000fc80000000800 */
[----:B------:R-:W-:Y:S02]  /*db10*/  @UP0 ULDC.64 UR8, c[0x0][0xc08] ;  /* 0x0003020000080ab9 */ /* 0x000fe40000000a00 */
[----:B------:R-:W-:Y:S01]  /*db20*/  @UP0 UIMAD.WIDE UR8, UR12, 0x4, UR8 ;  /* 0x000000040c0808a5 */ /* 0x000fe2000f8e0208 */
[----:B------:R-:W0:Y:S01]  /*db30*/  @P1 LDC R6, c[0x0][0xbec] ;  /* 0x0002fb00ff061b82 */ /* 0x000e220000000800 */
[----:B------:R-:W-:-:S04]  /*db40*/  UISETP.NE.AND UP0, UPT, UR14, URZ, UPT ;  /* 0x0000003f0e00728c */ /* 0x000fc8000bf05270 */
[----:B------:R-:W-:Y:S01]  /*db50*/  USEL UR4, UR14, UR4, UP0 ;  /* 0x000000040e047287 */ /* 0x000fe20008000000 */
[----:B------:R-:W-:Y:S02]  /*db60*/  IMAD.U32 R4, RZ, RZ, UR8 ;  /* 0x00000008ff047e24 */ /* 0x000fe4000f8e00ff */
[----:B------:R-:W1:Y:S01]  /*db70*/  @P1 LDC R9, c[0x0][0xbf0] ;  /* 0x0002fc00ff091b82 */ /* 0x000e620000000800 */
[----:B------:R-:W-:Y:S01]  /*db80*/  UISETP.GT.AND UP1, UPT, UR4, 0x1, UPT ;  /* 0x000000010400788c */ /* 0x000fe2000bf24270 */
[----:B------:R-:W-:Y:S01]  /*db90*/  IMAD.U32 R5, RZ, RZ, UR9 ;  /* 0x00000009ff057e24 */ /* 0x000fe2000f8e00ff */
[----:B------:R-:W-:Y:S02]  /*dba0*/  UMOV UR19, 0x9b8 ;  /* 0x000009b800137882 */ /* 0x000fe40000000000 */
[----:B------:R-:W-:Y:S02]  /*dbb0*/  USEL UR19, UR19, 0x978, UP1 ;  /* 0x0000097813137887 */ /* 0x000fe40008800000 */
[----:B------:R-:W-:Y:S01]  /*dbc0*/  UISETP.NE.U32.AND UP0, UPT, UR10, URZ, UPT ;  /* 0x0000003f0a00728c */ /* 0x000fe2000bf05070 */
[----:B------:R-:W-:Y:S01]  /*dbd0*/  VIADD R11, R19, UR39 ;  /* 0x00000027130b7c36 */ /* 0x000fe20008000000 */
[----:B------:R-:W-:Y:S01]  /*dbe0*/  USHF.R.S32.HI UR10, URZ, 0x1f, UR12 ;  /* 0x0000001f3f0a7899 */ /* 0x000fe2000801140c */
[----:B------:R0:W5:Y:S01]  /*dbf0*/  @P4 LDG.E R8, desc[UR16][R4.64] ;  /* 0x0000001004084981 */ /* 0x000162000c1e1900 */
[----:B------:R-:W-:Y:S01]  /*dc00*/  UISETP.NE.AND.EX UP0, UPT, UR11, URZ, UPT, UP0 ;  /* 0x0000003f0b00728c */ /* 0x000fe2000bf05300 */
[----:B------:R-:W-:Y:S01]  /*dc10*/  IMAD.MOV.U32 R7, RZ, RZ, R11 ;  /* 0x000000ffff077224 */ /* 0x000fe200078e000b */
[----:B------:R-:W-:Y:S01]  /*dc20*/  UMOV UR4, URZ ;  /* 0x0000003f00047c82 */ /* 0x000fe20008000000 */
[----:B------:R-:W-:-:S02]  /*dc30*/  USEL UR9, UR13, URZ, UP1 ;  /* 0x0000003f0d097287 */ /* 0x000fc40008800000 */
[----:B------:R-:W-:Y:S02]  /*dc40*/  USEL UR8, UR12, URZ, !UP0 ;  /* 0x0000003f0c087287 */ /* 0x000fe4000c000000 */
[----:B------:R-:W-:Y:S01]  /*dc50*/  USEL UR18, UR10, URZ, !UP0 ;  /* 0x0000003f0a127287 */ /* 0x000fe2000c000000 */
[----:B------:R-:W-:Y:S02]  /*dc60*/  ULDC.64 UR12, c[0x0][UR19+0x220] ;  /* 0x00008800130c7abb */ /* 0x000fe40008000a00 */
[----:B------:R-:W-:Y:S01]  /*dc70*/  ULDC.64 UR10, c[0x0][UR19+0x218] ;  /* 0x00008600130a7abb */ /* 0x000fe20008000a00 */
[----:B0-----:R-:W-:Y:S01]  /*dc80*/  @P1 IMAD.HI.U32 R4, R11, R6, RZ ;  /* 0x000000060b041227 */ /* 0x001fe200078e00ff */
[----:B------:R-:W-:Y:S01]  /*dc90*/  ULDC.64 UR14, c[0x0][UR19+0x228] ;  /* 0x00008a00130e7abb */ /* 0x000fe20008000a00 */
[----:B------:R-:W-:Y:S02]  /*dca0*/  UIMAD.WIDE.U32 UR16, UR10, UR20, URZ ;  /* 0x000000140a1072a5 */ /* 0x000fe4000f8e003f */
[----:B------:R-:W-:Y:S01]  /*dcb0*/  UIMAD UR13, UR13, UR8, URZ ;  /* 0x000000080d0d72a4 */ /* 0x000fe2000f8e023f */
[----:B-1----:R-:W-:Y:S01]  /*dcc0*/  @P1 SHF.R.U32.HI R7, RZ, R9, R4 ;  /* 0x00000009ff071219 */ /* 0x002fe20000011604 */
[----:B------:R-:W-:-:S02]  /*dcd0*/  UIMAD UR20, UR11, UR20, URZ ;  /* 0x000000140b1472a4 */ /* 0x000fc4000f8e023f */
[----:B------:R-:W-:Y:S02]  /*dce0*/  UIMAD.WIDE.U32 UR10, UR12, UR8, URZ ;  /* 0x000000080c0a72a5 */ /* 0x000fe4000f8e003f */
[----:B------:R-:W-:Y:S01]  /*dcf0*/  UIMAD.WIDE.U32 UR22, UR14, UR9, URZ ;  /* 0x000000090e1672a5 */ /* 0x000fe2000f8e003f */
[----:B------:R-:W-:Y:S01]  /*dd00*/  IMAD.MOV R6, RZ, RZ, -R7 ;  /* 0x000000ffff067224 */ /* 0x000fe200078e0a07 */
[----:B------:R-:W-:Y:S02]  /*dd10*/  UIMAD UR9, UR15, UR9, URZ ;  /* 0x000000090f0972a4 */ /* 0x000fe4000f8e023f */
[----:B------:R-:W-:Y:S01]  /*dd20*/  UIMAD UR13, UR12, UR18, UR13 ;  /* 0x000000120c0d72a4 */ /* 0x000fe2000f8e020d */
[----:B------:R-:W-:Y:S01]  /*dd30*/  IMAD R9, R93, R6, R11 ;  /* 0x000000065d097224 */ /* 0x000fe200078e020b */
[----:B------:R-:W-:Y:S01]  /*dd40*/  UIADD3 UR20, UR17, UR20, URZ ;  /* 0x0000001411147290 */ /* 0x000fe2000fffe03f */
[----:B------:R-:W-:Y:S02]  /*dd50*/  IMAD.U32 R4, RZ, RZ, UR22 ;  /* 0x00000016ff047e24 */ /* 0x000fe4000f8e00ff */
[----:B------:R-:W-:Y:S01]  /*dd60*/  IMAD.U32 R5, RZ, RZ, UR23 ;  /* 0x00000017ff057e24 */ /* 0x000fe2000f8e00ff */
[----:B------:R-:W-:-:S02]  /*dd70*/  SHF.R.S32.HI R5, RZ, 0x1f, R7 ;  /* 0x0000001fff057819 */ /* 0x000fc40000011407 */
[----:B------:R-:W-:Y:S02]  /*dd80*/  SHF.R.S32.HI R6, RZ, 0x1f, R9 ;  /* 0x0000001fff067819 */ /* 0x000fe40000011409 */
[----:B--2---:R-:W-:-:S13]  /*dd90*/  @P0 R2UR UR4, R17 ;  /* 0x00000000110402ca */ /* 0x004fda00000e0000 */
[----:B------:R-:W-:Y:S02]  /*dda0*/  UIADD3 UR16, UP0, UP2, UR10, UR16, UR4 ;  /* 0x000000100a107290 */ /* 0x000fe4000fa1e004 */
[----:B------:R-:W-:Y:S02]  /*ddb0*/  UIADD3 UR10, UR23, UR9, URZ ;  /* 0x00000009170a7290 */ /* 0x000fe4000fffe03f */
[----:B------:R-:W-:Y:S02]  /*ddc0*/  UIADD3 UR9, UR11, UR13, URZ ;  /* 0x0000000d0b097290 */ /* 0x000fe4000fffe03f */
[----:B------:R-:W-:Y:S01]  /*ddd0*/  USHF.R.S32.HI UR14, URZ, 0x1f, UR4 ;  /* 0x0000001f3f0e7899 */ /* 0x000fe20008011404 */
[----:B------:R-:W-:Y:S01]  /*dde0*/  IADD3 R4, P2, P3, R7, UR16, R4 ;  /* 0x0000001007047c10 */ /* 0x000fe2000fb5e004 */
[----:B------:R-:W-:Y:S01]  /*ddf0*/  IMAD.U32 R10, RZ, RZ, UR10 ;  /* 0x0000000aff0a7e24 */ /* 0x000fe2000f8e00ff */
[----:B------:R-:W-:Y:S01]  /*de00*/  ULDC.64 UR10, c[0x0][UR19+0x210] ;  /* 0x00008400130a7abb */ /* 0x000fe20008000a00 */
[----:B------:R-:W-:Y:S01]  /*de10*/  UIADD3.X UR9, UR9, UR20, UR14, UP0, UP2 ;  /* 0x0000001409097290 */ /* 0x000fe200087e440e */
[----:B------:R-:W-:Y:S01]  /*de20*/  IMAD R7, R9, UR11, RZ ;  /* 0x0000000b09077c24 */ /* 0x000fe2000f8e02ff */
[----:B------:R-:W-:Y:S01]  /*de30*/  ULDC.64 UR12, c[0x0][0xba8] ;  /* 0x0002ea00000c7ab9 */ /* 0x000fe20000000a00 */
[----:B------:R-:W-:Y:S01]  /*de40*/  @!UP1 ULDC UR12, c[0x0][0xb50] ;  /* 0x0002d400000c9ab9 */ /* 0x000fe20000000800 */
[----:B------:R-:W-:Y:S01]  /*de50*/  @!UP1 ULDC UR13, c[0x0][0xb54] ;  /* 0x0002d500000d9ab9 */ /* 0x000fe20000000800 */
[----:B------:R-:W-:Y:S01]  /*de60*/  IMAD R7, R6, UR10, R7 ;  /* 0x0000000a06077c24 */ /* 0x000fe2000f8e0207 */
[----:B------:R-:W-:-:S03]  /*de70*/  IADD3.X R5, R5, UR9, R10, P2, P3 ;  /* 0x0000000905057c10 */ /* 0x000fc600097e640a */
[----:B------:R-:W-:-:S04]  /*de80*/  IMAD.WIDE.U32 R4, R9, UR10, R4 ;  /* 0x0000000a09047c25 */ /* 0x000fc8000f8e0004 */
[----:B------:R-:W-:Y:S01]  /*de90*/  IMAD.IADD R5, R5, 0x1, R7 ;  /* 0x0000000105057824 */ /* 0x000fe200078e0207 */
[----:B------:R-:W-:-:S04]  /*dea0*/  LEA R9, P2, R4, UR12, 0x2 ;  /* 0x0000000c04097c11 */ /* 0x000fc8000f8410ff */
[----:B------:R-:W-:Y:S01]  /*deb0*/  LEA.HI.X R10, R4, UR13, R5, 0x2, P2 ;  /* 0x0000000d040a7c11 */ /* 0x000fe200090f1405 */
[----:B------:R-:W-:Y:S08]  /*dec0*/  @P4 BRA `(.L_x_1210) ;  /* 0x0000000000144947 */ /* 0x000ff00003800000 */
[----:B------:R-:W-:Y:S05]  /*ded0*/  @!P0 BRA `(.L_x_1210) ;  /* 0x0000000000108947 */ /* 0x000fea0003800000 */
[----:B------:R-:W-:Y:S02]  /*dee0*/  ULDC.64 UR10, c[0x0][0x208] ;  /* 0x00008200000a7ab9 */ /* 0x000fe40000000a00 */
[----:B------:R-:W2:Y:S04]  /*def0*/  LDG.E R5, desc[UR10][R28.64] ;  /* 0x0000000a1c057981 */ /* 0x000ea8000c1e1900 */
[----:B-----5:R-:W2:Y:S02]  /*df00*/  LDG.E R8, desc[UR10][R28.64+0x4] ;  /* 0x0000040a1c087981 */ /* 0x020ea4000c1e1900 */
[----:B--2---:R-:W-:-:S07]  /*df10*/  IMAD.IADD R8, R8, 0x1, -R5 ;  /* 0x0000000108087824 */ /* 0x004fce00078e0a05 */
.L_x_1210:
[----:B------:R-:W-:Y:S01]  /*df20*/  SHFL.IDX PT, R4, R9, RZ, 0x1c1f ;  /* 0x001c1fff09047589 */ /* 0x000fe200000e0000 */
[----:B------:R-:W-:Y:S01]  /*df30*/  VIADD R12, R199, UR39 ;  /* 0x00000027c70c7c36 */ /* 0x000fe20008000000 */
[----:B------:R-:W-:Y:S01]  /*df40*/  LOP3.LUT P0, RZ, R182, 0x3, RZ, 0xc0, !PT ;  /* 0x00000003b6ff7812 */ /* 0x000fe2000780c0ff */
[----:B-----5:R-:W-:Y:S01]  /*df50*/  IMAD R17, R8, R93, RZ ;  /* 0x0000005d08117224 */ /* 0x020fe200078e02ff */
[----:B------:R-:W0:Y:S01]  /*df60*/  SHFL.IDX PT, R5, R10, RZ, 0x1c1f ;  /* 0x001c1fff0a057589 */ /* 0x000e2200000e0000 */
[C---:B------:R-:W-:Y:S01]  /*df70*/  VIADD R24, R12.reuse, 0x8 ;  /* 0x000000080c187836 */ /* 0x040fe20000000000 */
[----:B------:R-:W-:Y:S02]  /*df80*/  ULDC.64 UR10, c[0x0][0x208] ;  /* 0x00008200000a7ab9 */ /* 0x000fe40000000a00 */
[----:B------:R-:W-:Y:S01]  /*df90*/  SHFL.IDX PT, R6, R9, 0x1, 0x1c1f ;  /* 0x003c1f0009067f89 */ /* 0x000fe200000e0000 */
[-C--:B------:R-:W-:Y:S02]  /*dfa0*/  ISETP.GE.OR P2, PT, R12, R17.reuse, P0 ;  /* 0x000000110c00720c */ /* 0x080fe40000746670 */
[----:B------:R-:W-:Y:S01]  /*dfb0*/  ISETP.GE.OR P0, PT, R24, R17, P0 ;  /* 0x000000111800720c */ /* 0x000fe20000706670 */
[----:B------:R-:W1:Y:S10]  /*dfc0*/  SHFL.IDX PT, R7, R10, 0x1, 0x1c1f ;  /* 0x003c1f000a077f89 */ /* 0x000e7400000e0000 */
[----:B0-----:R0:W-:Y:S04]  /*dfd0*/  @!P2 ST.E desc[UR10][R4.64], R92 ;  /* 0x0000005c0400a985 */ /* 0x0011e8000c10190a */
[----:B-1----:R0:W-:Y:S01]  /*dfe0*/  @!P0 ST.E desc[UR10][R6.64], R0 ;  /* 0x0000000006008985 */ /* 0x0021e2000c10190a */
[----:B------:R-:W-:-:S13]  /*dff0*/  PLOP3.LUT P0, PT, PT, PT, UP1, 0x80, 0x0 ;  /* 0x000000000000781c */ /* 0x000fda0003f0f018 */
[----:B0-----:R-:W-:Y:S05]  /*e000*/  @P0 BRA `(.L_x_1211) ;  /* 0x0000000800a40947 */ /* 0x001fea0003800000 */
[----:B------:R-:W-:Y:S01]  /*e010*/  IMAD R3, R179, 0x40, R22 ;  /* 0x00000040b3037824 */ /* 0x000fe200078e0216 */
[----:B------:R-:W-:Y:S01]  /*e020*/  ULDC.64 UR12, c[0x0][0xaa0] ;  /* 0x0002a800000c7ab9 */ /* 0x000fe20000000a00 */
[----:B------:R-:W-:Y:S01]  /*e030*/  R2UR UR15, R163 ;  /* 0x00000000a30f72ca */ /* 0x000fe200000e0000 */
[----:B------:R-:W0:Y:S01]  /*e040*/  @P1 LDC R45, c[0x0][0xbf0] ;  /* 0x0002fc00ff2d1b82 */ /* 0x000e220000000800 */
[----:B------:R-:W-:Y:S01]  /*e050*/  IMAD.WIDE R78, R3, 0x2, R78 ;  /* 0x00000002034e7825 */ /* 0x000fe200078e024e */
[----:B------:R-:W-:Y:S02]  /*e060*/  ULDC.64 UR10, c[0x0][0x208] ;  /* 0x00008200000a7ab9 */ /* 0x000fe40000000a00 */
[C---:B------:R-:W-:Y:S02]  /*e070*/  IADD3 R9, P6, R78.reuse, 0x1000, RZ ;  /* 0x000010004e097810 */ /* 0x040fe40007fde0ff */
[----:B------:R-:W-:Y:S02]  /*e080*/  IADD3 R13, P5, R78, 0x2000, RZ ;  /* 0x000020004e0d7810 */ /* 0x000fe40007fbe0ff */
[----:B------:R-:W-:-:S02]  /*e090*/  LOP3.LUT R8, R9, 0x380, RZ, 0xc0, !PT ;  /* 0x0000038009087812 */ /* 0x000fc400078ec0ff */
[----:B------:R-:W-:Y:S02]  /*e0a0*/  IADD3 R25, P4, R78, 0x3000, RZ ;  /* 0x000030004e197810 */ /* 0x000fe40007f9e0ff */
[----:B------:R-:W-:Y:S02]  /*e0b0*/  SHF.R.U64 R8, R8, 0x3, RZ ;  /* 0x0000000308087819 */ /* 0x000fe400000012ff */
[----:B------:R-:W-:Y:S02]  /*e0c0*/  IADD3 R29, P3, R78, 0x4000, RZ ;  /* 0x000040004e1d7810 */ /* 0x000fe40007f7e0ff */
[----:B------:R-:W-:Y:S01]  /*e0d0*/  LOP3.LUT R8, R8, R9, RZ, 0x3c, !PT ;  /* 0x0000000908087212 */ /* 0x000fe200078e3cff */
[----:B------:R-:W-:Y:S01]  /*e0e0*/  IMAD.X R9, RZ, RZ, R79, P6 ;  /* 0x000000ffff097224 */ /* 0x000fe200030e064f */
[C---:B------:R-:W-:Y:S02]  /*e0f0*/  IADD3 R3, P6, R78.reuse, 0x7000, RZ ;  /* 0x000070004e037810 */ /* 0x040fe40007fde0ff */
[----:B------:R-:W-:-:S02]  /*e100*/  IADD3 R33, P2, R78, 0x5000, RZ ;  /* 0x000050004e217810 */ /* 0x000fc40007f5e0ff */
[----:B------:R-:W-:Y:S01]  /*e110*/  IADD3 R37, P0, R78, 0x6000, RZ ;  /* 0x000060004e257810 */ /* 0x000fe20007f1e0ff */
[----:B------:R-:W-:Y:S01]  /*e120*/  IMAD.X R41, RZ, RZ, R79, P6 ;  /* 0x000000ffff297224 */ /* 0x000fe200030e064f */
[----:B------:R-:W-:Y:S01]  /*e130*/  LOP3.LUT R0, R3, 0x380, RZ, 0xc0, !PT ;  /* 0x0000038003007812 */ /* 0x000fe200078ec0ff */
[----:B------:R-:W-:Y:S01]  /*e140*/  UIMAD UR9, UR14, UR12, URZ ;  /* 0x0000000c0e0972a4 */ /* 0x000fe2000f8e023f */
[----:B------:R-:W-:Y:S01]  /*e150*/  LOP3.LUT R12, R13, 0x380, RZ, 0xc0, !PT ;  /* 0x000003800d0c7812 */ /* 0x000fe200078ec0ff */
[----:B------:R-:W5:Y:S01]  /*e160*/  LD.E.128 R8, desc[UR10][R8.64] ;  /* 0x0000000a08087980 */ /* 0x000f62000c101d00 */
[----:B------:R-:W-:Y:S02]  /*e170*/  LOP3.LUT R24, R25, 0x380, RZ, 0xc0, !PT ;  /* 0x0000038019187812 */ /* 0x000fe400078ec0ff */
[----:B------:R-:W-:Y:S02]  /*e180*/  LOP3.LUT R28, R29, 0x380, RZ, 0xc0, !PT ;  /* 0x000003801d1c7812 */ /* 0x000fe400078ec0ff */
[----:B------:R-:W-:-:S02]  /*e190*/  LOP3.LUT R32, R33, 0x380, RZ, 0xc0, !PT ;  /* 0x0000038021207812 */ /* 0x000fc400078ec0ff */
[----:B------:R-:W-:Y:S02]  /*e1a0*/  LOP3.LUT R36, R37, 0x380, RZ, 0xc0, !PT ;  /* 0x0000038025247812 */ /* 0x000fe400078ec0ff */
[----:B------:R-:W-:Y:S02]  /*e1b0*/  SHF.R.U64 R0, R0, 0x3, RZ ;  /* 0x0000000300007819 */ /* 0x000fe400000012ff */
[----:B------:R-:W-:Y:S02]  /*e1c0*/  LOP3.LUT R5, R78, 0x380, RZ, 0xc0, !PT ;  /* 0x000003804e057812 */ /* 0x000fe400078ec0ff */
[----:B------:R-:W-:Y:S02]  /*e1d0*/  SHF.R.U64 R12, R12, 0x3, RZ ;  /* 0x000000030c0c7819 */ /* 0x000fe400000012ff */
[----:B------:R-:W-:Y:S02]  /*e1e0*/  SHF.R.U64 R24, R24, 0x3, RZ ;  /* 0x0000000318187819 */ /* 0x000fe400000012ff */
[----:B------:R-:W-:-:S02]  /*e1f0*/  SHF.R.U64 R28, R28, 0x3, RZ ;  /* 0x000000031c1c7819 */ /* 0x000fc400000012ff */
[----:B------:R-:W-:Y:S02]  /*e200*/  SHF.R.U64 R32, R32, 0x3, RZ ;  /* 0x0000000320207819 */ /* 0x000fe400000012ff */
[----:B------:R-:W-:Y:S02]  /*e210*/  SHF.R.U64 R36, R36, 0x3, RZ ;  /* 0x0000000324247819 */ /* 0x000fe400000012ff */
[----:B------:R-:W-:Y:S02]  /*e220*/  LOP3.LUT R40, R0, R3, RZ, 0x3c, !PT ;  /* 0x0000000300287212 */ /* 0x000fe400078e3cff */
[----:B------:R-:W-:Y:S01]  /*e230*/  SHF.R.U64 R5, R5, 0x3, RZ ;  /* 0x0000000305057819 */ /* 0x000fe200000012ff */
[----:B------:R-:W1:Y:S01]  /*e240*/  @P1 LDC R3, c[0x0][0xbec] ;  /* 0x0002fb00ff031b82 */ /* 0x000e620000000800 */
        /* <DEDUP_REMOVED lines=11> */
[----:B------:R-:W5:Y:S01]  /*e300*/  LD.E.128 R12, desc[UR10][R12.64] ;  /* 0x0000000a0c0c7980 */ /* 0x000f62000c101d00 */
[----:B------:R-:W-:-:S03]  /*e310*/  UIMAD UR9, UR4, UR13, UR9 ;  /* 0x0000000d040972a4 */ /* 0x000fc6000f8e0209 */
[----:B------:R2:W5:Y:S04]  /*e320*/  LD.E.128 R4, desc[UR10][R78.64] ;  /* 0x0000000a4e047980 */ /* 0x000568000c101d00 */
[----:B------:R-:W5:Y:S04]  /*e330*/  LD.E.128 R24, desc[UR10][R24.64] ;  /* 0x0000000a18187980 */ /* 0x000f68000c101d00 */
[----:B------:R-:W5:Y:S04]  /*e340*/  LD.E.128 R28, desc[UR10][R28.64] ;  /* 0x0000000a1c1c7980 */ /* 0x000f68000c101d00 */
[----:B------:R-:W5:Y:S04]  /*e350*/  LD.E.128 R32, desc[UR10][R32.64] ;  /* 0x0000000a20207980 */ /* 0x000f68000c101d00 */
[----:B------:R-:W5:Y:S04]  /*e360*/  LD.E.128 R36, desc[UR10][R36.64] ;  /* 0x0000000a24247980 */ /* 0x000f68000c101d00 */
[----:B------:R-:W5:Y:S01]  /*e370*/  LD.E.128 R40, desc[UR10][R40.64] ;  /* 0x0000000a28287980 */ /* 0x000f62000c101d00 */
[----:B------:R-:W-:Y:S01]  /*e380*/  UIMAD.WIDE.U32 UR10, UR4, UR12, URZ ;  /* 0x0000000c040a72a5 */ /* 0x000fe2000f8e003f */
[----:B------:R-:W-:-:S02]  /*e390*/  IMAD R0, R160, 0x20, R179 ;  /* 0x00000020a0007824 */ /* 0x000fc400078e02b3 */
[----:B------:R-:W-:Y:S01]  /*e3a0*/  ULDC.64 UR12, c[0x0][0xae8] ;  /* 0x0002ba00000c7ab9 */ /* 0x000fe20000000a00 */
[----:B------:R-:W-:Y:S01]  /*e3b0*/  UIADD3 UR11, UR11, UR9, URZ ;  /* 0x000000090b0b7290 */ /* 0x000fe2000fffe03f */
[----:B------:R-:W-:Y:S01]  /*e3c0*/  VIADD R44, R0, UR39 ;  /* 0x00000027002c7c36 */ /* 0x000fe20008000000 */
[----:B------:R-:W-:Y:S01]  /*e3d0*/  @!PT LDS RZ, [RZ] ;  /* 0x00000000fffff984 */ /* 0x000fe20000000800 */
[----:B------:R-:W-:Y:S01]  /*e3e0*/  @!PT LDS RZ, [RZ] ;  /* 0x00000000fffff984 */ /* 0x000fe20000000800 */
[----:B------:R-:W-:Y:S01]  /*e3f0*/  @!PT LDS RZ, [RZ] ;  /* 0x00000000fffff984 */ /* 0x000fe20000000800 */
[----:B------:R-:W-:Y:S01]  /*e400*/  @!PT LDS RZ, [RZ] ;  /* 0x00000000fffff984 */ /* 0x000fe20000000800 */
[----:B------:R3:W-:Y:S06]  /*e410*/  MEMBAR.ALL.CTA ;  /* 0x0000000000007992 */ /* 0x0007ec0000008000 */
[----:B---3--:R-:W3:Y:S01]  /*e420*/  FENCE.VIEW.ASYNC.S ;  /* 0x00000000000073c6 */ /* 0x008ee20000000000 */
[----:B------:R-:W-:-:S02]  /*e430*/  UIMAD.WIDE.U32 UR10, UR15, UR12, UR10 ;  /* 0x0000000c0f0a72a5 */ /* 0x000fc4000f8e000a */
[----:B------:R-:W-:Y:S02]  /*e440*/  USHF.R.S32.HI UR4, URZ, 0x1f, UR8 ;  /* 0x0000001f3f047899 */ /* 0x000fe40008011408 */
[----:B------:R-:W-:Y:S01]  /*e450*/  UIMAD UR11, UR15, UR13, UR11 ;  /* 0x0000000d0f0b72a4 */ /* 0x000fe2000f8e020b */
[----:B-1----:R-:W-:Y:S02]  /*e460*/  @P1 IMAD.HI.U32 R0, R44, R3, RZ ;  /* 0x000000032c001227 */ /* 0x002fe400078e00ff */
[----:B------:R-:W-:Y:S02]  /*e470*/  ULDC.64 UR12, c[0x0][0xaf0] ;  /* 0x0002bc00000c7ab9 */ /* 0x000fe40000000a00 */
[----:B------:R-:W-:Y:S01]  /*e480*/  UIMAD UR4, UR4, UR12, URZ ;  /* 0x0000000c040472a4 */ /* 0x000fe2000f8e023f */
[----:B------:R-:W-:Y:S01]  /*e490*/  IMAD.MOV.U32 R21, RZ, RZ, R44 ;  /* 0x000000ffff157224 */ /* 0x000fe200078e002c */
[----:B0-----:R-:W-:Y:S02]  /*e4a0*/  @P1 SHF.R.U32.HI R21, RZ, R45, R0 ;  /* 0x0000002dff151219 */ /* 0x001fe40000011600 */
[----:B------:R-:W-:-:S02]  /*e4b0*/  UIMAD UR4, UR8, UR13, UR4 ;  /* 0x0000000d080472a4 */ /* 0x000fc4000f8e0204 */
[----:B------:R-:W-:Y:S01]  /*e4c0*/  UIMAD.WIDE.U32 UR8, UR8, UR12, UR10 ;  /* 0x0000000c080872a5 */ /* 0x000fe2000f8e000a */
[--C-:B------:R-:W-:Y:S01]  /*e4d0*/  SHF.R.S32.HI R0, RZ, 0x1f, R21.reuse ;  /* 0x0000001fff007819 */ /* 0x100fe20000011415 */
[----:B------:R-:W-:Y:S01]  /*e4e0*/  IMAD.MOV R20, RZ, RZ, -R21 ;  /* 0x000000ffff147224 */ /* 0x000fe200078e0a15 */
[----:B------:R-:W-:Y:S01]  /*e4f0*/  ULDC.64 UR10, c[0x0][0xae0] ;  /* 0x0002b800000a7ab9 */ /* 0x000fe20000000a00 */
[----:B------:R-:W-:Y:S02]  /*e500*/  UIADD3 UR4, UR9, UR4, URZ ;  /* 0x0000000409047290 */ /* 0x000fe4000fffe03f */
[----:B------:R-:W-:Y:S02]  /*e510*/  IMAD R0, R0, UR10, RZ ;  /* 0x0000000a00007c24 */ /* 0x000fe4000f8e02ff */
[----:B------:R-:W-:Y:S02]  /*e520*/  IMAD R93, R93, R20, R44 ;  /* 0x000000145d5d7224 */ /* 0x000fe400078e022c */
[----:B------:R-:W-:-:S02]  /*e530*/  IMAD.U32 R3, RZ, RZ, UR9 ;  /* 0x00000009ff037e24 */ /* 0x000fc4000f8e00ff */
[----:B------:R-:W-:Y:S01]  /*e540*/  IMAD.U32 R2, RZ, RZ, UR8 ;  /* 0x00000008ff027e24 */ /* 0x000fe2000f8e00ff */
[----:B------:R-:W-:Y:S01]  /*e550*/  ULDC.64 UR8, c[0x0][0xad8] ;  /* 0x0002b60000087ab9 */ /* 0x000fe20000000a00 */
[----:B------:R-:W-:Y:S02]  /*e560*/  IMAD.U32 R3, RZ, RZ, UR4 ;  /* 0x00000004ff037e24 */ /* 0x000fe4000f8e00ff */
[C---:B------:R-:W-:Y:S01]  /*e570*/  IMAD R45, R21.reuse, UR11, R0 ;  /* 0x0000000b152d7c24 */ /* 0x040fe2000f8e0200 */
[----:B------:R-:W-:Y:S01]  /*e580*/  SHF.R.S32.HI R0, RZ, 0x1f, R93 ;  /* 0x0000001fff007819 */ /* 0x000fe2000001145d */
[----:B------:R-:W-:-:S04]  /*e590*/  IMAD.WIDE.U32 R2, R21, UR10, R2 ;  /* 0x0000000a15027c25 */ /* 0x000fc8000f8e0002 */
[----:B------:R-:W-:Y:S02]  /*e5a0*/  IMAD.IADD R3, R3, 0x1, R45 ;  /* 0x0000000103037824 */ /* 0x000fe400078e022d */
[----:B------:R-:W-:Y:S02]  /*e5b0*/  IMAD R20, R0, UR8, RZ ;  /* 0x0000000800147c24 */ /* 0x000fe4000f8e02ff */
[----:B------:R-:W-:Y:S02]  /*e5c0*/  VIADD R46, R179, UR39 ;  /* 0x00000027b32e7c36 */ /* 0x000fe40008000000 */
[C---:B------:R-:W-:Y:S02]  /*e5d0*/  IMAD R21, R93.reuse, UR9, R20 ;  /* 0x000000095d157c24 */ /* 0x040fe4000f8e0214 */
[----:B------:R-:W-:Y:S01]  /*e5e0*/  IMAD.WIDE.U32 R2, R93, UR8, R2 ;  /* 0x000000085d027c25 */ /* 0x000fe2000f8e0002 */
[----:B------:R-:W-:Y:S01]  /*e5f0*/  ISETP.GE.AND P2, PT, R46, R17, PT ;  /* 0x000000112e00720c */ /* 0x000fe20003f46270 */
[----:B------:R-:W-:-:S02]  /*e600*/  ULDC.64 UR8, c[0x0][0xa80] ;  /* 0x0002a00000087ab9 */ /* 0x000fc40000000a00 */
[----:B------:R-:W-:Y:S01]  /*e610*/  VIADD R0, R46, 0x20 ;  /* 0x000000202e007836 */ /* 0x000fe20000000000 */
[----:B------:R-:W-:Y:S01]  /*e620*/  LEA R44, P3, R2, UR8, 0x1 ;  /* 0x00000008022c7c11 */ /* 0x000fe2000f8608ff */
[----:B------:R-:W-:Y:S02]  /*e630*/  IMAD.IADD R3, R3, 0x1, R21 ;  /* 0x0000000103037824 */ /* 0x000fe400078e0215 */
[----:B------:R-:W-:Y:S01]  /*e640*/  VIADD R16, R16, 0x2a820 ;  /* 0x0002a82010107836 */ /* 0x000fe20000000000 */
[-C--:B------:R-:W-:Y:S01]  /*e650*/  ISETP.GE.AND P0, PT, R0, R17.reuse, PT ;  /* 0x000000110000720c */ /* 0x080fe20003f06270 */
[----:B------:R-:W-:Y:S01]  /*e660*/  VIADD R0, R46, 0x40 ;  /* 0x000000402e007836 */ /* 0x000fe20000000000 */
[----:B------:R-:W-:Y:S02]  /*e670*/  LEA.HI.X R45, R2, UR9, R3, 0x1, P3 ;  /* 0x00000009022d7c11 */ /* 0x000fe400098f0c03 */
[----:B------:R-:W-:Y:S01]  /*e680*/  PRMT R16, RZ, 0x654, R16 ;  /* 0x00000654ff107816 */ /* 0x000fe20000000010 */
[----:B---3--:R2:W0:Y:S01]  /*e690*/  SHFL.IDX PT, R20, R44, RZ, 0x181f ;  /* 0x00181fff2c147589 */ /* 0x00842200000e0000 */
[----:B------:R-:W-:Y:S01]  /*e6a0*/  ISETP.GE.AND P1, PT, R0, R17, PT ;  /* 0x000000110000720c */ /* 0x000fe20003f26270 */
[----:B------:R-:W-:Y:S01]  /*e6b0*/  BSSY B1, `(.L_x_1212) ;  /* 0x000000e000017945 */ /* 0x000fe20003800000 */
[----:B------:R2:W-:Y:S01]  /*e6c0*/  SYNCS.ARRIVE.TRANS64.RED.A1T0 RZ, [R16+URZ], RZ ;  /* 0x000000ff10ff79a7 */ /* 0x0005e2000810043f */
[----:B------:R2:W1:Y:S02]  /*e6d0*/  SHFL.IDX PT, R0, R45, RZ, 0x181f ;  /* 0x00181fff2d007589 */ /* 0x00046400000e0000 */
[----:B------:R-:W-:Y:S08]  /*e6e0*/  @P2 BRA `(.L_x_1213) ;  /* 0x0000000000282947 */ /* 0x000ff00003800000 */
[----:B------:R-:W-:Y:S01]  /*e6f0*/  ULDC UR4, c[0x0][0xac8] ;  /* 0x0002b20000047ab9 */ /* 0x000fe20000000800 */
[----:B------:R-:W-:Y:S01]  /*e700*/  ULDC.64 UR8, c[0x0][0x208] ;  /* 0x0000820000087ab9 */ /* 0x000fe20000000a00 */
[----:B------:R-:W-:Y:S02]  /*e710*/  ISETP.GE.AND P2, PT, R22, UR4, PT ;  /* 0x0000000416007c0c */ /* 0x000fe4000bf46270 */
[----:B------:R-:W-:-:S11]  /*e720*/  ISETP.GE.AND P3, PT, R23, UR4, PT ;  /* 0x0000000417007c0c */ /* 0x000fd6000bf66270 */
[CC--:B0-----:R-:W-:Y:S02]  /*e730*/  @!P2 LEA R2, P4, R22.reuse, R20.reuse, 0x1 ;  /* 0x000000141602a211 */ /* 0x0c1fe400078808ff */
[C---:B------:R-:W-:Y:S02]  /*e740*/  @!P3 LEA R20, P5, R23.reuse, R20, 0x1 ;  /* 0x000000141714b211 */ /* 0x040fe400078a08ff */
[-C--:B-1----:R-:W-:Y:S02]  /*e750*/  @!P2 LEA.HI.X R3, R22, R0.reuse, R203, 0x1, P4 ;  /* 0x000000001603a211 */ /* 0x082fe400020f0ccb */
[----:B------:R-:W-:-:S03]  /*e760*/  @!P3 LEA.HI.X R21, R23, R0, R202, 0x1, P5 ;  /* 0x000000001715b211 */ /* 0x000fc600028f0cca */
[----:B-----5:R3:W-:Y:S04]  /*e770*/  @!P2 ST.E.128 desc[UR8][R2.64], R4 ;  /* 0x000000040200a985 */ /* 0x0207e8000c101d08 */
[----:B------:R3:W-:Y:S02]  /*e780*/  @!P3 ST.E.128 desc[UR8][R20.64], R28 ;  /* 0x0000001c1400b985 */ /* 0x0007e4000c101d08 */
.L_x_1213:
[----:B------:R-:W-:Y:S05]  /*e790*/  BSYNC B1 ;  /* 0x0000000000017941 */ /* 0x000fea0003800000 */
.L_x_1212:
[----:B-1----:R1:W4:Y:S01]  /*e7a0*/  SHFL.IDX PT, R0, R45, 0x1, 0x181f ;  /* 0x00381f002d007f89 */ /* 0x00232200000e0000 */
[----:B------:R-:W-:Y:S03]  /*e7b0*/  BSSY B1, `(.L_x_1214) ;  /* 0x000000d000017945 */ /* 0x000fe60003800000 */
[----:B---3-5:R1:W3:Y:S01]  /*e7c0*/  SHFL.IDX PT, R4, R44, 0x1, 0x181f ;  /* 0x00381f002c047f89 */ /* 0x0282e200000e0000 */
[----:B------:R-:W-:Y:S05]  /*e7d0*/  @P0 BRA `(.L_x_1215) ;  /* 0x0000000000280947 */ /* 0x000fea0003800000 */
[----:B------:R-:W-:Y:S01]  /*e7e0*/  ULDC UR4, c[0x0][0xac8] ;  /* 0x0002b20000047ab9 */ /* 0x000fe20000000800 */
[----:B------:R-:W-:Y:S01]  /*e7f0*/  ULDC.64 UR8, c[0x0][0x208] ;  /* 0x0000820000087ab9 */ /* 0x000fe20000000a00 */
[----:B------:R-:W-:Y:S02]  /*e800*/  ISETP.GE.AND P3, PT, R22, UR4, PT ;  /* 0x0000000416007c0c */ /* 0x000fe4000bf66270 */
[----:B------:R-:W-:-:S11]  /*e810*/  ISETP.GE.AND P4, PT, R23, UR4, PT ;  /* 0x0000000417007c0c */ /* 0x000fd6000bf86270 */
[CC--:B---3--:R-:W-:Y:S02]  /*e820*/  @!P3 LEA R2, P0, R22.reuse, R4.reuse, 0x1 ;  /* 0x000000041602b211 */ /* 0x0c8fe400078008ff */
[C---:B------:R-:W-:Y:S02]  /*e830*/  @!P4 LEA R4, P2, R23.reuse, R4, 0x1 ;  /* 0x000000041704c211 */ /* 0x040fe400078408ff */
[-C--:B----4-:R-:W-:Y:S02]  /*e840*/  @!P3 LEA.HI.X R3, R22, R0.reuse, R203, 0x1, P0 ;  /* 0x000000001603b211 */ /* 0x090fe400000f0ccb */
[----:B------:R-:W-:-:S03]  /*e850*/  @!P4 LEA.HI.X R5, R23, R0, R202, 0x1, P2 ;  /* 0x000000001705c211 */ /* 0x000fc600010f0cca */
[----:B------:R3:W-:Y:S04]  /*e860*/  @!P3 ST.E.128 desc[UR8][R2.64], R8 ;  /* 0x000000080200b985 */ /* 0x0007e8000c101d08 */
[----:B------:R3:W-:Y:S02]  /*e870*/  @!P4 ST.E.128 desc[UR8][R4.64], R32 ;  /* 0x000000200400c985 */ /* 0x0007e4000c101d08 */
.L_x_1215:
[----:B------:R-:W-:Y:S05]  /*e880*/  BSYNC B1 ;  /* 0x0000000000017941 */ /* 0x000fea0003800000 */
.L_x_1214:
[----:B----4-:R4:W0:Y:S01]  /*e890*/  SHFL.IDX PT, R0, R45, 0x2, 0x181f ;  /* 0x00581f002d007f89 */ /* 0x01082200000e0000 */
[----:B------:R-:W-:Y:S03]  /*e8a0*/  BSSY B1, `(.L_x_1216) ;  /* 0x000000d000017945 */ /* 0x000fe60003800000 */
[----:B---3--:R4:W3:Y:S01]  /*e8b0*/  SHFL.IDX PT, R4, R44, 0x2, 0x181f ;  /* 0x00581f002c047f89 */ /* 0x0088e200000e0000 */
[----:B------:R-:W-:Y:S05]  /*e8c0*/  @P1 BRA `(.L_x_1217) ;  /* 0x0000000000281947 */ /* 0x000fea0003800000 */
[----:B------:R-:W-:Y:S01]  /*e8d0*/  ULDC UR4, c[0x0][0xac8] ;  /* 0x0002b20000047ab9 */ /* 0x000fe20000000800 */
[----:B------:R-:W-:Y:S01]  /*e8e0*/  ULDC.64 UR8, c[0x0][0x208] ;  /* 0x0000820000087ab9 */ /* 0x000fe20000000a00 */
[----:B------:R-:W-:Y:S02]  /*e8f0*/  ISETP.GE.AND P2, PT, R22, UR4, PT ;  /* 0x0000000416007c0c */ /* 0x000fe4000bf46270 */
[----:B------:R-:W-:-:S11]  /*e900*/  ISETP.GE.AND P3, PT, R23, UR4, PT ;  /* 0x0000000417007c0c */ /* 0x000fd6000bf66270 */
[CC--:B---3--:R-:W-:Y:S02]  /*e910*/  @!P2 LEA R2, P0, R22.reuse, R4.reuse, 0x1 ;  /* 0x000000041602a211 */ /* 0x0c8fe400078008ff */
[C---:B------:R-:W-:Y:S02]  /*e920*/  @!P3 LEA R4, P1, R23.reuse, R4, 0x1 ;  /* 0x000000041704b211 */ /* 0x040fe400078208ff */
[-C--:B0-----:R-:W-:Y:S02]  /*e930*/  @!P2 LEA.HI.X R3, R22, R0.reuse, R203, 0x1, P0 ;  /* 0x000000001603a211 */ /* 0x081fe400000f0ccb */
[----:B------:R-:W-:-:S03]  /*e940*/  @!P3 LEA.HI.X R5, R23, R0, R202, 0x1, P1 ;  /* 0x000000001705b211 */ /* 0x000fc600008f0cca */
[----:B------:R0:W-:Y:S04]  /*e950*/  @!P2 ST.E.128 desc[UR8][R2.64], R12 ;  /* 0x0000000c0200a985 */ /* 0x0001e8000c101d08 */
[----:B------:R0:W-:Y:S02]  /*e960*/  @!P3 ST.E.128 desc[UR8][R4.64], R36 ;  /* 0x000000240400b985 */ /* 0x0001e4000c101d08 */
.L_x_1217:
[----:B------:R-:W-:Y:S05]  /*e970*/  BSYNC B1 ;  /* 0x0000000000017941 */ /* 0x000fea0003800000 */
.L_x_1216:
[----:B0-----:R-:W-:Y:S01]  /*e980*/  VIADD R0, R46, 0x60 ;  /* 0x000000602e007836 */ /* 0x001fe20000000000 */
[----:B-12-4-:R-:W0:Y:S04]  /*e990*/  SHFL.IDX PT, R45, R45, 0x3, 0x181f ;  /* 0x00781f002d2d7f89 */ /* 0x016e2800000e0000 */
[----:B------:R-:W-:Y:S01]  /*e9a0*/  ISETP.GE.AND P0, PT, R0, R17, PT ;  /* 0x000000110000720c */ /* 0x000fe20003f06270 */
[----:B------:R-:W1:-:S12]  /*e9b0*/  SHFL.IDX PT, R44, R44, 0x3, 0x181f ;  /* 0x00781f002c2c7f89 */ /* 0x000e5800000e0000 */
[----:B------:R-:W-:Y:S05]  /*e9c0*/  @P0 BRA `(.L_x_1218) ;  /* 0x0000001800a40947 */ /* 0x000fea0003800000 */
[----:B------:R-:W-:Y:S01]  /*e9d0*/  ULDC UR4, c[0x0][0xac8] ;  /* 0x0002b20000047ab9 */ /* 0x000fe20000000800 */
[----:B------:R-:W-:Y:S01]  /*e9e0*/  ULDC.64 UR8, c[0x0][0x208] ;  /* 0x0000820000087ab9 */ /* 0x000fe20000000a00 */
[----:B------:R-:W-:-:S13]  /*e9f0*/  ISETP.GE.AND P1, PT, R22, UR4, PT ;  /* 0x0000000416007c0c */ /* 0x000fda000bf26270 */
[----:B-1----:R-:W-:-:S04]  /*ea00*/  @!P1 LEA R2, P0, R22, R44, 0x1 ;  /* 0x0000002c16029211 */ /* 0x002fc800078008ff */
[----:B0-----:R-:W-:Y:S02]  /*ea10*/  @!P1 LEA.HI.X R3, R22, R45, R203, 0x1, P0 ;  /* 0x0000002d16039211 */ /* 0x001fe400000f0ccb */
[----:B------:R-:W-:-:S03]  /*ea20*/  ISETP.GE.AND P0, PT, R23, UR4, PT ;  /* 0x0000000417007c0c */ /* 0x000fc6000bf06270 */
[----:B------:R0:W-:Y:S10]  /*ea30*/  @!P1 ST.E.128 desc[UR8][R2.64], R24 ;  /* 0x0000001802009985 */ /* 0x0001f4000c101d08 */
[----:B------:R-:W-:Y:S05]  /*ea40*/  @P0 BRA `(.L_x_1218) ;  /* 0x0000001800840947 */ /* 0x000fea0003800000 */
[----:B0-----:R-:W-:Y:S01]  /*ea50*/  LEA R2, P0, R23, R44, 0x1 ;  /* 0x0000002c17027211 */ /* 0x001fe200078008ff */
[----:B------:R-:W-:-:S03]  /*ea60*/  ULDC.64 UR8, c[0x0][0x208] ;  /* 0x0000820000087ab9 */ /* 0x000fc60000000a00 */
[----:B------:R-:W-:-:S05]  /*ea70*/  LEA.HI.X R3, R23, R45, R202, 0x1, P0 ;  /* 0x0000002d17037211 */ /* 0x000fca00000f0cca */
[----:B------:R0:W-:Y:S01]  /*ea80*/  ST.E.128 desc[UR8][R2.64], R40 ;  /* 0x0000002802007985 */ /* 0x0001e2000c101d08 */
[----:B------:R-:W-:Y:S05]  /*ea90*/  BRA `(.L_x_1218) ;  /* 0x0000001800707947 */ /* 0x000fea0003800000 */
.L_x_1211:
[----:B------:R-:W-:Y:S01]  /*eaa0*/  ULDC.64 UR12, c[0x0][0xb08] ;  /* 0x0002c200000c7ab9 */ /* 0x000fe20000000a00 */
[----:B------:R-:W-:Y:S01]  /*eab0*/  R2UR UR16, R163 ;  /* 0x00000000a31072ca */ /* 0x000fe200000e0000 */
[----:B------:R-:W-:Y:S01]  /*eac0*/  UIMAD UR9, UR14, UR12, URZ ;  /* 0x0000000c0e0972a4 */ /* 0x000fe2000f8e023f */
[----:B------:R-:W0:Y:S01]  /*ead0*/  @P1 LDC R0, c[0x0][0xbec] ;  /* 0x0002fb00ff001b82 */ /* 0x000e220000000800 */
[----:B------:R-:W-:Y:S01]  /*eae0*/  UIMAD.WIDE.U32 UR10, UR4, UR12, URZ ;  /* 0x0000000c040a72a5 */ /* 0x000fe2000f8e003f */
[----:B------:R-:W-:Y:S01]  /*eaf0*/  R2UR UR15, R162 ;  /* 0x00000000a20f72ca */ /* 0x000fe200000e0000 */
[----:B------:R-:W-:Y:S01]  /*eb00*/  UIMAD UR9, UR4, UR13, UR9 ;  /* 0x0000000d040972a4 */ /* 0x000fe2000f8e0209 */
[----:B------:R-:W-:Y:S01]  /*eb10*/  IMAD.MOV.U32 R7, RZ, RZ, R11 ;  /* 0x000000ffff077224 */ /* 0x000fe200078e000b */
[----:B------:R-:W-:Y:S01]  /*eb20*/  USHF.R.S32.HI UR4, URZ, 0x1f, UR8 ;  /* 0x0000001f3f047899 */ /* 0x000fe20008011408 */
[----:B------:R-:W-:Y:S01]  /*eb30*/  ISETP.GE.AND P0, PT, R12, R17, PT ;  /* 0x000000110c00720c */ /* 0x000fe20003f06270 */
[----:B------:R-:W-:Y:S01]  /*eb40*/  UIADD3 UR11, UR11, UR9, URZ ;  /* 0x000000090b0b7290 */ /* 0x000fe2000fffe03f */
[----:B------:R-:W1:Y:S01]  /*eb50*/  @P1 LDC R5, c[0x0][0xbf0] ;  /* 0x0002fc00ff051b82 */ /* 0x000e620000000800 */
[----:B------:R-:W-:Y:S01]  /*eb60*/  ULDC.64 UR12, c[0x0][0xb38] ;  /* 0x0002ce00000c7ab9 */ /* 0x000fe20000000a00 */
[----:B------:R-:W-:Y:S01]  /*eb70*/  VIADD R16, R16, 0x2a820 ;  /* 0x0002a82010107836 */ /* 0x000fe20000000000 */
[----:B------:R-:W-:Y:S01]  /*eb80*/  UIMAD.WIDE.U32 UR10, UR16, UR12, UR10 ;  /* 0x0000000c100a72a5 */ /* 0x000fe2000f8e000a */
[----:B------:R-:W-:Y:S03]  /*eb90*/  BSSY B1, `(.L_x_1219) ;  /* 0x0000066000017945 */ /* 0x000fe60003800000 */
[----:B------:R-:W-:Y:S01]  /*eba0*/  UIMAD UR11, UR16, UR13, UR11 ;  /* 0x0000000d100b72a4 */ /* 0x000fe2000f8e020b */
[----:B------:R-:W-:-:S02]  /*ebb0*/  PRMT R6, RZ, 0x654, R16 ;  /* 0x00000654ff067816 */ /* 0x000fc40000000010 */
[----:B------:R-:W-:Y:S02]  /*ebc0*/  ULDC.64 UR12, c[0x0][0xb40] ;  /* 0x0002d000000c7ab9 */ /* 0x000fe40000000a00 */
[----:B------:R-:W-:Y:S01]  /*ebd0*/  UIMAD UR4, UR4, UR12, URZ ;  /* 0x0000000c040472a4 */ /* 0x000fe2000f8e023f */
[----:B------:R2:W-:Y:S03]  /*ebe0*/  SYNCS.ARRIVE.TRANS64.RED.A1T0 RZ, [R6+URZ], RZ ;  /* 0x000000ff06ff79a7 */ /* 0x0005e6000810043f */
[----:B------:R-:W-:Y:S01]  /*ebf0*/  UIMAD UR4, UR8, UR13, UR4 ;  /* 0x0000000d080472a4 */ /* 0x000fe2000f8e0204 */
[----:B0-----:R-:W-:Y:S01]  /*ec00*/  @P1 IMAD.HI.U32 R0, R11, R0, RZ ;  /* 0x000000000b001227 */ /* 0x001fe200078e00ff */
[----:B------:R-:W-:-:S03]  /*ec10*/  UIMAD.WIDE.U32 UR8, UR8, UR12, UR10 ;  /* 0x0000000c080872a5 */ /* 0x000fc6000f8e000a */
[----:B------:R-:W-:Y:S01]  /*ec20*/  ULDC.64 UR10, c[0x0][0xb48] ;  /* 0x0002d200000a7ab9 */ /* 0x000fe20000000a00 */
[----:B------:R-:W-:Y:S01]  /*ec30*/  UIADD3 UR9, UR9, UR4, URZ ;  /* 0x0000000409097290 */ /* 0x000fe2000fffe03f */
[----:B-1----:R-:W-:-:S03]  /*ec40*/  @P1 SHF.R.U32.HI R7, RZ, R5, R0 ;  /* 0x00000005ff071219 */ /* 0x002fc60000011600 */
[----:B------:R-:W-:Y:S01]  /*ec50*/  UIMAD.WIDE.U32 UR8, UR15, UR10, UR8 ;  /* 0x0000000a0f0872a5 */ /* 0x000fe2000f8e0008 */
[--C-:B------:R-:W-:Y:S01]  /*ec60*/  SHF.R.S32.HI R0, RZ, 0x1f, R7.reuse ;  /* 0x0000001fff007819 */ /* 0x100fe20000011407 */
[----:B------:R-:W-:Y:S02]  /*ec70*/  IMAD.MOV R4, RZ, RZ, -R7 ;  /* 0x000000ffff047224 */ /* 0x000fe400078e0a07 */
[----:B------:R-:W-:Y:S02]  /*ec80*/  UIMAD UR4, UR15, UR11, UR9 ;  /* 0x0000000b0f0472a4 */ /* 0x000fe4000f8e0209 */
[----:B------:R-:W-:Y:S01]  /*ec90*/  IMAD.U32 R5, RZ, RZ, UR9 ;  /* 0x00000009ff057e24 */ /* 0x000fe2000f8e00ff */
[----:B------:R-:W-:Y:S01]  /*eca0*/  ULDC.64 UR10, c[0x0][0xb30] ;  /* 0x0002cc00000a7ab9 */ /* 0x000fe20000000a00 */
[----:B------:R-:W-:Y:S02]  /*ecb0*/  IMAD R93, R93, R4, R11 ;  /* 0x000000045d5d7224 */ /* 0x000fe400078e020b */
[----:B------:R-:W-:-:S02]  /*ecc0*/  IMAD R0, R0, UR10, RZ ;  /* 0x0000000a00007c24 */ /* 0x000fc4000f8e02ff */
[----:B------:R-:W-:Y:S01]  /*ecd0*/  IMAD.U32 R4, RZ, RZ, UR8 ;  /* 0x00000008ff047e24 */ /* 0x000fe2000f8e00ff */
[----:B------:R-:W-:Y:S01]  /*ece0*/  ULDC.64 UR8, c[0x0][0xb28] ;  /* 0x0002ca0000087ab9 */ /* 0x000fe20000000a00 */
[----:B------:R-:W-:Y:S02]  /*ecf0*/  IMAD.U32 R5, RZ, RZ, UR4 ;  /* 0x00000004ff057e24 */ /* 0x000fe4000f8e00ff */
        /* <DEDUP_REMOVED lines=9> */
[----:B------:R-:W-:-:S04]  /*ed90*/  LEA R0, P1, R4, UR8, 0x2 ;  /* 0x0000000804007c11 */ /* 0x000fc8000f8210ff */
[----:B------:R-:W-:Y:S01]  /*eda0*/  LEA.HI.X R16, R4, UR9, R5, 0x2, P1 ;  /* 0x0000000904107c11 */ /* 0x000fe200088f1405 */
[----:B--2---:R0:W1:Y:S04]  /*edb0*/  SHFL.IDX PT, R6, R0, RZ, 0x1c1f ;  /* 0x001c1fff00067589 */ /* 0x00406800000e0000 */
[----:B------:R0:W2:Y:S01]  /*edc0*/  SHFL.IDX PT, R7, R16, RZ, 0x1c1f ;  /* 0x001c1fff10077589 */ /* 0x0000a200000e0000 */
[----:B------:R-:W-:Y:S05]  /*edd0*/  @P0 BRA `(.L_x_1220) ;  /* 0x0000000400040947 */ /* 0x000fea0003800000 */
[----:B------:R-:W-:Y:S01]  /*ede0*/  ULDC UR4, c[0x0][0xac8] ;  /* 0x0002b20000047ab9 */ /* 0x000fe20000000800 */
[----:B------:R-:W-:Y:S01]  /*edf0*/  ULDC.64 UR8, c[0x0][0x208] ;  /* 0x0000820000087ab9 */ /* 0x000fe20000000a00 */
[----:B------:R-:W-:Y:S02]  /*ee00*/  ISETP.GE.AND P3, PT, R18, UR4, PT ;  /* 0x0000000412007c0c */ /* 0x000fe4000bf66270 */
[----:B------:R-:W-:Y:S02]  /*ee10*/  ISETP.GE.AND P2, PT, R178, UR4, PT ;  /* 0x00000004b2007c0c */ /* 0x000fe4000bf46270 */
[----:B------:R-:W-:Y:S02]  /*ee20*/  ISETP.GE.AND P1, PT, R177, UR4, PT ;  /* 0x00000004b1007c0c */ /* 0x000fe4000bf26270 */
[----:B------:R-:W-:Y:S02]  /*ee30*/  ISETP.GE.AND P0, PT, R176, UR4, PT ;  /* 0x00000004b0007c0c */ /* 0x000fe4000bf06270 */
[----:B------:R-:W-:-:S05]  /*ee40*/  ISETP.GE.AND P4, PT, R174, UR4, PT ;  /* 0x00000004ae007c0c */ /* 0x000fca000bf86270 */
[----:B-12---:R-:W-:Y:S02]  /*ee50*/  @!P3 IMAD.WIDE R4, R18, 0x4, R6 ;  /* 0x000000041204b825 */ /* 0x006fe400078e0206 */
        /* <DEDUP_REMOVED lines=12> */
[-C--:B-1----:R-:W-:Y:S01]  /*ef20*/  @!P3 LEA R2, P6, R175, R6.reuse, 0x2 ;  /* 0x00000006af02b211 */ /* 0x082fe200078c10ff */
        /* <DEDUP_REMOVED lines=15> */
[----:B-1----:R-:W-:Y:S02]  /*f020*/  @!P0 LEA R12, P6, R170, R6, 0x2 ;  /* 0x00000006aa0c8211 */ /* 0x002fe400078c10ff */
        /* <DEDUP_REMOVED lines=14> */
[CC--:B-1----:R-:W-:Y:S02]  /*f110*/  @!P2 LEA R8, P3, R167.reuse, R6.reuse, 0x2 ;  /* 0x00000006a708a211 */ /* 0x0c2fe400078610ff */
        /* <DEDUP_REMOVED lines=13> */
.L_x_1220:
[----:B------:R-:W-:Y:S05]  /*f1f0*/  BSYNC B1 ;  /* 0x0000000000017941 */ /* 0x000fea0003800000 */
.L_x_1219:
[----:B------:R-:W-:Y:S01]  /*f200*/  ISETP.GE.AND P0, PT, R24, R17, PT ;  /* 0x000000111800720c */ /* 0x000fe20003f06270 */
[----:B----4-:R3:W4:Y:S04]  /*f210*/  SHFL.IDX PT, R5, R16, 0x1, 0x1c1f ;  /* 0x003c1f0010057f89 */ /* 0x01072800000e0000 */
[----:B------:R3:W0:Y:S08]  /*f220*/  SHFL.IDX PT, R4, R0, 0x1, 0x1c1f ;  /* 0x003c1f0000047f89 */ /* 0x00063000000e0000 */
[----:B---3--:R-:W-:Y:S05]  /*f230*/  @P0 BRA `(.L_x_1218) ;  /* 0x0000001000880947 */ /* 0x008fea0003800000 */
[----:B------:R-:W-:Y:S01]  /*f240*/  ULDC UR4, c[0x0][0xac8] ;  /* 0x0002b20000047ab9 */ /* 0x000fe20000000800 */
[----:B------:R-:W-:Y:S01]  /*f250*/  ULDC.64 UR8, c[0x0][0x208] ;  /* 0x0000820000087ab9 */ /* 0x000fe20000000a00 */
[----:B------:R-:W-:Y:S02]  /*f260*/  ISETP.GE.AND P1, PT, R178, UR4, PT ;  /* 0x00000004b2007c0c */ /* 0x000fe4000bf26270 */
[----:B------:R-:W-:Y:S02]  /*f270*/  ISETP.GE.AND P0, PT, R177, UR4, PT ;  /* 0x00000004b1007c0c */ /* 0x000fe4000bf06270 */
[----:B------:R-:W-:Y:S02]  /*f280*/  ISETP.GE.AND P2, PT, R18, UR4, PT ;  /* 0x0000000412007c0c */ /* 0x000fe4000bf46270 */
[----:B------:R-:W-:Y:S02]  /*f290*/  ISETP.GE.AND P4, PT, R175, UR4, PT ;  /* 0x00000004af007c0c */ /* 0x000fe4000bf86270 */
[----:B------:R-:W-:-:S05]  /*f2a0*/  ISETP.GE.AND P3, PT, R176, UR4, PT ;  /* 0x00000004b0007c0c */ /* 0x000fca000bf66270 */
[CC--:B01----:R-:W-:Y:S02]  /*f2b0*/  @!P1 LEA R6, P5, R178.reuse, R4.reuse, 0x2 ;  /* 0x00000004b2069211 */ /* 0x0c3fe400078a10ff */
[CC--:B------:R-:W-:Y:S02]  /*f2c0*/  @!P0 LEA R8, P6, R177.reuse, R4.reuse, 0x2 ;  /* 0x00000004b1088211 */ /* 0x0c0fe400078c10ff */
[-C--:B--2-4-:R-:W-:Y:S01]  /*f2d0*/  @!P1 LEA.HI.X R7, R178, R5.reuse, R197, 0x2, P5 ;  /* 0x00000005b2079211 */ /* 0x094fe200028f14c5 */
        /* <DEDUP_REMOVED lines=23> */
[----:B------:R-:W-:Y:S02]  /*f450*/  ISETP.GE.AND P4, PT, R169, UR4, PT ;  /* 0x00000004a9007c0c */ /* 0x000fe4000bf86270 */
[-C--:B------:R-:W-:Y:S01]  /*f460*/  @!P1 LEA.HI.X R7, R172, R5.reuse, R191, 0x2, P5 ;  /* 0x00000005ac079211 */ /* 0x080fe200028f14bf */
[----:B------:R-:W-:Y:S01]  /*f470*/  @!P0 ST.E.64 desc[UR8][R2.64], R50 ;  /* 0x0000003202008985 */ /* 0x000fe2000c101b08 */
[----:B------:R-:W-:Y:S02]  /*f480*/  @!P2 LEA.HI.X R9, R171, R5, R190, 0x2, P6 ;  /* 0x00000005ab09a211 */ /* 0x000fe400030f14be */
[----:B------:R-:W-:Y:S01]  /*f490*/  ISETP.GE.AND P0, PT, R166, UR4, PT ;  /* 0x00000004a6007c0c */ /* 0x000fe2000bf06270 */
[----:B------:R0:W-:Y:S01]  /*f4a0*/  @!P1 ST.E.64 desc[UR8][R6.64], R54 ;  /* 0x0000003606009985 */ /* 0x0001e2000c101b08 */
[----:B------:R-:W-:Y:S02]  /*f4b0*/  ISETP.GE.AND P1, PT, R167, UR4, PT ;  /* 0x00000004a7007c0c */ /* 0x000fe4000bf26270 */
[----:B--2---:R-:W-:Y:S01]  /*f4c0*/  @!P3 LEA R10, P5, R170, R4, 0x2 ;  /* 0x00000004aa0ab211 */ /* 0x004fe200078a10ff */
[----:B------:R1:W-:Y:S01]  /*f4d0*/  @!P2 ST.E.64 desc[UR8][R8.64], R58 ;  /* 0x0000003a0800a985 */ /* 0x0003e2000c101b08 */
[----:B------:R-:W-:-:S02]  /*f4e0*/  ISETP.GE.AND P2, PT, R168, UR4, PT ;  /* 0x00000004a8007c0c */ /* 0x000fc4000bf46270 */
[CC--:B---3--:R-:W-:Y:S02]  /*f4f0*/  @!P4 LEA R12, P6, R169.reuse, R4.reuse, 0x2 ;  /* 0x00000004a90cc211 */ /* 0x0c8fe400078c10ff */
[-C--:B------:R-:W-:Y:S02]  /*f500*/  @!P3 LEA.HI.X R11, R170, R5.reuse, R189, 0x2, P5 ;  /* 0x00000005aa0bb211 */ /* 0x080fe400028f14bd */
[----:B------:R-:W-:Y:S02]  /*f510*/  @!P4 LEA.HI.X R13, R169, R5, R188, 0x2, P6 ;  /* 0x00000005a90dc211 */ /* 0x000fe400030f14bc */
[----:B------:R-:W-:Y:S01]  /*f520*/  ISETP.GE.AND P5, PT, R165, UR4, PT ;  /* 0x00000004a5007c0c */ /* 0x000fe2000bfa6270 */
[----:B------:R2:W-:Y:S01]  /*f530*/  @!P3 ST.E.64 desc[UR8][R10.64], R62 ;  /* 0x0000003e0a00b985 */ /* 0x0005e2000c101b08 */
[----:B0-----:R-:W-:-:S03]  /*f540*/  @!P1 LEA R6, P6, R167, R4, 0x2 ;  /* 0x00000004a7069211 */ /* 0x001fc600078c10ff */
[-C--:B------:R-:W-:Y:S01]  /*f550*/  @!P2 LEA R2, P3, R168, R4.reuse, 0x2 ;  /* 0x00000004a802a211 */ /* 0x080fe200078610ff */
[----:B------:R2:W-:Y:S01]  /*f560*/  @!P4 ST.E.64 desc[UR8][R12.64], R66 ;  /* 0x000000420c00c985 */ /* 0x0005e2000c101b08 */
[-C--:B-1----:R-:W-:Y:S02]  /*f570*/  @!P0 LEA R8, P4, R166, R4.reuse, 0x2 ;  /* 0x00000004a6088211 */ /* 0x082fe400078810ff */
[-C--:B------:R-:W-:Y:S02]  /*f580*/  @!P2 LEA.HI.X R3, R168, R5.reuse, R187, 0x2, P3 ;  /* 0x00000005a803a211 */ /* 0x080fe400018f14bb */
[-C--:B------:R-:W-:Y:S02]  /*f590*/  @!P1 LEA.HI.X R7, R167, R5.reuse, R186, 0x2, P6 ;  /* 0x00000005a7079211 */ /* 0x080fe400030f14ba */
[----:B------:R-:W-:Y:S01]  /*f5a0*/  @!P0 LEA.HI.X R9, R166, R5, R185, 0x2, P4 ;  /* 0x00000005a6098211 */ /* 0x000fe200020f14b9 */
[----:B------:R2:W-:Y:S01]  /*f5b0*/  @!P2 ST.E.64 desc[UR8][R2.64], R70 ;  /* 0x000000460200a985 */ /* 0x0005e2000c101b08 */
[----:B------:R-:W-:-:S03]  /*f5c0*/  @!P5 LEA R14, P3, R165, R4, 0x2 ;  /* 0x00000004a50ed211 */ /* 0x000fc600078610ff */
[----:B------:R2:W-:Y:S01]  /*f5d0*/  @!P1 ST.E.64 desc[UR8][R6.64], R74 ;  /* 0x0000004a06009985 */ /* 0x0005e2000c101b08 */
[----:B------:R-:W-:-:S03]  /*f5e0*/  @!P5 LEA.HI.X R15, R165, R5, R184, 0x2, P3 ;  /* 0x00000005a50fd211 */ /* 0x000fc600018f14b8 */
[----:B------:R2:W-:Y:S01]  /*f5f0*/  @!P0 ST.E.64 desc[UR8][R8.64], R94 ;  /* 0x0000005e08008985 */ /* 0x0005e2000c101b08 */
[----:B------:R-:W-:-:S03]  /*f600*/  ISETP.GE.AND P0, PT, R164, UR4, PT ;  /* 0x00000004a4007c0c */ /* 0x000fc6000bf06270 */
[----:B------:R2:W-:Y:S10]  /*f610*/  @!P5 ST.E.64 desc[UR8][R14.64], R82 ;  /* 0x000000520e00d985 */ /* 0x0005f4000c101b08 */
[----:B------:R-:W-:Y:S05]  /*f620*/  @P0 BRA `(.L_x_1218) ;  /* 0x0000000c008c0947 */ /* 0x000fea0003800000 */
[----:B--2---:R-:W-:Y:S01]  /*f630*/  LEA R2, P0, R164, R4, 0x2 ;  /* 0x00000004a4027211 */ /* 0x004fe200078010ff */
[----:B------:R-:W-:-:S03]  /*f640*/  ULDC.64 UR8, c[0x0][0x208] ;  /* 0x0000820000087ab9 */ /* 0x000fc60000000a00 */
[----:B------:R-:W-:-:S05]  /*f650*/  LEA.HI.X R3, R164, R5, R183, 0x2, P0 ;  /* 0x00000005a4037211 */ /* 0x000fca00000f14b7 */
[----:B------:R0:W-:Y:S01]  /*f660*/  ST.E.64 desc[UR8][R2.64], R86 ;  /* 0x0000005602007985 */ /* 0x0001e2000c101b08 */
[----:B------:R-:W-:Y:S05]  /*f670*/  BRA `(.L_x_1218) ;  /* 0x0000000c00787947 */ /* 0x000fea0003800000 */
.L_x_1209:
[----:B------:R-:W0:Y:S01]  /*f680*/  LDC.64 R2, c[0x0][0xc00] ;  /* 0x00030000ff027b82 */ /* 0x000e220000000a00 */
[----:B------:R-:W-:Y:S01]  /*f690*/  R2UR UR11, R180 ;  /* 0x00000000b40b72ca */ /* 0x000fe200000e0000 */
[----:B------:R-:W-:Y:S01]  /*f6a0*/  ULDC.64 UR8, c[0x0][0xc00] ;  /* 0x0003000000087ab9 */ /* 0x000fe20000000a00 */
[----:B------:R-:W-:Y:S01]  /*f6b0*/  R2UR UR10, R161 ;  /* 0x00000000a10a72ca */ /* 0x000fe200000e0000 */
[----:B------:R-:W-:Y:S01]  /*f6c0*/  IMAD.MOV.U32 R7, RZ, RZ, RZ ;  /* 0x000000ffff077224 */ /* 0x000fe200078e00ff */
[----:B------:R-:W-:-:S03]  /*f6d0*/  ULDC.64 UR12, c[0x0][0x208] ;  /* 0x00008200000c7ab9 */ /* 0x000fc60000000a00 */
[----:B------:R-:W1:Y:S06]  /*f6e0*/  LDC.64 R4, c[0x0][0xc08] ;  /* 0x00030200ff047b82 */ /* 0x000e6c0000000a00 */
[----:B------:R-:W-:Y:S01]  /*f6f0*/  UIMAD.WIDE UR8, UR11, 0x4, UR8 ;  /* 0x000000040b0878a5 */ /* 0x000fe2000f8e0208 */
[----:B0-----:R-:W-:-:S05]  /*f700*/  ISETP.NE.U32.AND P0, PT, R2, RZ, PT ;  /* 0x000000ff0200720c */ /* 0x001fca0003f05070 */
[----:B------:R-:W-:Y:S01]  /*f710*/  IMAD.U32 R2, RZ, RZ, UR8 ;  /* 0x00000008ff027e24 */ /* 0x000fe2000f8e00ff */
[----:B------:R-:W-:Y:S01]  /*f720*/  R2UR UR4, R3 ;  /* 0x00000000030472ca */ /* 0x000fe200000e0000 */
[----:B------:R-:W-:Y:S01]  /*f730*/  IMAD.U32 R3, RZ, RZ, UR9 ;  /* 0x00000009ff037e24 */ /* 0x000fe2000f8e00ff */
[----:B-1----:R-:W-:-:S05]  /*f740*/  ISETP.NE.U32.AND P1, PT, R4, RZ, PT ;  /* 0x000000ff0400720c */ /* 0x002fca0003f25070 */
[----:B------:R-:W-:-:S06]  /*f750*/  VOTEU.ANY UP0, P0 ;  /* 0x00000000003f7886 */ /* 0x000fcc0000000100 */
[----:B------:R-:W-:Y:S01]  /*f760*/  UISETP.NE.AND.EX UP0, UPT, UR4, URZ, UPT, UP0 ;  /* 0x0000003f0400728c */ /* 0x000fe2000bf05300 */
[----:B------:R-:W-:Y:S01]  /*f770*/  R2UR UR4, R5 ;  /* 0x00000000050472ca */ /* 0x000fe200000e0000 */
[----:B------:R-:W-:-:S04]  /*f780*/  VOTEU.ANY UP1, P1 ;  /* 0x00000000003f7886 */ /* 0x000fc80000820100 */
[----:B------:R-:W-:-:S08]  /*f790*/  PLOP3.LUT P0, PT, PT, PT, UP0, 0x80, 0x0 ;  /* 0x000000000000781c */ /* 0x000fd00003f0f008 */
[----:B------:R-:W-:-:S06]  /*f7a0*/  UISETP.NE.AND.EX UP1, UPT, UR4, URZ, UPT, UP1 ;  /* 0x0000003f0400728c */ /* 0x000fcc000bf25310 */
[----:B------:R-:W-:Y:S01]  /*f7b0*/  PLOP3.LUT P1, PT, PT, PT, UP1, 0x80, 0x0 ;  /* 0x000000000000781c */ /* 0x000fe20003f2f018 */
[----:B------:R0:W5:Y:S01]  /*f7c0*/  @P0 LDG.E R7, desc[UR12][R2.64] ;  /* 0x0000000c02070981 */ /* 0x000162000c1e1900 */
[----:B------:R-:W-:Y:S02]  /*f7d0*/  ULDC UR4, c[0x0][0xa88] ;  /* 0x0002a20000047ab9 */ /* 0x000fe40000000800 */
[----:B------:R-:W-:Y:S01]  /*f7e0*/  IMAD.U32 R0, RZ, RZ, UR4 ;  /* 0x00000004ff007e24 */ /* 0x000fe2000f8e00ff */
[----:B------:R-:W-:Y:S02]  /*f7f0*/  @UP1 ULDC.64 UR8, c[0x0][0xc08] ;  /* 0x0003020000081ab9 */ /* 0x000fe40000000a00 */
[----:B------:R-:W-:Y:S02]  /*f800*/  @UP1 UIMAD.WIDE UR8, UR11, 0x4, UR8 ;  /* 0x000000040b0818a5 */ /* 0x000fe4000f8e0208 */
[----:B------:R-:W-:-:S04]  /*f810*/  UISETP.NE.AND UP1, UPT, UR10, URZ, UPT ;  /* 0x0000003f0a00728c */ /* 0x000fc8000bf25270 */
[----:B------:R-:W-:Y:S02]  /*f820*/  IMAD.U32 R4, RZ, RZ, UR8 ;  /* 0x00000008ff047e24 */ /* 0x000fe4000f8e00ff */
[----:B------:R-:W-:-:S05]  /*f830*/  IMAD.U32 R5, RZ, RZ, UR9 ;  /* 0x00000009ff057e24 */ /* 0x000fca000f8e00ff */
[----:B------:R-:W-:Y:S01]  /*f840*/  @!UP1 ULDC UR10, c[0x0][0xad4] ;  /* 0x0002b500000a9ab9 */ /* 0x000fe20000000800 */
[----:B------:R0:W5:Y:S01]  /*f850*/  @P1 LDG.E R0, desc[UR12][R4.64] ;  /* 0x0000000c04001981 */ /* 0x000162000c1e1900 */
[----:B------:R-:W-:Y:S01]  /*f860*/  IMAD.U32 R161, RZ, RZ, UR10 ;  /* 0x0000000affa17e24 */ /* 0x000fe2000f8e00ff */
[----:B------:R-:W-:Y:S06]  /*f870*/  @P1 BRA `(.L_x_1221) ;  /* 0x0000000000141947 */ /* 0x000fec0003800000 */
[----:B------:R-:W-:Y:S05]  /*f880*/  @!P0 BRA `(.L_x_1221) ;  /* 0x0000000000108947 */ /* 0x000fea0003800000 */
[----:B------:R-:W-:Y:S02]  /*f890*/  ULDC.64 UR8, c[0x0][0x208] ;  /* 0x0000820000087ab9 */ /* 0x000fe40000000a00 */
[----:B0-----:R-:W2:Y:S04]  /*f8a0*/  LDG.E R5, desc[UR8][R2.64] ;  /* 0x0000000802057981 */ /* 0x001ea8000c1e1900 */
[----:B-----5:R-:W2:Y:S02]  /*f8b0*/  LDG.E R0, desc[UR8][R2.64+0x4] ;  /* 0x0000040802007981 */ /* 0x020ea4000c1e1900 */
[----:B--2---:R-:W-:-:S07]  /*f8c0*/  IMAD.IADD R0, R0, 0x1, -R5 ;  /* 0x0000000100007824 */ /* 0x004fce00078e0a05 */
.L_x_1221:
[----:B------:R-:W-:Y:S01]  /*f8d0*/  R2UR UR4, R180 ;  /* 0x00000000b40472ca */ /* 0x000fe200000e0000 */
[----:B------:R-:W-:Y:S01]  /*f8e0*/  BSSY B1, `(.L_x_1222) ;  /* 0x0000042000017945 */ /* 0x000fe20003800000 */
[----:B-----5:R-:W-:Y:S02]  /*f8f0*/  R2UR UR20, R7 ;  /* 0x00000000071472ca */ /* 0x020fe400000e0000 */
[----:B------:R-:W-:-:S09]  /*f900*/  ISETP.GT.AND P0, PT, R204, 0x7f, PT ;  /* 0x0000007fcc00780c */ /* 0x000fd20003f04270 */
[----:B------:R-:W-:Y:S02]  /*f910*/  USHF.R.S32.HI UR8, URZ, 0x1f, UR4 ;  /* 0x0000001f3f087899 */ /* 0x000fe40008011404 */
[----:B------:R-:W-:Y:S02]  /*f920*/  USEL UR4, UR4, URZ, !UP0 ;  /* 0x0000003f04047287 */ /* 0x000fe4000c000000 */
[----:B------:R-:W-:Y:S02]  /*f930*/  USEL UR8, UR8, URZ, !UP0 ;  /* 0x0000003f08087287 */ /* 0x000fe4000c000000 */
[----:B------:R-:W-:Y:S01]  /*f940*/  USHF.R.S32.HI UR20, URZ, 0x1f, UR20 ;  /* 0x0000001f3f147899 */ /* 0x000fe20008011414 */
[----:B------:R-:W-:Y:S11]  /*f950*/  @P0 BRA `(.L_x_1223) ;  /* 0x0000000000e80947 */ /* 0x000ff60003800000 */
[----:B------:R-:W1:Y:S01]  /*f960*/  S2R R6, SR_TID.X ;  /* 0x0000000000067919 */ /* 0x000e620000002100 */
[----:B------:R-:W2:Y:S01]  /*f970*/  LDC R9, c[0x0][0xbe8] ;  /* 0x0002fa00ff097b82 */ /* 0x000ea20000000800 */
[----:B0-----:R-:W-:Y:S02]  /*f980*/  IMAD.U32 R3, RZ, RZ, UR39 ;  /* 0x00000027ff037e24 */ /* 0x001fe4000f8e00ff */
[----:B--2---:R-:W-:-:S03]  /*f990*/  IMAD R2, R0, R9, RZ ;  /* 0x0000000900027224 */ /* 0x004fc600078e02ff */
[----:B-1----:R-:W-:-:S04]  /*f9a0*/  IADD3 R6, R3, -0x80, R6 ;  /* 0xffffff8003067810 */ /* 0x002fc80007ffe006 */
[----:B------:R-:W-:-:S13]  /*f9b0*/  ISETP.GE.AND P0, PT, R6, R2, PT ;  /* 0x000000020600720c */ /* 0x000fda0003f06270 */
[----:B------:R-:W-:Y:S05]  /*f9c0*/  @P0 BRA `(.L_x_1223) ;  /* 0x0000000000cc0947 */ /* 0x000fea0003800000 */
[----:B------:R-:W-:Y:S01]  /*f9d0*/  ISETP.NE.AND P0, PT, R9, 0x1, PT ;  /* 0x000000010900780c */ /* 0x000fe20003f05270 */
[----:B------:R-:W-:Y:S01]  /*f9e0*/  UMOV UR18, 0x9b8 ;  /* 0x000009b800127882 */ /* 0x000fe20000000000 */
[----:B------:R-:W-:Y:S01]  /*f9f0*/  R2UR UR10, R161 ;  /* 0x00000000a10a72ca */ /* 0x000fe200000e0000 */
[----:B------:R-:W-:Y:S01]  /*fa00*/  IMAD.MOV.U32 R4, RZ, RZ, R6 ;  /* 0x000000ffff047224 */ /* 0x000fe200078e0006 */
[----:B------:R-:W-:Y:S01]  /*fa10*/  R2UR UR19, R163 ;  /* 0x00000000a31372ca */ /* 0x000fe200000e0000 */
[----:B------:R-:W-:Y:S01]  /*fa20*/  ULDC.64 UR22, c[0x0][0x208] ;  /* 0x0000820000167ab9 */ /* 0x000fe20000000a00 */
[----:B------:R-:W-:-:S07]  /*fa30*/  R2UR UR9, R162 ;  /* 0x00000000a20972ca */ /* 0x000fce00000e0000 */
[----:B------:R-:W0:Y:S02]  /*fa40*/  @P0 LDC R5, c[0x0][0xbec] ;  /* 0x0002fb00ff050b82 */ /* 0x000e240000000800 */
[----:B------:R-:W-:-:S04]  /*fa50*/  UISETP.GT.AND UP0, UPT, UR10, 0x1, UPT ;  /* 0x000000010a00788c */ /* 0x000fc8000bf04270 */
[----:B------:R-:W-:Y:S02]  /*fa60*/  USEL UR18, UR18, 0x978, UP0 ;  /* 0x0000097812127887 */ /* 0x000fe40008000000 */
[----:B------:R-:W1:Y:S01]  /*fa70*/  @P0 LDC R8, c[0x0][0xbf0] ;  /* 0x0002fc00ff080b82 */ /* 0x000e620000000800 */
[----:B------:R-:W-:-:S09]  /*fa80*/  USEL UR9, UR9, URZ, UP0 ;  /* 0x0000003f09097287 */ /* 0x000fd20008000000 */
[----:B------:R-:W-:Y:S01]  /*fa90*/  ULDC.64 UR10, c[0x0][UR18+0x218] ;  /* 0x00008600120a7abb */ /* 0x000fe20008000a00 */
[----:B------:R-:W-:Y:S01]  /*faa0*/  ULDC.64 UR12, c[0x0][UR18+0x220] ;  /* 0x00008800120c7abb */ /* 0x000fe20008000a00 */
[----:B------:R-:W-:Y:S02]  /*fab0*/  UIMAD.WIDE.U32 UR16, UR10, UR19, URZ ;  /* 0x000000130a1072a5 */ /* 0x000fe4000f8e003f */
[----:B------:R-:W-:Y:S01]  /*fac0*/  UIMAD UR19, UR11, UR19, URZ ;  /* 0x000000130b1372a4 */ /* 0x000fe2000f8e023f */
[----:B0-----:R-:W-:Y:S01]  /*fad0*/  @P0 IMAD.HI.U32 R5, R6, R5, RZ ;  /* 0x0000000506050227 */ /* 0x001fe200078e00ff */
[----:B------:R-:W-:Y:S02]  /*fae0*/  UIMAD UR13, UR13, UR4, URZ ;  /* 0x000000040d0d72a4 */ /* 0x000fe4000f8e023f */
[----:B------:R-:W-:Y:S01]  /*faf0*/  UIMAD.WIDE.U32 UR10, UR12, UR4, URZ ;  /* 0x000000040c0a72a5 */ /* 0x000fe2000f8e003f */
[----:B------:R-:W-:Y:S01]  /*fb00*/  IMAD.U32 R2, RZ, RZ, UR16 ;  /* 0x00000010ff027e24 */ /* 0x000fe2000f8e00ff */
[----:B------:R-:W-:-:S02]  /*fb10*/  UIADD3 UR19, UR17, UR19, URZ ;  /* 0x0000001311137290 */ /* 0x000fc4000fffe03f */
[----:B------:R-:W-:Y:S01]  /*fb20*/  IMAD.U32 R3, RZ, RZ, UR17 ;  /* 0x00000011ff037e24 */ /* 0x000fe2000f8e00ff */
[----:B------:R-:W-:Y:S01]  /*fb30*/  UIMAD UR13, UR12, UR8, UR13 ;  /* 0x000000080c0d72a4 */ /* 0x000fe2000f8e020d */
[----:B-1----:R-:W-:Y:S01]  /*fb40*/  @P0 SHF.R.U32.HI R4, RZ, R8, R5 ;  /* 0x00000008ff040219 */ /* 0x002fe20000011605 */
[----:B------:R-:W-:Y:S01]  /*fb50*/  ULDC.64 UR14, c[0x0][UR18+0x228] ;  /* 0x00008a00120e7abb */ /* 0x000fe20008000a00 */
[----:B------:R-:W-:Y:S01]  /*fb60*/  IADD3 R3, P0, P1, R2, UR10, R7 ;  /* 0x0000000a02037c10 */ /* 0x000fe2000f91e007 */
[----:B------:R-:W-:Y:S01]  /*fb70*/  UIADD3 UR13, UR11, UR13, URZ ;  /* 0x0000000d0b0d7290 */ /* 0x000fe2000fffe03f */
[----:B------:R-:W-:Y:S01]  /*fb80*/  IMAD.U32 R2, RZ, RZ, UR20 ;  /* 0x00000014ff027e24 */ /* 0x000fe2000f8e00ff */
[----:B------:R-:W-:Y:S01]  /*fb90*/  UIMAD.WIDE.U32 UR16, UR14, UR9, URZ ;  /* 0x000000090e1072a5 */ /* 0x000fe2000f8e003f */
[----:B------:R-:W-:Y:S01]  /*fba0*/  IMAD.MOV R5, RZ, RZ, -R4 ;  /* 0x000000ffff057224 */ /* 0x000fe200078e0a04 */
[----:B------:R-:W-:Y:S01]  /*fbb0*/  UIMAD UR9, UR15, UR9, URZ ;  /* 0x000000090f0972a4 */ /* 0x000fe2000f8e023f */
[----:B------:R-:W-:Y:S01]  /*fbc0*/  IMAD.U32 R11, RZ, RZ, UR19 ;  /* 0x00000013ff0b7e24 */ /* 0x000fe2000f8e00ff */
[----:B------:R-:W-:Y:S01]  /*fbd0*/  ULDC.64 UR10, c[0x0][UR18+0x210] ;  /* 0x00008400120a7abb */ /* 0x000fe20008000a00 */
[----:B------:R-:W-:Y:S01]  /*fbe0*/  IMAD R5, R9, R5, R6 ;  /* 0x0000000509057224 */ /* 0x000fe200078e0206 */
[----:B------:R-:W-:-:S02]  /*fbf0*/  UIADD3 UR9, UR17, UR9, URZ ;  /* 0x0000000911097290 */ /* 0x000fc4000fffe03f */
[----:B------:R-:W-:Y:S01]  /*fc00*/  IADD3.X R6, R11, UR13, R2, P0, P1 ;  /* 0x0000000d0b067c10 */ /* 0x000fe200087e2402 */
[----:B------:R-:W-:Y:S01]  /*fc10*/  IMAD R9, R5, UR11, RZ ;  /* 0x0000000b05097c24 */ /* 0x000fe2000f8e02ff */
[----:B------:R-:W-:Y:S01]  /*fc20*/  IADD3 R2, P0, P1, R4, UR16, R3 ;  /* 0x0000001004027c10 */ /* 0x000fe2000f91e003 */
[----:B------:R-:W-:Y:S01]  /*fc30*/  ULDC.64 UR12, c[0x0][0xba8] ;  /* 0x0002ea00000c7ab9 */ /* 0x000fe20000000a00 */
[----:B------:R-:W-:Y:S01]  /*fc40*/  SHF.R.S32.HI R3, RZ, 0x1f, R4 ;  /* 0x0000001fff037819 */ /* 0x000fe20000011404 */
[----:B------:R-:W-:Y:S01]  /*fc50*/  @!UP0 ULDC UR12, c[0x0][0xb50] ;  /* 0x0002d400000c8ab9 */ /* 0x000fe20000000800 */
[----:B------:R-:W-:Y:S01]  /*fc60*/  SHF.R.S32.HI R4, RZ, 0x1f, R5 ;  /* 0x0000001fff047819 */ /* 0x000fe20000011405 */
[----:B------:R-:W-:Y:S01]  /*fc70*/  @!UP0 ULDC UR13, c[0x0][0xb54] ;  /* 0x0002d500000d8ab9 */ /* 0x000fe20000000800 */
[----:B------:R-:W-:-:S03]  /*fc80*/  IADD3.X R3, R3, UR9, R6, P0, P1 ;  /* 0x0000000903037c10 */ /* 0x000fc600087e2406 */
[----:B------:R-:W-:Y:S02]  /*fc90*/  IMAD R9, R4, UR10, R9 ;  /* 0x0000000a04097c24 */ /* 0x000fe4000f8e0209 */
[----:B------:R-:W-:-:S04]  /*fca0*/  IMAD.WIDE.U32 R2, R5, UR10, R2 ;  /* 0x0000000a05027c25 */ /* 0x000fc8000f8e0002 */
[----:B------:R-:W-:Y:S01]  /*fcb0*/  IMAD.IADD R3, R3, 0x1, R9 ;  /* 0x0000000103037824 */ /* 0x000fe200078e0209 */
[----:B------:R-:W-:-:S04]  /*fcc0*/  LEA R4, P0, R2, UR12, 0x2 ;  /* 0x0000000c02047c11 */ /* 0x000fc8000f8010ff */
[----:B------:R-:W-:Y:S01]  /*fcd0*/  LEA.HI.X R5, R2, UR13, R3, 0x2, P0 ;  /* 0x0000000d02057c11 */ /* 0x000fe200080f1403 */
[----:B------:R-:W-:-:S05]  /*fce0*/  IMAD.MOV.U32 R3, RZ, RZ, -0x800000 ;  /* 0xff800000ff037424 */ /* 0x000fca00078e00ff */
[----:B------:R1:W-:Y:S03]  /*fcf0*/  STG.E desc[UR22][R4.64], R3 ;  /* 0x0000000304007986 */ /* 0x0003e6000c101916 */
.L_x_1223:
[----:B------:R-:W-:Y:S05]  /*fd00*/  BSYNC B1 ;  /* 0x0000000000017941 */ /* 0x000fea0003800000 */
.L_x_1222:
[----:B------:R-:W-:-:S13]  /*fd10*/  R2UR UR9, R161 ;  /* 0x00000000a10972ca */ /* 0x000fda00000e0000 */
[----:B------:R-:W-:-:S06]  /*fd20*/  UISETP.GT.AND UP0, UPT, UR9, 0x1, UPT ;  /* 0x000000010900788c */ /* 0x000fcc000bf04270 */
[----:B------:R-:W-:-:S13]  /*fd30*/  PLOP3.LUT P0, PT, PT, PT, UP0, 0x80, 0x0 ;  /* 0x000000000000781c */ /* 0x000fda0003f0f008 */
[----:B------:R-:W-:Y:S05]  /*fd40*/  @P0 BRA `(.L_x_1218) ;  /* 0x0000000400c40947 */ /* 0x000fea0003800000 */
[----:B------:R-:W2:Y:S01]  /*fd50*/  LDC R11, c[0x0][0xbe8] ;  /* 0x0002fa00ff0b7b82 */ /* 0x000ea20000000800 */
[C---:B------:R-:W-:Y:S01]  /*fd60*/  R2UR UR10, R7.reuse ;  /* 0x00000000070a72ca */ /* 0x040fe200000e0000 */
[----:B------:R-:W-:Y:S01]  /*fd70*/  ULDC.64 UR12, c[0x0][0xaa0] ;  /* 0x0002a800000c7ab9 */ /* 0x000fe20000000a00 */
[----:B------:R-:W-:Y:S01]  /*fd80*/  R2UR UR14, R7 ;  /* 0x00000000070e72ca */ /* 0x000fe200000e0000 */
[----:B------:R-:W-:Y:S01]  /*fd90*/  UIMAD UR9, UR20, UR12, URZ ;  /* 0x0000000c140972a4 */ /* 0x000fe2000f8e023f */
[----:B------:R-:W-:Y:S01]  /*fda0*/  R2UR UR15, R163 ;  /* 0x00000000a30f72ca */ /* 0x000fe200000e0000 */
[----:B0-----:R-:W-:Y:S01]  /*fdb0*/  IMAD R2, R160, 0x20, R179 ;  /* 0x00000020a0027824 */ /* 0x001fe200078e02b3 */
[----:B------:R-:W-:Y:S03]  /*fdc0*/  BSSY B1, `(.L_x_1224) ;  /* 0x000003c000017945 */ /* 0x000fe60003800000 */
[----:B------:R-:W-:-:S04]  /*fdd0*/  VIADD R6, R2, UR39 ;  /* 0x0000002702067c36 */ /* 0x000fc80008000000 */
[----:B------:R-:W-:Y:S01]  /*fde0*/  UIMAD.WIDE.U32 UR10, UR10, UR12, URZ ;  /* 0x0000000c0a0a72a5 */ /* 0x000fe2000f8e003f */
[----:B-1----:R-:W-:Y:S01]  /*fdf0*/  IMAD.MOV.U32 R5, RZ, RZ, R6 ;  /* 0x000000ffff057224 */ /* 0x002fe200078e0006 */
[----:B------:R-:W-:-:S03]  /*fe00*/  UIMAD UR9, UR14, UR13, UR9 ;  /* 0x0000000d0e0972a4 */ /* 0x000fc6000f8e0209 */
[----:B------:R-:W-:Y:S01]  /*fe10*/  ULDC.64 UR12, c[0x0][0xae8] ;  /* 0x0002ba00000c7ab9 */ /* 0x000fe20000000a00 */
[----:B------:R-:W-:Y:S01]  /*fe20*/  UIADD3 UR11, UR11, UR9, URZ ;  /* 0x000000090b0b7290 */ /* 0x000fe2000fffe03f */
[----:B--2---:R-:W-:-:S03]  /*fe30*/  ISETP.NE.AND P0, PT, R11, 0x1, PT ;  /* 0x000000010b00780c */ /* 0x004fc60003f05270 */
[----:B------:R-:W-:-:S04]  /*fe40*/  UIMAD.WIDE.U32 UR10, UR15, UR12, UR10 ;  /* 0x0000000c0f0a72a5 */ /* 0x000fc8000f8e000a */
[----:B------:R-:W-:-:S03]  /*fe50*/  UIMAD UR9, UR15, UR13, UR11 ;  /* 0x0000000d0f0972a4 */ /* 0x000fc6000f8e020b */
[----:B------:R-:W-:Y:S02]  /*fe60*/  ULDC.64 UR12, c[0x0][0xaf0] ;  /* 0x0002bc00000c7ab9 */ /* 0x000fe40000000a00 */
[----:B------:R-:W-:Y:S01]  /*fe70*/  UIMAD UR8, UR8, UR12, URZ ;  /* 0x0000000c080872a4 */ /* 0x000fe2000f8e023f */
[----:B------:R-:W0:Y:S03]  /*fe80*/  @P0 LDC R3, c[0x0][0xbec] ;  /* 0x0002fb00ff030b82 */ /* 0x000e260000000800 */
[----:B------:R-:W-:-:S03]  /*fe90*/  UIMAD UR11, UR4, UR13, UR8 ;  /* 0x0000000d040b72a4 */ /* 0x000fc6000f8e0208 */
[----:B------:R-:W-:Y:S02]  /*fea0*/  UMOV UR8, UR10 ;  /* 0x0000000a00087c82 */ /* 0x000fe40008000000 */
[----:B------:R-:W-:Y:S01]  /*feb0*/  UIMAD.WIDE.U32 UR8, UR4, UR12, UR8 ;  /* 0x0000000c040872a5 */ /* 0x000fe2000f8e0008 */
[----:B------:R-:W1:Y:S03]  /*fec0*/  @P0 LDC R7, c[0x0][0xbf0] ;  /* 0x0002fc00ff070b82 */ /* 0x000e660000000800 */
[----:B------:R-:W-:-:S03]  /*fed0*/  UIADD3 UR4, UR9, UR11, URZ ;  /* 0x0000000b09047290 */ /* 0x000fc6000fffe03f */
[----:B------:R-:W-:Y:S01]  /*fee0*/  ULDC.64 UR10, c[0x0][0xae0] ;  /* 0x0002b800000a7ab9 */ /* 0x000fe20000000a00 */
[----:B0-----:R-:W-:-:S04]  /*fef0*/  @P0 IMAD.HI.U32 R2, R6, R3, RZ ;  /* 0x0000000306020227 */ /* 0x001fc800078e00ff */
[----:B------:R-:W-:Y:S02]  /*ff00*/  IMAD.U32 R3, RZ, RZ, UR9 ;  /* 0x00000009ff037e24 */ /* 0x000fe4000f8e00ff */
[----:B------:R-:W-:Y:S01]  /*ff10*/  IMAD.U32 R3, RZ, RZ, UR4 ;  /* 0x00000004ff037e24 */ /* 0x000fe2000f8e00ff */
[----:B-1----:R-:W-:-:S04]  /*ff20*/  @P0 SHF.R.U32.HI R5, RZ, R7, R2 ;  /* 0x00000007ff050219 */ /* 0x002fc80000011602 */
[--C-:B------:R-:W-:Y:S01]  /*ff30*/  SHF.R.S32.HI R2, RZ, 0x1f, R5.reuse ;  /* 0x0000001fff027819 */ /* 0x100fe20000011405 */
[----:B------:R-:W-:-:S04]  /*ff40*/  IMAD.MOV R7, RZ, RZ, -R5 ;  /* 0x000000ffff077224 */ /* 0x000fc800078e0a05 */
[----:B------:R-:W-:Y:S02]  /*ff50*/  IMAD R4, R2, UR10, RZ ;  /* 0x0000000a02047c24 */ /* 0x000fe4000f8e02ff */
[----:B------:R-:W-:Y:S02]  /*ff60*/  IMAD R7, R11, R7, R6 ;  /* 0x000000070b077224 */ /* 0x000fe400078e0206 */
[----:B------:R-:W-:Y:S01]  /*ff70*/  IMAD.U32 R2, RZ, RZ, UR8 ;  /* 0x00000008ff027e24 */ /* 0x000fe2000f8e00ff */
[----:B------:R-:W-:Y:S01]  /*ff80*/  ULDC.64 UR8, c[0x0][0xad8] ;  /* 0x0002b60000087ab9 */ /* 0x000fe20000000a00 */
[C---:B------:R-:W-:Y:S01]  /*ff90*/  IMAD R9, R5.reuse, UR11, R4 ;  /* 0x0000000b05097c24 */ /* 0x040fe2000f8e0204 */
[----:B------:R-:W-:Y:S01]  /*ffa0*/  SHF.R.S32.HI R4, RZ, 0x1f, R7 ;  /* 0x0000001fff047819 */ /* 0x000fe20000011407 */
[----:B------:R-:W-:-:S04]  /*ffb0*/  IMAD.WIDE.U32 R2, R5, UR10, R2 ;  /* 0x0000000a05027c25 */ /* 0x000fc8000f8e0002 */
[----:B------:R-:W-:Y:S02]  /*ffc0*/  IMAD.IADD R3, R3, 0x1, R9 ;  /* 0x0000000103037824 */ /* 0x000fe400078e0209 */
[----:B------:R-:W-:Y:S02]  /*ffd0*/  IMAD R4, R4, UR8, RZ ;  /* 0x0000000804047c24 */ /* 0x000fe4000f8e02ff */
[----:B------:R-:W-:Y:S02]  /*ffe0*/  VIADD R6, R179, UR39 ;  /* 0x00000027b3067c36 */ /* 0x000fe40008000000 */
[----:B------:R-:W-:Y:S02]  /*fff0*/  IMAD R11, R0, R11, RZ ;  /* 0x0000000b000b7224 */ /* 0x000fe400078e02ff */
[C---:B------:R-:W-:Y:S02]  /*10000*/  IMAD R5, R7.reuse, UR9, R4 ;  /* 0x0000000907057c24 */ /* 0x040fe4000f8e0204 */
[----:B------:R-:W-:Y:S01]  /*10010*/  IMAD.WIDE.U32 R2, R7, UR8, R2 ;  /* 0x0000000807027c25 */ /* 0x000fe2000f8e0002 */
[----:B------:R-:W-:Y:S01]  /*10020*/  ISETP.GE.AND P2, PT, R6, R11, PT ;  /* 0x0000000b0600720c */ /* 0x000fe20003f46270 */
[----:B------:R-:W-:-:S02]  /*10030*/  ULDC.64 UR8, c[0x0][0xa80] ;  /* 0x0002a00000087ab9 */ /* 0x000fc40000000a00 */
[----:B------:R-:W-:Y:S01]  /*10040*/  VIADD R0, R6, 0x20 ;  /* 0x0000002006007836 */ /* 0x000fe20000000000 */
[----:B------:R-:W-:Y:S01]  /*10050*/  LEA R4, P3, R2, UR8, 0x1 ;  /* 0x0000000802047c11 */ /* 0x000fe2000f8608ff */
[----:B------:R-:W-:-:S03]  /*10060*/  IMAD.IADD R3, R3, 0x1, R5 ;  /* 0x0000000103037824 */ /* 0x000fc600078e0205 */
[-C--:B------:R-:W-:Y:S01]  /*10070*/  ISETP.GE.AND P1, PT, R0, R11.reuse, PT ;  /* 0x0000000b0000720c */ /* 0x080fe20003f26270 */
[----:B------:R-:W-:Y:S01]  /*10080*/  VIADD R0, R6, 0x40 ;  /* 0x0000004006007836 */ /* 0x000fe20000000000 */
[----:B------:R-:W-:Y:S02]  /*10090*/  LEA.HI.X R5, R2, UR9, R3, 0x1, P3 ;  /* 0x0000000902057c11 */ /* 0x000fe400098f0c03 */
[----:B------:R0:W1:Y:S02]  /*100a0*/  SHFL.IDX PT, R2, R4, RZ, 0x181f ;  /* 0x00181fff04027589 */ /* 0x00006400000e0000 */
[----:B------:R-:W-:Y:S02]  /*100b0*/  ISETP.GE.AND P0, PT, R0, R11, PT ;  /* 0x0000000b0000720c */ /* 0x000fe40003f06270 */
[----:B------:R0:W2:Y:S01]  /*100c0*/  SHFL.IDX PT, R0, R5, RZ, 0x181f ;  /* 0x00181fff05007589 */ /* 0x0000a200000e0000 */
[----:B------:R-:W-:Y:S10]  /*100d0*/  @P2 BRA `(.L_x_1225) ;  /* 0x0000000000282947 */ /* 0x000ff40003800000 */
[----:B------:R-:W-:Y:S01]  /*100e0*/  ULDC UR4, c[0x0][0xac8] ;  /* 0x0002b20000047ab9 */ /* 0x000fe20000000800 */
[----:B------:R-:W-:Y:S01]  /*100f0*/  ULDC.64 UR8, c[0x0][0x208] ;  /* 0x0000820000087ab9 */ /* 0x000fe20000000a00 */
[----:B------:R-:W-:Y:S02]  /*10100*/  ISETP.GE.AND P4, PT, R22, UR4, PT ;  /* 0x0000000416007c0c */ /* 0x000fe4000bf86270 */
[----:B------:R-:W-:-:S11]  /*10110*/  ISETP.GE.AND P5, PT, R23, UR4, PT ;  /* 0x0000000417007c0c */ /* 0x000fd6000bfa6270 */
[CC--:B-1----:R-:W-:Y:S02]  /*10120*/  @!P4 LEA R8, P2, R22.reuse, R2.reuse, 0x1 ;  /* 0x000000021608c211 */ /* 0x0c2fe400078408ff */
[C---:B------:R-:W-:Y:S02]  /*10130*/  @!P5 LEA R2, P3, R23.reuse, R2, 0x1 ;  /* 0x000000021702d211 */ /* 0x040fe400078608ff */
[-C--:B--2---:R-:W-:Y:S02]  /*10140*/  @!P4 LEA.HI.X R9, R22, R0.reuse, R203, 0x1, P2 ;  /* 0x000000001609c211 */ /* 0x084fe400010f0ccb */
[----:B------:R-:W-:-:S03]  /*10150*/  @!P5 LEA.HI.X R3, R23, R0, R202, 0x1, P3 ;  /* 0x000000001703d211 */ /* 0x000fc600018f0cca */
[----:B------:R3:W-:Y:S04]  /*10160*/  @!P4 ST.E.128 desc[UR8][R8.64], RZ ;  /* 0x000000ff0800c985 */ /* 0x0007e8000c101d08 */
[----:B------:R3:W-:Y:S02]  /*10170*/  @!P5 ST.E.128 desc[UR8][R2.64], RZ ;  /* 0x000000ff0200d985 */ /* 0x0007e4000c101d08 */
.L_x_1225:
[----:B------:R-:W-:Y:S05]  /*10180*/  BSYNC B1 ;  /* 0x0000000000017941 */ /* 0x000fea0003800000 */
.L_x_1224:
[----:B--2---:R2:W4:Y:S01]  /*10190*/  SHFL.IDX PT, R0, R5, 0x1, 0x181f ;  /* 0x00381f0005007f89 */ /* 0x00452200000e0000 */
[----:B------:R-:W-:Y:S03]  /*101a0*/  BSSY B1, `(.L_x_1226) ;  /* 0x000000d000017945 */ /* 0x000fe60003800000 */
[----:B-1-3--:R2:W1:Y:S01]  /*101b0*/  SHFL.IDX PT, R2, R4, 0x1, 0x181f ;  /* 0x00381f0004027f89 */ /* 0x00a46200000e0000 */
[----:B------:R-:W-:Y:S05]  /*101c0*/  @P1 BRA `(.L_x_1227) ;  /* 0x0000000000281947 */ /* 0x000fea0003800000 */
[----:B------:R-:W-:Y:S01]  /*101d0*/  ULDC UR4, c[0x0][0xac8] ;  /* 0x0002b20000047ab9 */ /* 0x000fe20000000800 */
[----:B------:R-:W-:Y:S01]  /*101e0*/  ULDC.64 UR8, c[0x0][0x208] ;  /* 0x0000820000087ab9 */ /* 0x000fe20000000a00 */
[----:B------:R-:W-:Y:S02]  /*101f0*/  ISETP.GE.AND P3, PT, R22, UR4, PT ;  /* 0x0000000416007c0c */ /* 0x000fe4000bf66270 */
[----:B------:R-:W-:-:S11]  /*10200*/  ISETP.GE.AND P4, PT, R23, UR4, PT ;  /* 0x0000000417007c0c */ /* 0x000fd6000bf86270 */
[CC--:B-1----:R-:W-:Y:S02]  /*10210*/  @!P3 LEA R8, P1, R22.reuse, R2.reuse, 0x1 ;  /* 0x000000021608b211 */ /* 0x0c2fe400078208ff */
[C---:B------:R-:W-:Y:S02]  /*10220*/  @!P4 LEA R2, P2, R23.reuse, R2, 0x1 ;  /* 0x000000021702c211 */ /* 0x040fe400078408ff */
[-C--:B----4-:R-:W-:Y:S02]  /*10230*/  @!P3 LEA.HI.X R9, R22, R0.reuse, R203, 0x1, P1 ;  /* 0x000000001609b211 */ /* 0x090fe400008f0ccb */
[----:B------:R-:W-:-:S03]  /*10240*/  @!P4 LEA.HI.X R3, R23, R0, R202, 0x1, P2 ;  /* 0x000000001703c211 */ /* 0x000fc600010f0cca */
[----:B------:R3:W-:Y:S04]  /*10250*/  @!P3 ST.E.128 desc[UR8][R8.64], RZ ;  /* 0x000000ff0800b985 */ /* 0x0007e8000c101d08 */
[----:B------:R3:W-:Y:S02]  /*10260*/  @!P4 ST.E.128 desc[UR8][R2.64], RZ ;  /* 0x000000ff0200c985 */ /* 0x0007e4000c101d08 */
.L_x_1227:
[----:B------:R-:W-:Y:S05]  /*10270*/  BSYNC B1 ;  /* 0x0000000000017941 */ /* 0x000fea0003800000 */
.L_x_1226:
[----:B----4-:R4:W0:Y:S01]  /*10280*/  SHFL.IDX PT, R0, R5, 0x2, 0x181f ;  /* 0x00581f0005007f89 */ /* 0x01082200000e0000 */
        /* <DEDUP_REMOVED lines=9> */
[-C--:B0-----:R-:W-:Y:S02]  /*10320*/  @!P2 LEA.HI.X R9, R22, R0.reuse, R203, 0x1, P0 ;  /* 0x000000001609a211 */ /* 0x081fe400000f0ccb */
[----:B------:R-:W-:-:S03]  /*10330*/  @!P3 LEA.HI.X R3, R23, R0, R202, 0x1, P1 ;  /* 0x000000001703b211 */ /* 0x000fc600008f0cca */
[----:B------:R3:W-:Y:S04]  /*10340*/  @!P2 ST.E.128 desc[UR8][R8.64], RZ ;  /* 0x000000ff0800a985 */ /* 0x0007e8000c101d08 */
[----:B------:R3:W-:Y:S02]  /*10350*/  @!P3 ST.E.128 desc[UR8][R2.64], RZ ;  /* 0x000000ff0200b985 */ /* 0x0007e4000c101d08 */
.L_x_1229:
[----:B------:R-:W-:Y:S05]  /*10360*/  BSYNC B1 ;  /* 0x0000000000017941 */ /* 0x000fea0003800000 */
.L_x_1228:
[----:B0-----:R-:W-:Y:S01]  /*10370*/  VIADD R0, R6, 0x60 ;  /* 0x0000006006007836 */ /* 0x001fe20000000000 */
[----:B--2-4-:R-:W2:Y:S04]  /*10380*/  SHFL.IDX PT, R5, R5, 0x3, 0x181f ;  /* 0x00781f0005057f89 */ /* 0x014ea800000e0000 */
[----:B------:R-:W-:Y:S01]  /*10390*/  ISETP.GE.AND P0, PT, R0, R11, PT ;  /* 0x0000000b0000720c */ /* 0x000fe20003f06270 */
[----:B-1-3--:R3:W4:-:S12]  /*103a0*/  SHFL.IDX PT, R2, R4, 0x3, 0x181f ;  /* 0x00781f0004027f89 */ /* 0x00a71800000e0000 */
[----:B---3--:R-:W-:Y:S05]  /*103b0*/  @P0 BRA `(.L_x_1218) ;  /* 0x0000000000280947 */ /* 0x008fea0003800000 */
[----:B------:R-:W-:Y:S01]  /*103c0*/  ULDC UR4, c[0x0][0xac8] ;  /* 0x0002b20000047ab9 */ /* 0x000fe20000000800 */
[----:B------:R-:W-:Y:S01]  /*103d0*/  ULDC.64 UR8, c[0x0][0x208] ;  /* 0x0000820000087ab9 */ /* 0x000fe20000000a00 */
[----:B------:R-:W-:Y:S02]  /*103e0*/  ISETP.GE.AND P2, PT, R22, UR4, PT ;  /* 0x0000000416007c0c */ /* 0x000fe4000bf46270 */
[----:B------:R-:W-:-:S11]  /*103f0*/  ISETP.GE.AND P3, PT, R23, UR4, PT ;  /* 0x0000000417007c0c */ /* 0x000fd6000bf66270 */
[CC--:B----4-:R-:W-:Y:S02]  /*10400*/  @!P2 LEA R6, P0, R22.reuse, R2.reuse, 0x1 ;  /* 0x000000021606a211 */ /* 0x0d0fe400078008ff */
[C---:B------:R-:W-:Y:S02]  /*10410*/  @!P3 LEA R2, P1, R23.reuse, R2, 0x1 ;  /* 0x000000021702b211 */ /* 0x040fe400078208ff */
[-C--:B--2---:R-:W-:Y:S02]  /*10420*/  @!P2 LEA.HI.X R7, R22, R5.reuse, R203, 0x1, P0 ;  /* 0x000000051607a211 */ /* 0x084fe400000f0ccb */
[----:B------:R-:W-:-:S03]  /*10430*/  @!P3 LEA.HI.X R3, R23, R5, R202, 0x1, P1 ;  /* 0x000000051703b211 */ /* 0x000fc600008f0cca */
[----:B------:R3:W-:Y:S04]  /*10440*/  @!P2 ST.E.128 desc[UR8][R6.64], RZ ;  /* 0x000000ff0600a985 */ /* 0x0007e8000c101d08 */
[----:B------:R3:W-:Y:S02]  /*10450*/  @!P3 ST.E.128 desc[UR8][R2.64], RZ ;  /* 0x000000ff0200b985 */ /* 0x0007e4000c101d08 */
.L_x_1218:
[----:B------:R-:W-:Y:S05]  /*10460*/  BSYNC B0 ;  /* 0x0000000000007941 */ /* 0x000fea0003800000 */
.L_x_1208:
[----:B------:R-:W-:Y:S02]  /*10470*/  ULDC UR4, c[0x0][0xc3c] ;  /* 0x00030f0000047ab9 */ /* 0x000fe40000000800 */
[----:B------:R-:W-:-:S06]  /*10480*/  UISETP.GE.AND UP0, UPT, UR7, UR4, UPT ;  /* 0x000000040700728c */ /* 0x000fcc000bf06270 */
[----:B------:R-:W-:-:S13]  /*10490*/  PLOP3.LUT P0, PT, PT, PT, UP0, 0x80, 0x0 ;  /* 0x000000000000781c */ /* 0x000fda0003f0f008 */
[----:B------:R-:W-:Y:S05]  /*104a0*/  @!P0 BRA `(.L_x_1230) ;  /* 0xffffff0800d88947 */ /* 0x000fea000383ffff */
[----:B------:R-:W-:Y:S05]  /*104b0*/  EXIT ;  /* 0x000000000000794d */ /* 0x000fea0003800000 */
.L_x_1125:
        /* <DEDUP_REMOVED lines=20> */
.L_x_1231:
[----:B------:R-:W-:Y:S01]  /*10600*/  LOP3.LUT R0, R6, 0x1f, RZ, 0xc0, !PT ;  /* 0x0000001f06007812 */ /* 0x000fe200078ec0ff */
[----:B------:R-:W-:Y:S01]  /*10610*/  ULDC UR4, c[0x0][0xc3c] ;  /* 0x00030f0000047ab9 */ /* 0x000fe20000000800 */
[----:B------:R-:W-:Y:S01]  /*10620*/  ULDC.64 UR6, c[0x0][0x208] ;  /* 0x0000820000067ab9 */ /* 0x000fe20000000a00 */
[----:B------:R-:W-:Y:S01]  /*10630*/  IMAD.MOV.U32 R8, RZ, RZ, RZ ;  /* 0x000000ffff087224 */ /* 0x000fe200078e00ff */
[----:B------:R-:W-:Y:S01]  /*10640*/  ISETP.NE.AND P0, PT, R0, 0x1f, PT ;  /* 0x0000001f0000780c */ /* 0x000fe20003f05270 */
[----:B------:R-:W-:-:S03]  /*10650*/  ULDC UR5, c[0x0][0xc38] ;  /* 0x00030e0000057ab9 */ /* 0x000fc60000000800 */
[----:B------:R-:W-:-:S13]  /*10660*/  ISETP.GE.OR P1, PT, R0, UR4, !P0 ;  /* 0x0000000400007c0c */ /* 0x000fda000c726670 */
[----:B0-----:R-:W0:Y:S08]  /*10670*/  @!P1 LDC.64 R2, c[0x0][0xc80] ;  /* 0x00032000ff029b82 */ /* 0x001e300000000a00 */
[----:B------:R-:W1:Y:S01]  /*10680*/  @!P1 LDC.64 R4, c[0x0][0xc78] ;  /* 0x00031e00ff049b82 */ /* 0x000e620000000a00 */
[----:B0-----:R-:W-:-:S05]  /*10690*/  @!P1 IMAD.WIDE.U32 R2, R0, 0x4, R2 ;  /* 0x0000000400029825 */ /* 0x001fca00078e0002 */
[----:B------:R1:W2:Y:S02]  /*106a0*/  @!P1 LDG.E R7, desc[UR6][R2.64] ;  /* 0x0000000602079981 */ /* 0x0002a4000c1e1900 */
[----:B-1----:R-:W-:-:S05]  /*106b0*/  @!P1 IMAD.WIDE.U32 R2, R0, 0x4, R4 ;  /* 0x0000000400029825 */ /* 0x002fca00078e0004 */
[----:B------:R-:W2:Y:S01]  /*106c0*/  @!P1 LDG.E R8, desc[UR6][R2.64] ;  /* 0x0000000602089981 */ /* 0x000ea2000c1e1900 */
[C---:B------:R-:W-:Y:S01]  /*106d0*/  ISETP.NE.AND P1, PT, R0.reuse, RZ, PT ;  /* 0x000000ff0000720c */ /* 0x040fe20003f25270 */
[----:B------:R-:W0:Y:S01]  /*106e0*/  S2UR UR6, SR_CTAID.X ;  /* 0x00000000000679c3 */ /* 0x000e220000002500 */
[C---:B------:R-:W-:Y:S01]  /*106f0*/  ISETP.GE.U32.AND P2, PT, R0.reuse, 0x2, PT ;  /* 0x000000020000780c */ /* 0x040fe20003f46070 */
[----:B------:R-:W-:Y:S01]  /*10700*/  UMOV UR4, URZ ;  /* 0x0000003f00047c82 */ /* 0x000fe20008000000 */
[C---:B------:R-:W-:Y:S02]  /*10710*/  ISETP.GE.U32.AND P3, PT, R0.reuse, 0x4, PT ;  /* 0x000000040000780c */ /* 0x040fe40003f66070 */
[C---:B------:R-:W-:Y:S02]  /*10720*/  ISETP.GE.U32.AND P4, PT, R0.reuse, 0x8, PT ;  /* 0x000000080000780c */ /* 0x040fe40003f86070 */
[----:B------:R-:W-:Y:S01]  /*10730*/  ISETP.GE.U32.AND P5, PT, R0, 0x10, PT ;  /* 0x000000100000780c */ /* 0x000fe20003fa6070 */
[----:B--2---:R-:W-:-:S05]  /*10740*/  IMAD R4, R7, R8, RZ ;  /* 0x0000000807047224 */ /* 0x004fca00078e02ff */
        /* <DEDUP_REMOVED lines=15> */
[----:B------:R-:W1:Y:S02]  /*10840*/  SHFL.IDX PT, R3, R5, 0x1f, 0x1f ;  /* 0x03e01f0005037f89 */ /* 0x000e6400000e0000 */
[----:B-1----:R-:W-:-:S04]  /*10850*/  IMAD R9, R3, UR5, RZ ;  /* 0x0000000503097c24 */ /* 0x002fc8000f8e02ff */
[----:B------:R-:W-:Y:S01]  /*10860*/  IMAD.MOV.U32 R4, RZ, RZ, R9 ;  /* 0x000000ffff047224 */ /* 0x000fe200078e0009 */
[----:B0-----:R-:W-:-:S13]  /*10870*/  ISETP.GT.AND P6, PT, R9, UR6, PT ;  /* 0x0000000609007c0c */ /* 0x001fda000bfc4270 */
[----:B------:R-:W-:Y:S05]  /*10880*/  @P6 BRA `(.L_x_1233) ;  /* 0x0000000000ac6947 */ /* 0x000fea0003800000 */
[----:B------:R-:W-:Y:S01]  /*10890*/  IMAD.MOV.U32 R9, RZ, RZ, R4 ;  /* 0x000000ffff097224 */ /* 0x000fe200078e0004 */
[----:B------:R-:W-:Y:S01]  /*108a0*/  UMOV UR4, URZ ;  /* 0x0000003f00047c82 */ /* 0x000fe20008000000 */
[----:B------:R-:W-:-:S05]  /*108b0*/  ULDC UR5, c[0x0][0xc38] ;  /* 0x00030e0000057ab9 */ /* 0x000fca0000000800 */
.L_x_1235:
[----:B------:R-:W0:Y:S01]  /*108c0*/  LDC R2, c[0x0][0xc3c] ;  /* 0x00030f00ff027b82 */ /* 0x000e220000000800 */
[----:B------:R-:W-:Y:S01]  /*108d0*/  ULDC UR7, c[0x0][0xc3c] ;  /* 0x00030f0000077ab9 */ /* 0x000fe20000000800 */
[----:B------:R-:W-:Y:S01]  /*108e0*/  UIADD3 UR4, UR4, 0x1f, URZ ;  /* 0x0000001f04047890 */ /* 0x000fe2000fffe03f */
[----:B------:R-:W-:-:S05]  /*108f0*/  IMAD.U32 R3, RZ, RZ, UR7 ;  /* 0x00000007ff037e24 */ /* 0x000fca000f8e00ff */
[----:B------:R1:W-:Y:S01]  /*10900*/  STL [R1+0xc], R3 ;  /* 0x00000c0301007387 */ /* 0x0003e20000100800 */
[----:B0-----:R-:W-:-:S13]  /*10910*/  ISETP.LE.AND P6, PT, R2, UR4, PT ;  /* 0x0000000402007c0c */ /* 0x001fda000bfc3270 */
[----:B-1----:R-:W-:Y:S05]  /*10920*/  @P6 BRA `(.L_x_1234) ;  /* 0x0000000800b86947 */ /* 0x002fea0003800000 */
[----:B------:R-:W-:Y:S01]  /*10930*/  VIADD R11, R0, UR4 ;  /* 0x00000004000b7c36 */ /* 0x000fe20008000000 */
[----:B------:R-:W-:Y:S01]  /*10940*/  ULDC.64 UR8, c[0x0][0x208] ;  /* 0x0000820000087ab9 */ /* 0x000fe20000000a00 */
        /* <DEDUP_REMOVED lines=30> */
[----:B------:R-:W-:-:S07]  /*10b30*/  IMAD.MOV.U32 R5, RZ, RZ, R2 ;  /* 0x000000ffff057224 */ /* 0x000fce00078e0002 */
.L_x_1233:
[----:B------:R-:W-:Y:S02]  /*10b40*/  IMAD.IADD R10, R9, 0x1, -R4 ;  /* 0x00000001090a7824 */ /* 0x000fe400078e0a04 */
[----:B------:R-:W-:Y:S02]  /*10b50*/  IMAD.MOV.U32 R3, RZ, RZ, RZ ;  /* 0x000000ffff037224 */ /* 0x000fe400078e00ff */
[----:B------:R-:W-:-:S05]  /*10b60*/  IMAD R2, R5, UR5, R10 ;  /* 0x0000000505027c24 */ /* 0x000fca000f8e020a */
[----:B------:R-:W-:-:S13]  /*10b70*/  ISETP.GT.AND P0, PT, R2, UR6, PT ;  /* 0x0000000602007c0c */ /* 0x000fda000bf04270 */
[----:B------:R-:W-:-:S04]  /*10b80*/  VOTE.ANY R2, PT, !P0 ;  /* 0x0000000000027806 */ /* 0x000fc800040e0100 */
[----:B------:R-:W0:Y:S01]  /*10b90*/  POPC R9, R2 ;  /* 0x0000000200097309 */ /* 0x000e220000000000 */
[----:B------:R-:W-:Y:S01]  /*10ba0*/  ISETP.NE.AND P0, PT, R2, RZ, PT ;  /* 0x000000ff0200720c */ /* 0x000fe20003f05270 */
[----:B0-----:R0:W1:Y:S04]  /*10bb0*/  SHFL.IDX PT, R8, R8, R9, 0x1f ;  /* 0x00001f0908087589 */ /* 0x00106800000e0000 */
[----:B------:R0:W2:Y:S08]  /*10bc0*/  SHFL.IDX PT, R4, R7, R9, 0x1f ;  /* 0x00001f0907047589 */ /* 0x0000b000000e0000 */
[----:B------:R-:W-:Y:S05]  /*10bd0*/  @!P0 BRA `(.L_x_1236) ;  /* 0x0000000000088947 */ /* 0x000fea0003800000 */
[----:B------:R-:W-:-:S05]  /*10be0*/  VIADD R2, R9, 0xffffffff ;  /* 0xffffffff09027836 */ /* 0x000fca0000000000 */
[----:B------:R3:W4:Y:S02]  /*10bf0*/  SHFL.IDX PT, R3, R5, R2, 0x1f ;  /* 0x00001f0205037589 */ /* 0x00072400000e0000 */
.L_x_1236:
[----:B----4-:R-:W-:Y:S01]  /*10c00*/  IMAD R3, R3, UR5, R10 ;  /* 0x0000000503037c24 */ /* 0x010fe2000f8e020a */
[----:B-1----:R-:W-:Y:S01]  /*10c10*/  ISETP.NE.AND P0, PT, R8, 0x1, PT ;  /* 0x000000010800780c */ /* 0x002fe20003f05270 */
[----:B------:R-:W-:-:S03]  /*10c20*/  VIADD R14, R9, UR4 ;  /* 0x00000004090e7c36 */ /* 0x000fc60008000000 */
[----:B------:R1:W-:Y:S01]  /*10c30*/  STL [R1], R3 ;  /* 0x0000000301007387 */ /* 0x0003e20000100800 */
[----:B---3--:R-:W-:-:S03]  /*10c40*/  IADD3 R5, -R3, UR6, RZ ;  /* 0x0000000603057c10 */ /* 0x008fc6000fffe1ff */
[----:B------:R1:W-:Y:S05]  /*10c50*/  STL [R1+0xc], R14 ;  /* 0x00000c0e01007387 */ /* 0x0003ea0000100800 */
[----:B------:R-:W-:Y:S05]  /*10c60*/  @!P0 BRA `(.L_x_1237) ;  /* 0x0000000000e08947 */ /* 0x000fea0003800000 */
[----:B0-2---:R-:W-:Y:S02]  /*10c70*/  IABS R7, R4 ;  /* 0x0000000400077213 */ /* 0x005fe40000000000 */
[----:B------:R-:W-:Y:S02]  /*10c80*/  IABS R9, R8 ;  /* 0x0000000800097213 */ /* 0x000fe40000000000 */
[----:B------:R-:W0:Y:S01]  /*10c90*/  I2F.RP R10, R7 ;  /* 0x00000007000a7306 */ /* 0x000e220000209400 */
[----:B------:R-:W-:-:S07]  /*10ca0*/  IABS R12, R5 ;  /* 0x00000005000c7213 */ /* 0x000fce0000000000 */
[----:B------:R-:W-:Y:S08]  /*10cb0*/  I2F.RP R13, R9 ;  /* 0x00000009000d7306 */ /* 0x000ff00000209400 */
[----:B0-----:R-:W1:Y:S02]  /*10cc0*/  MUFU.RCP R10, R10 ;  /* 0x0000000a000a7308 */ /* 0x001e640000001000 */
[----:B-1----:R-:W-:-:S06]  /*10cd0*/  VIADD R3, R10, 0xffffffe ;  /* 0x0ffffffe0a037836 */ /* 0x002fcc0000000000 */
[----:B------:R-:W0:Y:S02]  /*10ce0*/  F2I.FTZ.U32.TRUNC.NTZ R3, R3 ;  /* 0x0000000300037305 */ /* 0x000e24000021f000 */
[----:B0-----:R-:W-:-:S04]  /*10cf0*/  IMAD.MOV R2, RZ, RZ, -R3 ;  /* 0x000000ffff027224 */ /* 0x001fc800078e0a03 */
[----:B------:R-:W-:Y:S02]  /*10d00*/  IMAD R11, R2, R7, RZ ;  /* 0x00000007020b7224 */ /* 0x000fe400078e02ff */
[----:B------:R-:W-:-:S04]  /*10d10*/  IMAD.MOV.U32 R2, RZ, RZ, RZ ;  /* 0x000000ffff027224 */ /* 0x000fc800078e00ff */
[----:B------:R-:W-:Y:S01]  /*10d20*/  IMAD.HI.U32 R11, R3, R11, R2 ;  /* 0x0000000b030b7227 */ /* 0x000fe200078e0002 */
[----:B------:R-:W-:Y:S01]  /*10d30*/  IABS R3, R4 ;  /* 0x0000000400037213 */ /* 0x000fe20000000000 */
[----:B------:R-:W0:Y:S04]  /*10d40*/  MUFU.RCP R2, R13 ;  /* 0x0000000d00027308 */ /* 0x000e280000001000 */
[----:B------:R-:W-:Y:S02]  /*10d50*/  IMAD.MOV R3, RZ, RZ, -R3 ;  /* 0x000000ffff037224 */ /* 0x000fe400078e0a03 */
[----:B------:R-:W-:-:S04]  /*10d60*/  IMAD.HI.U32 R10, R11, R12, RZ ;  /* 0x0000000c0b0a7227 */ /* 0x000fc800078e00ff */
[----:B------:R-:W-:-:S05]  /*10d70*/  IMAD R12, R10, R3, R12 ;  /* 0x000000030a0c7224 */ /* 0x000fca00078e020c */
[----:B------:R-:W-:Y:S01]  /*10d80*/  ISETP.GT.U32.AND P1, PT, R7, R12, PT ;  /* 0x0000000c0700720c */ /* 0x000fe20003f24070 */
[----:B0-----:R-:W-:-:S06]  /*10d90*/  VIADD R3, R2, 0xffffffe ;  /* 0x0ffffffe02037836 */ /* 0x001fcc0000000000 */
[----:B------:R-:W0:Y:S06]  /*10da0*/  F2I.FTZ.U32.TRUNC.NTZ R3, R3 ;  /* 0x0000000300037305 */ /* 0x000e2c000021f000 */
[----:B------:R-:W-:Y:S02]  /*10db0*/  @!P1 IMAD.IADD R12, R12, 0x1, -R7 ;  /* 0x000000010c0c9824 */ /* 0x000fe400078e0a07 */
[----:B------:R-:W-:Y:S01]  /*10dc0*/  @!P1 VIADD R10, R10, 0x1 ;  /* 0x000000010a0a9836 */ /* 0x000fe20000000000 */
[----:B------:R-:W-:Y:S02]  /*10dd0*/  ISETP.NE.AND P1, PT, R4, RZ, PT ;  /* 0x000000ff0400720c */ /* 0x000fe40003f25270 */
[----:B------:R-:W-:Y:S01]  /*10de0*/  ISETP.GE.U32.AND P0, PT, R12, R7, PT ;  /* 0x000000070c00720c */ /* 0x000fe20003f06070 */
[----:B0-----:R-:W-:-:S04]  /*10df0*/  IMAD.MOV R2, RZ, RZ, -R3 ;  /* 0x000000ffff027224 */ /* 0x001fc800078e0a03 */
[----:B------:R-:W-:Y:S02]  /*10e00*/  IMAD R7, R2, R9, RZ ;  /* 0x0000000902077224 */ /* 0x000fe400078e02ff */
[----:B------:R-:W-:-:S06]  /*10e10*/  IMAD.MOV.U32 R2, RZ, RZ, RZ ;  /* 0x000000ffff027224 */ /* 0x000fcc00078e00ff */
[----:B------:R-:W-:Y:S02]  /*10e20*/  @P0 VIADD R10, R10, 0x1 ;  /* 0x000000010a0a0836 */ /* 0x000fe40000000000 */
[----:B------:R-:W-:Y:S01]  /*10e30*/  IMAD.HI.U32 R7, R3, R7, R2 ;  /* 0x0000000703077227 */ /* 0x000fe200078e0002 */
[----:B------:R-:W-:Y:S02]  /*10e40*/  LOP3.LUT R2, R5, R4, RZ, 0x3c, !PT ;  /* 0x0000000405027212 */ /* 0x000fe400078e3cff */
[----:B------:R-:W-:Y:S02]  /*10e50*/  IABS R3, R8 ;  /* 0x0000000800037213 */ /* 0x000fe40000000000 */
[----:B------:R-:W-:-:S03]  /*10e60*/  ISETP.GE.AND P2, PT, R2, RZ, PT ;  /* 0x000000ff0200720c */ /* 0x000fc60003f46270 */
[----:B------:R-:W-:-:S10]  /*10e70*/  IMAD.MOV R3, RZ, RZ, -R3 ;  /* 0x000000ffff037224 */ /* 0x000fd400078e0a03 */
[----:B------:R-:W-:Y:S01]  /*10e80*/  @!P2 IMAD.MOV R10, RZ, RZ, -R10 ;  /* 0x000000ffff0aa224 */ /* 0x000fe200078e0a0a */
[----:B------:R-:W-:-:S04]  /*10e90*/  @!P1 LOP3.LUT R10, RZ, R4, RZ, 0x33, !PT ;  /* 0x00000004ff0a9212 */ /* 0x000fc800078e33ff */
        /* <DEDUP_REMOVED lines=9> */
[----:B------:R-:W-:Y:S01]  /*10f30*/  ISETP.GE.AND P2, PT, R2, RZ, PT ;  /* 0x000000ff0200720c */ /* 0x000fe20003f46270 */
[----:B------:R-:W-:-:S04]  /*10f40*/  IMAD.MOV R2, RZ, RZ, -R10 ;  /* 0x000000ffff027224 */ /* 0x000fc800078e0a0a */
[----:B------:R-:W-:Y:S02]  /*10f50*/  IMAD R2, R4, R2, R5 ;  /* 0x0000000204027224 */ /* 0x000fe400078e0205 */
[----:B------:R-:W-:-:S06]  /*10f60*/  @P0 VIADD R7, R7, 0x1 ;  /* 0x0000000107070836 */ /* 0x000fcc0000000000 */
[----:B------:R-:W-:Y:S01]  /*10f70*/  @!P2 IMAD.MOV R7, RZ, RZ, -R7 ;  /* 0x000000ffff07a224 */ /* 0x000fe200078e0a07 */
[----:B------:R-:W-:-:S05]  /*10f80*/  @!P1 LOP3.LUT R7, RZ, R8, RZ, 0x33, !PT ;  /* 0x00000008ff079212 */ /* 0x000fca00078e33ff */
[--C-:B------:R-:W-:Y:S02]  /*10f90*/  IMAD.MOV R3, RZ, RZ, -R7.reuse ;  /* 0x000000ffff037224 */ /* 0x100fe400078e0a07 */
[C---:B------:R-:W-:Y:S02]  /*10fa0*/  IMAD R7, R8.reuse, 0x1000000, R7 ;  /* 0x0100000008077824 */ /* 0x040fe400078e0207 */
[----:B------:R-:W-:-:S04]  /*10fb0*/  IMAD R8, R8, R3, R10 ;  /* 0x0000000308087224 */ /* 0x000fc800078e020a */
[----:B------:R-:W-:-:S05]  /*10fc0*/  IMAD R3, R8, 0x10000, R7 ;  /* 0x0001000008037824 */ /* 0x000fca00078e0207 */
[----:B------:R0:W-:Y:S01]  /*10fd0*/  STL [R1+0x8], R3 ;  /* 0x0000080301007387 */ /* 0x0001e20000100800 */
[----:B------:R-:W-:Y:S05]  /*10fe0*/  BRA `(.L_x_1238) ;  /* 0x0000000000f87947 */ /* 0x000fea0003800000 */
.L_x_1237:
[----:B-1----:R-:W1:Y:S01]  /*10ff0*/  LDC.64 R2, c[0x0][0xc90] ;  /* 0x00032400ff027b82 */ /* 0x002e620000000a00 */
[----:B------:R-:W-:Y:S01]  /*11000*/  ULDC.64 UR6, c[0x0][0x208] ;  /* 0x0000820000067ab9 */ /* 0x000fe20000000a00 */
[----:B-1----:R-:W-:-:S05]  /*11010*/  IMAD.WIDE R2, R14, 0x4, R2 ;  /* 0x000000040e027825 */ /* 0x002fca00078e0202 */
[----:B0-----:R0:W2:Y:S02]  /*11020*/  LDG.E R7, desc[UR6][R2.64] ;  /* 0x0000000602077981 */ /* 0x0010a4000c1e1900 */
[----:B0-----:R-:W-:Y:S02]  /*11030*/  IMAD.MOV.U32 R2, RZ, RZ, RZ ;  /* 0x000000ffff027224 */ /* 0x001fe400078e00ff */
[----:B--2---:R-:W-:-:S05]  /*11040*/  IMAD R8, R4, R7, RZ ;  /* 0x0000000704087224 */ /* 0x004fca00078e02ff */
[----:B------:R-:W-:-:S04]  /*11050*/  IABS R9, R8 ;  /* 0x0000000800097213 */ /* 0x000fc80000000000 */
[----:B------:R-:W0:Y:S08]  /*11060*/  I2F.RP R10, R9 ;  /* 0x00000009000a7306 */ /* 0x000e300000209400 */
[----:B0-----:R-:W0:Y:S02]  /*11070*/  MUFU.RCP R10, R10 ;  /* 0x0000000a000a7308 */ /* 0x001e240000001000 */
[----:B0-----:R-:W-:-:S06]  /*11080*/  VIADD R11, R10, 0xffffffe ;  /* 0x0ffffffe0a0b7836 */ /* 0x001fcc0000000000 */
[----:B------:R-:W0:Y:S02]  /*11090*/  F2I.FTZ.U32.TRUNC.NTZ R3, R11 ;  /* 0x0000000b00037305 */ /* 0x000e24000021f000 */
[----:B0-----:R-:W-:-:S04]  /*110a0*/  IMAD.MOV R12, RZ, RZ, -R3 ;  /* 0x000000ffff0c7224 */ /* 0x001fc800078e0a03 */
[----:B------:R-:W-:-:S04]  /*110b0*/  IMAD R13, R12, R9, RZ ;  /* 0x000000090c0d7224 */ /* 0x000fc800078e02ff */
[----:B------:R-:W-:Y:S01]  /*110c0*/  IMAD.HI.U32 R2, R3, R13, R2 ;  /* 0x0000000d03027227 */ /* 0x000fe200078e0002 */
[----:B------:R-:W-:Y:S02]  /*110d0*/  IABS R13, R5 ;  /* 0x00000005000d7213 */ /* 0x000fe40000000000 */
[----:B------:R-:W-:-:S03]  /*110e0*/  IABS R3, R8 ;  /* 0x0000000800037213 */ /* 0x000fc60000000000 */
[----:B------:R-:W-:-:S04]  /*110f0*/  IMAD.HI.U32 R2, R2, R13, RZ ;  /* 0x0000000d02027227 */ /* 0x000fc800078e00ff */
[----:B------:R-:W-:-:S04]  /*11100*/  IMAD.MOV R3, RZ, RZ, -R3 ;  /* 0x000000ffff037224 */ /* 0x000fc800078e0a03 */
        /* <DEDUP_REMOVED lines=11> */
[----:B------:R-:W-:Y:S02]  /*111c0*/  IMAD R9, R7, R2, RZ ;  /* 0x0000000207097224 */ /* 0x000fe400078e02ff */
[----:B------:R-:W-:Y:S02]  /*111d0*/  IMAD.MOV R2, RZ, RZ, -R2 ;  /* 0x000000ffff027224 */ /* 0x000fe400078e0a02 */
[----:B------:R-:W-:Y:S02]  /*111e0*/  IMAD.MOV R10, RZ, RZ, -R9 ;  /* 0x000000ffff0a7224 */ /* 0x000fe400078e0a09 */
[----:B------:R-:W-:Y:S02]  /*111f0*/  IMAD R8, R8, R2, R5 ;  /* 0x0000000208087224 */ /* 0x000fe400078e0205 */
[----:B------:R-:W-:Y:S01]  /*11200*/  IMAD.MOV.U32 R2, RZ, RZ, RZ ;  /* 0x000000ffff027224 */ /* 0x000fe200078e00ff */
[----:B------:R-:W-:Y:S02]  /*11210*/  VIADDMNMX R7, R10, UR5, R7, PT ;  /* 0x000000050a077c46 */ /* 0x000fe4000b800107 */
[----:B------:R-:W-:-:S02]  /*11220*/  IADD3 R9, R9, 0x1000000, R8 ;  /* 0x0100000009097810 */ /* 0x000fc40007ffe008 */
[----:B------:R-:W-:-:S04]  /*11230*/  IABS R10, R7 ;  /* 0x00000007000a7213 */ /* 0x000fc80000000000 */
[----:B------:R-:W0:Y:S08]  /*11240*/  I2F.RP R11, R10 ;  /* 0x0000000a000b7306 */ /* 0x000e300000209400 */
[----:B0-----:R-:W0:Y:S02]  /*11250*/  MUFU.RCP R11, R11 ;  /* 0x0000000b000b7308 */ /* 0x001e240000001000 */
[----:B0-----:R-:W-:Y:S01]  /*11260*/  VIADD R3, R11, 0xffffffe ;  /* 0x0ffffffe0b037836 */ /* 0x001fe20000000000 */
[----:B------:R-:W-:-:S05]  /*11270*/  IABS R11, R7 ;  /* 0x00000007000b7213 */ /* 0x000fca0000000000 */
[----:B------:R-:W0:Y:S02]  /*11280*/  F2I.FTZ.U32.TRUNC.NTZ R3, R3 ;  /* 0x0000000300037305 */ /* 0x000e24000021f000 */
[----:B0-----:R-:W-:-:S04]  /*11290*/  IMAD.MOV R5, RZ, RZ, -R3 ;  /* 0x000000ffff057224 */ /* 0x001fc800078e0a03 */
[----:B------:R-:W-:-:S04]  /*112a0*/  IMAD R5, R5, R10, RZ ;  /* 0x0000000a05057224 */ /* 0x000fc800078e02ff */
[----:B------:R-:W-:Y:S01]  /*112b0*/  IMAD.HI.U32 R2, R3, R5, R2 ;  /* 0x0000000503027227 */ /* 0x000fe200078e0002 */
[----:B------:R-:W-:-:S03]  /*112c0*/  IABS R5, R8 ;  /* 0x0000000800057213 */ /* 0x000fc60000000000 */
[----:B------:R-:W-:Y:S02]  /*112d0*/  IMAD.MOV R3, RZ, RZ, -R11 ;  /* 0x000000ffff037224 */ /* 0x000fe400078e0a0b */
        /* <DEDUP_REMOVED lines=11> */
[----:B------:R-:W-:Y:S01]  /*11390*/  @!P1 LOP3.LUT R2, RZ, R7, RZ, 0x33, !PT ;  /* 0x00000007ff029212 */ /* 0x000fe200078e33ff */
[----:B------:R-:W-:-:S04]  /*113a0*/  IMAD.MOV R7, RZ, RZ, -R7 ;  /* 0x000000ffff077224 */ /* 0x000fc800078e0a07 */
[----:B------:R-:W-:-:S05]  /*113b0*/  IMAD R3, R2, R7, R9 ;  /* 0x0000000702037224 */ /* 0x000fca00078e0209 */
[----:B------:R1:W-:Y:S02]  /*113c0*/  STL [R1+0x8], R3 ;  /* 0x0000080301007387 */ /* 0x0003e40000100800 */
.L_x_1238:
[----:B01----:R-:W-:-:S05]  /*113d0*/  LOP3.LUT R3, RZ, R2, RZ, 0x33, !PT ;  /* 0x00000002ff037212 */ /* 0x003fca00078e33ff */
[----:B------:R-:W-:-:S05]  /*113e0*/  IMAD.IADD R2, R4, 0x1, R3 ;  /* 0x0000000104027824 */ /* 0x000fca00078e0203 */
[----:B------:R1:W-:Y:S01]  /*113f0*/  STL [R1+0x4], R2 ;  /* 0x0000040201007387 */ /* 0x0003e20000100800 */
[----:B------:R-:W-:Y:S05]  /*11400*/  BRA `(.L_x_1239) ;  /* 0x0000000000107947 */ /* 0x000fea0003800000 */
.L_x_1234:
[----:B------:R-:W-:Y:S01]  /*11410*/  IMAD.U32 R2, RZ, RZ, UR6 ;  /* 0x00000006ff027e24 */ /* 0x000fe2000f8e00ff */
[----:B------:R0:W-:Y:S04]  /*11420*/  STL [R1+0x4], RZ ;  /* 0x000004ff01007387 */ /* 0x0001e80000100800 */
[----:B------:R0:W-:Y:S04]  /*11430*/  STL [R1+0x8], RZ ;  /* 0x000008ff01007387 */ /* 0x0001e80000100800 */
[----:B------:R0:W-:Y:S02]  /*11440*/  STL [R1], R2 ;  /* 0x0000000201007387 */ /* 0x0001e40000100800 */
.L_x_1239:
[----:B------:R-:W2:Y:S04]  /*11450*/  LDL R8, [R1] ;  /* 0x0000000001087983 */ /* 0x000ea80000100800 */
[----:B------:R-:W2:Y:S04]  /*11460*/  LDL R9, [R1+0x4] ;  /* 0x0000040001097983 */ /* 0x000ea80000100800 */
[----:B------:R-:W2:Y:S04]  /*11470*/  LDL R10, [R1+0x8] ;  /* 0x00000800010a7983 */ /* 0x000ea80000100800 */
[----:B------:R-:W2:Y:S01]  /*11480*/  LDL R11, [R1+0xc] ;  /* 0x00000c00010b7983 */ /* 0x000ea20000100800 */
[----:B------:R-:W-:-:S13]  /*11490*/  ISETP.NE.AND P0, PT, R0, RZ, PT ;  /* 0x000000ff0000720c */ /* 0x000fda0003f05270 */
[----:B------:R-:W3:Y:S01]  /*114a0*/  @!P0 S2R R3, SR_CgaCtaId ;  /* 0x0000000000038919 */ /* 0x000ee20000008800 */
[----:B------:R-:W-:-:S04]  /*114b0*/  @!P0 MOV R0, 0x400 ;  /* 0x0000040000008802 */ /* 0x000fc80000000f00 */
[----:B---3--:R-:W-:-:S05]  /*114c0*/  @!P0 LEA R0, R3, R0, 0x18 ;  /* 0x0000000003008211 */ /* 0x008fca00078ec0ff */
[----:B--2---:R2:W-:Y:S01]  /*114d0*/  @!P0 STS.128 [R0+0x2a8d0], R8 ;  /* 0x02a8d00800008388 */ /* 0x0045e20000000c00 */
[----:B------:R-:W-:Y:S06]  /*114e0*/  BAR.ARV 0x5, 0x180 ;  /* 0x0146000000007b1d */ /* 0x000fec0000002000 */
.L_x_1232:
        /* <DEDUP_REMOVED lines=8> */
[----:B------:R-:W4:Y:S01]  /*11570*/  S2UR UR5, SR_CgaCtaId ;  /* 0x00000000000579c3 */ /* 0x000f220000008800 */
[C---:B--2---:R-:W-:Y:S01]  /*11580*/  IMAD.SHL.U32 R0, R6.reuse, 0x8, RZ ;  /* 0x0000000806007824 */ /* 0x044fe200078e00ff */
[----:B------:R-:W-:Y:S01]  /*11590*/  LOP3.LUT R4, R6, 0x7f, RZ, 0xc0, !PT ;  /* 0x0000007f06047812 */ /* 0x000fe200078ec0ff */
[----:B------:R-:W-:Y:S01]  /*115a0*/  UMOV UR4, 0x400 ;  /* 0x0000040000047882 */ /* 0x000fe20000000000 */
[----:B------:R-:W-:Y:S01]  /*115b0*/  BSSY B8, `(.L_x_1240) ;  /* 0x000060f000087945 */ /* 0x000fe20003800000 */
[----:B------:R-:W-:Y:S01]  /*115c0*/  IMAD.MOV.U32 R19, RZ, RZ, RZ ;  /* 0x000000ffff137224 */ /* 0x000fe200078e00ff */
[----:B------:R-:W-:Y:S01]  /*115d0*/  LOP3.LUT R3, R0, 0x1f8, RZ, 0xc0, !PT ;  /* 0x000001f800037812 */ /* 0x000fe200078ec0ff */
[----:B01----:R-:W-:Y:S01]  /*115e0*/  IMAD.SHL.U32 R2, R4, 0x8, RZ ;  /* 0x0000000804027824 */ /* 0x003fe200078e00ff */
[----:B------:R-:W-:Y:S01]  /*115f0*/  LOP3.LUT R0, R0, 0x38, RZ, 0xc0, !PT ;  /* 0x0000003800007812 */ /* 0x000fe200078ec0ff */
[----:B------:R-:W-:Y:S01]  /*11600*/  ULDC UR38, c[0x0][0xc] ;  /* 0x0000030000267ab9 */ /* 0x000fe20000000800 */
[----:B------:R-:W-:Y:S01]  /*11610*/  LOP3.LUT R3, R3, 0x38, R6, 0x78, !PT ;  /* 0x0000003803037812 */ /* 0x000fe200078e7806 */
[----:B------:R-:W-:Y:S01]  /*11620*/  IMAD.SHL.U32 R6, R6, 0x10, RZ ;  /* 0x0000001006067824 */ /* 0x000fe200078e00ff */
[----:B------:R-:W-:-:S02]  /*11630*/  ULDC.64 UR36, c[0x0][0x198] ;  /* 0x0000660000247ab9 */ /* 0x000fc40000000a00 */
[----:B------:R-:W-:Y:S02]  /*11640*/  LOP3.LUT R3, R3, 0x200, R2, 0xf8, !PT ;  /* 0x0000020003037812 */ /* 0x000fe400078ef802 */
[----:B------:R-:W-:-:S04]  /*11650*/  SHF.R.U32.HI R2, RZ, 0x3, R4 ;  /* 0x00000003ff027819 */ /* 0x000fc80000011604 */
[----:B------:R-:W-:Y:S01]  /*11660*/  LOP3.LUT R4, R2, 0x70, R6, 0xf8, !PT ;  /* 0x0000007002047812 */ /* 0x000fe200078ef806 */
[----:B------:R-:W-:Y:S01]  /*11670*/  IMAD.MOV.U32 R2, RZ, RZ, 0x1 ;  /* 0x00000001ff027424 */ /* 0x000fe200078e00ff */
[----:B----4-:R-:W-:-:S06]  /*11680*/  ULEA UR4, UR5, UR4, 0x18 ;  /* 0x0000000405047291 */ /* 0x010fcc000f8ec03f */
[----:B------:R-:W-:-:S04]  /*11690*/  IMAD.U32 R18, RZ, RZ, UR4 ;  /* 0x00000004ff127e24 */ /* 0x000fc8000f8e00ff */
[----:B------:R-:W-:-:S05]  /*116a0*/  IMAD R3, R3, 0x2, R18 ;  /* 0x0000000203037824 */ /* 0x000fca00078e0212 */
[----:B------:R-:W-:Y:S04]  /*116b0*/  STL [R1+0x20], R3 ;  /* 0x0000200301007387 */ /* 0x000fe80000100800 */
[----:B------:R-:W-:Y:S04]  /*116c0*/  STL [R1+0x50], RZ ;  /* 0x000050ff01007387 */ /* 0x000fe80000100800 */
[----:B------:R0:W-:Y:S02]  /*116d0*/  STL [R1+0x10], R2 ;  /* 0x0000100201007387 */ /* 0x0001e40000100800 */
[----:B0-----:R-:W-:-:S02]  /*116e0*/  LOP3.LUT R2, R0, 0x40, RZ, 0xfc, !PT ;  /* 0x0000004000027812 */ /* 0x001fc400078efcff */
[----:B------:R-:W-:-:S07]  /*116f0*/  LOP3.LUT R0, R0, 0x80, RZ, 0xfc, !PT ;  /* 0x0000008000007812 */ /* 0x000fce00078efcff */
.L_x_1352:
[----:B---3--:R-:W2:Y:S01]  /*11700*/  LDL R9, [R1+0xc] ;  /* 0x00000c0001097983 */ /* 0x008ea20000100800 */
[----:B------:R-:W-:Y:S05]  /*11710*/  YIELD ;  /* 0x0000000000007946 */ /* 0x000fea0003800000 */
[----:B------:R-:W-:Y:S01]  /*11720*/  ULDC.64 UR4, c[0x0][0xa28] ;  /* 0x00028a0000047ab9 */ /* 0x000fe20000000a00 */
[----:B------:R-:W-:Y:S01]  /*11730*/  IMAD.MOV.U32 R0, RZ, RZ, RZ ;  /* 0x000000ffff007224 */ /* 0x000fe200078e00ff */
[----:B------:R-:W-:Y:S01]  /*11740*/  ISETP.NE.U32.AND P0, PT, RZ, UR4, PT ;  /* 0x00000004ff007c0c */ /* 0x000fe2000bf05070 */
[----:B01----:R-:W0:Y:S01]  /*11750*/  LDC.64 R4, c[0x0][0xa00] ;  /* 0x00028000ff047b82 */ /* 0x003e220000000a00 */
[----:B------:R-:W-:Y:S01]  /*11760*/  ULDC.64 UR8, c[0x0][0x208] ;  /* 0x0000820000087ab9 */ /* 0x000fe20000000a00 */
[----:B------:R-:W-:Y:S01]  /*11770*/  IMAD.MOV.U32 R10, RZ, RZ, RZ ;  /* 0x000000ffff0a7224 */ /* 0x000fe200078e00ff */
[----:B------:R-:W-:Y:S01]  /*11780*/  ISETP.NE.AND.EX P0, PT, RZ, UR5, PT, P0 ;  /* 0x00000005ff007c0c */ /* 0x000fe2000bf05300 */
[----:B------:R-:W-:Y:S01]  /*11790*/  ULDC.64 UR4, c[0x0][0xa18] ;  /* 0x0002860000047ab9 */ /* 0x000fe20000000a00 */
[----:B------:R-:W-:-:S11]  /*117a0*/  ULDC.64 UR6, c[0x0][0xa08] ;  /* 0x0002820000067ab9 */ /* 0x000fd60000000a00 */
[----:B------:R-:W2:Y:S02]  /*117b0*/  @P0 LDC.64 R2, c[0x0][0xa28] ;  /* 0x00028a00ff020b82 */ /* 0x000ea40000000a00 */
[----:B--2---:R-:W-:-:S05]  /*117c0*/  @P0 IMAD.WIDE R2, R9, 0x4, R2 ;  /* 0x0000000409020825 */ /* 0x004fca00078e0202 */
[----:B------:R1:W5:Y:S01]  /*117d0*/  @P0 LDG.E R0, desc[UR8][R2.64] ;  /* 0x0000000802000981 */ /* 0x000362000c1e1900 */
[----:B------:R-:W-:Y:S01]  /*117e0*/  ISETP.NE.U32.AND P0, PT, RZ, UR4, PT ;  /* 0x00000004ff007c0c */ /* 0x000fe2000bf05070 */
[----:B0-----:R-:W-:Y:S01]  /*117f0*/  IMAD.WIDE R4, R9, 0x4, R4 ;  /* 0x0000000409047825 */ /* 0x001fe200078e0204 */
[----:B------:R-:W-:Y:S02]  /*11800*/  ISETP.NE.U32.AND P1, PT, RZ, UR6, PT ;  /* 0x00000006ff007c0c */ /* 0x000fe4000bf25070 */
[----:B------:R-:W-:Y:S01]  /*11810*/  ISETP.NE.AND.EX P2, PT, RZ, UR5, PT, P0 ;  /* 0x00000005ff007c0c */ /* 0x000fe2000bf45300 */
[----:B------:R-:W-:Y:S01]  /*11820*/  ULDC.64 UR4, c[0x0][0xa00] ;  /* 0x0002800000047ab9 */ /* 0x000fe20000000a00 */
[----:B------:R-:W-:Y:S01]  /*11830*/  ISETP.NE.AND.EX P1, PT, RZ, UR7, PT, P1 ;  /* 0x00000007ff007c0c */ /* 0x000fe2000bf25310 */
[----:B------:R-:W-:Y:S01]  /*11840*/  IMAD.MOV.U32 R8, RZ, RZ, RZ ;  /* 0x000000ffff087224 */ /* 0x000fe200078e00ff */
[----:B------:R-:W-:Y:S01]  /*11850*/  ISETP.NE.U32.AND P0, PT, RZ, UR4, PT ;  /* 0x00000004ff007c0c */ /* 0x000fe2000bf05070 */
[----:B-1----:R-:W0:Y:S03]  /*11860*/  LDC.64 R2, c[0x0][0xa08] ;  /* 0x00028200ff027b82 */ /* 0x002e260000000a00 */
[----:B------:R-:W-:-:S05]  /*11870*/  ISETP.NE.AND.EX P0, PT, RZ, UR5, PT, P0 ;  /* 0x00000005ff007c0c */ /* 0x000fca000bf05300 */
[----:B------:R-:W1:Y:S08]  /*11880*/  @P2 LDC.64 R6, c[0x0][0xa18] ;  /* 0x00028600ff062b82 */ /* 0x000e700000000a00 */
[----:B------:R-:W2:Y:S01]  /*11890*/  @P0 LDG.E R10, desc[UR8][R4.64] ;  /* 0x00000008040a0981 */ /* 0x000ea2000c1e1900 */
[----:B------:R-:W-:Y:S01]  /*118a0*/  ULDC UR4, c[0x0][0x288] ;  /* 0x0000a20000047ab9 */ /* 0x000fe20000000800 */
[----:B0-----:R-:W-:-:S05]  /*118b0*/  IMAD.WIDE R2, R9, 0x4, R2 ;  /* 0x0000000409027825 */ /* 0x001fca00078e0202 */
[----:B------:R-:W5:Y:S01]  /*118c0*/  @P1 LDG.E R8, desc[UR8][R2.64] ;  /* 0x0000000802081981 */ /* 0x000f62000c1e1900 */
[----:B-1----:R-:W-:-:S03]  /*118d0*/  @P2 IMAD.WIDE R6, R9, 0x4, R6 ;  /* 0x0000000409062825 */ /* 0x002fc600078e0206 */
[----:B--2---:R0:W-:Y:S02]  /*118e0*/  STL [R1+0x30], R10 ;  /* 0x0000300a01007387 */ /* 0x0041e40000100800 */
[----:B0-----:R-:W-:Y:S01]  /*118f0*/  IMAD.U32 R10, RZ, RZ, UR4 ;  /* 0x00000004ff0a7e24 */ /* 0x001fe2000f8e00ff */
[----:B------:R-:W-:-:S05]  /*11900*/  ULDC.64 UR4, c[0x0][0x418] ;  /* 0x0001060000047ab9 */ /* 0x000fca0000000a00 */
        /* <DEDUP_REMOVED lines=11> */
[----:B------:R-:W-:Y:S02]  /*119c0*/  ULDC.64 UR4, c[0x0][0x208] ;  /* 0x0000820000047ab9 */ /* 0x000fe40000000a00 */
[----:B------:R-:W0:Y:S04]  /*119d0*/  LDG.E R7, desc[UR4][R4.64] ;  /* 0x0000000404077981 */ /* 0x000e28000c1e1900 */
[----:B------:R-:W0:Y:S02]  /*119e0*/  LDG.E R4, desc[UR4][R4.64+0x4] ;  /* 0x0000040404047981 */ /* 0x000e24000c1e1900 */
[----:B0-----:R-:W-:-:S05]  /*119f0*/  IMAD.IADD R10, R4, 0x1, -R7 ;  /* 0x00000001040a7824 */ /* 0x001fca00078e0a07 */
[----:B------:R1:W-:Y:S02]  /*11a00*/  STL [R1+0x2c], R10 ;  /* 0x00002c0a01007387 */ /* 0x0003e40000100800 */
.L_x_1241:
[----:B------:R-:W2:Y:S01]  /*11a10*/  LDL.LU R5, [R1+0x8] ;  /* 0x0000080001057983 */ /* 0x000ea20000300800 */
[----:B------:R-:W-:Y:S02]  /*11a20*/  ULDC.64 UR4, c[0x0][0xa20] ;  /* 0x0002880000047ab9 */ /* 0x000fe40000000a00 */
[----:B------:R-:W-:-:S04]  /*11a30*/  ISETP.NE.U32.AND P0, PT, RZ, UR4, PT ;  /* 0x00000004ff007c0c */ /* 0x000fc8000bf05070 */
[----:B------:R-:W-:Y:S02]  /*11a40*/  ISETP.NE.AND.EX P0, PT, RZ, UR5, PT, P0 ;  /* 0x00000005ff007c0c */ /* 0x000fe4000bf05300 */
[C---:B--2---:R-:W-:Y:S02]  /*11a50*/  LOP3.LUT R7, R5.reuse, 0xff000000, RZ, 0xc0, !PT ;  /* 0xff00000005077812 */ /* 0x044fe400078ec0ff */
[C---:B------:R-:W-:Y:S02]  /*11a60*/  LOP3.LUT R4, R5.reuse, 0xff0000, RZ, 0xc0, !PT ;  /* 0x00ff000005047812 */ /* 0x040fe400078ec0ff */
[----:B------:R-:W-:Y:S02]  /*11a70*/  SHF.R.U32.HI R7, RZ, 0x8, R7 ;  /* 0x00000008ff077819 */ /* 0x000fe40000011607 */
[----:B------:R-:W-:Y:S02]  /*11a80*/  LOP3.LUT R16, R5, 0xffff, RZ, 0xc0, !PT ;  /* 0x0000ffff05107812 */ /* 0x000fe400078ec0ff */
[----:B------:R-:W-:Y:S01]  /*11a90*/  LEA.HI R7, R4, R7, RZ, 0x10 ;  /* 0x0000000704077211 */ /* 0x000fe200078f80ff */
[----:B-----5:R-:W-:-:S05]  /*11aa0*/  IMAD.IADD R4, R8, 0x1, R0 ;  /* 0x0000000108047824 */ /* 0x020fca00078e0200 */
[----:B------:R2:W-:Y:S01]  /*11ab0*/  STL [R1+0x14], R4 ;  /* 0x0000140401007387 */ /* 0x0005e20000100800 */
[----:B------:R-:W-:Y:S05]  /*11ac0*/  @!P0 BRA `(.L_x_1242) ;  /* 0x0000000000148947 */ /* 0x000fea0003800000 */
[----:B------:R-:W3:Y:S01]  /*11ad0*/  LDC.64 R2, c[0x0][0xa20] ;  /* 0x00028800ff027b82 */ /* 0x000ee20000000a00 */
[----:B------:R-:W-:Y:S01]  /*11ae0*/  ULDC.64 UR4, c[0x0][0x208] ;  /* 0x0000820000047ab9 */ /* 0x000fe20000000a00 */
[----:B---3--:R-:W-:-:S05]  /*11af0*/  IMAD.WIDE R2, R9, 0x4, R2 ;  /* 0x0000000409027825 */ /* 0x008fca00078e0202 */
[----:B------:R3:W5:Y:S01]  /*11b00*/  LDG.E R6, desc[UR4][R2.64] ;  /* 0x0000000402067981 */ /* 0x000762000c1e1900 */
[----:B------:R-:W-:Y:S05]  /*11b10*/  BRA `(.L_x_1243) ;  /* 0x0000000000147947 */ /* 0x000fea0003800000 */
.L_x_1242:
[----:B------:R-:W-:Y:S05]  /*11b20*/  @!P1 BRA `(.L_x_1243) ;  /* 0x0000000000109947 */ /* 0x000fea0003800000 */
[----:B------:R-:W-:Y:S02]  /*11b30*/  ULDC.64 UR4, c[0x0][0x208] ;  /* 0x0000820000047ab9 */ /* 0x000fe40000000a00 */
[----:B------:R-:W3:Y:S04]  /*11b40*/  LDG.E R6, desc[UR4][R2.64] ;  /* 0x0000000402067981 */ /* 0x000ee8000c1e1900 */
[----:B------:R-:W3:Y:S02]  /*11b50*/  LDG.E R2, desc[UR4][R2.64+0x4] ;  /* 0x0000040402027981 */ /* 0x000ee4000c1e1900 */
[----:B---3--:R-:W-:-:S07]  /*11b60*/  IMAD.IADD R6, R2, 0x1, -R6 ;  /* 0x0000000102067824 */ /* 0x008fce00078e0a06 */
.L_x_1243:
[----:B--2---:R-:W2:Y:S01]  /*11b70*/  LDL.LU R4, [R1+0x4] ;  /* 0x0000040001047983 */ /* 0x004ea20000300800 */
[----:B---3--:R-:W3:Y:S01]  /*11b80*/  LDC R2, c[0x0][0x448] ;  /* 0x00011200ff027b82 */ /* 0x008ee20000000800 */
[----:B-----5:R-:W-:Y:S01]  /*11b90*/  IMAD.IADD R0, R6, 0x1, -R0 ;  /* 0x0000000106007824 */ /* 0x020fe200078e0a00 */
[----:B---3--:R-:W-:-:S13]  /*11ba0*/  ISETP.NE.AND P1, PT, R2, 0x1, PT ;  /* 0x000000010200780c */ /* 0x008fda0003f25270 */
[----:B------:R-:W3:Y:S08]  /*11bb0*/  @P1 LDC R3, c[0x0][0x44c] ;  /* 0x00011300ff031b82 */ /* 0x000ef00000000800 */
[----:B------:R-:W4:Y:S01]  /*11bc0*/  @P1 LDC R2, c[0x0][0x450] ;  /* 0x00011400ff021b82 */ /* 0x000f220000000800 */
[----:B--2---:R-:W-:-:S04]  /*11bd0*/  IMAD.SHL.U32 R11, R4, 0x80, RZ ;  /* 0x00000080040b7824 */ /* 0x004fc800078e00ff */
[----:B------:R-:W-:Y:S01]  /*11be0*/  VIADD R4, R11, 0x7f ;  /* 0x0000007f0b047836 */ /* 0x000fe20000000000 */
[----:B------:R2:W-:Y:S03]  /*11bf0*/  STL [R1+0x28], R11 ;  /* 0x0000280b01007387 */ /* 0x0005e60000100800 */
[----:B---3--:R-:W-:-:S04]  /*11c00*/  @P1 IMAD.HI.U32 R3, R4, R3, RZ ;  /* 0x0000000304031227 */ /* 0x008fc800078e00ff */
[----:B------:R-:W-:Y:S01]  /*11c10*/  IMAD.MOV.U32 R6, RZ, RZ, R4 ;  /* 0x000000ffff067224 */ /* 0x000fe200078e0004 */
[----:B----4-:R-:W-:Y:S01]  /*11c20*/  @P1 SHF.R.U32.HI R6, RZ, R2, R3 ;  /* 0x00000002ff061219 */ /* 0x010fe20000011603 */
[----:B------:R-:W-:-:S04]  /*11c30*/  VIADD R2, R0, 0x5f ;  /* 0x0000005f00027836 */ /* 0x000fc80000000000 */
[----:B------:R-:W-:-:S05]  /*11c40*/  IMAD.HI R2, R2, 0x2aaaaaab, RZ ;  /* 0x2aaaaaab02027827 */ /* 0x000fca00078e02ff */
[----:B------:R-:W-:-:S04]  /*11c50*/  SHF.R.U32.HI R3, RZ, 0x1f, R2 ;  /* 0x0000001fff037819 */ /* 0x000fc80000011602 */
[----:B------:R-:W-:Y:S02]  /*11c60*/  LEA.HI.SX32 R9, R2, R3, 0x1c ;  /* 0x0000000302097211 */ /* 0x000fe400078fe2ff */
[----:B------:R-:W-:-:S03]  /*11c70*/  IADD3 R2, R0, 0x1, -R10 ;  /* 0x0000000100027810 */ /* 0x000fc60007ffe80a */
[----:B------:R2:W-:Y:S02]  /*11c80*/  STL [R1+0x58], R9 ;  /* 0x0000580901007387 */ /* 0x0005e40000100800 */
[----:B------:R-:W-:Y:S02]  /*11c90*/  IMAD.IADD R6, R2, 0x1, R6 ;  /* 0x0000000102067824 */ /* 0x000fe400078e0206 */
[----:B------:R-:W3:Y:S02]  /*11ca0*/  LDC.64 R2, c[0x0][0x9e0] ;  /* 0x00027800ff027b82 */ /* 0x000ee40000000a00 */
[----:B---3--:R-:W-:Y:S01]  /*11cb0*/  ISETP.GE.AND P2, PT, R3, 0x1, PT ;  /* 0x000000010300780c */ /* 0x008fe20003f46270 */
[----:B------:R-:W-:-:S12]  /*11cc0*/  IMAD.IADD R2, R6, 0x1, R2 ;  /* 0x0000000106027824 */ /* 0x000fd800078e0202 */
[----:B--2---:R-:W-:Y:S05]  /*11cd0*/  @!P2 BRA `(.L_x_1244) ;  /* 0x000000000048a947 */ /* 0x004fea0003800000 */
[C---:B------:R-:W-:Y:S01]  /*11ce0*/  ISETP.GT.AND P0, PT, R6.reuse, RZ, PT ;  /* 0x000000ff0600720c */ /* 0x040fe20003f04270 */
[----:B------:R-:W-:Y:S01]  /*11cf0*/  BSSY B0, `(.L_x_1245) ;  /* 0x000000e000007945 */ /* 0x000fe20003800000 */
[----:B------:R-:W-:-:S11]  /*11d00*/  VIADD R8, R6, 0xffffffff ;  /* 0xffffffff06087836 */ /* 0x000fd60000000000 */
[----:B------:R-:W-:Y:S05]  /*11d10*/  @P0 BRA `(.L_x_1246) ;  /* 0x00000000001c0947 */ /* 0x000fea0003800000 */
[----:B------:R-:W-:Y:S01]  /*11d20*/  ISETP.NE.AND P0, PT, R3, 0x1, PT ;  /* 0x000000010300780c */ /* 0x000fe20003f05270 */
[----:B------:R-:W-:-:S12]  /*11d30*/  IMAD.MOV R6, RZ, RZ, -R6 ;  /* 0x000000ffff067224 */ /* 0x000fd800078e0a06 */
[----:B------:R-:W2:Y:S02]  /*11d40*/  @P0 LDC.64 R4, c[0x0][0x9e8] ;  /* 0x00027a00ff040b82 */ /* 0x000ea40000000a00 */
[----:B--2---:R-:W-:-:S05]  /*11d50*/  @P0 IMAD.HI.U32 R4, R6, R4, RZ ;  /* 0x0000000406040227 */ /* 0x004fca00078e00ff */
[----:B------:R-:W-:-:S04]  /*11d60*/  @P0 SHF.R.U32.HI R6, RZ, R5, R4 ;  /* 0x00000005ff060219 */ /* 0x000fc80000011604 */
[----:B------:R-:W-:Y:S01]  /*11d70*/  LOP3.LUT R8, RZ, R6, RZ, 0x33, !PT ;  /* 0x00000006ff087212 */ /* 0x000fe200078e33ff */
[----:B------:R-:W-:Y:S06]  /*11d80*/  BRA `(.L_x_1247) ;  /* 0x0000000000107947 */ /* 0x000fec0003800000 */
.L_x_1246:
[----:B------:R-:W-:-:S13]  /*11d90*/  ISETP.NE.AND P0, PT, R3, 0x1, PT ;  /* 0x000000010300780c */ /* 0x000fda0003f05270 */
[----:B------:R-:W2:Y:S02]  /*11da0*/  @P0 LDC.64 R4, c[0x0][0x9e8] ;  /* 0x00027a00ff040b82 */ /* 0x000ea40000000a00 */
[----:B--2---:R-:W-:-:S05]  /*11db0*/  @P0 IMAD.HI.U32 R4, R8, R4, RZ ;  /* 0x0000000408040227 */ /* 0x004fca00078e00ff */
[----:B------:R-:W-:-:S07]  /*11dc0*/  @P0 SHF.R.U32.HI R8, RZ, R5, R4 ;  /* 0x00000005ff080219 */ /* 0x000fce0000011604 */
.L_x_1247:
[----:B------:R-:W-:Y:S05]  /*11dd0*/  BSYNC B0 ;  /* 0x0000000000007941 */ /* 0x000fea0003800000 */
.L_x_1245:
[----:B------:R-:W-:-:S05]  /*11de0*/  IMAD R8, R8, R3, R3 ;  /* 0x0000000308087224 */ /* 0x000fca00078e0203 */
[----:B------:R-:W-:-:S07]  /*11df0*/  VIMNMX R2, R2, R8, PT ;  /* 0x0000000802027248 */ /* 0x000fce0003fe0100 */
.L_x_1244:
[----:B------:R-:W2:Y:S01]  /*11e00*/  @P1 LDC R4, c[0x0][0x44c] ;  /* 0x00011300ff041b82 */ /* 0x000ea20000000800 */
[----:B------:R-:W-:Y:S01]  /*11e10*/  VIADD R2, R2, 0x5f ;  /* 0x0000005f02027836 */ /* 0x000fe20000000000 */
[----:B------:R-:W-:Y:S01]  /*11e20*/  ULDC UR4, c[0x0][0x9dc] ;  /* 0x0002770000047ab9 */ /* 0x000fe20000000800 */
[----:B------:R-:W-:Y:S02]  /*11e30*/  IMAD.MOV.U32 R5, RZ, RZ, R11 ;  /* 0x000000ffff057224 */ /* 0x000fe400078e000b */
[----:B------:R-:W-:-:S03]  /*11e40*/  IMAD.HI R2, R2, 0x2aaaaaab, RZ ;  /* 0x2aaaaaab02027827 */ /* 0x000fc600078e02ff */
[----:B------:R-:W3:Y:S01]  /*11e50*/  @P1 LDC R6, c[0x0][0x450] ;  /* 0x00011400ff061b82 */ /* 0x000ee20000000800 */
[----:B--2---:R-:W-:-:S05]  /*11e60*/  @P1 IMAD.HI.U32 R4, R11, R4, RZ ;  /* 0x000000040b041227 */ /* 0x004fca00078e00ff */
[----:B---3--:R-:W-:-:S04]  /*11e70*/  @P1 SHF.R.U32.HI R5, RZ, R6, R4 ;  /* 0x00000006ff051219 */ /* 0x008fc80000011604 */
[----:B------:R-:W-:Y:S02]  /*11e80*/  IADD3 R6, R5, R0, -R10 ;  /* 0x0000000005067210 */ /* 0x000fe40007ffe80a */
[----:B------:R-:W-:-:S04]  /*11e90*/  SHF.R.U32.HI R0, RZ, 0x1f, R2 ;  /* 0x0000001fff007819 */ /* 0x000fc80000011602 */
[----:B------:R-:W-:Y:S01]  /*11ea0*/  LEA.HI.SX32 R4, R2, R0, 0x1c ;  /* 0x0000000002047211 */ /* 0x000fe200078fe2ff */
[----:B------:R-:W-:-:S03]  /*11eb0*/  VIADD R2, R6, -UR4 ;  /* 0x8000000406027c36 */ /* 0x000fc60008000000 */
[----:B------:R-:W-:Y:S01]  /*11ec0*/  VIMNMX R0, R9, R4, PT ;  /* 0x0000000409007248 */ /* 0x000fe20003fe0100 */
[----:B------:R2:W-:Y:S01]  /*11ed0*/  STL [R1+0x54], R4 ;  /* 0x0000540401007387 */ /* 0x0005e20000100800 */
[----:B------:R-:W-:Y:S05]  /*11ee0*/  @!P2 BRA `(.L_x_1248) ;  /* 0x000000000044a947 */ /* 0x000fea0003800000 */
[----:B------:R-:W-:Y:S01]  /*11ef0*/  ISETP.GT.AND P0, PT, R6, -0x1, PT ;  /* 0xffffffff0600780c */ /* 0x000fe20003f04270 */
[----:B------:R-:W-:-:S12]  /*11f00*/  BSSY B0, `(.L_x_1249) ;  /* 0x000000d000007945 */ /* 0x000fd80003800000 */
[----:B------:R-:W-:Y:S05]  /*11f10*/  @P0 BRA `(.L_x_1250) ;  /* 0x00000000001c0947 */ /* 0x000fea0003800000 */
[----:B------:R-:W-:Y:S02]  /*11f20*/  ISETP.NE.AND P0, PT, R3, 0x1, PT ;  /* 0x000000010300780c */ /* 0x000fe40003f05270 */
[----:B------:R-:W-:-:S11]  /*11f30*/  LOP3.LUT R6, RZ, R6, RZ, 0x33, !PT ;  /* 0x00000006ff067212 */ /* 0x000fd600078e33ff */
[----:B--2---:R-:W2:Y:S02]  /*11f40*/  @P0 LDC.64 R4, c[0x0][0x9e8] ;  /* 0x00027a00ff040b82 */ /* 0x004ea40000000a00 */
[----:B--2---:R-:W-:-:S05]  /*11f50*/  @P0 IMAD.HI.U32 R4, R6, R4, RZ ;  /* 0x0000000406040227 */ /* 0x004fca00078e00ff */
[----:B------:R-:W-:-:S04]  /*11f60*/  @P0 SHF.R.U32.HI R6, RZ, R5, R4 ;  /* 0x00000005ff060219 */ /* 0x000fc80000011604 */
[----:B------:R-:W-:Y:S01]  /*11f70*/  LOP3.LUT R6, RZ, R6, RZ, 0x33, !PT ;  /* 0x00000006ff067212 */ /* 0x000fe200078e33ff */
[----:B------:R-:W-:Y:S06]  /*11f80*/  BRA `(.L_x_1251) ;  /* 0x0000000000107947 */ /* 0x000fec0003800000 */
.L_x_1250:
[----:B------:R-:W-:-:S13]  /*11f90*/  ISETP.NE.AND P0, PT, R3, 0x1, PT ;  /* 0x000000010300780c */ /* 0x000fda0003f05270 */
[----:B--2---:R-:W2:Y:S02]  /*11fa0*/  @P0 LDC.64 R4, c[0x0][0x9e8] ;  /* 0x00027a00ff040b82 */ /* 0x004ea40000000a00 */
[----:B--2---:R-:W-:-:S05]  /*11fb0*/  @P0 IMAD.HI.U32 R4, R6, R4, RZ ;  /* 0x0000000406040227 */ /* 0x004fca00078e00ff */
[----:B------:R-:W-:-:S07]  /*11fc0*/  @P0 SHF.R.U32.HI R6, RZ, R5, R4 ;  /* 0x00000005ff060219 */ /* 0x000fce0000011604 */
.L_x_1251:
[----:B------:R-:W-:Y:S05]  /*11fd0*/  BSYNC B0 ;  /* 0x0000000000007941 */ /* 0x000fea0003800000 */
.L_x_1249:
[----:B------:R-:W-:-:S05]  /*11fe0*/  IMAD R3, R6, R3, RZ ;  /* 0x0000000306037224 */ /* 0x000fca00078e02ff */
[----:B------:R-:W-:-:S07]  /*11ff0*/  VIMNMX R2, R2, R3, !PT ;  /* 0x0000000302027248 */ /* 0x000fce0007fe0100 */
.L_x_1248:
[----:B------:R-:W-:Y:S01]  /*12000*/  IMAD.HI R2, R2, 0x2aaaaaab, RZ ;  /* 0x2aaaaaab02027827 */ /* 0x000fe200078e02ff */
[----:B--2---:R-:W-:Y:S01]  /*12010*/  SHF.R.U32.HI R4, RZ, 0x10, R7 ;  /* 0x00000010ff047819 */ /* 0x004fe20000011607 */
[----:B------:R-:W-:Y:S01]  /*12020*/  BSSY B0, `(.L_x_1252) ;  /* 0x000002a000007945 */ /* 0x000fe20003800000 */
[----:B------:R-:W-:Y:S01]  /*12030*/  LOP3.LUT R8, R7, 0xff, RZ, 0xc0, !PT ;  /* 0x000000ff07087812 */ /* 0x000fe200078ec0ff */
[----:B------:R-:W-:Y:S01]  /*12040*/  IMAD.MOV.U32 R5, RZ, RZ, RZ ;  /* 0x000000ffff057224 */ /* 0x000fe200078e00ff */
[----:B------:R-:W-:Y:S02]  /*12050*/  SHF.R.U32.HI R3, RZ, 0x1f, R2 ;  /* 0x0000001fff037819 */ /* 0x000fe40000011602 */
[----:B------:R-:W-:Y:S01]  /*12060*/  ISETP.NE.AND P0, PT, R4, RZ, PT ;  /* 0x000000ff0400720c */ /* 0x000fe20003f05270 */
[----:B01----:R-:W-:Y:S01]  /*12070*/  IMAD.MOV.U32 R10, RZ, RZ, R5 ;  /* 0x000000ffff0a7224 */ /* 0x003fe200078e0005 */
[----:B------:R-:W-:-:S04]  /*12080*/  LEA.HI.SX32 R3, R2, R3, 0x1c ;  /* 0x0000000302037211 */ /* 0x000fc800078fe2ff */
[----:B------:R-:W-:-:S04]  /*12090*/  VIMNMX R9, RZ, R3, !PT ;  /* 0x00000003ff097248 */ /* 0x000fc80007fe0100 */
[----:B------:R-:W-:Y:S01]  /*120a0*/  ISETP.GT.AND P1, PT, R0, R9, PT ;  /* 0x000000090000720c */ /* 0x000fe20003f24270 */
[----:B------:R0:W-:Y:S02]  /*120b0*/  STL [R1+0x34], R9 ;  /* 0x0000340901007387 */ /* 0x0001e40000100800 */
[----:B------:R-:W1:Y:S02]  /*120c0*/  @!P0 LDC R4, c[0x0][0x9f0] ;  /* 0x00027c00ff048b82 */ /* 0x000e640000000800 */
[----:B------:R0:W-:Y:S04]  /*120d0*/  STL [R1+0x38], R5 ;  /* 0x0000380501007387 */ /* 0x0001e80000100800 */
[----:B------:R0:W-:Y:S04]  /*120e0*/  STL [R1+0x40], R8 ;  /* 0x0000400801007387 */ /* 0x0001e80000100800 */
[----:B------:R-:W-:Y:S05]  /*120f0*/  @!P1 BRA `(.L_x_1253) ;  /* 0x0000000000709947 */ /* 0x000fea0003800000 */
[-C--:B01----:R-:W-:Y:S02]  /*12100*/  IABS R5, R4.reuse ;  /* 0x0000000400057213 */ /* 0x083fe40000000000 */
[----:B------:R-:W-:Y:S02]  /*12110*/  IABS R7, R4 ;  /* 0x0000000400077213 */ /* 0x000fe40000000000 */
[----:B------:R-:W0:Y:S03]  /*12120*/  I2F.RP R2, R5 ;  /* 0x0000000500027306 */ /* 0x000e260000209400 */
[----:B------:R-:W-:-:S05]  /*12130*/  IMAD.MOV R7, RZ, RZ, -R7 ;  /* 0x000000ffff077224 */ /* 0x000fca00078e0a07 */
[----:B0-----:R-:W0:Y:S02]  /*12140*/  MUFU.RCP R2, R2 ;  /* 0x0000000200027308 */ /* 0x001e240000001000 */
[----:B0-----:R-:W-:-:S06]  /*12150*/  VIADD R2, R2, 0xffffffe ;  /* 0x0ffffffe02027836 */ /* 0x001fcc0000000000 */
[----:B------:R-:W0:Y:S02]  /*12160*/  F2I.FTZ.U32.TRUNC.NTZ R3, R2 ;  /* 0x0000000200037305 */ /* 0x000e24000021f000 */
[----:B0-----:R-:W-:-:S04]  /*12170*/  IMAD.MOV R2, RZ, RZ, -R3 ;  /* 0x000000ffff027224 */ /* 0x001fc800078e0a03 */
[----:B------:R-:W-:Y:S02]  /*12180*/  IMAD R6, R2, R5, RZ ;  /* 0x0000000502067224 */ /* 0x000fe400078e02ff */
[----:B------:R-:W-:-:S04]  /*12190*/  IMAD.MOV.U32 R2, RZ, RZ, RZ ;  /* 0x000000ffff027224 */ /* 0x000fc800078e00ff */
[----:B------:R-:W-:Y:S01]  /*121a0*/  IMAD.HI.U32 R6, R3, R6, R2 ;  /* 0x0000000603067227 */ /* 0x000fe200078e0002 */
[----:B------:R-:W-:-:S05]  /*121b0*/  IADD3 R3, R4, -0x1, R0 ;  /* 0xffffffff04037810 */ /* 0x000fca0007ffe000 */
[----:B------:R-:W-:-:S05]  /*121c0*/  IMAD.IADD R3, R3, 0x1, -R9 ;  /* 0x0000000103037824 */ /* 0x000fca00078e0a09 */
[----:B------:R-:W-:Y:S02]  /*121d0*/  IABS R2, R3 ;  /* 0x0000000300027213 */ /* 0x000fe40000000000 */
[----:B------:R-:W-:-:S03]  /*121e0*/  LOP3.LUT R3, R3, R4, RZ, 0x3c, !PT ;  /* 0x0000000403037212 */ /* 0x000fc600078e3cff */
        /* <DEDUP_REMOVED lines=13> */
.L_x_1253:
[----:B------:R-:W-:Y:S05]  /*122c0*/  BSYNC B0 ;  /* 0x0000000000007941 */ /* 0x000fea0003800000 */
.L_x_1252:
[----:B------:R-:W-:Y:S01]  /*122d0*/  IMAD.MOV.U32 R3, RZ, RZ, R10 ;  /* 0x000000ffff037224 */ /* 0x000fe200078e000a */
[----:B------:R-:W-:Y:S03]  /*122e0*/  BSSY B7, `(.L_x_1254) ;  /* 0x000041a000077945 */ /* 0x000fe60003800000 */
[----:B------:R-:W-:-:S05]  /*122f0*/  IMAD R2, R8, R3, R9 ;  /* 0x0000000308027224 */ /* 0x000fca00078e0209 */
[----:B------:R-:W-:Y:S01]  /*12300*/  VIADDMNMX R0, R2, R3, R0, PT ;  /* 0x0000000302007246 */ /* 0x000fe20003800100 */
        /* <DEDUP_REMOVED lines=8> */
[----:B0-----:R-:W0:Y:S01]  /*12390*/  S2R R5, SR_LANEID ;  /* 0x0000000000057919 */ /* 0x001e220000000000 */
[----:B------:R-:W-:Y:S01]  /*123a0*/  VOTEU.ANY UR4, UPT, PT ;  /* 0x0000000000047886 */ /* 0x000fe200038e0100 */
[----:B------:R-:W3:Y:S01]  /*123b0*/  LDC.64 R2, c[0x0][0xc60] ;  /* 0x00031800ff027b82 */ /* 0x000ee20000000a00 */
[----:B------:R-:W0:Y:S01]  /*123c0*/  FLO.U32 R0, UR4 ;  /* 0x0000000400007d00 */ /* 0x000e2200080e0000 */
[----:B------:R-:W-:Y:S01]  /*123d0*/  ULDC.64 UR6, c[0x0][0x208] ;  /* 0x0000820000067ab9 */ /* 0x000fe20000000a00 */
[----:B0-----:R-:W-:-:S06]  /*123e0*/  ISETP.EQ.U32.AND P0, PT, R0, R5, PT ;  /* 0x000000050000720c */ /* 0x001fcc0003f02070 */
[----:B------:R-:W3:Y:S07]  /*123f0*/  POPC R5, UR4 ;  /* 0x0000000400057d09 */ /* 0x000eee0008000000 */
[----:B---3--:R-:W3:Y:S01]  /*12400*/  @P0 ATOMG.E.ADD.STRONG.GPU PT, R3, desc[UR6][R2.64], R5 ;  /* 0x00000005020309a8 */ /* 0x008ee200081ee1c6 */
[----:B-1----:R-:W0:Y:S02]  /*12410*/  S2R R4, SR_LTMASK ;  /* 0x0000000000047919 */ /* 0x002e240000003900 */
[----:B0-----:R-:W-:-:S04]  /*12420*/  LOP3.LUT R4, R4, UR4, RZ, 0xc0, !PT ;  /* 0x0000000404047c12 */ /* 0x001fc8000f8ec0ff */
[----:B------:R-:W0:Y:S01]  /*12430*/  POPC R7, R4 ;  /* 0x0000000400077309 */ /* 0x000e220000000000 */
[----:B---3--:R-:W0:Y:S02]  /*12440*/  SHFL.IDX PT, R0, R3, R0, 0x1f ;  /* 0x00001f0003007589 */ /* 0x008e2400000e0000 */
[----:B0-----:R-:W-:-:S05]  /*12450*/  IADD3 R0, R0, UR38, R7 ;  /* 0x0000002600007c10 */ /* 0x001fca000fffe007 */
[----:B------:R3:W-:Y:S01]  /*12460*/  STL [R1], R0 ;  /* 0x0000000001007387 */ /* 0x0007e20000100800 */
[----:B------:R-:W-:Y:S05]  /*12470*/  BRA `(.L_x_1256) ;  /* 0x0000004000007947 */ /* 0x000fea0003800000 */
.L_x_1255:
        /* <DEDUP_REMOVED lines=8> */
[----:B-1----:R-:W-:Y:S02]  /*12500*/  IMAD.U32 R4, RZ, RZ, UR6 ;  /* 0x00000006ff047e24 */ /* 0x002fe4000f8e00ff */
[----:B------:R-:W1:Y:S01]  /*12510*/  LDC.64 R2, c[0x4][R2] ;  /* 0x0100000002027b82 */ /* 0x000e620000000a00 */
[----:B0-----:R-:W-:Y:S02]  /*12520*/  IMAD.U32 R5, RZ, RZ, UR7 ;  /* 0x00000007ff057e24 */ /* 0x001fe4000f8e00ff */
[----:B------:R-:W-:Y:S02]  /*12530*/  IMAD.U32 R6, RZ, RZ, UR8 ;  /* 0x00000008ff067e24 */ /* 0x000fe4000f8e00ff */
[----:B------:R-:W-:-:S02]  /*12540*/  IMAD.U32 R7, RZ, RZ, UR9 ;  /* 0x00000009ff077e24 */ /* 0x000fc4000f8e00ff */
[----:B--2---:R-:W-:Y:S02]  /*12550*/  IMAD.U32 R10, RZ, RZ, UR4 ;  /* 0x00000004ff0a7e24 */ /* 0x004fe4000f8e00ff */
[----:B------:R-:W-:Y:S02]  /*12560*/  IMAD.U32 R11, RZ, RZ, UR5 ;  /* 0x00000005ff0b7e24 */ /* 0x000fe4000f8e00ff */
[----:B------:R-:W-:Y:S02]  /*12570*/  IMAD.MOV.U32 R8, RZ, RZ, 0x70 ;  /* 0x00000070ff087424 */ /* 0x000fe400078e00ff */
[----:B------:R-:W-:Y:S02]  /*12580*/  IMAD.MOV.U32 R12, RZ, RZ, 0x1 ;  /* 0x00000001ff0c7424 */ /* 0x000fe400078e00ff */
[----:B------:R-:W-:-:S07]  /*12590*/  IMAD.MOV.U32 R13, RZ, RZ, RZ ;  /* 0x000000ffff0d7224 */ /* 0x000fce00078e00ff */
[----:B------:R-:W-:-:S07]  /*125a0*/  LEPC R20, `(.L_x_1258) ;  /* 0x000000001014794e */ /* 0x000fce0000000000 */
[----:B-1----:R-:W-:Y:S05]  /*125b0*/  CALL.ABS.NOINC R2 ;  /* 0x0000000002007343 */ /* 0x002fea0003c00000 */
.L_x_1258:
[----:B------:R-:W-:Y:S05]  /*125c0*/  BSYNC B6 ;  /* 0x0000000000067941 */ /* 0x000fea0003800000 */
.L_x_1257:
        /* <DEDUP_REMOVED lines=9> */
[----:B-1----:R-:W-:Y:S02]  /*12660*/  IMAD.U32 R4, RZ, RZ, UR6 ;  /* 0x00000006ff047e24 */ /* 0x002fe4000f8e00ff */
[----:B0-----:R-:W-:Y:S02]  /*12670*/  IMAD.U32 R5, RZ, RZ, UR7 ;  /* 0x00000007ff057e24 */ /* 0x001fe4000f8e00ff */
[----:B------:R-:W-:Y:S02]  /*12680*/  IMAD.U32 R6, RZ, RZ, UR8 ;  /* 0x00000008ff067e24 */ /* 0x000fe4000f8e00ff */
[----:B------:R-:W-:-:S02]  /*12690*/  IMAD.U32 R7, RZ, RZ, UR9 ;  /* 0x00000009ff077e24 */ /* 0x000fc4000f8e00ff */
[----:B--2---:R-:W-:Y:S02]  /*126a0*/  IMAD.U32 R10, RZ, RZ, UR4 ;  /* 0x00000004ff0a7e24 */ /* 0x004fe4000f8e00ff */
[----:B------:R-:W-:Y:S02]  /*126b0*/  IMAD.U32 R11, RZ, RZ, UR5 ;  /* 0x00000005ff0b7e24 */ /* 0x000fe4000f8e00ff */
[----:B------:R-:W-:Y:S02]  /*126c0*/  IMAD.MOV.U32 R8, RZ, RZ, 0x70 ;  /* 0x00000070ff087424 */ /* 0x000fe400078e00ff */
[----:B------:R-:W-:Y:S02]  /*126d0*/  IMAD.MOV.U32 R12, RZ, RZ, 0x1 ;  /* 0x00000001ff0c7424 */ /* 0x000fe400078e00ff */
[----:B---3--:R-:W-:-:S07]  /*126e0*/  IMAD.MOV.U32 R13, RZ, RZ, RZ ;  /* 0x000000ffff0d7224 */ /* 0x008fce00078e00ff */
[----:B------:R-:W-:-:S07]  /*126f0*/  LEPC R20, `(.L_x_1261) ;  /* 0x000000001014794e */ /* 0x000fce0000000000 */
[----:B----4-:R-:W-:Y:S05]  /*12700*/  CALL.ABS.NOINC R2 ;  /* 0x0000000002007343 */ /* 0x010fea0003c00000 */
.L_x_1261:
        /* <DEDUP_REMOVED lines=15> */
.L_x_1260:
[----:B------:R-:W-:Y:S05]  /*12800*/  BSYNC B6 ;  /* 0x0000000000067941 */ /* 0x000fea0003800000 */
.L_x_1259:
[----:B------:R-:W3:Y:S01]  /*12810*/  LDL R0, [R1+0xc] ;  /* 0x00000c0001007983 */ /* 0x000ee20000100800 */
[----:B------:R-:W-:Y:S02]  /*12820*/  ULDC.64 UR4, c[0x0][0x9f8] ;  /* 0x00027e0000047ab9 */ /* 0x000fe40000000a00 */
[----:B------:R-:W-:Y:S01]  /*12830*/  ISETP.NE.U32.AND P0, PT, RZ, UR4, PT ;  /* 0x00000004ff007c0c */ /* 0x000fe2000bf05070 */
[----:B------:R-:W4:Y:S01]  /*12840*/  LDL R17, [R1+0x3c] ;  /* 0x00003c0001117983 */ /* 0x000f220000100800 */
[----:B------:R-:W-:Y:S02]  /*12850*/  ULDC.64 UR6, c[0x0][0x208] ;  /* 0x0000820000067ab9 */ /* 0x000fe40000000a00 */
[----:B------:R-:W-:Y:S01]  /*12860*/  ISETP.NE.AND.EX P0, PT, RZ, UR5, PT, P0 ;  /* 0x00000005ff007c0c */ /* 0x000fe2000bf05300 */
[----:B------:R-:W-:-:S12]  /*12870*/  ULDC.64 UR4, c[0x0][0xa08] ;  /* 0x0002820000047ab9 */ /* 0x000fd80000000a00 */
[----:B------:R-:W5:Y:S01]  /*12880*/  @P0 LDC.64 R2, c[0x0][0x9f8] ;  /* 0x00027e00ff020b82 */ /* 0x000f620000000a00 */
[----:B---3--:R-:W-:Y:S02]  /*12890*/  IMAD.MOV.U32 R7, RZ, RZ, R0 ;  /* 0x000000ffff077224 */ /* 0x008fe400078e0000 */
[----:B-----5:R-:W-:-:S05]  /*128a0*/  @P0 IMAD.WIDE R2, R0, 0x4, R2 ;  /* 0x0000000400020825 */ /* 0x020fca00078e0202 */
[----:B------:R3:W0:Y:S01]  /*128b0*/  @P0 LDG.E R7, desc[UR6][R2.64] ;  /* 0x0000000602070981 */ /* 0x000622000c1e1900 */
[----:B----4-:R-:W-:Y:S01]  /*128c0*/  VIADD R0, R17, 0xffffffff ;  /* 0xffffffff11007836 */ /* 0x010fe20000000000 */
[----:B---3--:R-:W3:Y:S02]  /*128d0*/  LDC.64 R2, c[0x0][0x418] ;  /* 0x00010600ff027b82 */ /* 0x008ee40000000a00 */
[----:B---3--:R-:W-:Y:S01]  /*128e0*/  LOP3.LUT P0, RZ, R2, UR4, RZ, 0xfc, !PT ;  /* 0x0000000402ff7c12 */ /* 0x008fe2000f80fcff */
[----:B------:R-:W-:-:S03]  /*128f0*/  UMOV UR4, 0xffffffff ;  /* 0xffffffff00047882 */ /* 0x000fc60000000000 */
[----:B------:R-:W-:Y:S02]  /*12900*/  LOP3.LUT P0, RZ, R3, UR5, RZ, 0xfc, P0 ;  /* 0x0000000503ff7c12 */ /* 0x000fe4000800fcff */
[----:B0-----:R-:W-:Y:S01]  /*12910*/  SHF.R.S32.HI R8, RZ, 0x1f, R7 ;  /* 0x0000001fff087819 */ /* 0x001fe20000011407 */
[----:B------:R0:W-:Y:S01]  /*12920*/  STL [R1+0x8], R7 ;  /* 0x0000080701007387 */ /* 0x0001e20000100800 */
[----:B------:R-:W-:-:S03]  /*12930*/  SEL R17, R7, RZ, !P0 ;  /* 0x000000ff07117207 */ /* 0x000fc60004000000 */
[----:B------:R0:W-:Y:S01]  /*12940*/  STL [R1+0x1c], R8 ;  /* 0x00001c0801007387 */ /* 0x0001e20000100800 */
[----:B------:R-:W-:Y:S05]  /*12950*/  BRA.DIV UR4, `(.L_x_1262) ;  /* 0x00000056041c7947 */ /* 0x000fea000b800000 */
[----:B-1----:R-:W1:Y:S02]  /*12960*/  S2R R4, SR_TID.X ;  /* 0x0000000000047919 */ /* 0x002e640000002100 */
[----:B-1----:R-:W-:-:S04]  /*12970*/  SHF.R.U32.HI R4, RZ, 0x5, R4 ;  /* 0x00000005ff047819 */ /* 0x002fc80000011604 */
[----:B------:R-:W-:-:S05]  /*12980*/  LOP3.LUT R4, R4, 0x3, RZ, 0xc0, !PT ;  /* 0x0000000304047812 */ /* 0x000fca00078ec0ff */
[----:B------:R1:W3:Y:S02]  /*12990*/  SHFL.IDX PT, R14, R4, RZ, 0x1f ;  /* 0x00001fff040e7589 */ /* 0x0002e400000e0000 */
.L_x_1368:
[----:B-1----:R-:W4:Y:S01]  /*129a0*/  LDL.LU R4, [R1+0x18] ;  /* 0x0000180001047983 */ /* 0x002f220000300800 */
[----:B------:R-:W-:Y:S02]  /*129b0*/  PLOP3.LUT P1, PT, PT, PT, PT, 0x8, 0x0 ;  /* 0x000000000000781c */ /* 0x000fe40003f2e170 */
[----:B---3--:R-:W-:Y:S01]  /*129c0*/  ISETP.NE.AND P0, PT, R14, RZ, PT ;  /* 0x000000ff0e00720c */ /* 0x008fe20003f05270 */
[----:B------:R1:W-:Y:S01]  /*129d0*/  STL [R1+0x4], R0 ;  /* 0x0000040001007387 */ /* 0x0003e20000100800 */
[----:B----4-:R-:W-:-:S09]  /*129e0*/  LOP3.LUT R4, R4, 0xfffffffe, RZ, 0xc0, !PT ;  /* 0xfffffffe04047812 */ /* 0x010fd200078ec0ff */
[----:B------:R-:W-:-:S05]  /*129f0*/  @P1 LOP3.LUT R4, R4, 0x1, RZ, 0xfc, !PT ;  /* 0x0000000104041812 */ /* 0x000fca00078efcff */
[----:B------:R1:W-:Y:S01]  /*12a00*/  STL [R1+0x18], R4 ;  /* 0x0000180401007387 */ /* 0x0003e20000100800 */
[----:B------:R-:W-:Y:S05]  /*12a10*/  @P0 BRA `(.L_x_1263) ;  /* 0x00000004003c0947 */ /* 0x000fea0003800000 */
[----:B------:R-:W-:-:S03]  /*12a20*/  UMOV UR4, 0xffffffff ;  /* 0xffffffff00047882 */ /* 0x000fc60000000000 */
[----:B------:R-:W-:Y:S05]  /*12a30*/  BRA.DIV UR4, `(.L_x_1264) ;  /* 0x0000005604187947 */ /* 0x000fea000b800000 */
[----:B------:R-:W-:-:S13]  /*12a40*/  ELECT P6, URZ, PT ;  /* 0x00000000003f782f */ /* 0x000fda00038c0000 */
.L_x_1371:
[----:B------:R-:W-:Y:S05]  /*12a50*/  @!P6 BRA `(.L_x_1263) ;  /* 0x00000004002ce947 */ /* 0x000fea0003800000 */
[----:B------:R-:W-:-:S04]  /*12a60*/  ISETP.NE.U32.AND P0, PT, R2, RZ, PT ;  /* 0x000000ff0200720c */ /* 0x000fc80003f05070 */
[----:B------:R-:W-:-:S13]  /*12a70*/  ISETP.NE.AND.EX P0, PT, R3, RZ, PT, P0 ;  /* 0x000000ff0300720c */ /* 0x000fda0003f05300 */
[----:B------:R-:W-:Y:S05]  /*12a80*/  @!P0 BRA `(.L_x_1265) ;  /* 0x0000000000548947 */ /* 0x000fea0003800000 */
[----:B------:R-:W3:Y:S01]  /*12a90*/  LDC R6, c[0x0][0x43c] ;  /* 0x00010f00ff067b82 */ /* 0x000ee20000000800 */
[----:B------:R-:W-:Y:S01]  /*12aa0*/  IMAD.MOV.U32 R9, RZ, RZ, R0 ;  /* 0x000000ffff097224 */ /* 0x000fe200078e0000 */
[----:B------:R-:W-:Y:S01]  /*12ab0*/  ULDC.64 UR4, c[0x0][0x428] ;  /* 0x00010a0000047ab9 */ /* 0x000fe20000000a00 */
[----:B------:R-:W-:Y:S02]  /*12ac0*/  ULDC.64 UR6, c[0x0][0x208] ;  /* 0x0000820000067ab9 */ /* 0x000fe40000000a00 */
[----:B-1----:R-:W-:Y:S01]  /*12ad0*/  IMAD.MOV.U32 R0, RZ, RZ, R9 ;  /* 0x000000ffff007224 */ /* 0x002fe200078e0009 */
[----:B---3--:R-:W-:-:S13]  /*12ae0*/  ISETP.NE.AND P0, PT, R6, 0x1, PT ;  /* 0x000000010600780c */ /* 0x008fda0003f05270 */
        /* <DEDUP_REMOVED lines=15> */
.L_x_1265:
[----:B---3--:R-:W3:Y:S01]  /*12be0*/  LDL R2, [R1+0x10] ;  /* 0x0000100001027983 */ /* 0x008ee20000100800 */
[----:B-1----:R-:W-:Y:S01]  /*12bf0*/  IMAD R0, R19, 0x8, R18 ;  /* 0x0000000813007824 */ /* 0x002fe200078e0212 */
[----:B---3--:R-:W-:-:S04]  /*12c00*/  SHF.L.U32 R2, R2, 0x1f, RZ ;  /* 0x0000001f02027819 */ /* 0x008fc800000006ff */
[----:B------:R-:W1:Y:S02]  /*12c10*/  SYNCS.PHASECHK.TRANS64.TRYWAIT P0, [R0+URZ+0x2a840], R2 ;  /* 0x02a84002000075a7 */ /* 0x000e64000800017f */
[----:B-1----:R-:W-:Y:S05]  /*12c20*/  @!P0 BRA `(.L_x_1266) ;  /* 0x0000005000bc8947 */ /* 0x002fea0003800000 */
.L_x_1372:
[----:B------:R-:W3:Y:S02]  /*12c30*/  S2R R3, SR_TID.X ;  /* 0x0000000000037919 */ /* 0x000ee40000002100 */
[----:B---3--:R-:W-:-:S04]  /*12c40*/  LOP3.LUT R3, R3, 0x7f, RZ, 0xc0, !PT ;  /* 0x0000007f03037812 */ /* 0x008fc800078ec0ff */
[----:B------:R-:W-:-:S13]  /*12c50*/  ISETP.NE.AND P0, PT, R3, RZ, PT ;  /* 0x000000ff0300720c */ /* 0x000fda0003f05270 */
        /* <DEDUP_REMOVED lines=8> */
.L_x_1267:
[----:B------:R-:W3:Y:S04]  /*12ce0*/  LDL R4, [R1+0x4] ;  /* 0x0000040001047983 */ /* 0x000ee80000100800 */
[----:B------:R-:W4:Y:S04]  /*12cf0*/  LDL R3, [R1+0x14] ;  /* 0x0000140001037983 */ /* 0x000f280000100800 */
[----:B-1----:R-:W2:Y:S01]  /*12d00*/  LDL.LU R2, [R1+0x18] ;  /* 0x0000180001027983 */ /* 0x002ea20000300800 */
        /* <DEDUP_REMOVED lines=21> */
[----:B------:R-:W-:Y:S01]  /*12e60*/  UIMAD UR11, UR11, 0x60, UR5 ;  /* 0x000000600b0b78a4 */ /* 0x000fe2000f8e0205 */
        /* <DEDUP_REMOVED lines=9> */
[----:B---3--:R-:W-:Y:S01]  /*12f00*/  NOP ;  /* 0x0000000000007918 */ /* 0x008fe20000000000 */
.L_x_1263:
[----:B------:R-:W1:Y:S01]  /*12f10*/  LDL.LU R3, [R1+0x30] ;  /* 0x0000300001037983 */ /* 0x000e620000300800 */
[----:B------:R-:W-:Y:S05]  /*12f20*/  WARPSYNC.ALL ;  /* 0x0000000000007948 */ /* 0x000fea0003800000 */
[----:B------:R-:W-:Y:S01]  /*12f30*/  ULDC.64 UR4, c[0x0][0x298] ;  /* 0x0000a60000047ab9 */ /* 0x000fe20000000a00 */
[----:B------:R-:W-:Y:S01]  /*12f40*/  BSSY B6, `(.L_x_1268) ;  /* 0x000001c000067945 */ /* 0x000fe20003800000 */
[----:B------:R-:W-:Y:S01]  /*12f50*/  BAR.SYNC.DEFER_BLOCKING 0x8, 0x180 ;  /* 0x0206000000007b1d */ /* 0x000fe20000010000 */
[----:B-1----:R-:W-:Y:S01]  /*12f60*/  SHF.R.S32.HI R0, RZ, 0x1f, R3 ;  /* 0x0000001fff007819 */ /* 0x002fe20000011403 */
[----:B------:R-:W-:-:S04]  /*12f70*/  IMAD.WIDE.U32 R4, R3, UR4, RZ ;  /* 0x0000000403047c25 */ /* 0x000fc8000f8e00ff */
[----:B------:R-:W-:Y:S01]  /*12f80*/  IMAD R2, R0, UR4, RZ ;  /* 0x0000000400027c24 */ /* 0x000fe2000f8e02ff */
[----:B------:R1:W-:Y:S01]  /*12f90*/  STL.64 [R1+0x48], R4 ;  /* 0x0000480401007387 */ /* 0x0003e20000100a00 */
[----:B------:R-:W-:Y:S02]  /*12fa0*/  VIADD R0, R18, 0xc400 ;  /* 0x0000c40012007836 */ /* 0x000fe40000000000 */
[----:B------:R-:W-:-:S03]  /*12fb0*/  IMAD R2, R3, UR5, R2 ;  /* 0x0000000503027c24 */ /* 0x000fc6000f8e0202 */
[----:B------:R-:W-:Y:S01]  /*12fc0*/  LOP3.LUT P0, RZ, R0, 0x3ff, RZ, 0xc0, !PT ;  /* 0x000003ff00ff7812 */ /* 0x000fe2000780c0ff */
[----:B------:R-:W-:-:S05]  /*12fd0*/  IMAD.IADD R0, R5, 0x1, R2 ;  /* 0x0000000105007824 */ /* 0x000fca00078e0202 */
[----:B------:R1:W-:Y:S07]  /*12fe0*/  STL [R1+0x30], R0 ;  /* 0x0000300001007387 */ /* 0x0003ee0000100800 */
[----:B------:R-:W-:Y:S05]  /*12ff0*/  @!P0 BRA `(.L_x_1269) ;  /* 0x0000000000408947 */ /* 0x000fea0003800000 */
[----:B------:R-:W-:Y:S01]  /*13000*/  MOV R2, 0x0 ;  /* 0x0000000000027802 */ /* 0x000fe20000000f00 */
[----:B------:R-:W-:Y:S01]  /*13010*/  ULDC.64 UR6, c[0x4][0xb8] ;  /* 0x01002e0000067ab9 */ /* 0x000fe20000000a00 */
[----:B------:R-:W-:Y:S01]  /*13020*/  ULDC.64 UR8, c[0x4][0xc0] ;  /* 0x0100300000087ab9 */ /* 0x000fe20000000a00 */
[----:B------:R-:W-:Y:S01]  /*13030*/  ULDC.64 UR4, c[0x4][0x20] ;  /* 0x0100080000047ab9 */ /* 0x000fe20000000a00 */
[----:B-1----:R-:W-:Y:S02]  /*13040*/  IMAD.U32 R4, RZ, RZ, UR6 ;  /* 0x00000006ff047e24 */ /* 0x002fe4000f8e00ff */
[----:B------:R-:W1:Y:S01]  /*13050*/  LDC.64 R2, c[0x4][R2] ;  /* 0x0100000002027b82 */ /* 0x000e620000000a00 */
[----:B------:R-:W-:Y:S02]  /*13060*/  IMAD.U32 R5, RZ, RZ, UR7 ;  /* 0x00000007ff057e24 */ /* 0x000fe4000f8e00ff */
[----:B------:R-:W-:Y:S02]  /*13070*/  IMAD.U32 R6, RZ, RZ, UR8 ;  /* 0x00000008ff067e24 */ /* 0x000fe4000f8e00ff */
[----:B0-----:R-:W-:-:S02]  /*13080*/  IMAD.U32 R7, RZ, RZ, UR9 ;  /* 0x00000009ff077e24 */ /* 0x001fc4000f8e00ff */
[----:B--2---:R-:W-:Y:S02]  /*13090*/  IMAD.U32 R10, RZ, RZ, UR4 ;  /* 0x00000004ff0a7e24 */ /* 0x004fe4000f8e00ff */
[----:B------:R-:W-:Y:S02]  /*130a0*/  IMAD.U32 R11, RZ, RZ, UR5 ;  /* 0x00000005ff0b7e24 */ /* 0x000fe4000f8e00ff */
[----:B------:R-:W-:Y:S02]  /*130b0*/  IMAD.MOV.U32 R8, RZ, RZ, 0x70 ;  /* 0x00000070ff087424 */ /* 0x000fe400078e00ff */
[----:B------:R-:W-:Y:S02]  /*130c0*/  IMAD.MOV.U32 R12, RZ, RZ, 0x1 ;  /* 0x00000001ff0c7424 */ /* 0x000fe400078e00ff */
[----:B------:R-:W-:-:S07]  /*130d0*/  IMAD.MOV.U32 R13, RZ, RZ, RZ ;  /* 0x000000ffff0d7224 */ /* 0x000fce00078e00ff */
[----:B------:R-:W-:-:S07]  /*130e0*/  LEPC R20, `(.L_x_1269) ;  /* 0x000000001014794e */ /* 0x000fce0000000000 */
[----:B-1----:R-:W-:Y:S05]  /*130f0*/  CALL.ABS.NOINC R2 ;  /* 0x0000000002007343 */ /* 0x002fea0003c00000 */
.L_x_1269:
[----:B------:R-:W-:Y:S05]  /*13100*/  BSYNC B6 ;  /* 0x0000000000067941 */ /* 0x000fea0003800000 */
.L_x_1268:
[----:B-1----:R-:W3:Y:S01]  /*13110*/  LDL.LU R0, [R1+0x30] ;  /* 0x0000300001007983 */ /* 0x002ee20000300800 */
[----:B------:R-:W-:Y:S01]  /*13120*/  ULDC.64 UR6, c[0x0][0xa00] ;  /* 0x0002800000067ab9 */ /* 0x000fe20000000a00 */
[----:B0-----:R-:W0:Y:S01]  /*13130*/  LDC R7, c[0x0][0x448] ;  /* 0x00011200ff077b82 */ /* 0x001e220000000800 */
[----:B------:R-:W-:Y:S01]  /*13140*/  ULDC.64 UR4, c[0x0][0x2d8] ;  /* 0x0000b60000047ab9 */ /* 0x000fe20000000a00 */
[----:B------:R-:W3:Y:S04]  /*13150*/  LDL.LU.64 R2, [R1+0x48] ;  /* 0x0000480001027983 */ /* 0x000ee80000300a00 */
[----:B------:R-:W4:Y:S04]  /*13160*/  LDL R5, [R1+0xc] ;  /* 0x00000c0001057983 */ /* 0x000f280000100800 */
[----:B------:R-:W4:Y:S01]  /*13170*/  LDL R9, [R1+0x28] ;  /* 0x0000280001097983 */ /* 0x000f220000100800 */
[----:B------:R-:W-:-:S04]  /*13180*/  ISETP.NE.U32.AND P0, PT, RZ, UR6, PT ;  /* 0x00000006ff007c0c */ /* 0x000fc8000bf05070 */
[----:B------:R-:W-:Y:S01]  /*13190*/  ISETP.NE.AND.EX P0, PT, RZ, UR7, PT, P0 ;  /* 0x00000007ff007c0c */ /* 0x000fe2000bf05300 */
[----:B------:R-:W1:Y:S01]  /*131a0*/  S2R R8, SR_TID.X ;  /* 0x0000000000087919 */ /* 0x000e620000002100 */
[----:B------:R-:W-:Y:S01]  /*131b0*/  ULDC.64 UR6, c[0x0][0x280] ;  /* 0x0000a00000067ab9 */ /* 0x000fe20000000a00 */
[----:B--2---:R-:W2:Y:S01]  /*131c0*/  S2R R10, SR_TID.X ;  /* 0x00000000000a7919 */ /* 0x004ea20000002100 */
[----:B-1----:R-:W-:Y:S02]  /*131d0*/  IMAD.SHL.U32 R8, R8, 0x10, RZ ;  /* 0x0000001008087824 */ /* 0x002fe400078e00ff */
[----:B--2---:R-:W-:-:S05]  /*131e0*/  IMAD.SHL.U32 R10, R10, 0x8, RZ ;  /* 0x000000080a0a7824 */ /* 0x004fca00078e00ff */
[----:B------:R-:W-:-:S04]  /*131f0*/  LOP3.LUT R10, R10, 0x38, RZ, 0xc0, !PT ;  /* 0x000000380a0a7812 */ /* 0x000fc800078ec0ff */
[C---:B------:R-:W-:Y:S02]  /*13200*/  LOP3.LUT R11, R10.reuse, 0x40, RZ, 0xfc, !PT ;  /* 0x000000400a0b7812 */ /* 0x040fe400078efcff */
[----:B------:R-:W-:Y:S01]  /*13210*/  LOP3.LUT R10, R10, 0x80, RZ, 0xfc, !PT ;  /* 0x000000800a0a7812 */ /* 0x000fe200078efcff */
[----:B---3--:R-:W-:Y:S01]  /*13220*/  IMAD.MOV.U32 R3, RZ, RZ, R0 ;  /* 0x000000ffff037224 */ /* 0x008fe200078e0000 */
[----:B----4-:R-:W-:-:S04]  /*13230*/  SHF.R.S32.HI R0, RZ, 0x1f, R5 ;  /* 0x0000001fff007819 */ /* 0x010fc80000011405 */
[----:B------:R-:W-:Y:S02]  /*13240*/  SEL R4, R0, RZ, !P0 ;  /* 0x000000ff00047207 */ /* 0x000fe40004000000 */
[----:B------:R-:W-:Y:S02]  /*13250*/  SEL R0, R5, RZ, !P0 ;  /* 0x000000ff05007207 */ /* 0x000fe40004000000 */
[----:B------:R-:W1:Y:S01]  /*13260*/  S2R R5, SR_TID.X ;  /* 0x0000000000057919 */ /* 0x000e620000002100 */
[----:B0-----:R-:W-:Y:S01]  /*13270*/  ISETP.NE.AND P0, PT, R7, 0x1, PT ;  /* 0x000000010700780c */ /* 0x001fe20003f05270 */
[----:B------:R-:W-:-:S04]  /*13280*/  IMAD.WIDE.U32 R2, R16, UR4, R2 ;  /* 0x0000000410027c25 */ /* 0x000fc8000f8e0002 */
[----:B------:R-:W-:Y:S01]  /*13290*/  IMAD R3, R16, UR5, R3 ;  /* 0x0000000510037c24 */ /* 0x000fe2000f8e0203 */
[----:B------:R-:W-:-:S07]  /*132a0*/  ULDC.64 UR4, c[0x0][0x2e0] ;  /* 0x0000b80000047ab9 */ /* 0x000fce0000000a00 */
[----:B------:R-:W0:Y:S01]  /*132b0*/  @P0 LDC R6, c[0x0][0x450] ;  /* 0x00011400ff060b82 */ /* 0x000e220000000800 */
[----:B-1----:R-:W-:-:S04]  /*132c0*/  LOP3.LUT R5, R5, 0x7f, RZ, 0xc0, !PT ;  /* 0x0000007f05057812 */ /* 0x002fc800078ec0ff */
[----:B------:R-:W-:-:S04]  /*132d0*/  SHF.R.U32.HI R5, RZ, 0x3, R5 ;  /* 0x00000003ff057819 */ /* 0x000fc80000011605 */
[----:B------:R-:W-:Y:S02]  /*132e0*/  LOP3.LUT R8, R5, 0x70, R8, 0xf8, !PT ;  /* 0x0000007005087812 */ /* 0x000fe400078ef808 */
[----:B------:R-:W1:Y:S01]  /*132f0*/  @P0 LDC R5, c[0x0][0x44c] ;  /* 0x00011300ff050b82 */ /* 0x000e620000000800 */
[----:B------:R-:W-:Y:S02]  /*13300*/  IMAD R4, R4, UR4, RZ ;  /* 0x0000000404047c24 */ /* 0x000fe4000f8e02ff */
[----:B------:R-:W-:-:S04]  /*13310*/  IMAD.WIDE.U32 R2, R0, UR4, R2 ;  /* 0x0000000400027c25 */ /* 0x000fc8000f8e0002 */
[----:B------:R-:W-:Y:S01]  /*13320*/  IMAD R0, R0, UR5, R4 ;  /* 0x0000000500007c24 */ /* 0x000fe2000f8e0204 */
[----:B------:R-:W-:Y:S01]  /*13330*/  ULDC.64 UR4, c[0x0][0x2d0] ;  /* 0x0000b40000047ab9 */ /* 0x000fe20000000a00 */
[----:B------:R-:W-:Y:S02]  /*13340*/  IMAD.IADD R4, R8, 0x1, R9 ;  /* 0x0000000108047824 */ /* 0x000fe400078e0209 */
[----:B------:R-:W-:Y:S02]  /*13350*/  IMAD.IADD R3, R3, 0x1, R0 ;  /* 0x0000000103037824 */ /* 0x000fe400078e0200 */
[----:B------:R-:W-:Y:S02]  /*13360*/  IMAD.MOV.U32 R0, RZ, RZ, R4 ;  /* 0x000000ffff007224 */ /* 0x000fe400078e0004 */
[----:B-1----:R-:W-:-:S05]  /*13370*/  @P0 IMAD.HI.U32 R5, R4, R5, RZ ;  /* 0x0000000504050227 */ /* 0x002fca00078e00ff */
[----:B0-----:R-:W-:-:S05]  /*13380*/  @P0 SHF.R.U32.HI R0, RZ, R6, R5 ;  /* 0x00000006ff000219 */ /* 0x001fca0000011605 */
        /* <DEDUP_REMOVED lines=14> */
[----:B------:R-:W1:Y:S01]  /*13470*/  S2R R8, SR_TID.X ;  /* 0x0000000000087919 */ /* 0x000e620000002100 */
[----:B------:R-:W-:Y:S01]  /*13480*/  IMAD R0, R4, UR5, R0 ;  /* 0x0000000504007c24 */ /* 0x000fe2000f8e0200 */
[----:B------:R-:W-:-:S03]  /*13490*/  LEA R4, P3, R2, UR6, 0x1 ;  /* 0x0000000602047c11 */ /* 0x000fc6000f8608ff */
[----:B------:R-:W-:Y:S01]  /*134a0*/  IMAD.IADD R0, R3, 0x1, R0 ;  /* 0x0000000103007824 */ /* 0x000fe200078e0200 */
[----:B------:R-:W-:-:S04]  /*134b0*/  ISETP.GE.AND P1, PT, R11, UR4, PT ;  /* 0x000000040b007c0c */ /* 0x000fc8000bf26270 */
[----:B------:R-:W-:Y:S01]  /*134c0*/  LEA.HI.X R3, R2, UR7, R0, 0x1, P3 ;  /* 0x0000000702037c11 */ /* 0x000fe200098f0c00 */
[----:B-1----:R-:W-:-:S05]  /*134d0*/  IMAD.SHL.U32 R8, R8, 0x8, RZ ;  /* 0x0000000808087824 */ /* 0x002fca00078e00ff */
[----:B------:R-:W-:-:S04]  /*134e0*/  LOP3.LUT R8, R8, 0x38, RZ, 0xc0, !PT ;  /* 0x0000003808087812 */ /* 0x000fc800078ec0ff */
[----:B------:R-:W-:Y:S01]  /*134f0*/  ISETP.GE.AND P2, PT, R8, UR4, PT ;  /* 0x0000000408007c0c */ /* 0x000fe2000bf46270 */
[----:B------:R-:W-:-:S03]  /*13500*/  UMOV UR4, 0xffffffff ;  /* 0xffffffff00047882 */ /* 0x000fc60000000000 */
[----:B0-----:R-:W-:Y:S09]  /*13510*/  BRA.DIV UR4, `(.L_x_1270) ;  /* 0x0000004a04947947 */ /* 0x001ff2000b800000 */
[----:B------:R-:W0:Y:S01]  /*13520*/  S2R R6, SR_TID.X ;  /* 0x0000000000067919 */ /* 0x000e220000002100 */
[----:B------:R-:W2:Y:S01]  /*13530*/  LDL.LU R9, [R1+0x28] ;  /* 0x0000280001097983 */ /* 0x000ea20000300800 */
[----:B0-----:R-:W-:-:S04]  /*13540*/  LOP3.LUT R6, R6, 0x7f, RZ, 0xc0, !PT ;  /* 0x0000007f06067812 */ /* 0x001fc800078ec0ff */
[----:B------:R-:W-:Y:S02]  /*13550*/  SHF.R.U32.HI R8, RZ, 0x3, R6 ;  /* 0x00000003ff087819 */ /* 0x000fe40000011606 */
[----:B------:R-:W3:Y:S01]  /*13560*/  LDL.LU R6, [R1+0x2c] ;  /* 0x00002c0001067983 */ /* 0x000ee20000300800 */
[----:B------:R-:W0:Y:S01]  /*13570*/  S2R R11, SR_TID.X ;  /* 0x00000000000b7919 */ /* 0x000e220000002100 */
[----:B------:R-:W-:Y:S01]  /*13580*/  ULDC.64 UR4, c[0x0][0x208] ;  /* 0x0000820000047ab9 */ /* 0x000fe20000000a00 */
[----:B0-----:R-:W-:-:S05]  /*13590*/  IMAD.SHL.U32 R11, R11, 0x8, RZ ;  /* 0x000000080b0b7824 */ /* 0x001fca00078e00ff */
[----:B------:R-:W-:Y:S01]  /*135a0*/  LOP3.LUT R11, R11, 0x38, RZ, 0xc0, !PT ;  /* 0x000000380b0b7812 */ /* 0x000fe200078ec0ff */
[----:B--2---:R-:W-:-:S04]  /*135b0*/  IMAD.IADD R0, R8, 0x1, R9 ;  /* 0x0000000108007824 */ /* 0x004fc800078e0209 */
[----:B------:R-:W-:Y:S01]  /*135c0*/  VIADD R5, R0, 0x10 ;  /* 0x0000001000057836 */ /* 0x000fe20000000000 */
[----:B------:R-:W-:Y:S01]  /*135d0*/  SHFL.IDX PT, R9, R3, 0x1, 0x181f ;  /* 0x00381f0003097f89 */ /* 0x000fe200000e0000 */
[----:B---3--:R-:W-:-:S03]  /*135e0*/  IMAD R2, R6, R7, RZ ;  /* 0x0000000706027224 */ /* 0x008fc600078e02ff */
[----:B------:R-:W0:Y:S04]  /*135f0*/  SHFL.IDX PT, R7, R4, RZ, 0x181f ;  /* 0x00181fff04077589 */ /* 0x000e2800000e0000 */
[----:B------:R-:W1:Y:S01]  /*13600*/  SHFL.IDX PT, R6, R3, RZ, 0x181f ;  /* 0x00181fff03067589 */ /* 0x000e6200000e0000 */
[-C--:B------:R-:W-:Y:S02]  /*13610*/  ISETP.GE.AND P4, PT, R0, R2.reuse, PT ;  /* 0x000000020000720c */ /* 0x080fe40003f86270 */
[----:B------:R-:W-:Y:S02]  /*13620*/  ISETP.GE.AND P3, PT, R5, R2, PT ;  /* 0x000000020500720c */ /* 0x000fe40003f66270 */
[----:B------:R-:W2:Y:S09]  /*13630*/  SHFL.IDX PT, R5, R4, 0x1, 0x181f ;  /* 0x00381f0004057f89 */ /* 0x000eb200000e0000 */
[----:B0-----:R-:W-:-:S05]  /*13640*/  @!P4 LEA R7, P5, R11, R7, 0x1 ;  /* 0x000000070b07c211 */ /* 0x001fca00078a08ff */
[----:B-1----:R-:W-:-:S05]  /*13650*/  @!P4 IMAD.X R6, RZ, RZ, R6, P5 ;  /* 0x000000ffff06c224 */ /* 0x002fca00028e0606 */
[----:B------:R-:W-:-:S04]  /*13660*/  @!P4 LOP3.LUT R7, R7, R6, RZ, 0x3c, !PT ;  /* 0x000000060707c212 */ /* 0x000fc800078e3cff */
[----:B------:R-:W-:Y:S02]  /*13670*/  @!P4 LOP3.LUT R6, R7, R6, RZ, 0x3c, !PT ;  /* 0x000000060706c212 */ /* 0x000fe400078e3cff */
[----:B--2---:R-:W-:Y:S02]  /*13680*/  @!P3 LEA R8, P5, R11, R5, 0x1 ;  /* 0x000000050b08b211 */ /* 0x004fe400078a08ff */
        /* <DEDUP_REMOVED lines=62> */
[----:B------:R0:W1:Y:S04]  /*13a70*/  SHFL.IDX PT, R5, R3, 0x7, 0x181f ;  /* 0x00f81f0003057f89 */ /* 0x00006800000e0000 */
[----:B------:R0:W-:Y:S04]  /*13a80*/  @!P4 LDGSTS.E.BYPASS.LTC128B.128 [R10+0xf400], desc[UR4][R6.64], !P2 ;  /* 0x0f400000060acfae */ /* 0x0001e8000d101d44 */
[----:B------:R0:W-:Y:S04]  /*13a90*/  @!P4 LDGSTS.E.BYPASS.LTC128B.128 [R10+0x13400], desc[UR4][R6.64+0x80], !P1 ;  /* 0x13400080060acfae */ /* 0x0001e8000c901d44 */
[----:B------:R0:W-:Y:S04]  /*13aa0*/  @!P4 LDGSTS.E.BYPASS.LTC128B.128 [R10+0x17400], desc[UR4][R6.64+0x100], !P0 ;  /* 0x17400100060acfae */ /* 0x0001e8000c101d44 */
[----:B------:R0:W2:Y:S02]  /*13ab0*/  SHFL.IDX PT, R3, R4, 0x7, 0x181f ;  /* 0x00f81f0004037f89 */ /* 0x0000a400000e0000 */
.L_x_1389:
[----:B------:R-:W-:Y:S01]  /*13ac0*/  VIADD R0, R0, 0x70 ;  /* 0x0000007000007836 */ /* 0x000fe20000000000 */
[----:B------:R-:W-:Y:S04]  /*13ad0*/  BSSY B0, `(.L_x_1271) ;  /* 0x000000f000007945 */ /* 0x000fe80003800000 */
[----:B------:R-:W-:-:S13]  /*13ae0*/  ISETP.GE.AND P3, PT, R0, R2, PT ;  /* 0x000000020000720c */ /* 0x000fda0003f66270 */
[----:B------:R-:W-:Y:S05]  /*13af0*/  @P3 BRA `(.L_x_1272) ;  /* 0x0000000000303947 */ /* 0x000fea0003800000 */
[----:B0-----:R-:W0:Y:S01]  /*13b00*/  S2R R4, SR_TID.X ;  /* 0x0000000000047919 */ /* 0x001e220000002100 */
[----:B------:R-:W-:Y:S01]  /*13b10*/  ULDC.64 UR4, c[0x0][0x208] ;  /* 0x0000820000047ab9 */ /* 0x000fe20000000a00 */
[----:B0-----:R-:W-:-:S05]  /*13b20*/  IMAD.SHL.U32 R4, R4, 0x8, RZ ;  /* 0x0000000804047824 */ /* 0x001fca00078e00ff */
[----:B------:R-:W-:-:S04]  /*13b30*/  LOP3.LUT R4, R4, 0x38, RZ, 0xc0, !PT ;  /* 0x0000003804047812 */ /* 0x000fc800078ec0ff */
[----:B--2---:R-:W-:-:S05]  /*13b40*/  LEA R2, P3, R4, R3, 0x1 ;  /* 0x0000000304027211 */ /* 0x004fca00078608ff */
[----:B-1----:R-:W-:-:S05]  /*13b50*/  IMAD.X R3, RZ, RZ, R5, P3 ;  /* 0x000000ffff037224 */ /* 0x002fca00018e0605 */
[----:B------:R-:W-:Y:S01]  /*13b60*/  @!PT LDS RZ, [RZ] ;  /* 0x00000000fffff984 */ /* 0x000fe20000000800 */
[----:B------:R-:W-:Y:S01]  /*13b70*/  @!PT LDS RZ, [RZ] ;  /* 0x00000000fffff984 */ /* 0x000fe20000000800 */
[----:B------:R-:W-:Y:S01]  /*13b80*/  @!PT LDS RZ, [RZ] ;  /* 0x00000000fffff984 */ /* 0x000fe20000000800 */
[----:B------:R3:W-:Y:S04]  /*13b90*/  LDGSTS.E.BYPASS.LTC128B.128 [R10+0xfc00], desc[UR4][R2.64], !P2 ;  /* 0x0fc00000020a7fae */ /* 0x0007e8000d101d44 */
[----:B------:R3:W-:Y:S04]  /*13ba0*/  LDGSTS.E.BYPASS.LTC128B.128 [R10+0x13c00], desc[UR4][R2.64+0x80], !P1 ;  /* 0x13c00080020a7fae */ /* 0x0007e8000c901d44 */
[----:B------:R3:W-:Y:S02]  /*13bb0*/  LDGSTS.E.BYPASS.LTC128B.128 [R10+0x17c00], desc[UR4][R2.64+0x100], !P0 ;  /* 0x17c00100020a7fae */ /* 0x0007e4000c101d44 */
.L_x_1272:
[----:B------:R-:W-:Y:S05]  /*13bc0*/  BSYNC B0 ;  /* 0x0000000000007941 */ /* 0x000fea0003800000 */
.L_x_1271:
[----:B------:R-:W-:Y:S01]  /*13bd0*/  NOP ;  /* 0x0000000000007918 */ /* 0x000fe20000000000 */
[----:B------:R-:W-:Y:S01]  /*13be0*/  PLOP3.LUT P0, PT, PT, PT, PT, 0x80, 0x0 ;  /* 0x000000000000781c */ /* 0x000fe20003f0f070 */
[----:B0-----:R-:W-:-:S12]  /*13bf0*/  VIADD R6, R18, 0x2a800 ;  /* 0x0002a80012067836 */ /* 0x001fd80000000000 */
.L_x_1273:
[----:B------:R-:W-:Y:S02]  /*13c00*/  PLOP3.LUT P1, PT, P1, P0, PT, 0xa2, 0x0 ;  /* 0x000000000000781c */ /* 0x000fe40000f21472 */
[----:B------:R-:W-:-:S08]  /*13c10*/  @P0 R2UR P1, UR4, R18 ;  /* 0x00000000120402ca */ /* 0x000fd00000020000 */
[----:B------:R-:W-:-:S05]  /*13c20*/  @P0 PLOP3.LUT P0, PT, P1, PT, PT, 0x80, 0x0 ;  /* 0x000000000000081c */ /* 0x000fca0000f0f070 */
[----:B------:R-:W-:Y:S01]  /*13c30*/  @!P1 SYNCS.ARRIVE.TRANS64.RED.A0T1 RZ, [UR4+0x2a800], RZ ;  /* 0x02a800ffffff99a7 */ /* 0x000fe20008200404 */
[----:B------:R-:W-:Y:S07]  /*13c40*/  @!P1 ARRIVES.LDGSTSBAR.64.TRANSCNT [UR4+0x2a800] ;  /* 0x02a80000ff0099b0 */ /* 0x000fee0008000a84 */
[----:B------:R-:W-:Y:S05]  /*13c50*/  @P0 BRA.U.ANY `(.L_x_1273) ;  /* 0xfffffffd00e80947 */ /* 0x000fea000393ffff */
[----:B---3--:R-:W3:Y:S02]  /*13c60*/  LDL.LU R2, [R1+0x50] ;  /* 0x0000500001027983 */ /* 0x008ee40000300800 */
[----:B---3--:R-:W-:-:S05]  /*13c70*/  VIADD R2, R2, 0x1 ;  /* 0x0000000102027836 */ /* 0x008fca0000000000 */
        /* <DEDUP_REMOVED lines=8> */
[----:B------:R-:W3:Y:S03]  /*13d00*/  SYNCS.PHASECHK.TRANS64.TRYWAIT P0, [R18+URZ+0x2a820], R0 ;  /* 0x02a82000120075a7 */ /* 0x000ee6000800017f */
[----:B0--3--:R-:W-:Y:S05]  /*13d10*/  @!P0 BRA `(.L_x_1275) ;  /* 0x0000004c00908947 */ /* 0x009fea0003800000 */
.L_x_1390:
[----:B------:R-:W-:Y:S05]  /*13d20*/  BSYNC B0 ;  /* 0x0000000000007941 */ /* 0x000fea0003800000 */
.L_x_1274:
[----:B------:R-:W0:Y:S04]  /*13d30*/  LDL R2, [R1+0x3c] ;  /* 0x00003c0001027983 */ /* 0x000e280000100800 */
[----:B------:R-:W3:Y:S01]  /*13d40*/  LDL R4, [R1+0x24] ;  /* 0x0000240001047983 */ /* 0x000ee20000100800 */
[----:B------:R-:W-:Y:S01]  /*13d50*/  BSSY B0, `(.L_x_1276) ;  /* 0x000021b000007945 */ /* 0x000fe20003800000 */
[----:B0-----:R-:W-:-:S05]  /*13d60*/  VIADD R0, R2, 0xfffffffe ;  /* 0xfffffffe02007836 */ /* 0x001fca0000000000 */
[----:B---3--:R-:W-:-:S13]  /*13d70*/  ISETP.GE.AND P0, PT, R0, R4, PT ;  /* 0x000000040000720c */ /* 0x008fda0003f06270 */
[----:B------:R-:W-:Y:S05]  /*13d80*/  @!P0 BRA `(.L_x_1277) ;  /* 0x00000020005c8947 */ /* 0x000fea0003800000 */
[----:B------:R-:W3:Y:S04]  /*13d90*/  LDL.LU R2, [R1+0x40] ;  /* 0x0000400001027983 */ /* 0x000ee80000300800 */
[----:B------:R-:W4:Y:S04]  /*13da0*/  LDL.LU R8, [R1+0x38] ;  /* 0x0000380001087983 */ /* 0x000f280000300800 */
[----:B--2---:R-:W2:Y:S04]  /*13db0*/  LDL.LU R3, [R1+0x54] ;  /* 0x0000540001037983 */ /* 0x004ea80000300800 */
[----:B------:R-:W5:Y:S04]  /*13dc0*/  LDL.LU R7, [R1+0x34] ;  /* 0x0000340001077983 */ /* 0x000f680000300800 */
[----:B-1----:R-:W5:Y:S01]  /*13dd0*/  LDL.LU R5, [R1+0x58] ;  /* 0x0000580001057983 */ /* 0x002f620000300800 */
[----:B------:R-:W-:Y:S01]  /*13de0*/  LOP3.LUT R11, RZ, R4, RZ, 0x33, !PT ;  /* 0x00000004ff0b7212 */ /* 0x000fe200078e33ff */
[----:B------:R-:W-:Y:S01]  /*13df0*/  BSSY B2, `(.L_x_1278) ;  /* 0x00000ba000027945 */ /* 0x000fe20003800000 */
[----:B---3--:R-:W-:-:S04]  /*13e00*/  VIADD R2, R2, 0x1 ;  /* 0x0000000102027836 */ /* 0x008fc80000000000 */
[----:B----4-:R-:W-:Y:S01]  /*13e10*/  IMAD R2, R2, R8, RZ ;  /* 0x0000000802027224 */ /* 0x010fe200078e02ff */
[----:B--2---:R-:W-:-:S04]  /*13e20*/  LOP3.LUT R3, RZ, R3, RZ, 0x33, !PT ;  /* 0x00000003ff037212 */ /* 0x004fc800078e33ff */
[----:B------:R-:W-:-:S04]  /*13e30*/  LOP3.LUT R2, RZ, R2, RZ, 0x33, !PT ;  /* 0x00000002ff027212 */ /* 0x000fc800078e33ff */
[----:B-----5:R-:W-:Y:S02]  /*13e40*/  VIADDMNMX R2, R2, -R7, R3, !PT ;  /* 0x8000000702027246 */ /* 0x020fe40007800103 */
[----:B------:R-:W-:-:S04]  /*13e50*/  LOP3.LUT R8, RZ, R5, RZ, 0x33, !PT ;  /* 0x00000005ff087212 */ /* 0x000fc800078e33ff */
[----:B------:R-:W-:-:S04]  /*13e60*/  VIMNMX R8, R2, R8, !PT ;  /* 0x0000000802087248 */ /* 0x000fc80007fe0100 */
[----:B------:R-:W-:Y:S02]  /*13e70*/  VIADDMNMX R11, R8, 0x2, R11, !PT ;  /* 0x00000002080b7846 */ /* 0x000fe4000780010b */
[----:B------:R-:W-:-:S05]  /*13e80*/  LOP3.LUT R2, RZ, R8, RZ, 0x33, !PT ;  /* 0x00000008ff027212 */ /* 0x000fca00078e33ff */
        /* <DEDUP_REMOVED lines=37> */
[----:B------:R-:W-:-:S06]  /*140e0*/  LEA.HI.X R5, R2, UR5, R3, 0x2, P0 ;  /* 0x0000000502057c11 */ /* 0x000fcc00080f1403 */
[----:B------:R0:W5:Y:S03]  /*140f0*/  LDG.E R5, desc[UR8][R4.64] ;  /* 0x0000000804057981 */ /* 0x000166000c1e1900 */
.L_x_1282:
[----:B------:R-:W-:Y:S01]  /*14100*/  IMAD R3, R9, 0x8, R18 ;  /* 0x0000000809037824 */ /* 0x000fe200078e0212 */
[----:B------:R-:W-:Y:S01]  /*14110*/  SHF.L.U32 R2, R10, 0x1f, RZ ;  /* 0x0000001f0a027819 */ /* 0x000fe200000006ff */
[----:B------:R-:W-:Y:S03]  /*14120*/  BSSY B3, `(.L_x_1283) ;  /* 0x0000003000037945 */ /* 0x000fe60003800000 */
[----:B------:R-:W1:Y:S02]  /*14130*/  SYNCS.PHASECHK.TRANS64.TRYWAIT P0, [R3+URZ+0x2a840], R2 ;  /* 0x02a84002030075a7 */ /* 0x000e64000800017f */
[----:B-1----:R-:W-:Y:S05]  /*14140*/  @!P0 BRA `(.L_x_1284) ;  /* 0x0000004800988947 */ /* 0x002fea0003800000 */
.L_x_1391:
[----:B------:R-:W-:Y:S05]  /*14150*/  BSYNC B3 ;  /* 0x0000000000037941 */ /* 0x000fea0003800000 */
.L_x_1283:
        /* <DEDUP_REMOVED lines=12> */
.L_x_1286:
[----:B------:R-:W-:Y:S05]  /*14220*/  BSYNC B3 ;  /* 0x0000000000037941 */ /* 0x000fea0003800000 */
.L_x_1285:
        /* <DEDUP_REMOVED lines=12> */
.L_x_1287:
        /* <DEDUP_REMOVED lines=16> */
.L_x_1288:
        /* <DEDUP_REMOVED lines=15> */
.L_x_1289:
        /* <DEDUP_REMOVED lines=16> */
.L_x_1392:
[----:B------:R-:W-:Y:S05]  /*145e0*/  BSYNC B3 ;  /* 0x0000000000037941 */ /* 0x000fea0003800000 */
.L_x_1290:
        /* <DEDUP_REMOVED lines=12> */
.L_x_1293:
[----:B------:R-:W-:Y:S05]  /*146b0*/  BSYNC B3 ;  /* 0x0000000000037941 */ /* 0x000fea0003800000 */
.L_x_1292:
        /* <DEDUP_REMOVED lines=13> */
.L_x_1294:
        /* <DEDUP_REMOVED lines=15> */
.L_x_1295:
        /* <DEDUP_REMOVED lines=12> */
.L_x_1281:
[----:B------:R-:W-:Y:S05]  /*14940*/  BSYNC B1 ;  /* 0x0000000000017941 */ /* 0x000fea0003800000 */
.L_x_1280:
[----:B0-----:R-:W2:Y:S01]  /*14950*/  LDL.LU R0, [R1+0x3c] ;  /* 0x00003c0001007983 */ /* 0x001ea20000300800 */
[----:B------:R-:W-:-:S03]  /*14960*/  IMAD.MOV.U32 R19, RZ, RZ, R9 ;  /* 0x000000ffff137224 */ /* 0x000fc600078e0009 */
[----:B------:R0:W-:Y:S02]  /*14970*/  STL [R1+0x10], R10 ;  /* 0x0000100a01007387 */ /* 0x0001e40000100800 */
[----:B0-2---:R-:W-:-:S07]  /*14980*/  VIADD R0, R0, 0xfffffffd ;  /* 0xfffffffd00007836 */ /* 0x005fce0000000000 */
.L_x_1279:
[----:B------:R-:W-:Y:S05]  /*14990*/  BSYNC B2 ;  /* 0x0000000000027941 */ /* 0x000fea0003800000 */
.L_x_1278:
[----:B------:R-:W-:-:S05]  /*149a0*/  VIADD R11, R11, 0xfffffffe ;  /* 0xfffffffe0b0b7836 */ /* 0x000fca0000000000 */
[----:B------:R-:W-:-:S13]  /*149b0*/  ISETP.NE.AND P0, PT, R11, R8, PT ;  /* 0x000000080b00720c */ /* 0x000fda0003f05270 */
[----:B------:R-:W-:Y:S05]  /*149c0*/  @!P0 BRA `(.L_x_1277) ;  /* 0x00000014004c8947 */ /* 0x000fea0003800000 */
[----:B------:R-:W-:-:S07]  /*149d0*/  IMAD.MOV.U32 R9, RZ, RZ, R17 ;  /* 0x000000ffff097224 */ /* 0x000fce00078e0011 */
.L_x_1328:
        /* <DEDUP_REMOVED lines=36> */
.L_x_1298:
[----:B------:R-:W-:Y:S01]  /*14c20*/  IMAD R3, R4, 0x8, R18 ;  /* 0x0000000804037824 */ /* 0x000fe200078e0212 */
[----:B------:R-:W-:Y:S01]  /*14c30*/  SHF.L.U32 R2, R5, 0x1f, RZ ;  /* 0x0000001f05027819 */ /* 0x000fe200000006ff */
[----:B------:R-:W-:Y:S03]  /*14c40*/  BSSY B2, `(.L_x_1299) ;  /* 0x0000003000027945 */ /* 0x000fe60003800000 */
[----:B------:R-:W1:Y:S02]  /*14c50*/  SYNCS.PHASECHK.TRANS64.TRYWAIT P0, [R3+URZ+0x2a840], R2 ;  /* 0x02a84002030075a7 */ /* 0x000e64000800017f */
[----:B-1----:R-:W-:Y:S05]  /*14c60*/  @!P0 BRA `(.L_x_1300) ;  /* 0x0000003c00f88947 */ /* 0x002fea0003800000 */
.L_x_1393:
[----:B------:R-:W-:Y:S05]  /*14c70*/  BSYNC B2 ;  /* 0x0000000000027941 */ /* 0x000fea0003800000 */
.L_x_1299:
        /* <DEDUP_REMOVED lines=12> */
.L_x_1302:
[----:B------:R-:W-:Y:S05]  /*14d40*/  BSYNC B2 ;  /* 0x0000000000027941 */ /* 0x000fea0003800000 */
.L_x_1301:
        /* <DEDUP_REMOVED lines=12> */
.L_x_1303:
        /* <DEDUP_REMOVED lines=16> */
.L_x_1304:
        /* <DEDUP_REMOVED lines=15> */
.L_x_1305:
        /* <DEDUP_REMOVED lines=16> */
.L_x_1394:
[----:B------:R-:W-:Y:S05]  /*15100*/  BSYNC B2 ;  /* 0x0000000000027941 */ /* 0x000fea0003800000 */
.L_x_1306:
        /* <DEDUP_REMOVED lines=11> */
.L_x_1309:
[----:B------:R-:W-:Y:S05]  /*151c0*/  BSYNC B2 ;  /* 0x0000000000027941 */ /* 0x000fea0003800000 */
.L_x_1308:
        /* <DEDUP_REMOVED lines=12> */
.L_x_1310:
        /* <DEDUP_REMOVED lines=15> */
.L_x_1311:
        /* <DEDUP_REMOVED lines=12> */
.L_x_1297:
[----:B------:R-:W-:Y:S05]  /*15440*/  BSYNC B1 ;  /* 0x0000000000017941 */ /* 0x000fea0003800000 */
.L_x_1296:
        /* <DEDUP_REMOVED lines=20> */
[----:B------:R-:W-:Y:S01]  /*15590*/  ULDC.64 UR8, c[0x0][0x208] ;  /* 0x0000820000087ab9 */ /* 0x000fe20000000a00 */
        /* <DEDUP_REMOVED lines=15> */
.L_x_1314:
[----:B------:R-:W-:Y:S01]  /*15690*/  IMAD R2, R19, 0x8, R18 ;  /* 0x0000000813027824 */ /* 0x000fe200078e0212 */
[----:B------:R-:W-:Y:S01]  /*156a0*/  SHF.L.U32 R3, R12, 0x1f, RZ ;  /* 0x0000001f0c037819 */ /* 0x000fe200000006ff */
[----:B------:R-:W-:Y:S03]  /*156b0*/  BSSY B2, `(.L_x_1315) ;  /* 0x0000003000027945 */ /* 0x000fe60003800000 */
[----:B------:R-:W2:Y:S02]  /*156c0*/  SYNCS.PHASECHK.TRANS64.TRYWAIT P0, [R2+URZ+0x2a840], R3 ;  /* 0x02a84003020075a7 */ /* 0x000ea4000800017f */
[----:B--2---:R-:W-:Y:S05]  /*156d0*/  @!P0 BRA `(.L_x_1316) ;  /* 0x0000003400848947 */ /* 0x004fea0003800000 */
.L_x_1395:
[----:B------:R-:W-:Y:S05]  /*156e0*/  BSYNC B2 ;  /* 0x0000000000027941 */ /* 0x000fea0003800000 */
.L_x_1315:
        /* <DEDUP_REMOVED lines=12> */
.L_x_1318:
[----:B------:R-:W-:Y:S05]  /*157b0*/  BSYNC B2 ;  /* 0x0000000000027941 */ /* 0x000fea0003800000 */
.L_x_1317:
        /* <DEDUP_REMOVED lines=13> */
.L_x_1319:
        /* <DEDUP_REMOVED lines=16> */
.L_x_1320:
        /* <DEDUP_REMOVED lines=15> */
.L_x_1321:
        /* <DEDUP_REMOVED lines=15> */
.L_x_1396:
[----:B------:R-:W-:Y:S05]  /*15b70*/  BSYNC B2 ;  /* 0x0000000000027941 */ /* 0x000fea0003800000 */
.L_x_1322:
        /* <DEDUP_REMOVED lines=11> */
.L_x_1325:
[----:B------:R-:W-:Y:S05]  /*15c30*/  BSYNC B2 ;  /* 0x0000000000027941 */ /* 0x000fea0003800000 */
.L_x_1324:
        /* <DEDUP_REMOVED lines=12> */
.L_x_1326:
        /* <DEDUP_REMOVED lines=15> */
.L_x_1327:
        /* <DEDUP_REMOVED lines=12> */
.L_x_1313:
[----:B------:R-:W-:Y:S05]  /*15eb0*/  BSYNC B1 ;  /* 0x0000000000017941 */ /* 0x000fea0003800000 */
.L_x_1312:
[----:B------:R-:W2:Y:S01]  /*15ec0*/  LDL R2, [R1+0x24] ;  /* 0x0000240001027983 */ /* 0x000ea20000100800 */
[----:B------:R-:W-:Y:S01]  /*15ed0*/  VIADD R0, R0, 0xfffffffe ;  /* 0xfffffffe00007836 */ /* 0x000fe20000000000 */
[----:B--2---:R-:W-:-:S13]  /*15ee0*/  ISETP.GT.AND P0, PT, R7, R2, PT ;  /* 0x000000020700720c */ /* 0x004fda0003f04270 */
[----:B------:R-:W-:Y:S05]  /*15ef0*/  @P0 BRA `(.L_x_1328) ;  /* 0xffffffe800b80947 */ /* 0x000fea000383ffff */
.L_x_1277:
[----:B------:R-:W-:Y:S05]  /*15f00*/  BSYNC B0 ;  /* 0x0000000000007941 */ /* 0x000fea0003800000 */
.L_x_1276:
[----:B--2---:R-:W2:Y:S01]  /*15f10*/  S2R R3, SR_TID.X ;  /* 0x0000000000037919 */ /* 0x004ea20000002100 */
[----:B------:R-:W-:Y:S01]  /*15f20*/  BSSY B0, `(.L_x_1329) ;  /* 0x0000012000007945 */ /* 0x000fe20003800000 */
[----:B--2---:R-:W-:-:S04]  /*15f30*/  LOP3.LUT R3, R3, 0x7f, RZ, 0xc0, !PT ;  /* 0x0000007f03037812 */ /* 0x004fc800078ec0ff */
[----:B------:R-:W-:-:S13]  /*15f40*/  ISETP.NE.AND P0, PT, R3, RZ, PT ;  /* 0x000000ff0300720c */ /* 0x000fda0003f05270 */
[----:B------:R-:W-:Y:S05]  /*15f50*/  @P0 BRA `(.L_x_1330) ;  /* 0x0000000000380947 */ /* 0x000fea0003800000 */
[----:B------:R-:W2:Y:S01]  /*15f60*/  S2R R2, SR_LANEID ;  /* 0x0000000000027919 */ /* 0x000ea20000000000 */
[----:B------:R-:W-:Y:S01]  /*15f70*/  VOTEU.ANY UR4, UPT, PT ;  /* 0x0000000000047886 */ /* 0x000fe200038e0100 */
[----:B-1----:R-:W1:Y:S01]  /*15f80*/  LDC.64 R4, c[0x0][0xc60] ;  /* 0x00031800ff047b82 */ /* 0x002e620000000a00 */
[----:B------:R-:W2:Y:S01]  /*15f90*/  FLO.U32 R0, UR4 ;  /* 0x0000000400007d00 */ /* 0x000ea200080e0000 */
[----:B------:R-:W-:Y:S01]  /*15fa0*/  ULDC.64 UR6, c[0x0][0x208] ;  /* 0x0000820000067ab9 */ /* 0x000fe20000000a00 */
[----:B--2---:R-:W-:-:S06]  /*15fb0*/  ISETP.EQ.U32.AND P0, PT, R0, R2, PT ;  /* 0x000000020000720c */ /* 0x004fcc0003f02070 */
[----:B------:R-:W1:Y:S07]  /*15fc0*/  POPC R2, UR4 ;  /* 0x0000000400027d09 */ /* 0x000e6e0008000000 */
[----:B-1----:R-:W2:Y:S04]  /*15fd0*/  @P0 ATOMG.E.ADD.STRONG.GPU PT, R2, desc[UR6][R4.64], R2 ;  /* 0x00000002040209a8 */ /* 0x002ea800081ee1c6 */
[----:B--2---:R1:W2:Y:S02]  /*15fe0*/  SHFL.IDX PT, R2, R2, R0, 0x1f ;  /* 0x00001f0002027589 */ /* 0x0042a400000e0000 */
[----:B-1----:R-:W1:Y:S02]  /*15ff0*/  S2R R0, SR_LTMASK ;  /* 0x0000000000007919 */ /* 0x002e640000003900 */
[----:B-1----:R-:W-:-:S06]  /*16000*/  LOP3.LUT R0, R0, UR4, RZ, 0xc0, !PT ;  /* 0x0000000400007c12 */ /* 0x002fcc000f8ec0ff */
[----:B------:R-:W2:Y:S02]  /*16010*/  POPC R0, R0 ;  /* 0x0000000000007309 */ /* 0x000ea40000000000 */
[----:B--2---:R-:W-:-:S05]  /*16020*/  IADD3 R0, R2, UR38, R0 ;  /* 0x0000002602007c10 */ /* 0x004fca000fffe000 */
[----:B------:R2:W-:Y:S02]  /*16030*/  STL [R1], R0 ;  /* 0x0000000001007387 */ /* 0x0005e40000100800 */
.L_x_1330:
[----:B------:R-:W-:Y:S05]  /*16040*/  BSYNC B0 ;  /* 0x0000000000007941 */ /* 0x000fea0003800000 */
.L_x_1329:
[----:B--2---:R-:W2:Y:S01]  /*16050*/  LDL R0, [R1+0x18] ;  /* 0x0000180001007983 */ /* 0x004ea20000100800 */
[----:B------:R-:W-:Y:S01]  /*16060*/  BSSY B0, `(.L_x_1331) ;  /* 0x000003a000007945 */ /* 0x000fe20003800000 */
[----:B--2---:R-:W-:-:S13]  /*16070*/  LOP3.LUT P0, RZ, R0, 0x1, RZ, 0xc0, !PT ;  /* 0x0000000100ff7812 */ /* 0x004fda000780c0ff */
[----:B------:R-:W-:Y:S05]  /*16080*/  @!P0 BRA `(.L_x_1332) ;  /* 0x0000000000dc8947 */ /* 0x000fea0003800000 */
[----:B------:R-:W2:Y:S01]  /*16090*/  LDL R2, [R1+0x10] ;  /* 0x0000100001027983 */ /* 0x000ea20000100800 */
[----:B------:R-:W-:Y:S01]  /*160a0*/  IMAD R0, R19, 0x8, R18 ;  /* 0x0000000813007824 */ /* 0x000fe200078e0212 */
[----:B------:R-:W-:Y:S01]  /*160b0*/  BSSY B1, `(.L_x_1333) ;  /* 0x0000005000017945 */ /* 0x000fe20003800000 */
[----:B------:R-:W-:Y:S02]  /*160c0*/  ISETP.NE.AND P1, PT, R3, RZ, PT ;  /* 0x000000ff0300720c */ /* 0x000fe40003f25270 */
[----:B--2---:R-:W-:-:S04]  /*160d0*/  SHF.L.U32 R2, R2, 0x1f, RZ ;  /* 0x0000001f02027819 */ /* 0x004fc800000006ff */
[----:B------:R-:W2:Y:S02]  /*160e0*/  SYNCS.PHASECHK.TRANS64.TRYWAIT P0, [R0+URZ+0x2a860], R2 ;  /* 0x02a86002000075a7 */ /* 0x000ea4000800017f */
[----:B--2---:R-:W-:Y:S05]  /*160f0*/  @!P0 BRA `(.L_x_1334) ;  /* 0x0000002c00248947 */ /* 0x004fea0003800000 */
.L_x_1397:
[----:B------:R-:W-:Y:S05]  /*16100*/  BSYNC B1 ;  /* 0x0000000000017941 */ /* 0x000fea0003800000 */
.L_x_1333:
[----:B------:R-:W-:Y:S04]  /*16110*/  BSSY B1, `(.L_x_1335) ;  /* 0x0000009000017945 */ /* 0x000fe80003800000 */
        /* <DEDUP_REMOVED lines=8> */
.L_x_1336:
[----:B------:R-:W-:Y:S05]  /*161a0*/  BSYNC B1 ;  /* 0x0000000000017941 */ /* 0x000fea0003800000 */
.L_x_1335:
[----:B------:R-:W3:Y:S04]  /*161b0*/  LDL.LU R3, [R1+0x14] ;  /* 0x0000140001037983 */ /* 0x000ee80000300800 */
[----:B--2---:R-:W3:Y:S01]  /*161c0*/  LDL.LU R2, [R1+0x4] ;  /* 0x0000040001027983 */ /* 0x004ee20000300800 */
[----:B------:R-:W-:Y:S01]  /*161d0*/  UIADD3 UR4, UP0, UR36, 0x470, URZ ;  /* 0x0000047024047890 */ /* 0x000fe2000ff1e03f */
[----:B------:R-:W-:Y:S01]  /*161e0*/  PLOP3.LUT P0, PT, PT, PT, PT, 0x80, 0x0 ;  /* 0x000000000000781c */ /* 0x000fe20003f0f070 */
[----:B------:R-:W-:Y:S01]  /*161f0*/  VIADD R0, R0, 0x2a850 ;  /* 0x0002a85000007836 */ /* 0x000fe20000000000 */
[----:B------:R-:W-:Y:S01]  /*16200*/  UMOV UR6, 0x0 ;  /* 0x0000000000067882 */ /* 0x000fe20000000000 */
[----:B------:R-:W-:Y:S01]  /*16210*/  UIADD3.X UR5, URZ, UR37, URZ, UP0, !UPT ;  /* 0x000000253f057290 */ /* 0x000fe200087fe43f */
[----:B------:R-:W-:Y:S01]  /*16220*/  UMOV UR7, 0x14f00000 ;  /* 0x14f0000000077882 */ /* 0x000fe20000000000 */
[----:B------:R-:W-:Y:S01]  /*16230*/  UMOV UR10, URZ ;  /* 0x0000003f000a7c82 */ /* 0x000fe20008000000 */
[----:B---3--:R-:W-:-:S02]  /*16240*/  IMAD R3, R2, 0x60, R3 ;  /* 0x0000006002037824 */ /* 0x008fc400078e0203 */
[----:B------:R-:W-:-:S04]  /*16250*/  IMAD R2, R19, 0x6000, R18 ;  /* 0x0000600013027824 */ /* 0x000fc800078e0212 */
[----:B------:R-:W-:-:S07]  /*16260*/  VIADD R4, R2, 0x400 ;  /* 0x0000040002047836 */ /* 0x000fce0000000000 */
.L_x_1337:
        /* <DEDUP_REMOVED lines=10> */
[----:B------:R-:W-:Y:S01]  /*16310*/  PLOP3.LUT P0, PT, PT, PT, PT, 0x80, 0x0 ;  /* 0x000000000000781c */ /* 0x000fe20003f0f070 */
[----:B------:R-:W-:Y:S01]  /*16320*/  VIADD R2, R2, 0x3400 ;  /* 0x0000340002027836 */ /* 0x000fe20000000000 */
[----:B------:R-:W-:Y:S01]  /*16330*/  UMOV UR6, 0x0 ;  /* 0x0000000000067882 */ /* 0x000fe20000000000 */
[----:B------:R-:W-:Y:S01]  /*16340*/  UMOV UR7, 0x14f00000 ;  /* 0x14f0000000077882 */ /* 0x000fe20000000000 */
[----:B------:R-:W-:-:S09]  /*16350*/  UMOV UR10, 0x40 ;  /* 0x00000040000a7882 */ /* 0x000fd20000000000 */
.L_x_1338:
        /* <DEDUP_REMOVED lines=10> */
.L_x_1332:
[----:B------:R-:W-:Y:S05]  /*16400*/  BSYNC B0 ;  /* 0x0000000000007941 */ /* 0x000fea0003800000 */
.L_x_1331:
[----:B------:R-:W2:Y:S01]  /*16410*/  LDL.LU R4, [R1+0x10] ;  /* 0x0000100001047983 */ /* 0x000ea20000300800 */
[----:B------:R-:W-:-:S05]  /*16420*/  VIADD R19, R19, 0x1 ;  /* 0x0000000113137836 */ /* 0x000fca0000000000 */
[----:B------:R-:W-:-:S04]  /*16430*/  ISETP.NE.AND P0, PT, R19, 0x2, PT ;  /* 0x000000021300780c */ /* 0x000fc80003f05270 */
[----:B------:R-:W-:Y:S02]  /*16440*/  SEL R0, RZ, 0x1, P0 ;  /* 0x00000001ff007807 */ /* 0x000fe40000000000 */
[----:B------:R-:W-:Y:S02]  /*16450*/  SEL R19, R19, RZ, P0 ;  /* 0x000000ff13137207 */ /* 0x000fe40000000000 */
[----:B--2---:R-:W-:-:S05]  /*16460*/  LOP3.LUT R4, R4, R0, RZ, 0x3c, !PT ;  /* 0x0000000004047212 */ /* 0x004fca00078e3cff */
[----:B------:R2:W-:Y:S02]  /*16470*/  STL [R1+0x10], R4 ;  /* 0x0000100401007387 */ /* 0x0005e40000100800 */
.L_x_1256:
[----:B------:R-:W-:Y:S05]  /*16480*/  BSYNC B7 ;  /* 0x0000000000077941 */ /* 0x000fea0003800000 */
.L_x_1254:
        /* <DEDUP_REMOVED lines=9> */
[----:B012---:R-:W0:Y:S04]  /*16520*/  LDS.128 R4, [R18+0x2a8d0] ;  /* 0x02a8d00012047984 */ /* 0x007e280000000c00 */
[----:B0-----:R0:W-:Y:S04]  /*16530*/  STL.64 [R1], R4 ;  /* 0x0000000401007387 */ /* 0x0011e80000100a00 */
[----:B------:R0:W-:Y:S01]  /*16540*/  STL.64 [R1+0x8], R6 ;  /* 0x0000080601007387 */ /* 0x0001e20000100a00 */
[----:B------:R-:W-:Y:S06]  /*16550*/  BAR.ARV 0x4, 0x180 ;  /* 0x0106000000007b1d */ /* 0x000fec0000002000 */
[----:B------:R-:W-:Y:S05]  /*16560*/  BRA `(.L_x_1340) ;  /* 0x00000010003c7947 */ /* 0x000fea0003800000 */
.L_x_1339:
        /* <DEDUP_REMOVED lines=8> */
[----:B------:R-:W-:Y:S01]  /*165f0*/  ULDC.64 UR6, c[0x0][0x208] ;  /* 0x0000820000067ab9 */ /* 0x000fe20000000a00 */
        /* <DEDUP_REMOVED lines=11> */
[C---:B------:R-:W-:Y:S01]  /*166b0*/  ISETP.GE.U32.AND P3, PT, R16.reuse, 0x4, PT ;  /* 0x000000041000780c */ /* 0x040fe20003f66070 */
[----:B------:R-:W-:Y:S01]  /*166c0*/  SHFL.IDX PT, R0, R8, RZ, 0x1f ;  /* 0x00001fff08007589 */ /* 0x000fe200000e0000 */
[C---:B------:R-:W-:Y:S02]  /*166d0*/  ISETP.GE.U32.AND P4, PT, R16.reuse, 0x8, PT ;  /* 0x000000081000780c */ /* 0x040fe40003f86070 */
[----:B------:R-:W-:Y:S01]  /*166e0*/  ISETP.GE.U32.AND P5, PT, R16, 0x10, PT ;  /* 0x000000101000780c */ /* 0x000fe20003fa6070 */
[----:B--2---:R-:W-:Y:S01]  /*166f0*/  @!P1 IMAD.MOV.U32 R5, RZ, RZ, R6 ;  /* 0x000000ffff059224 */ /* 0x004fe200078e0006 */
[----:B------:R-:W-:-:S02]  /*16700*/  CS2R R6, SRZ ;  /* 0x0000000000067805 */ /* 0x000fc4000001ff00 */
[----:B---3--:R-:W-:Y:S01]  /*16710*/  @!P1 IMAD.MOV.U32 R7, RZ, RZ, R2 ;  /* 0x000000ffff079224 */ /* 0x008fe200078e0002 */
[----:B------:R-:W-:-:S03]  /*16720*/  ISETP.NE.AND P1, PT, R16, RZ, PT ;  /* 0x000000ff1000720c */ /* 0x000fc60003f25270 */
[----:B------:R-:W-:-:S05]  /*16730*/  IMAD R2, R7, R5, RZ ;  /* 0x0000000507027224 */ /* 0x000fca00078e02ff */
[----:B------:R-:W0:Y:S02]  /*16740*/  SHFL.UP PT, R3, R2, 0x1, RZ ;  /* 0x0420000002037989 */ /* 0x000e2400000e00ff */
[----:B0-----:R-:W-:-:S05]  /*16750*/  SEL R9, R3, RZ, P1 ;  /* 0x000000ff03097207 */ /* 0x001fca0000800000 */
[----:B------:R-:W-:Y:S02]  /*16760*/  IMAD.IADD R2, R2, 0x1, R9 ;  /* 0x0000000102027824 */ /* 0x000fe400078e0209 */
[----:B------:R-:W-:Y:S04]  /*16770*/  SHFL.IDX PT, R9, R8, 0x1, 0x1f ;  /* 0x00201f0008097f89 */ /* 0x000fe800000e0000 */
        /* <DEDUP_REMOVED lines=13> */
.L_x_1407:
[----:B------:R-:W-:Y:S02]  /*16850*/  ULDC UR4, c[0x0][0xc38] ;  /* 0x00030e0000047ab9 */ /* 0x000fe40000000800 */
[----:B------:R-:W-:-:S04]  /*16860*/  IMAD.U32 R8, RZ, RZ, UR4 ;  /* 0x00000004ff087e24 */ /* 0x000fc8000f8e00ff */
[----:B-1----:R-:W-:-:S04]  /*16870*/  IMAD R10, R10, R8, RZ ;  /* 0x000000080a0a7224 */ /* 0x002fc800078e02ff */
[----:B------:R-:W-:-:S05]  /*16880*/  IMAD.IADD R4, R9, 0x1, R10 ;  /* 0x0000000109047824 */ /* 0x000fca00078e020a */
[----:B------:R-:W-:-:S13]  /*16890*/  ISETP.GT.AND P6, PT, R4, R0, PT ;  /* 0x000000000400720c */ /* 0x000fda0003fc4270 */
[----:B------:R-:W-:Y:S05]  /*168a0*/  @P6 BRA `(.L_x_1342) ;  /* 0x0000000000b06947 */ /* 0x000fea0003800000 */
.L_x_1345:
[----:B------:R-:W2:Y:S01]  /*168b0*/  LDL.LU R3, [R1+0xc] ;  /* 0x00000c0001037983 */ /* 0x000ea20000300800 */
[----:B0-----:R-:W0:Y:S01]  /*168c0*/  LDC R2, c[0x0][0xc3c] ;  /* 0x00030f00ff027b82 */ /* 0x001e220000000800 */
[----:B--2---:R-:W-:-:S05]  /*168d0*/  VIADD R3, R3, 0x1f ;  /* 0x0000001f03037836 */ /* 0x004fca0000000000 */
[----:B0-----:R-:W-:-:S13]  /*168e0*/  ISETP.GE.AND P6, PT, R3, R2, PT ;  /* 0x000000020300720c */ /* 0x001fda0003fc6270 */
[----:B------:R-:W-:Y:S05]  /*168f0*/  @P6 BRA `(.L_x_1343) ;  /* 0x0000000800f06947 */ /* 0x000fea0003800000 */
[----:B------:R-:W0:Y:S01]  /*16900*/  S2R R5, SR_TID.X ;  /* 0x0000000000057919 */ /* 0x000e220000002100 */
[----:B------:R-:W-:Y:S01]  /*16910*/  ULDC.64 UR4, c[0x0][0x208] ;  /* 0x0000820000047ab9 */ /* 0x000fe20000000a00 */
[----:B------:R1:W-:Y:S01]  /*16920*/  STL [R1+0xc], R3 ;  /* 0x00000c0301007387 */ /* 0x0003e20000100800 */
[----:B0-----:R-:W-:-:S05]  /*16930*/  LOP3.LUT R5, R5, 0x1f, RZ, 0xc0, !PT ;  /* 0x0000001f05057812 */ /* 0x001fca00078ec0ff */
[----:B------:R-:W-:Y:S02]  /*16940*/  IMAD.IADD R7, R3, 0x1, R5 ;  /* 0x0000000103077824 */ /* 0x000fe400078e0205 */
[----:B------:R-:W-:-:S03]  /*16950*/  IMAD.MOV.U32 R5, RZ, RZ, RZ ;  /* 0x000000ffff057224 */ /* 0x000fc600078e00ff */
[----:B------:R-:W-:-:S13]  /*16960*/  ISETP.GE.OR P6, PT, R7, R2, !P0 ;  /* 0x000000020700720c */ /* 0x000fda00047c6670 */
[----:B-1----:R-:W0:Y:S02]  /*16970*/  @!P6 LDC.64 R2, c[0x0][0xc80] ;  /* 0x00032000ff02eb82 */ /* 0x002e240000000a00 */
[----:B0-----:R-:W-:-:S05]  /*16980*/  @!P6 IMAD.WIDE R2, R7, 0x4, R2 ;  /* 0x000000040702e825 */ /* 0x001fca00078e0202 */
[----:B------:R0:W2:Y:S02]  /*16990*/  @!P6 LDG.E R5, desc[UR4][R2.64] ;  /* 0x000000040205e981 */ /* 0x0000a4000c1e1900 */
[----:B0-----:R-:W0:Y:S02]  /*169a0*/  @!P6 LDC.64 R2, c[0x0][0xc78] ;  /* 0x00031e00ff02eb82 */ /* 0x001e240000000a00 */
[----:B0-----:R-:W-:-:S04]  /*169b0*/  @!P6 IMAD.WIDE R2, R7, 0x4, R2 ;  /* 0x000000040702e825 */ /* 0x001fc800078e0202 */
[----:B------:R-:W-:-:S06]  /*169c0*/  IMAD.MOV.U32 R7, RZ, RZ, RZ ;  /* 0x000000ffff077224 */ /* 0x000fcc00078e00ff */
[----:B------:R-:W2:Y:S01]  /*169d0*/  @!P6 LDG.E R7, desc[UR4][R2.64] ;  /* 0x000000040207e981 */ /* 0x000ea2000c1e1900 */
[----:B------:R-:W-:Y:S01]  /*169e0*/  UMOV UR4, 0xffffffff ;  /* 0xffffffff00047882 */ /* 0x000fe20000000000 */
[----:B--2---:R-:W-:Y:S02]  /*169f0*/  IMAD R2, R7, R5, RZ ;  /* 0x0000000507027224 */ /* 0x004fe400078e02ff */
[----:B------:R-:W-:Y:S05]  /*16a00*/  BRA.DIV UR4, `(.L_x_1344) ;  /* 0x0000002a04547947 */ /* 0x000fea000b800000 */
        /* <DEDUP_REMOVED lines=16> */
.L_x_1415:
[----:B------:R-:W-:Y:S02]  /*16b10*/  ULDC UR4, c[0x0][0xc38] ;  /* 0x00030e0000047ab9 */ /* 0x000fe40000000800 */
[----:B------:R-:W-:-:S04]  /*16b20*/  IMAD.U32 R8, RZ, RZ, UR4 ;  /* 0x00000004ff087e24 */ /* 0x000fc8000f8e00ff */
[----:B-1----:R-:W-:-:S04]  /*16b30*/  IMAD R10, R10, R8, RZ ;  /* 0x000000080a0a7224 */ /* 0x002fc800078e02ff */
[----:B------:R-:W-:-:S05]  /*16b40*/  IMAD.IADD R4, R10, 0x1, R4 ;  /* 0x000000010a047824 */ /* 0x000fca00078e0204 */
[----:B------:R-:W-:-:S13]  /*16b50*/  ISETP.GT.AND P6, PT, R4, R0, PT ;  /* 0x000000000400720c */ /* 0x000fda0003fc4270 */
[----:B------:R-:W-:Y:S05]  /*16b60*/  @!P6 BRA `(.L_x_1345) ;  /* 0xfffffffc0050e947 */ /* 0x000fea000383ffff */
.L_x_1342:
[----:B------:R-:W-:Y:S01]  /*16b70*/  IMAD.IADD R10, R4, 0x1, -R10 ;  /* 0x00000001040a7824 */ /* 0x000fe200078e0a0a */
[----:B------:R-:W-:-:S03]  /*16b80*/  UMOV UR4, 0xffffffff ;  /* 0xffffffff00047882 */ /* 0x000fc60000000000 */
[----:B------:R-:W-:-:S05]  /*16b90*/  IMAD R3, R2, R8, R10 ;  /* 0x0000000802037224 */ /* 0x000fca00078e020a */
[----:B------:R-:W-:Y:S01]  /*16ba0*/  ISETP.GT.AND P6, PT, R3, R0, PT ;  /* 0x000000000300720c */ /* 0x000fe20003fc4270 */
[----:B------:R-:W-:-:S12]  /*16bb0*/  BRA.DIV UR4, `(.L_x_1346) ;  /* 0x0000002a04c07947 */ /* 0x000fd8000b800000 */
[----:B------:R-:W2:Y:S01]  /*16bc0*/  LDL.LU R11, [R1+0xc] ;  /* 0x00000c00010b7983 */ /* 0x000ea20000300800 */
[----:B------:R-:W-:-:S04]  /*16bd0*/  VOTE.ANY R3, PT, !P6 ;  /* 0x0000000000037806 */ /* 0x000fc800070e0100 */
[----:B------:R-:W1:Y:S02]  /*16be0*/  POPC R9, R3 ;  /* 0x0000000300097309 */ /* 0x000e640000000000 */
[----:B-1----:R2:W1:Y:S04]  /*16bf0*/  SHFL.IDX PT, R4, R5, R9, 0x1f ;  /* 0x00001f0905047589 */ /* 0x00246800000e0000 */
[----:B------:R3:W4:Y:S01]  /*16c00*/  SHFL.IDX PT, R7, R7, R9, 0x1f ;  /* 0x00001f0907077589 */ /* 0x00072200000e0000 */
[----:B--2---:R-:W-:-:S05]  /*16c10*/  IMAD.IADD R5, R9, 0x1, R11 ;  /* 0x0000000109057824 */ /* 0x004fca00078e020b */
[----:B-1--4-:R3:W-:Y:S02]  /*16c20*/  STL [R1+0xc], R5 ;  /* 0x00000c0501007387 */ /* 0x0127e40000100800 */
.L_x_1420:
[----:B------:R-:W-:-:S13]  /*16c30*/  ISETP.NE.AND P0, PT, R3, RZ, PT ;  /* 0x000000ff0300720c */ /* 0x000fda0003f05270 */
[----:B------:R-:W-:Y:S05]  /*16c40*/  @!P0 BRA `(.L_x_1347) ;  /* 0x0000000000148947 */ /* 0x000fea0003800000 */
[----:B------:R-:W-:Y:S01]  /*16c50*/  UMOV UR4, 0xffffffff ;  /* 0xffffffff00047882 */ /* 0x000fe20000000000 */
[----:B---3--:R-:W-:Y:S02]  /*16c60*/  VIADD R9, R9, 0xffffffff ;  /* 0xffffffff09097836 */ /* 0x008fe40000000000 */
[----:B------:R-:W-:Y:S05]  /*16c70*/  BRA.DIV UR4, `(.L_x_1348) ;  /* 0x0000002a04f87947 */ /* 0x000fea000b800000 */
[----:B0-----:R0:W1:Y:S02]  /*16c80*/  SHFL.IDX PT, R2, R2, R9, 0x1f ;  /* 0x00001f0902027589 */ /* 0x00106400000e0000 */
.L_x_1423:
[----:B-1----:R-:W-:-:S07]  /*16c90*/  IMAD.MOV.U32 R6, RZ, RZ, R2 ;  /* 0x000000ffff067224 */ /* 0x002fce00078e0002 */
.L_x_1347:
[----:B0-----:R-:W-:Y:S01]  /*16ca0*/  IMAD R2, R6, R8, R10 ;  /* 0x0000000806027224 */ /* 0x001fe200078e020a */
[----:B------:R-:W-:-:S03]  /*16cb0*/  ISETP.NE.AND P0, PT, R7, 0x1, PT ;  /* 0x000000010700780c */ /* 0x000fc60003f05270 */
[----:B------:R-:W-:Y:S01]  /*16cc0*/  IMAD.IADD R0, R0, 0x1, -R2 ;  /* 0x0000000100007824 */ /* 0x000fe200078e0a02 */
[----:B------:R0:W-:Y:S09]  /*16cd0*/  STL [R1], R2 ;  /* 0x0000000201007387 */ /* 0x0001f20000100800 */
[----:B------:R-:W-:Y:S05]  /*16ce0*/  @!P0 BRA `(.L_x_1349) ;  /* 0x0000000000e48947 */ /* 0x000fea0003800000 */
[----:B---3--:R-:W-:-:S04]  /*16cf0*/  IABS R5, R4 ;  /* 0x0000000400057213 */ /* 0x008fc80000000000 */
[----:B0-----:R-:W0:Y:S08]  /*16d00*/  I2F.RP R2, R5 ;  /* 0x0000000500027306 */ /* 0x001e300000209400 */
[----:B0-----:R-:W0:Y:S02]  /*16d10*/  MUFU.RCP R2, R2 ;  /* 0x0000000200027308 */ /* 0x001e240000001000 */
[----:B0-----:R-:W-:-:S06]  /*16d20*/  VIADD R2, R2, 0xffffffe ;  /* 0x0ffffffe02027836 */ /* 0x001fcc0000000000 */
[----:B------:R-:W0:Y:S02]  /*16d30*/  F2I.FTZ.U32.TRUNC.NTZ R3, R2 ;  /* 0x0000000200037305 */ /* 0x000e24000021f000 */
[----:B0-----:R-:W-:-:S04]  /*16d40*/  IMAD.MOV R2, RZ, RZ, -R3 ;  /* 0x000000ffff027224 */ /* 0x001fc800078e0a03 */
[----:B------:R-:W-:Y:S02]  /*16d50*/  IMAD R8, R2, R5, RZ ;  /* 0x0000000502087224 */ /* 0x000fe400078e02ff */
[----:B------:R-:W-:-:S04]  /*16d60*/  IMAD.MOV.U32 R2, RZ, RZ, RZ ;  /* 0x000000ffff027224 */ /* 0x000fc800078e00ff */
[----:B------:R-:W-:Y:S01]  /*16d70*/  IMAD.HI.U32 R8, R3, R8, R2 ;  /* 0x0000000803087227 */ /* 0x000fe200078e0002 */
[----:B------:R-:W-:Y:S02]  /*16d80*/  IABS R2, R0 ;  /* 0x0000000000027213 */ /* 0x000fe40000000000 */
[----:B------:R-:W-:-:S03]  /*16d90*/  IABS R3, R4 ;  /* 0x0000000400037213 */ /* 0x000fc60000000000 */
[----:B------:R-:W-:-:S04]  /*16da0*/  IMAD.HI.U32 R8, R8, R2, RZ ;  /* 0x0000000208087227 */ /* 0x000fc800078e00ff */
[----:B------:R-:W-:-:S04]  /*16db0*/  IMAD.MOV R3, RZ, RZ, -R3 ;  /* 0x000000ffff037224 */ /* 0x000fc800078e0a03 */
[----:B------:R-:W-:-:S05]  /*16dc0*/  IMAD R2, R8, R3, R2 ;  /* 0x0000000308027224 */ /* 0x000fca00078e0202 */
[----:B------:R-:W-:-:S13]  /*16dd0*/  ISETP.GT.U32.AND P1, PT, R5, R2, PT ;  /* 0x000000020500720c */ /* 0x000fda0003f24070 */
[----:B------:R-:W-:Y:S02]  /*16de0*/  @!P1 IMAD.IADD R2, R2, 0x1, -R5 ;  /* 0x0000000102029824 */ /* 0x000fe400078e0a05 */
[----:B------:R-:W-:Y:S01]  /*16df0*/  @!P1 VIADD R8, R8, 0x1 ;  /* 0x0000000108089836 */ /* 0x000fe20000000000 */
[----:B------:R-:W-:Y:S02]  /*16e00*/  ISETP.NE.AND P1, PT, R4, RZ, PT ;  /* 0x000000ff0400720c */ /* 0x000fe40003f25270 */
[----:B------:R-:W-:Y:S02]  /*16e10*/  ISETP.GE.U32.AND P0, PT, R2, R5, PT ;  /* 0x000000050200720c */ /* 0x000fe40003f06070 */
[----:B------:R-:W-:-:S04]  /*16e20*/  IABS R5, R7 ;  /* 0x0000000700057213 */ /* 0x000fc80000000000 */
        /* <DEDUP_REMOVED lines=9> */
[----:B------:R-:W-:-:S03]  /*16ec0*/  LOP3.LUT R2, R0, R4, RZ, 0x3c, !PT ;  /* 0x0000000400027212 */ /* 0x000fc600078e3cff */
[----:B------:R-:W-:Y:S01]  /*16ed0*/  IMAD.MOV.U32 R3, RZ, RZ, R8 ;  /* 0x000000ffff037224 */ /* 0x000fe200078e0008 */
[----:B------:R-:W-:Y:S02]  /*16ee0*/  ISETP.GE.AND P2, PT, R2, RZ, PT ;  /* 0x000000ff0200720c */ /* 0x000fe40003f46270 */
[----:B------:R-:W-:-:S05]  /*16ef0*/  IABS R8, R7 ;  /* 0x0000000700087213 */ /* 0x000fca0000000000 */
[----:B------:R-:W-:-:S06]  /*16f00*/  IMAD.MOV R8, RZ, RZ, -R8 ;  /* 0x000000ffff087224 */ /* 0x000fcc00078e0a08 */
        /* <DEDUP_REMOVED lines=9> */
[----:B------:R-:W-:Y:S01]  /*16fa0*/  ISETP.GE.U32.AND P0, PT, R2, R5, PT ;  /* 0x000000050200720c */ /* 0x000fe20003f06070 */
[----:B------:R-:W-:-:S04]  /*16fb0*/  IMAD.MOV R2, RZ, RZ, -R3 ;  /* 0x000000ffff027224 */ /* 0x000fc800078e0a03 */
[----:B------:R-:W-:Y:S01]  /*16fc0*/  IMAD R0, R4, R2, R0 ;  /* 0x0000000204007224 */ /* 0x000fe200078e0200 */
[----:B------:R-:W-:-:S04]  /*16fd0*/  LOP3.LUT R2, R3, R7, RZ, 0x3c, !PT ;  /* 0x0000000703027212 */ /* 0x000fc800078e3cff */
[----:B------:R-:W-:-:S03]  /*16fe0*/  ISETP.GE.AND P2, PT, R2, RZ, PT ;  /* 0x000000ff0200720c */ /* 0x000fc60003f46270 */
[----:B------:R-:W-:-:S10]  /*16ff0*/  @P0 VIADD R6, R6, 0x1 ;  /* 0x0000000106060836 */ /* 0x000fd40000000000 */
[----:B------:R-:W-:Y:S01]  /*17000*/  @!P2 IMAD.MOV R6, RZ, RZ, -R6 ;  /* 0x000000ffff06a224 */ /* 0x000fe200078e0a06 */
[----:B------:R-:W-:-:S05]  /*17010*/  @!P1 LOP3.LUT R6, RZ, R7, RZ, 0x33, !PT ;  /* 0x00000007ff069212 */ /* 0x000fca00078e33ff */
[----:B------:R-:W-:-:S04]  /*17020*/  IMAD.MOV R2, RZ, RZ, -R6 ;  /* 0x000000ffff027224 */ /* 0x000fc800078e0a06 */
[C---:B------:R-:W-:Y:S02]  /*17030*/  IMAD R2, R7.reuse, R2, R3 ;  /* 0x0000000207027224 */ /* 0x040fe400078e0203 */
[----:B------:R-:W-:-:S04]  /*17040*/  IMAD R7, R7, 0x1000000, R6 ;  /* 0x0100000007077824 */ /* 0x000fc800078e0206 */
[----:B------:R-:W-:-:S05]  /*17050*/  IMAD R2, R2, 0x10000, R7 ;  /* 0x0001000002027824 */ /* 0x000fca00078e0207 */
[----:B------:R0:W-:Y:S01]  /*17060*/  STL [R1+0x8], R2 ;  /* 0x0000080201007387 */ /* 0x0001e20000100800 */
[----:B------:R-:W-:Y:S05]  /*17070*/  BRA `(.L_x_1350) ;  /* 0x0000000400007947 */ /* 0x000fea0003800000 */
.L_x_1349:
[----:B---3--:R-:W2:Y:S01]  /*17080*/  LDL R5, [R1+0xc] ;  /* 0x00000c0001057983 */ /* 0x008ea20000100800 */
[----:B0-----:R-:W2:Y:S01]  /*17090*/  LDC.64 R2, c[0x0][0xc90] ;  /* 0x00032400ff027b82 */ /* 0x001ea20000000a00 */
[----:B------:R-:W-:Y:S01]  /*170a0*/  ULDC.64 UR4, c[0x0][0x208] ;  /* 0x0000820000047ab9 */ /* 0x000fe20000000a00 */
[----:B--2---:R-:W-:-:S05]  /*170b0*/  IMAD.WIDE R2, R5, 0x4, R2 ;  /* 0x0000000405027825 */ /* 0x004fca00078e0202 */
[----:B------:R-:W2:Y:S02]  /*170c0*/  LDG.E R6, desc[UR4][R2.64] ;  /* 0x0000000402067981 */ /* 0x000ea4000c1e1900 */
[----:B--2---:R-:W-:-:S05]  /*170d0*/  IMAD R5, R4, R6, RZ ;  /* 0x0000000604057224 */ /* 0x004fca00078e02ff */
[----:B------:R-:W-:-:S04]  /*170e0*/  IABS R7, R5 ;  /* 0x0000000500077213 */ /* 0x000fc80000000000 */
[----:B------:R-:W0:Y:S08]  /*170f0*/  I2F.RP R2, R7 ;  /* 0x0000000700027306 */ /* 0x000e300000209400 */
        /* <DEDUP_REMOVED lines=22> */
[----:B------:R-:W-:Y:S02]  /*17260*/  IMAD R7, R6, R2, RZ ;  /* 0x0000000206077224 */ /* 0x000fe400078e02ff */
[----:B------:R-:W-:Y:S02]  /*17270*/  IMAD.MOV R2, RZ, RZ, -R2 ;  /* 0x000000ffff027224 */ /* 0x000fe400078e0a02 */
[----:B------:R-:W-:Y:S02]  /*17280*/  IMAD.MOV R3, RZ, RZ, -R7 ;  /* 0x000000ffff037224 */ /* 0x000fe400078e0a07 */
[----:B------:R-:W-:-:S03]  /*17290*/  IMAD R0, R5, R2, R0 ;  /* 0x0000000205007224 */ /* 0x000fc600078e0200 */
[----:B------:R-:W-:Y:S02]  /*172a0*/  VIADDMNMX R6, R3, R8, R6, PT ;  /* 0x0000000803067246 */ /* 0x000fe40003800106 */
[----:B------:R-:W-:Y:S02]  /*172b0*/  IADD3 R7, R7, 0x1000000, R0 ;  /* 0x0100000007077810 */ /* 0x000fe40007ffe000 */
        /* <DEDUP_REMOVED lines=25> */
[----:B------:R-:W-:Y:S02]  /*17450*/  IMAD R3, R2, R6, R7 ;  /* 0x0000000602037224 */ /* 0x000fe400078e0207 */
[----:B------:R-:W-:-:S03]  /*17460*/  IMAD.MOV.U32 R0, RZ, RZ, R2 ;  /* 0x000000ffff007224 */ /* 0x000fc600078e0002 */
[----:B------:R1:W-:Y:S04]  /*17470*/  STL [R1+0x8], R3 ;  /* 0x0000080301007387 */ /* 0x0003e80000100800 */
.L_x_1350:
[----:B-1----:R-:W-:-:S05]  /*17480*/  LOP3.LUT R3, RZ, R0, RZ, 0x33, !PT ;  /* 0x00000000ff037212 */ /* 0x002fca00078e33ff */
[----:B------:R-:W-:-:S05]  /*17490*/  IMAD.IADD R0, R4, 0x1, R3 ;  /* 0x0000000104007824 */ /* 0x000fca00078e0203 */
[----:B------:R2:W-:Y:S01]  /*174a0*/  STL [R1+0x4], R0 ;  /* 0x0000040001007387 */ /* 0x0005e20000100800 */
[----:B------:R-:W-:Y:S05]  /*174b0*/  BRA `(.L_x_1351) ;  /* 0x0000000000287947 */ /* 0x000fea0003800000 */
.L_x_1343:
[----:B------:R-:W-:Y:S01]  /*174c0*/  UMOV UR4, URZ ;  /* 0x0000003f00047c82 */ /* 0x000fe20008000000 */
[----:B------:R-:W-:Y:S01]  /*174d0*/  ULDC UR6, c[0x0][0xc3c] ;  /* 0x00030f0000067ab9 */ /* 0x000fe20000000800 */
[----:B------:R-:W-:Y:S01]  /*174e0*/  UMOV UR5, URZ ;  /* 0x0000003f00057c82 */ /* 0x000fe20008000000 */
[----:B------:R0:W-:Y:S01]  /*174f0*/  STL [R1], R0 ;  /* 0x0000000001007387 */ /* 0x0001e20000100800 */
[----:B------:R-:W-:Y:S02]  /*17500*/  IMAD.U32 R3, RZ, RZ, UR4 ;  /* 0x00000004ff037e24 */ /* 0x000fe4000f8e00ff */
[----:B------:R-:W-:-:S03]  /*17510*/  IMAD.U32 R2, RZ, RZ, UR5 ;  /* 0x00000005ff027e24 */ /* 0x000fc6000f8e00ff */
[----:B------:R1:W-:Y:S01]  /*17520*/  STL [R1+0x4], R3 ;  /* 0x0000040301007387 */ /* 0x0003e20000100800 */
[----:B0-----:R-:W-:-:S05]  /*17530*/  IMAD.U32 R0, RZ, RZ, UR6 ;  /* 0x00000006ff007e24 */ /* 0x001fca000f8e00ff */
[----:B------:R1:W-:Y:S04]  /*17540*/  STL [R1+0xc], R0 ;  /* 0x00000c0001007387 */ /* 0x0003e80000100800 */
[----:B------:R1:W-:Y:S02]  /*17550*/  STL [R1+0x8], R2 ;  /* 0x0000080201007387 */ /* 0x0003e40000100800 */
.L_x_1351:
[----:B-1----:R-:W3:Y:S04]  /*17560*/  LDL R3, [R1+0x8] ;  /* 0x0000080001037983 */ /* 0x002ee80000100800 */
[----:B0-----:R-:W4:Y:S04]  /*17570*/  LDL R2, [R1+0xc] ;  /* 0x00000c0001027983 */ /* 0x001f280000100800 */
[----:B------:R-:W5:Y:S04]  /*17580*/  LDL R5, [R1+0x4] ;  /* 0x0000040001057983 */ /* 0x000f680000100800 */
[----:B------:R-:W5:Y:S01]  /*17590*/  LDL R4, [R1] ;  /* 0x0000000001047983 */ /* 0x000f620000100800 */
[----:B--2---:R-:W0:Y:S01]  /*175a0*/  S2R R0, SR_TID.X ;  /* 0x0000000000007919 */ /* 0x004e220000002100 */
[----:B------:R-:W-:Y:S05]  /*175b0*/  WARPSYNC.ALL ;  /* 0x0000000000007948 */ /* 0x000fea0003800000 */
[----:B0-----:R-:W-:Y:S01]  /*175c0*/  LOP3.LUT R0, R0, 0x1f, RZ, 0xc0, !PT ;  /* 0x0000001f00007812 */ /* 0x001fe200078ec0ff */
[----:B------:R-:W-:Y:S03]  /*175d0*/  BAR.SYNC.DEFER_BLOCKING 0x4, 0x180 ;  /* 0x0106000000007b1d */ /* 0x000fe60000010000 */
[----:B------:R-:W-:-:S13]  /*175e0*/  ISETP.NE.AND P0, PT, R0, RZ, PT ;  /* 0x000000ff0000720c */ /* 0x000fda0003f05270 */
[----:B------:R-:W-:Y:S01]  /*175f0*/  @!P0 MOV R0, 0x400 ;  /* 0x0000040000008802 */ /* 0x000fe20000000f00 */
[----:B---3--:R-:W-:Y:S02]  /*17600*/  IMAD.MOV.U32 R6, RZ, RZ, R3 ;  /* 0x000000ffff067224 */ /* 0x008fe400078e0003 */
[----:B------:R-:W0:Y:S01]  /*17610*/  @!P0 S2R R3, SR_CgaCtaId ;  /* 0x0000000000038919 */ /* 0x000e220000008800 */
[----:B----4-:R-:W-:Y:S01]  /*17620*/  IMAD.MOV.U32 R7, RZ, RZ, R2 ;  /* 0x000000ffff077224 */ /* 0x010fe200078e0002 */
[----:B0-----:R-:W-:-:S05]  /*17630*/  @!P0 LEA R18, R3, R0, 0x18 ;  /* 0x0000000003128211 */ /* 0x001fca00078ec0ff */
[----:B-----5:R1:W-:Y:S01]  /*17640*/  @!P0 STS.128 [R18+0x2a8d0], R4 ;  /* 0x02a8d00412008388 */ /* 0x0203e20000000c00 */
[----:B------:R-:W-:Y:S06]  /*17650*/  BAR.ARV 0x5, 0x180 ;  /* 0x0146000000007b1d */ /* 0x000fec0000002000 */
.L_x_1340:
[----:B------:R-:W2:Y:S01]  /*17660*/  LDL R0, [R1+0xc] ;  /* 0x00000c0001007983 */ /* 0x000ea20000100800 */
[----:B------:R-:W-:Y:S02]  /*17670*/  ULDC UR4, c[0x0][0xc3c] ;  /* 0x00030f0000047ab9 */ /* 0x000fe40000000800 */
[----:B--2---:R-:W-:-:S13]  /*17680*/  ISETP.GE.AND P0, PT, R0, UR4, PT ;  /* 0x0000000400007c0c */ /* 0x004fda000bf06270 */
[----:B------:R-:W-:Y:S05]  /*17690*/  @!P0 BRA `(.L_x_1352) ;  /* 0xffffffa000188947 */ /* 0x000fea000383ffff */
[----:B------:R-:W-:Y:S05]  /*176a0*/  BSYNC B8 ;  /* 0x0000000000087941 */ /* 0x000fea0003800000 */
.L_x_1240:
        /* <DEDUP_REMOVED lines=12> */
.L_x_1424:
[----:B------:R-:W-:Y:S05]  /*17770*/  BSYNC B0 ;  /* 0x0000000000007941 */ /* 0x000fea0003800000 */
.L_x_1353:
[----:B------:R-:W-:-:S03]  /*17780*/  UMOV UR4, 0xffffffff ;  /* 0xffffffff00047882 */ /* 0x000fc60000000000 */
[----:B------:R-:W-:Y:S05]  /*17790*/  BRA.DIV UR4, `(.L_x_1355) ;  /* 0x0000002204707947 */ /* 0x000fea000b800000 */
[----:B------:R-:W1:Y:S02]  /*177a0*/  S2R R2, SR_TID.X ;  /* 0x0000000000027919 */ /* 0x000e640000002100 */
[----:B-1----:R-:W-:-:S04]  /*177b0*/  SHF.R.U32.HI R2, RZ, 0x5, R2 ;  /* 0x00000005ff027819 */ /* 0x002fc80000011602 */
[----:B------:R-:W-:-:S05]  /*177c0*/  LOP3.LUT R2, R2, 0x3, RZ, 0xc0, !PT ;  /* 0x0000000302027812 */ /* 0x000fca00078ec0ff */
[----:B------:R1:W2:Y:S02]  /*177d0*/  SHFL.IDX PT, R14, R2, RZ, 0x1f ;  /* 0x00001fff020e7589 */ /* 0x0002a400000e0000 */
.L_x_1427:
[----:B--2---:R-:W-:Y:S01]  /*177e0*/  ISETP.NE.AND P0, PT, R14, RZ, PT ;  /* 0x000000ff0e00720c */ /* 0x004fe20003f05270 */
[----:B------:R-:W-:-:S12]  /*177f0*/  BSSY B0, `(.L_x_1356) ;  /* 0x0000027000007945 */ /* 0x000fd80003800000 */
[----:B------:R-:W-:Y:S05]  /*17800*/  @P0 BRA `(.L_x_1357) ;  /* 0x0000000000940947 */ /* 0x000fea0003800000 */
[----:B------:R-:W-:-:S03]  /*17810*/  UMOV UR4, 0xffffffff ;  /* 0xffffffff00047882 */ /* 0x000fc60000000000 */
[----:B------:R-:W-:Y:S05]  /*17820*/  BRA.DIV UR4, `(.L_x_1358) ;  /* 0x0000002204807947 */ /* 0x000fea000b800000 */
[----:B------:R-:W-:-:S13]  /*17830*/  ELECT P6, URZ, PT ;  /* 0x00000000003f782f */ /* 0x000fda00038c0000 */
.L_x_1430:
        /* <DEDUP_REMOVED lines=8> */
.L_x_1359:
        /* <DEDUP_REMOVED lines=13> */
.L_x_1431:
[----:B------:R-:W1:Y:S02]  /*17990*/  SYNCS.PHASECHK.TRANS64.TRYWAIT P0, [R7+URZ], R2 ;  /* 0x00000002070075a7 */ /* 0x000e64000800017f */
[----:B-1----:R-:W-:Y:S05]  /*179a0*/  @!P0 BRA `(.L_x_1361) ;  /* 0x0000002000548947 */ /* 0x002fea0003800000 */
.L_x_1432:
[----:B------:R-:W-:Y:S05]  /*179b0*/  @!P2 BRA `(.L_x_1362) ;  /* 0x000000000004a947 */ /* 0x000fea0003800000 */
[----:B------:R-:W-:Y:S01]  /*179c0*/  BPT.TRAP 0x1 ;  /* 0x000000040000795c */ /* 0x000fe20000300000 */
.L_x_1362:
[----:B------:R-:W-:-:S04]  /*179d0*/  VIADD R0, R0, 0x2a860 ;  /* 0x0002a86000007836 */ /* 0x000fc80000000000 */
[----:B------:R-:W-:-:S04]  /*179e0*/  IMAD R4, R19, 0x8, R0 ;  /* 0x0000000813047824 */ /* 0x000fc800078e0200 */
[----:B------:R-:W2:Y:S02]  /*179f0*/  SYNCS.PHASECHK.TRANS64.TRYWAIT P0, [R4+URZ], R5 ;  /* 0x00000005040075a7 */ /* 0x000ea4000800017f */
[----:B--2---:R-:W-:Y:S05]  /*17a00*/  @!P0 BRA `(.L_x_1363) ;  /* 0x0000002000508947 */ /* 0x004fea0003800000 */
.L_x_1433:
[----:B------:R-:W-:-:S07]  /*17a10*/  IMAD R3, R3, 0x8, R0 ;  /* 0x0000000803037824 */ /* 0x000fce00078e0200 */
.L_x_1364:
[----:B----4-:R4:W0:Y:S02]  /*17a20*/  SYNCS.PHASECHK.TRANS64.TRYWAIT P0, [R3+URZ], R2 ;  /* 0x00000002030075a7 */ /* 0x010824000800017f */
[----:B0-----:R-:W-:Y:S05]  /*17a30*/  @!P0 NANOSLEEP.SYNCS 0x989680 ;  /* 0x009896800000895d */ /* 0x001fea0003900000 */
[----:B------:R-:W0:Y:S02]  /*17a40*/  @!P0 SYNCS.PHASECHK.TRANS64 P0, [R3+URZ], R2 ;  /* 0x00000002030085a7 */ /* 0x000e24000800007f */
[----:B0-----:R-:W-:Y:S05]  /*17a50*/  @!P0 BRA `(.L_x_1364) ;  /* 0xfffffffc00f08947 */ /* 0x001fea000383ffff */
.L_x_1357:
[----:B------:R-:W-:Y:S05]  /*17a60*/  BSYNC B0 ;  /* 0x0000000000007941 */ /* 0x000fea0003800000 */
.L_x_1356:
[----:B------:R-:W-:Y:S05]  /*17a70*/  EXIT ;  /* 0x000000000000794d */ /* 0x000fea0003800000 */
.L_x_1139:
[----:B0-----:R-:W-:-:S04]  /*17a80*/  IMAD.U32 R3, RZ, RZ, UR37 ;  /* 0x00000025ff037e24 */ /* 0x001fc8000f8e00ff */
[----:B------:R0:W1:Y:S03]  /*17a90*/  SYNCS.PHASECHK.TRANS64.TRYWAIT P1, [R3+URZ+0x2a800], R0 ;  /* 0x02a80000030075a7 */ /* 0x000066000802017f */
[----:B-1----:R-:W-:Y:S05]  /*17aa0*/  @!P1 NANOSLEEP.SYNCS 0x989680 ;  /* 0x009896800000995d */ /* 0x002fea0003900000 */
[----:B------:R-:W1:Y:S02]  /*17ab0*/  @!P1 SYNCS.PHASECHK.TRANS64 P1, [R3+URZ+0x2a800], R0 ;  /* 0x02a80000030095a7 */ /* 0x000e64000802007f */
[----:B-1----:R-:W-:Y:S05]  /*17ac0*/  @!P1 BRA `(.L_x_1139) ;  /* 0xfffffffc00ec9947 */ /* 0x002fea000383ffff */
[----:B------:R-:W-:Y:S05]  /*17ad0*/  BRA `(.L_x_1365) ;  /* 0xfffffea400807947 */ /* 0x000fea000383ffff */
.L_x_1143:
[----:B-1----:R1:W2:Y:S02]  /*17ae0*/  SYNCS.PHASECHK.TRANS64.TRYWAIT P2, [R3+URZ+0x2a830], R0 ;  /* 0x02a83000030075a7 */ /* 0x0022a4000804017f */
[----:B--2---:R-:W-:Y:S05]  /*17af0*/  @!P2 NANOSLEEP.SYNCS 0x989680 ;  /* 0x009896800000a95d */ /* 0x004fea0003900000 */
[----:B------:R-:W2:Y:S02]  /*17b00*/  @!P2 SYNCS.PHASECHK.TRANS64 P2, [R3+URZ+0x2a830], R0 ;  /* 0x02a830000300a5a7 */ /* 0x000ea4000804007f */
[----:B--2---:R-:W-:Y:S05]  /*17b10*/  @!P2 BRA `(.L_x_1143) ;  /* 0xfffffffc00f0a947 */ /* 0x004fea000383ffff */
[----:B------:R-:W-:Y:S05]  /*17b20*/  BRA `(.L_x_1142) ;  /* 0xfffffea400a87947 */ /* 0x000fea000383ffff */
.L_x_1159:
[----:B-1----:R-:W-:-:S04]  /*17b30*/  IMAD.U32 R12, RZ, RZ, UR6 ;  /* 0x00000006ff0c7e24 */ /* 0x002fc8000f8e00ff */
[----:B------:R1:W2:Y:S03]  /*17b40*/  SYNCS.PHASECHK.TRANS64.TRYWAIT P2, [R12+URZ+0x2a830], R9 ;  /* 0x02a830090c0075a7 */ /* 0x0002a6000804017f */
[----:B--2---:R-:W-:Y:S05]  /*17b50*/  @!P2 NANOSLEEP.SYNCS 0x989680 ;  /* 0x009896800000a95d */ /* 0x004fea0003900000 */
[----:B------:R-:W2:Y:S02]  /*17b60*/  @!P2 SYNCS.PHASECHK.TRANS64 P2, [R12+URZ+0x2a830], R9 ;  /* 0x02a830090c00a5a7 */ /* 0x000ea4000804007f */
[----:B--2---:R-:W-:Y:S05]  /*17b70*/  @!P2 BRA `(.L_x_1159) ;  /* 0xfffffffc00eca947 */ /* 0x004fea000383ffff */
[----:B------:R-:W-:Y:S05]  /*17b80*/  BRA `(.L_x_1158) ;  /* 0xfffffed000787947 */ /* 0x000fea000383ffff */
.L_x_1163:
[----:B01----:R-:W-:-:S04]  /*17b90*/  IMAD.U32 R9, RZ, RZ, UR5 ;  /* 0x00000005ff097e24 */ /* 0x003fc8000f8e00ff */
[----:B------:R0:W1:Y:S03]  /*17ba0*/  SYNCS.PHASECHK.TRANS64.TRYWAIT P2, [R9+URZ+0x2a850], R0 ;  /* 0x02a85000090075a7 */ /* 0x000066000804017f */
[----:B-1----:R-:W-:Y:S05]  /*17bb0*/  @!P2 NANOSLEEP.SYNCS 0x989680 ;  /* 0x009896800000a95d */ /* 0x002fea0003900000 */
[----:B------:R-:W1:Y:S02]  /*17bc0*/  @!P2 SYNCS.PHASECHK.TRANS64 P2, [R9+URZ+0x2a850], R0 ;  /* 0x02a850000900a5a7 */ /* 0x000e64000804007f */
[----:B-1----:R-:W-:Y:S05]  /*17bd0*/  @!P2 BRA `(.L_x_1163) ;  /* 0xfffffffc00eca947 */ /* 0x002fea000383ffff */
[----:B------:R-:W-:Y:S05]  /*17be0*/  BRA `(.L_x_1162) ;  /* 0xfffffed800907947 */ /* 0x000fea000383ffff */
.L_x_1180:
[----:B-1----:R-:W-:-:S04]  /*17bf0*/  IMAD.U32 R8, RZ, RZ, UR5 ;  /* 0x00000005ff087e24 */ /* 0x002fc8000f8e00ff */
[----:B------:R1:W2:Y:S03]  /*17c00*/  SYNCS.PHASECHK.TRANS64.TRYWAIT P2, [R8+URZ+0x2a830], R3 ;  /* 0x02a83003080075a7 */ /* 0x0002a6000804017f */
[----:B--2---:R-:W-:Y:S05]  /*17c10*/  @!P2 NANOSLEEP.SYNCS 0x989680 ;  /* 0x009896800000a95d */ /* 0x004fea0003900000 */
[----:B------:R-:W2:Y:S02]  /*17c20*/  @!P2 SYNCS.PHASECHK.TRANS64 P2, [R8+URZ+0x2a830], R3 ;  /* 0x02a830030800a5a7 */ /* 0x000ea4000804007f */
[----:B--2---:R-:W-:Y:S05]  /*17c30*/  @!P2 BRA `(.L_x_1180) ;  /* 0xfffffffc00eca947 */ /* 0x004fea000383ffff */
[----:B------:R-:W-:Y:S05]  /*17c40*/  BRA `(.L_x_1179) ;  /* 0xffffff0000587947 */ /* 0x000fea000383ffff */
.L_x_1184:
[----:B01----:R-:W-:-:S04]  /*17c50*/  IMAD.U32 R3, RZ, RZ, UR5 ;  /* 0x00000005ff037e24 */ /* 0x003fc8000f8e00ff */
[----:B------:R0:W1:Y:S03]  /*17c60*/  SYNCS.PHASECHK.TRANS64.TRYWAIT P2, [R3+URZ+0x2a850], R0 ;  /* 0x02a85000030075a7 */ /* 0x000066000804017f */
[----:B-1----:R-:W-:Y:S05]  /*17c70*/  @!P2 NANOSLEEP.SYNCS 0x989680 ;  /* 0x009896800000a95d */ /* 0x002fea0003900000 */
[----:B------:R-:W1:Y:S02]  /*17c80*/  @!P2 SYNCS.PHASECHK.TRANS64 P2, [R3+URZ+0x2a850], R0 ;  /* 0x02a850000300a5a7 */ /* 0x000e64000804007f */
[----:B-1----:R-:W-:Y:S05]  /*17c90*/  @!P2 BRA `(.L_x_1184) ;  /* 0xfffffffc00eca947 */ /* 0x002fea000383ffff */
[----:B------:R-:W-:Y:S05]  /*17ca0*/  BRA `(.L_x_1183) ;  /* 0xffffff0800707947 */ /* 0x000fea000383ffff */
.L_x_1190:
[----:B-1----:R-:W-:-:S04]  /*17cb0*/  IMAD.U32 R8, RZ, RZ, UR5 ;  /* 0x00000005ff087e24 */ /* 0x002fc8000f8e00ff */
[----:B------:R1:W2:Y:S03]  /*17cc0*/  SYNCS.PHASECHK.TRANS64.TRYWAIT P2, [R8+URZ+0x2a830], R3 ;  /* 0x02a83003080075a7 */ /* 0x0002a6000804017f */
[----:B--2---:R-:W-:Y:S05]  /*17cd0*/  @!P2 NANOSLEEP.SYNCS 0x989680 ;  /* 0x009896800000a95d */ /* 0x004fea0003900000 */
[----:B------:R-:W2:Y:S02]  /*17ce0*/  @!P2 SYNCS.PHASECHK.TRANS64 P2, [R8+URZ+0x2a830], R3 ;  /* 0x02a830030800a5a7 */ /* 0x000ea4000804007f */
[----:B--2---:R-:W-:Y:S05]  /*17cf0*/  @!P2 BRA `(.L_x_1190) ;  /* 0xfffffffc00eca947 */ /* 0x004fea000383ffff */
[----:B------:R-:W-:Y:S05]  /*17d00*/  BRA `(.L_x_1189) ;  /* 0xffffff1c002c7947 */ /* 0x000fea000383ffff */
.L_x_1194:
[----:B01----:R-:W-:-:S04]  /*17d10*/  IMAD.U32 R3, RZ, RZ, UR5 ;  /* 0x00000005ff037e24 */ /* 0x003fc8000f8e00ff */
[----:B------:R0:W1:Y:S03]  /*17d20*/  SYNCS.PHASECHK.TRANS64.TRYWAIT P2, [R3+URZ+0x2a850], R0 ;  /* 0x02a85000030075a7 */ /* 0x000066000804017f */
[----:B-1----:R-:W-:Y:S05]  /*17d30*/  @!P2 NANOSLEEP.SYNCS 0x989680 ;  /* 0x009896800000a95d */ /* 0x002fea0003900000 */
[----:B------:R-:W1:Y:S02]  /*17d40*/  @!P2 SYNCS.PHASECHK.TRANS64 P2, [R3+URZ+0x2a850], R0 ;  /* 0x02a850000300a5a7 */ /* 0x000e64000804007f */
[----:B-1----:R-:W-:Y:S05]  /*17d50*/  @!P2 BRA `(.L_x_1194) ;  /* 0xfffffffc00eca947 */ /* 0x002fea000383ffff */
[----:B------:R-:W-:Y:S05]  /*17d60*/  BRA `(.L_x_1193) ;  /* 0xffffff2400447947 */ /* 0x000fea000383ffff */
.L_x_1207:
[----:B-1----:R-:W-:-:S04]  /*17d70*/  IMAD.U32 R5, RZ, RZ, UR5 ;  /* 0x00000005ff057e24 */ /* 0x002fc8000f8e00ff */
[----:B------:R1:W2:Y:S03]  /*17d80*/  SYNCS.PHASECHK.TRANS64.TRYWAIT P0, [R5+URZ+0x2a850], R0 ;  /* 0x02a85000050075a7 */ /* 0x0002a6000800017f */
[----:B--2---:R-:W-:Y:S05]  /*17d90*/  @!P0 NANOSLEEP.SYNCS 0x989680 ;  /* 0x009896800000895d */ /* 0x004fea0003900000 */
[----:B------:R-:W2:Y:S02]  /*17da0*/  @!P0 SYNCS.PHASECHK.TRANS64 P0, [R5+URZ+0x2a850], R0 ;  /* 0x02a85000050085a7 */ /* 0x000ea4000800007f */
[----:B--2---:R-:W-:Y:S05]  /*17db0*/  @!P0 BRA `(.L_x_1207) ;  /* 0xfffffffc00ec8947 */ /* 0x004fea000383ffff */
[----:B------:R-:W-:Y:S05]  /*17dc0*/  BRA `(.L_x_1206) ;  /* 0xffffff4c00307947 */ /* 0x000fea000383ffff */
.L_x_1262:
[----:B-1----:R-:W1:Y:S01]  /*17dd0*/  S2R R4, SR_TID.X ;  /* 0x0000000000047919 */ /* 0x002e620000002100 */
[----:B------:R-:W-:Y:S01]  /*17de0*/  BSSY B0, `(.L_x_1366) ;  /* 0x000000a000007945 */ /* 0x000fe20003800000 */
[----:B------:R-:W-:Y:S02]  /*17df0*/  IMAD.MOV.U32 R12, RZ, RZ, RZ ;  /* 0x000000ffff0c7224 */ /* 0x000fe400078e00ff */
[----:B------:R-:W-:Y:S02]  /*17e00*/  IMAD.MOV.U32 R11, RZ, RZ, 0x1f ;  /* 0x0000001fff0b7424 */ /* 0x000fe400078e00ff */
[----:B------:R-:W-:Y:S01]  /*17e10*/  IMAD.MOV.U32 R15, RZ, RZ, -0x1 ;  /* 0xffffffffff0f7424 */ /* 0x000fe200078e00ff */
[----:B-1----:R-:W-:-:S04]  /*17e20*/  SHF.R.U32.HI R4, RZ, 0x5, R4 ;  /* 0x00000005ff047819 */ /* 0x002fc80000011604 */
[----:B------:R-:W-:-:S05]  /*17e30*/  LOP3.LUT R4, R4, 0x3, RZ, 0xc0, !PT ;  /* 0x0000000304047812 */ /* 0x000fca00078ec0ff */
[----:B------:R-:W-:-:S07]  /*17e40*/  IMAD.MOV.U32 R13, RZ, RZ, R4 ;  /* 0x000000ffff0d7224 */ /* 0x000fce00078e0004 */
[----:B0-2---:R-:W-:Y:S05]  /*17e50*/  WARPSYNC.COLLECTIVE R15, `(.L_x_1367) ;  /* 0x000000000f087348 */ /* 0x005fea0003c00000 */
[----:B------:R1:W3:Y:S02]  /*17e60*/  SHFL.IDX P6, R14, R13, R12, R11 ;  /* 0x0000000c0d0e7389 */ /* 0x0002e400000c000b */
[----:B0123--:R-:W-:Y:S01]  /*17e70*/  ENDCOLLECTIVE ;  /* 0x000000000000791b */ /* 0x00ffe20003800000 */
.L_x_1367:
[----:B------:R-:W-:Y:S05]  /*17e80*/  BSYNC B0 ;  /* 0x0000000000007941 */ /* 0x000fea0003800000 */
.L_x_1366:
[----:B------:R-:W-:Y:S05]  /*17e90*/  BRA `(.L_x_1368) ;  /* 0xffffffa800c07947 */ /* 0x000fea000383ffff */
.L_x_1264:
[----:B------:R-:W-:Y:S01]  /*17ea0*/  BSSY B0, `(.L_x_1369) ;  /* 0x0000006000007945 */ /* 0x000fe20003800000 */
[----:B------:R-:W-:-:S07]  /*17eb0*/  IMAD.MOV.U32 R15, RZ, RZ, -0x1 ;  /* 0xffffffffff0f7424 */ /* 0x000fce00078e00ff */
[----:B012---:R-:W-:Y:S05]  /*17ec0*/  WARPSYNC.COLLECTIVE R15, `(.L_x_1370) ;  /* 0x000000000f0c7348 */ /* 0x007fea0003c00000 */
[----:B------:R-:W-:Y:S02]  /*17ed0*/  ELECT P6, UR62, PT ;  /* 0x00000000003e782f */ /* 0x000fe400038c0000 */
[----:B------:R-:W-:Y:S01]  /*17ee0*/  MOV R14, UR62 ;  /* 0x0000003e000e7c02 */ /* 0x000fe20008000f00 */
[----:B012---:R-:W-:Y:S10]  /*17ef0*/  ENDCOLLECTIVE ;  /* 0x000000000000791b */ /* 0x007ff40003800000 */
.L_x_1370:
[----:B------:R-:W-:Y:S05]  /*17f00*/  BSYNC B0 ;  /* 0x0000000000007941 */ /* 0x000fea0003800000 */
.L_x_1369:
[----:B------:R-:W-:Y:S05]  /*17f10*/  BRA `(.L_x_1371) ;  /* 0xffffffa800cc7947 */ /* 0x000fea000383ffff */
.L_x_1266:
[----:B-1----:R1:W3:Y:S02]  /*17f20*/  SYNCS.PHASECHK.TRANS64.TRYWAIT P0, [R0+URZ+0x2a840], R2 ;  /* 0x02a84002000075a7 */ /* 0x0022e4000800017f */
[----:B---3--:R-:W-:Y:S05]  /*17f30*/  @!P0 NANOSLEEP.SYNCS 0x989680 ;  /* 0x009896800000895d */ /* 0x008fea0003900000 */
[----:B------:R-:W3:Y:S02]  /*17f40*/  @!P0 SYNCS.PHASECHK.TRANS64 P0, [R0+URZ+0x2a840], R2 ;  /* 0x02a84002000085a7 */ /* 0x000ee4000800007f */
[----:B---3--:R-:W-:Y:S05]  /*17f50*/  @!P0 BRA `(.L_x_1266) ;  /* 0xfffffffc00f08947 */ /* 0x008fea000383ffff */
[----:B------:R-:W-:Y:S05]  /*17f60*/  BRA `(.L_x_1372) ;  /* 0xffffffac00307947 */ /* 0x000fea000383ffff */
.L_x_1270:
[----:B------:R-:W2:Y:S01]  /*17f70*/  LDL.LU R11, [R1+0x2c] ;  /* 0x00002c00010b7983 */ /* 0x000ea20000300800 */
[----:B------:R-:W-:Y:S02]  /*17f80*/  IMAD.MOV.U32 R13, RZ, RZ, R3 ;  /* 0x000000ffff0d7224 */ /* 0x000fe400078e0003 */
[----:B------:R-:W-:Y:S01]  /*17f90*/  IMAD.MOV.U32 R12, RZ, RZ, RZ ;  /* 0x000000ffff0c7224 */ /* 0x000fe200078e00ff */
[----:B------:R-:W0:Y:S01]  /*17fa0*/  S2R R5, SR_TID.X ;  /* 0x0000000000057919 */ /* 0x000e220000002100 */
[----:B------:R-:W-:Y:S01]  /*17fb0*/  IMAD.MOV.U32 R15, RZ, RZ, -0x1 ;  /* 0xffffffffff0f7424 */ /* 0x000fe200078e00ff */
[----:B0-----:R-:W-:-:S04]  /*17fc0*/  LOP3.LUT R5, R5, 0x7f, RZ, 0xc0, !PT ;  /* 0x0000007f05057812 */ /* 0x001fc800078ec0ff */
[----:B------:R-:W-:-:S05]  /*17fd0*/  SHF.R.U32.HI R5, RZ, 0x3, R5 ;  /* 0x00000003ff057819 */ /* 0x000fca0000011605 */
[----:B------:R-:W-:-:S04]  /*17fe0*/  IMAD.IADD R0, R5, 0x1, R9 ;  /* 0x0000000105007824 */ /* 0x000fc800078e0209 */
[----:B------:R-:W-:Y:S02]  /*17ff0*/  VIADD R5, R0, 0x10 ;  /* 0x0000001000057836 */ /* 0x000fe40000000000 */
[----:B--2---:R-:W-:Y:S02]  /*18000*/  IMAD R2, R11, R7, RZ ;  /* 0x000000070b027224 */ /* 0x004fe400078e02ff */
[----:B------:R-:W-:-:S03]  /*18010*/  IMAD.MOV.U32 R11, RZ, RZ, 0x181f ;  /* 0x0000181fff0b7424 */ /* 0x000fc600078e00ff */
[----:B------:R-:W-:-:S13]  /*18020*/  ISETP.GE.AND P3, PT, R0, R2, PT ;  /* 0x000000020000720c */ /* 0x000fda0003f66270 */
[----:B-----5:R-:W-:Y:S05]  /*18030*/  WARPSYNC.COLLECTIVE R15, `(.L_x_1373) ;  /* 0x000000000f087348 */ /* 0x020fea0003c00000 */
[----:B------:R0:W1:Y:S02]  /*18040*/  SHFL.IDX P6, R14, R13, R12, R11 ;  /* 0x0000000c0d0e7389 */ /* 0x00006400000c000b */
[----:B01---5:R-:W-:Y:S01]  /*18050*/  ENDCOLLECTIVE ;  /* 0x000000000000791b */ /* 0x023fe20003800000 */
.L_x_1373:
[----:B------:R-:W-:Y:S02]  /*18060*/  IMAD.MOV.U32 R13, RZ, RZ, R4 ;  /* 0x000000ffff0d7224 */ /* 0x000fe400078e0004 */
[----:B------:R-:W-:-:S07]  /*18070*/  IMAD.MOV.U32 R6, RZ, RZ, R14 ;  /* 0x000000ffff067224 */ /* 0x000fce00078e000e */
[----:B------:R-:W-:Y:S05]  /*18080*/  WARPSYNC.COLLECTIVE R15, `(.L_x_1374) ;  /* 0x000000000f087348 */ /* 0x000fea0003c00000 */
[----:B------:R0:W1:Y:S02]  /*18090*/  SHFL.IDX P6, R14, R13, R12, R11 ;  /* 0x0000000c0d0e7389 */ /* 0x00006400000c000b */
[----:B01----:R-:W-:Y:S01]  /*180a0*/  ENDCOLLECTIVE ;  /* 0x000000000000791b */ /* 0x003fe20003800000 */
.L_x_1374:
[----:B------:R-:W-:Y:S01]  /*180b0*/  ULDC.64 UR4, c[0x0][0x208] ;  /* 0x0000820000047ab9 */ /* 0x000fe20000000a00 */
[----:B------:R-:W-:Y:S02]  /*180c0*/  IMAD.MOV.U32 R13, RZ, RZ, R3 ;  /* 0x000000ffff0d7224 */ /* 0x000fe400078e0003 */
[----:B------:R-:W-:Y:S02]  /*180d0*/  IMAD.MOV.U32 R12, RZ, RZ, 0x1 ;  /* 0x00000001ff0c7424 */ /* 0x000fe400078e00ff */
[----:B------:R-:W-:-:S05]  /*180e0*/  IMAD.MOV.U32 R7, RZ, RZ, R14 ;  /* 0x000000ffff077224 */ /* 0x000fca00078e000e */
[----:B------:R-:W-:-:S05]  /*180f0*/  @!P3 LEA R7, P5, R8, R7, 0x1 ;  /* 0x000000070807b211 */ /* 0x000fca00078a08ff */
        /* <DEDUP_REMOVED lines=10> */
[----:B------:R-:W-:-:S13]  /*181a0*/  ISETP.GE.AND P3, PT, R5, R2, PT ;  /* 0x000000020500720c */ /* 0x000fda0003f66270 */
[----:B0-----:R-:W-:Y:S05]  /*181b0*/  WARPSYNC.COLLECTIVE R15, `(.L_x_1375) ;  /* 0x000000000f087348 */ /* 0x001fea0003c00000 */
[----:B------:R1:W2:Y:S02]  /*181c0*/  SHFL.IDX P6, R14, R13, R12, R11 ;  /* 0x0000000c0d0e7389 */ /* 0x0002a400000c000b */
[----:B012---:R-:W-:Y:S01]  /*181d0*/  ENDCOLLECTIVE ;  /* 0x000000000000791b */ /* 0x007fe20003800000 */
.L_x_1375:
[----:B------:R-:W-:Y:S02]  /*181e0*/  IMAD.MOV.U32 R13, RZ, RZ, R4 ;  /* 0x000000ffff0d7224 */ /* 0x000fe400078e0004 */
[----:B------:R-:W-:-:S07]  /*181f0*/  IMAD.MOV.U32 R9, RZ, RZ, R14 ;  /* 0x000000ffff097224 */ /* 0x000fce00078e000e */
[----:B------:R-:W-:Y:S05]  /*18200*/  WARPSYNC.COLLECTIVE R15, `(.L_x_1376) ;  /* 0x000000000f087348 */ /* 0x000fea0003c00000 */
[----:B------:R0:W1:Y:S02]  /*18210*/  SHFL.IDX P6, R14, R13, R12, R11 ;  /* 0x0000000c0d0e7389 */ /* 0x00006400000c000b */
[----:B01----:R-:W-:Y:S01]  /*18220*/  ENDCOLLECTIVE ;  /* 0x000000000000791b */ /* 0x003fe20003800000 */
.L_x_1376:
[----:B------:R-:W-:Y:S01]  /*18230*/  ULDC.64 UR4, c[0x0][0x208] ;  /* 0x0000820000047ab9 */ /* 0x000fe20000000a00 */
[----:B------:R-:W-:Y:S02]  /*18240*/  IMAD.MOV.U32 R13, RZ, RZ, R3 ;  /* 0x000000ffff0d7224 */ /* 0x000fe400078e0003 */
[----:B------:R-:W-:Y:S02]  /*18250*/  IMAD.MOV.U32 R12, RZ, RZ, 0x2 ;  /* 0x00000002ff0c7424 */ /* 0x000fe400078e00ff */
[----:B------:R-:W-:-:S05]  /*18260*/  IMAD.MOV.U32 R5, RZ, RZ, R14 ;  /* 0x000000ffff057224 */ /* 0x000fca00078e000e */
[----:B------:R-:W-:-:S05]  /*18270*/  @!P3 LEA R8, P5, R8, R5, 0x1 ;  /* 0x000000050808b211 */ /* 0x000fca00078a08ff */
[----:B------:R-:W-:Y:S02]  /*18280*/  @!P3 IMAD.X R5, RZ, RZ, R9, P5 ;  /* 0x000000ffff05b224 */ /* 0x000fe400028e0609 */
[----:B------:R-:W-:Y:S01]  /*18290*/  @!P3 IMAD.MOV.U32 R6, RZ, RZ, R8 ;  /* 0x000000ffff06b224 */ /* 0x000fe200078e0008 */
[----:B------:R-:W0:Y:S01]  /*182a0*/  S2R R9, SR_TID.X ;  /* 0x0000000000097919 */ /* 0x000e220000002100 */
[----:B------:R-:W-:Y:S02]  /*182b0*/  @!P3 IMAD.MOV.U32 R7, RZ, RZ, R5 ;  /* 0x000000ffff07b224 */ /* 0x000fe400078e0005 */
[----:B------:R-:W-:-:S03]  /*182c0*/  VIADD R5, R0, 0x20 ;  /* 0x0000002000057836 */ /* 0x000fc60000000000 */
[----:B------:R-:W-:Y:S01]  /*182d0*/  @!PT LDS RZ, [RZ] ;  /* 0x00000000fffff984 */ /* 0x000fe20000000800 */
[----:B------:R-:W-:Y:S01]  /*182e0*/  @!PT LDS RZ, [RZ] ;  /* 0x00000000fffff984 */ /* 0x000fe20000000800 */
[----:B------:R-:W-:Y:S01]  /*182f0*/  @!PT LDS RZ, [RZ] ;  /* 0x00000000fffff984 */ /* 0x000fe20000000800 */
[----:B------:R1:W-:Y:S04]  /*18300*/  @!P3 LDGSTS.E.BYPASS.LTC128B.128 [R10+0xcc00], desc[UR4][R6.64], !P2 ;  /* 0x0cc00000060abfae */ /* 0x0003e8000d101d44 */
[----:B------:R1:W-:Y:S04]  /*18310*/  @!P3 LDGSTS.E.BYPASS.LTC128B.128 [R10+0x10c00], desc[UR4][R6.64+0x80], !P1 ;  /* 0x10c00080060abfae */ /* 0x0003e8000c901d44 */
[----:B------:R1:W-:Y:S01]  /*18320*/  @!P3 LDGSTS.E.BYPASS.LTC128B.128 [R10+0x14c00], desc[UR4][R6.64+0x100], !P0 ;  /* 0x14c00100060abfae */ /* 0x0003e2000c101d44 */
[----:B------:R-:W-:-:S13]  /*18330*/  ISETP.GE.AND P3, PT, R5, R2, PT ;  /* 0x000000020500720c */ /* 0x000fda0003f66270 */
[----:B01----:R-:W-:Y:S05]  /*18340*/  WARPSYNC.COLLECTIVE R15, `(.L_x_1377) ;  /* 0x000000000f087348 */ /* 0x003fea0003c00000 */
[----:B------:R2:W3:Y:S02]  /*18350*/  SHFL.IDX P6, R14, R13, R12, R11 ;  /* 0x0000000c0d0e7389 */ /* 0x0004e400000c000b */
[----:B0123--:R-:W-:Y:S01]  /*18360*/  ENDCOLLECTIVE ;  /* 0x000000000000791b */ /* 0x00ffe20003800000 */
.L_x_1377:
[----:B------:R-:W-:Y:S02]  /*18370*/  IMAD.MOV.U32 R13, RZ, RZ, R4 ;  /* 0x000000ffff0d7224 */ /* 0x000fe400078e0004 */
[----:B------:R-:W-:-:S05]  /*18380*/  IMAD.SHL.U32 R9, R9, 0x8, RZ ;  /* 0x0000000809097824 */ /* 0x000fca00078e00ff */
[----:B------:R-:W-:Y:S01]  /*18390*/  LOP3.LUT R9, R9, 0x38, RZ, 0xc0, !PT ;  /* 0x0000003809097812 */ /* 0x000fe200078ec0ff */
[----:B------:R-:W-:-:S07]  /*183a0*/  IMAD.MOV.U32 R8, RZ, RZ, R14 ;  /* 0x000000ffff087224 */ /* 0x000fce00078e000e */
[----:B------:R-:W-:Y:S05]  /*183b0*/  WARPSYNC.COLLECTIVE R15, `(.L_x_1378) ;  /* 0x000000000f087348 */ /* 0x000fea0003c00000 */
[----:B------:R0:W1:Y:S02]  /*183c0*/  SHFL.IDX P6, R14, R13, R12, R11 ;  /* 0x0000000c0d0e7389 */ /* 0x00006400000c000b */
[----:B01----:R-:W-:Y:S01]  /*183d0*/  ENDCOLLECTIVE ;  /* 0x000000000000791b */ /* 0x003fe20003800000 */
.L_x_1378:
[----:B------:R-:W-:Y:S01]  /*183e0*/  ULDC.64 UR4, c[0x0][0x208] ;  /* 0x0000820000047ab9 */ /* 0x000fe20000000a00 */
[----:B------:R-:W-:Y:S02]  /*183f0*/  IMAD.MOV.U32 R13, RZ, RZ, R3 ;  /* 0x000000ffff0d7224 */ /* 0x000fe400078e0003 */
[----:B------:R-:W-:Y:S02]  /*18400*/  IMAD.MOV.U32 R12, RZ, RZ, 0x3 ;  /* 0x00000003ff0c7424 */ /* 0x000fe400078e00ff */
[----:B------:R-:W-:-:S05]  /*18410*/  IMAD.MOV.U32 R5, RZ, RZ, R14 ;  /* 0x000000ffff057224 */ /* 0x000fca00078e000e */
[----:B------:R-:W-:-:S05]  /*18420*/  @!P3 LEA R5, P4, R9, R5, 0x1 ;  /* 0x000000050905b211 */ /* 0x000fca00078808ff */
[----:B------:R-:W-:-:S04]  /*18430*/  @!P3 IMAD.X R6, RZ, RZ, R8, P4 ;  /* 0x000000ffff06b224 */ /* 0x000fc800020e0608 */
[----:B------:R-:W-:Y:S02]  /*18440*/  @!P3 IMAD.MOV.U32 R7, RZ, RZ, R6 ;  /* 0x000000ffff07b224 */ /* 0x000fe400078e0006 */
        /* <DEDUP_REMOVED lines=12> */
.L_x_1379:
[----:B------:R-:W-:Y:S02]  /*18510*/  IMAD.MOV.U32 R13, RZ, RZ, R4 ;  /* 0x000000ffff0d7224 */ /* 0x000fe400078e0004 */
[----:B------:R-:W-:-:S07]  /*18520*/  IMAD.MOV.U32 R6, RZ, RZ, R14 ;  /* 0x000000ffff067224 */ /* 0x000fce00078e000e */
[----:B------:R-:W-:Y:S05]  /*18530*/  WARPSYNC.COLLECTIVE R15, `(.L_x_1380) ;  /* 0x000000000f087348 */ /* 0x000fea0003c00000 */
[----:B------:R0:W1:Y:S02]  /*18540*/  SHFL.IDX P6, R14, R13, R12, R11 ;  /* 0x0000000c0d0e7389 */ /* 0x00006400000c000b */
[----:B01----:R-:W-:Y:S01]  /*18550*/  ENDCOLLECTIVE ;  /* 0x000000000000791b */ /* 0x003fe20003800000 */
.L_x_1380:
        /* <DEDUP_REMOVED lines=19> */
.L_x_1381:
[----:B------:R-:W-:Y:S02]  /*18690*/  IMAD.MOV.U32 R13, RZ, RZ, R4 ;  /* 0x000000ffff0d7224 */ /* 0x000fe400078e0004 */
[----:B------:R-:W-:-:S07]  /*186a0*/  IMAD.MOV.U32 R6, RZ, RZ, R14 ;  /* 0x000000ffff067224 */ /* 0x000fce00078e000e */
[----:B------:R-:W-:Y:S05]  /*186b0*/  WARPSYNC.COLLECTIVE R15, `(.L_x_1382) ;  /* 0x000000000f087348 */ /* 0x000fea0003c00000 */
[----:B------:R0:W1:Y:S02]  /*186c0*/  SHFL.IDX P6, R14, R13, R12, R11 ;  /* 0x0000000c0d0e7389 */ /* 0x00006400000c000b */
[----:B01----:R-:W-:Y:S01]  /*186d0*/  ENDCOLLECTIVE ;  /* 0x000000000000791b */ /* 0x003fe20003800000 */
.L_x_1382:
        /* <DEDUP_REMOVED lines=19> */
.L_x_1383:
[----:B------:R-:W-:Y:S02]  /*18810*/  IMAD.MOV.U32 R13, RZ, RZ, R4 ;  /* 0x000000ffff0d7224 */ /* 0x000fe400078e0004 */
[----:B------:R-:W-:-:S07]  /*18820*/  IMAD.MOV.U32 R6, RZ, RZ, R14 ;  /* 0x000000ffff067224 */ /* 0x000fce00078e000e */
[----:B------:R-:W-:Y:S05]  /*18830*/  WARPSYNC.COLLECTIVE R15, `(.L_x_1384) ;  /* 0x000000000f087348 */ /* 0x000fea0003c00000 */
[----:B------:R0:W1:Y:S02]  /*18840*/  SHFL.IDX P6, R14, R13, R12, R11 ;  /* 0x0000000c0d0e7389 */ /* 0x00006400000c000b */
[----:B01----:R-:W-:Y:S01]  /*18850*/  ENDCOLLECTIVE ;  /* 0x000000000000791b */ /* 0x003fe20003800000 */
.L_x_1384:
[----:B------:R-:W-:Y:S01]  /*18860*/  ULDC.64 UR4, c[0x0][0x208] ;  /* 0x0000820000047ab9 */ /* 0x000fe20000000a00 */
[----:B------:R-:W-:Y:S02]  /*18870*/  IMAD.MOV.U32 R13, RZ, RZ, R3 ;  /* 0x000000ffff0d7224 */ /* 0x000fe400078e0003 */
[----:B------:R-:W-:Y:S02]  /*18880*/  IMAD.MOV.U32 R12, RZ, RZ, 0x6 ;  /* 0x00000006ff0c7424 */ /* 0x000fe400078e00ff */
[----:B------:R-:W-:-:S05]  /*18890*/  IMAD.MOV.U32 R5, RZ, RZ, R14 ;  /* 0x000000ffff057224 */ /* 0x000fca00078e000e */
[----:B------:R-:W-:-:S05]  /*188a0*/  @!P3 LEA R5, P4, R9, R5, 0x1 ;  /* 0x000000050905b211 */ /* 0x000fca00078808ff */
[----:B------:R-:W-:-:S04]  /*188b0*/  @!P3 IMAD.X R6, RZ, RZ, R6, P4 ;  /* 0x000000ffff06b224 */ /* 0x000fc800020e0606 */
[----:B------:R-:W-:Y:S02]  /*188c0*/  @!P3 IMAD.MOV.U32 R7, RZ, RZ, R6 ;  /* 0x000000ffff07b224 */ /* 0x000fe400078e0006 */
[----:B------:R-:W-:-:S05]  /*188d0*/  @!P3 IMAD.MOV.U32 R6, RZ, RZ, R5 ;  /* 0x000000ffff06b224 */ /* 0x000fca00078e0005 */
[----:B------:R-:W-:Y:S01]  /*188e0*/  @!PT LDS RZ, [RZ] ;  /* 0x00000000fffff984 */ /* 0x000fe20000000800 */
[----:B------:R-:W-:Y:S01]  /*188f0*/  @!PT LDS RZ, [RZ] ;  /* 0x00000000fffff984 */ /* 0x000fe20000000800 */
[----:B------:R-:W-:Y:S01]  /*18900*/  @!PT LDS RZ, [RZ] ;  /* 0x00000000fffff984 */ /* 0x000fe20000000800 */
[----:B------:R0:W-:Y:S04]  /*18910*/  @!P3 LDGSTS.E.BYPASS.LTC128B.128 [R10+0xec00], desc[UR4][R6.64], !P2 ;  /* 0x0ec00000060abfae */ /* 0x0001e8000d101d44 */
[----:B------:R0:W-:Y:S04]  /*18920*/  @!P3 LDGSTS.E.BYPASS.LTC128B.128 [R10+0x12c00], desc[UR4][R6.64+0x80], !P1 ;  /* 0x12c00080060abfae */ /* 0x0001e8000c901d44 */
[----:B------:R0:W-:Y:S02]  /*18930*/  @!P3 LDGSTS.E.BYPASS.LTC128B.128 [R10+0x16c00], desc[UR4][R6.64+0x100], !P0 ;  /* 0x16c00100060abfae */ /* 0x0001e4000c101d44 */
[----:B0-----:R-:W-:Y:S05]  /*18940*/  WARPSYNC.COLLECTIVE R15, `(.L_x_1385) ;  /* 0x000000000f087348 */ /* 0x001fea0003c00000 */
[----:B------:R1:W2:Y:S02]  /*18950*/  SHFL.IDX P6, R14, R13, R12, R11 ;  /* 0x0000000c0d0e7389 */ /* 0x0002a400000c000b */
[----:B012---:R-:W-:Y:S01]  /*18960*/  ENDCOLLECTIVE ;  /* 0x000000000000791b */ /* 0x007fe20003800000 */
.L_x_1385:
[----:B------:R-:W-:-:S05]  /*18970*/  VIADD R7, R0, 0x60 ;  /* 0x0000006000077836 */ /* 0x000fca0000000000 */
[----:B------:R-:W-:Y:S01]  /*18980*/  ISETP.GE.AND P4, PT, R7, R2, PT ;  /* 0x000000020700720c */ /* 0x000fe20003f86270 */
[----:B------:R-:W-:Y:S02]  /*18990*/  IMAD.MOV.U32 R13, RZ, RZ, R4 ;  /* 0x000000ffff0d7224 */ /* 0x000fe400078e0004 */
[----:B------:R-:W-:-:S10]  /*189a0*/  IMAD.MOV.U32 R6, RZ, RZ, R14 ;  /* 0x000000ffff067224 */ /* 0x000fd400078e000e */
[----:B------:R-:W-:Y:S05]  /*189b0*/  WARPSYNC.COLLECTIVE R15, `(.L_x_1386) ;  /* 0x000000000f087348 */ /* 0x000fea0003c00000 */
[----:B------:R0:W1:Y:S02]  /*189c0*/  SHFL.IDX P6, R14, R13, R12, R11 ;  /* 0x0000000c0d0e7389 */ /* 0x00006400000c000b */
[----:B01----:R-:W-:Y:S01]  /*189d0*/  ENDCOLLECTIVE ;  /* 0x000000000000791b */ /* 0x003fe20003800000 */
.L_x_1386:
        /* <DEDUP_REMOVED lines=17> */
.L_x_1387:
[----:B------:R-:W-:Y:S02]  /*18af0*/  IMAD.MOV.U32 R13, RZ, RZ, R4 ;  /* 0x000000ffff0d7224 */ /* 0x000fe400078e0004 */
[----:B------:R-:W-:-:S07]  /*18b00*/  IMAD.MOV.U32 R5, RZ, RZ, R14 ;  /* 0x000000ffff057224 */ /* 0x000fce00078e000e */
[----:B------:R-:W-:Y:S05]  /*18b10*/  WARPSYNC.COLLECTIVE R15, `(.L_x_1388) ;  /* 0x000000000f087348 */ /* 0x000fea0003c00000 */
[----:B------:R0:W1:Y:S02]  /*18b20*/  SHFL.IDX P6, R14, R13, R12, R11 ;  /* 0x0000000c0d0e7389 */ /* 0x00006400000c000b */
[----:B01----:R-:W-:Y:S01]  /*18b30*/  ENDCOLLECTIVE ;  /* 0x000000000000791b */ /* 0x003fe20003800000 */
.L_x_1388:
[----:B------:R-:W-:Y:S01]  /*18b40*/  IMAD.MOV.U32 R3, RZ, RZ, R14 ;  /* 0x000000ffff037224 */ /* 0x000fe200078e000e */
[----:B------:R-:W-:Y:S06]  /*18b50*/  BRA `(.L_x_1389) ;  /* 0xffffffac00d87947 */ /* 0x000fec000383ffff */
.L_x_1275:
[----:B0-----:R0:W3:Y:S02]  /*18b60*/  SYNCS.PHASECHK.TRANS64.TRYWAIT P0, [R18+URZ+0x2a820], R0 ;  /* 0x02a82000120075a7 */ /* 0x0010e4000800017f */
[----:B---3--:R-:W-:Y:S05]  /*18b70*/  @!P0 NANOSLEEP.SYNCS 0x989680 ;  /* 0x009896800000895d */ /* 0x008fea0003900000 */
[----:B------:R-:W3:Y:S02]  /*18b80*/  @!P0 SYNCS.PHASECHK.TRANS64 P0, [R18+URZ+0x2a820], R0 ;  /* 0x02a82000120085a7 */ /* 0x000ee4000800007f */
[----:B---3--:R-:W-:Y:S05]  /*18b90*/  @!P0 BRA `(.L_x_1275) ;  /* 0xfffffffc00f08947 */ /* 0x008fea000383ffff */
[----:B------:R-:W-:Y:S05]  /*18ba0*/  BRA `(.L_x_1390) ;  /* 0xffffffb0005c7947 */ /* 0x000fea000383ffff */
.L_x_1284:
[----:B-1----:R1:W2:Y:S02]  /*18bb0*/  SYNCS.PHASECHK.TRANS64.TRYWAIT P0, [R3+URZ+0x2a840], R2 ;  /* 0x02a84002030075a7 */ /* 0x0022a4000800017f */
[----:B--2---:R-:W-:Y:S05]  /*18bc0*/  @!P0 NANOSLEEP.SYNCS 0x989680 ;  /* 0x009896800000895d */ /* 0x004fea0003900000 */
[----:B------:R-:W2:Y:S02]  /*18bd0*/  @!P0 SYNCS.PHASECHK.TRANS64 P0, [R3+URZ+0x2a840], R2 ;  /* 0x02a84002030085a7 */ /* 0x000ea4000800007f */
[----:B--2---:R-:W-:Y:S05]  /*18be0*/  @!P0 BRA `(.L_x_1284) ;  /* 0xfffffffc00f08947 */ /* 0x004fea000383ffff */
[----:B------:R-:W-:Y:S05]  /*18bf0*/  BRA `(.L_x_1391) ;  /* 0xffffffb400547947 */ /* 0x000fea000383ffff */
.L_x_1291:
[----:B0-----:R0:W1:Y:S02]  /*18c00*/  SYNCS.PHASECHK.TRANS64.TRYWAIT P0, [R3+URZ+0x60], R2 ;  /* 0x00006002030075a7 */ /* 0x001064000800017f */
[----:B-1----:R-:W-:Y:S05]  /*18c10*/  @!P0 NANOSLEEP.SYNCS 0x989680 ;  /* 0x009896800000895d */ /* 0x002fea0003900000 */
[----:B------:R-:W1:Y:S02]  /*18c20*/  @!P0 SYNCS.PHASECHK.TRANS64 P0, [R3+URZ+0x60], R2 ;  /* 0x00006002030085a7 */ /* 0x000e64000800007f */
[----:B-1----:R-:W-:Y:S05]  /*18c30*/  @!P0 BRA `(.L_x_1291) ;  /* 0xfffffffc00f08947 */ /* 0x002fea000383ffff */
[----:B------:R-:W-:Y:S05]  /*18c40*/  BRA `(.L_x_1392) ;  /* 0xffffffb800647947 */ /* 0x000fea000383ffff */
.L_x_1300:
[----:B-1----:R1:W2:Y:S02]  /*18c50*/  SYNCS.PHASECHK.TRANS64.TRYWAIT P0, [R3+URZ+0x2a840], R2 ;  /* 0x02a84002030075a7 */ /* 0x0022a4000800017f */
[----:B--2---:R-:W-:Y:S05]  /*18c60*/  @!P0 NANOSLEEP.SYNCS 0x989680 ;  /* 0x009896800000895d */ /* 0x004fea0003900000 */
[----:B------:R-:W2:Y:S02]  /*18c70*/  @!P0 SYNCS.PHASECHK.TRANS64 P0, [R3+URZ+0x2a840], R2 ;  /* 0x02a84002030085a7 */ /* 0x000ea4000800007f */
[----:B--2---:R-:W-:Y:S05]  /*18c80*/  @!P0 BRA `(.L_x_1300) ;  /* 0xfffffffc00f08947 */ /* 0x004fea000383ffff */
[----:B------:R-:W-:Y:S05]  /*18c90*/  BRA `(.L_x_1393) ;  /* 0xffffffbc00f47947 */ /* 0x000fea000383ffff */
.L_x_1307:
[----:B0-----:R0:W1:Y:S02]  /*18ca0*/  SYNCS.PHASECHK.TRANS64.TRYWAIT P0, [R2+URZ+0x60], R3 ;  /* 0x00006003020075a7 */ /* 0x001064000800017f */
[----:B-1----:R-:W-:Y:S05]  /*18cb0*/  @!P0 NANOSLEEP.SYNCS 0x989680 ;  /* 0x009896800000895d */ /* 0x002fea0003900000 */
[----:B------:R-:W1:Y:S02]  /*18cc0*/  @!P0 SYNCS.PHASECHK.TRANS64 P0, [R2+URZ+0x60], R3 ;  /* 0x00006003020085a7 */ /* 0x000e64000800007f */
[----:B-1----:R-:W-:Y:S05]  /*18cd0*/  @!P0 BRA `(.L_x_1307) ;  /* 0xfffffffc00f08947 */ /* 0x002fea000383ffff */
[----:B------:R-:W-:Y:S05]  /*18ce0*/  BRA `(.L_x_1394) ;  /* 0xffffffc400047947 */ /* 0x000fea000383ffff */
.L_x_1316:
[----:B--2---:R2:W3:Y:S02]  /*18cf0*/  SYNCS.PHASECHK.TRANS64.TRYWAIT P0, [R2+URZ+0x2a840], R3 ;  /* 0x02a84003020075a7 */ /* 0x0044e4000800017f */
[----:B---3--:R-:W-:Y:S05]  /*18d00*/  @!P0 NANOSLEEP.SYNCS 0x989680 ;  /* 0x009896800000895d */ /* 0x008fea0003900000 */
[----:B------:R-:W3:Y:S02]  /*18d10*/  @!P0 SYNCS.PHASECHK.TRANS64 P0, [R2+URZ+0x2a840], R3 ;  /* 0x02a84003020085a7 */ /* 0x000ee4000800007f */
[----:B---3--:R-:W-:Y:S05]  /*18d20*/  @!P0 BRA `(.L_x_1316) ;  /* 0xfffffffc00f08947 */ /* 0x008fea000383ffff */
[----:B------:R-:W-:Y:S05]  /*18d30*/  BRA `(.L_x_1395) ;  /* 0xffffffc800687947 */ /* 0x000fea000383ffff */
.L_x_1323:
[----:B0-----:R0:W1:Y:S02]  /*18d40*/  SYNCS.PHASECHK.TRANS64.TRYWAIT P0, [R2+URZ+0x60], R5 ;  /* 0x00006005020075a7 */ /* 0x001064000800017f */
[----:B-1----:R-:W-:Y:S05]  /*18d50*/  @!P0 NANOSLEEP.SYNCS 0x989680 ;  /* 0x009896800000895d */ /* 0x002fea0003900000 */
[----:B------:R-:W1:Y:S02]  /*18d60*/  @!P0 SYNCS.PHASECHK.TRANS64 P0, [R2+URZ+0x60], R5 ;  /* 0x00006005020085a7 */ /* 0x000e64000800007f */
[----:B-1----:R-:W-:Y:S05]  /*18d70*/  @!P0 BRA `(.L_x_1323) ;  /* 0xfffffffc00f08947 */ /* 0x002fea000383ffff */
[----:B------:R-:W-:Y:S05]  /*18d80*/  BRA `(.L_x_1396) ;  /* 0xffffffcc00787947 */ /* 0x000fea000383ffff */
.L_x_1334:
[----:B--2---:R2:W3:Y:S02]  /*18d90*/  SYNCS.PHASECHK.TRANS64.TRYWAIT P0, [R0+URZ+0x2a860], R2 ;  /* 0x02a86002000075a7 */ /* 0x0044e4000800017f */
[----:B---3--:R-:W-:Y:S05]  /*18da0*/  @!P0 NANOSLEEP.SYNCS 0x989680 ;  /* 0x009896800000895d */ /* 0x008fea0003900000 */
[----:B------:R-:W3:Y:S02]  /*18db0*/  @!P0 SYNCS.PHASECHK.TRANS64 P0, [R0+URZ+0x2a860], R2 ;  /* 0x02a86002000085a7 */ /* 0x000ee4000800007f */
[----:B---3--:R-:W-:Y:S05]  /*18dc0*/  @!P0 BRA `(.L_x_1334) ;  /* 0xfffffffc00f08947 */ /* 0x008fea000383ffff */
[----:B------:R-:W-:Y:S05]  /*18dd0*/  BRA `(.L_x_1397) ;  /* 0xffffffd000c87947 */ /* 0x000fea000383ffff */
.L_x_1341:
[----:B------:R-:W3:Y:S01]  /*18de0*/  LDL R3, [R1] ;  /* 0x0000000001037983 */ /* 0x000ee20000100800 */
[----:B------:R-:W-:Y:S01]  /*18df0*/  BSSY B0, `(.L_x_1398) ;  /* 0x0000008000007945 */ /* 0x000fe20003800000 */
[----:B0-----:R-:W-:Y:S02]  /*18e00*/  IMAD.MOV.U32 R12, RZ, RZ, RZ ;  /* 0x000000ffff0c7224 */ /* 0x001fe400078e00ff */
[----:B------:R-:W-:Y:S02]  /*18e10*/  IMAD.MOV.U32 R11, RZ, RZ, 0x1f ;  /* 0x0000001fff0b7424 */ /* 0x000fe400078e00ff */
[----:B------:R-:W-:Y:S02]  /*18e20*/  IMAD.MOV.U32 R15, RZ, RZ, -0x1 ;  /* 0xffffffffff0f7424 */ /* 0x000fe400078e00ff */
[----:B---3--:R-:W-:-:S07]  /*18e30*/  IMAD.MOV.U32 R13, RZ, RZ, R3 ;  /* 0x000000ffff0d7224 */ /* 0x008fce00078e0003 */
[----:B-12---:R-:W-:Y:S05]  /*18e40*/  WARPSYNC.COLLECTIVE R15, `(.L_x_1399) ;  /* 0x000000000f087348 */ /* 0x006fea0003c00000 */
[----:B------:R0:W3:Y:S02]  /*18e50*/  SHFL.IDX P6, R14, R13, R12, R11 ;  /* 0x0000000c0d0e7389 */ /* 0x0000e400000c000b */
[----:B0123--:R-:W-:Y:S01]  /*18e60*/  ENDCOLLECTIVE ;  /* 0x000000000000791b */ /* 0x00ffe20003800000 */
.L_x_1399:
[----:B------:R-:W-:Y:S05]  /*18e70*/  BSYNC B0 ;  /* 0x0000000000007941 */ /* 0x000fea0003800000 */
.L_x_1398:
        /* <DEDUP_REMOVED lines=9> */
.L_x_1400:
[----:B------:R-:W-:Y:S01]  /*18f10*/  ULDC UR4, c[0x0][0xc3c] ;  /* 0x00030f0000047ab9 */ /* 0x000fe20000000800 */
[----:B------:R-:W-:Y:S01]  /*18f20*/  ULDC.64 UR6, c[0x0][0x208] ;  /* 0x0000820000067ab9 */ /* 0x000fe20000000a00 */
        /* <DEDUP_REMOVED lines=24> */
.L_x_1401:
        /* <DEDUP_REMOVED lines=8> */
.L_x_1402:
        /* <DEDUP_REMOVED lines=8> */
.L_x_1403:
        /* <DEDUP_REMOVED lines=8> */
.L_x_1404:
        /* <DEDUP_REMOVED lines=8> */
.L_x_1405:
        /* <DEDUP_REMOVED lines=9> */
.L_x_1406:
[----:B------:R-:W-:Y:S01]  /*19340*/  IMAD.MOV.U32 R10, RZ, RZ, R14 ;  /* 0x000000ffff0a7224 */ /* 0x000fe200078e000e */
[----:B------:R-:W-:Y:S06]  /*19350*/  BRA `(.L_x_1407) ;  /* 0xffffffd4003c7947 */ /* 0x000fec000383ffff */
.L_x_1344:
[----:B------:R-:W-:Y:S01]  /*19360*/  BSSY B0, `(.L_x_1408) ;  /* 0x0000008000007945 */ /* 0x000fe20003800000 */
[----:B------:R-:W-:Y:S02]  /*19370*/  IMAD.MOV.U32 R13, RZ, RZ, R2 ;  /* 0x000000ffff0d7224 */ /* 0x000fe400078e0002 */
[----:B------:R-:W-:Y:S02]  /*19380*/  IMAD.MOV.U32 R12, RZ, RZ, 0x1 ;  /* 0x00000001ff0c7424 */ /* 0x000fe400078e00ff */
[----:B------:R-:W-:Y:S02]  /*19390*/  IMAD.MOV.U32 R11, RZ, RZ, RZ ;  /* 0x000000ffff0b7224 */ /* 0x000fe400078e00ff */
[----:B------:R-:W-:-:S07]  /*193a0*/  IMAD.MOV.U32 R15, RZ, RZ, -0x1 ;  /* 0xffffffffff0f7424 */ /* 0x000fce00078e00ff */
[----:B------:R-:W-:Y:S05]  /*193b0*/  WARPSYNC.COLLECTIVE R15, `(.L_x_1409) ;  /* 0x000000000f087348 */ /* 0x000fea0003c00000 */
[----:B------:R0:W1:Y:S02]  /*193c0*/  SHFL.UP P6, R14, R13, R12, R11 ;  /* 0x0400000c0d0e7389 */ /* 0x00006400000c000b */
[----:B01----:R-:W-:Y:S01]  /*193d0*/  ENDCOLLECTIVE ;  /* 0x000000000000791b */ /* 0x003fe20003800000 */
.L_x_1409:
[----:B------:R-:W-:Y:S05]  /*193e0*/  BSYNC B0 ;  /* 0x0000000000007941 */ /* 0x000fea0003800000 */
.L_x_1408:
        /* <DEDUP_REMOVED lines=10> */
.L_x_1410:
        /* <DEDUP_REMOVED lines=8> */
.L_x_1411:
        /* <DEDUP_REMOVED lines=8> */
.L_x_1412:
        /* <DEDUP_REMOVED lines=8> */
.L_x_1413:
        /* <DEDUP_REMOVED lines=9> */
.L_x_1414:
[----:B------:R-:W-:Y:S01]  /*196a0*/  IMAD.MOV.U32 R10, RZ, RZ, R14 ;  /* 0x000000ffff0a7224 */ /* 0x000fe200078e000e */
[----:B------:R-:W-:Y:S06]  /*196b0*/  BRA `(.L_x_1415) ;  /* 0xffffffd400147947 */ /* 0x000fec000383ffff */
.L_x_1346:
[----:B------:R-:W-:Y:S01]  /*196c0*/  BSSY B0, `(.L_x_1416) ;  /* 0x0000006000007945 */ /* 0x000fe20003800000 */
[----:B------:R-:W-:Y:S01]  /*196d0*/  PLOP3.LUT P6, PT, P6, PT, PT, 0x8, 0x0 ;  /* 0x000000000000781c */ /* 0x000fe200037ce170 */
[----:B------:R-:W-:-:S12]  /*196e0*/  IMAD.MOV.U32 R15, RZ, RZ, -0x1 ;  /* 0xffffffffff0f7424 */ /* 0x000fd800078e00ff */
[----:B0-----:R-:W-:Y:S05]  /*196f0*/  WARPSYNC.COLLECTIVE R15, `(.L_x_1417) ;  /* 0x000000000f087348 */ /* 0x001fea0003c00000 */
[----:B------:R-:W-:Y:S01]  /*19700*/  VOTE.ANY R14, PT, P6 ;  /* 0x00000000000e7806 */ /* 0x000fe200030e0100 */
[----:B0-----:R-:W-:Y:S06]  /*19710*/  ENDCOLLECTIVE ;  /* 0x000000000000791b */ /* 0x001fec0003800000 */
.L_x_1417:
[----:B------:R-:W-:Y:S05]  /*19720*/  BSYNC B0 ;  /* 0x0000000000007941 */ /* 0x000fea0003800000 */
.L_x_1416:
[----:B------:R0:W5:Y:S01]  /*19730*/  LDL.LU R16, [R1+0xc] ;  /* 0x00000c0001107983 */ /* 0x0001620000300800 */
[----:B------:R-:W-:Y:S02]  /*19740*/  IMAD.MOV.U32 R3, RZ, RZ, R14 ;  /* 0x000000ffff037224 */ /* 0x000fe400078e000e */
[----:B------:R-:W-:Y:S02]  /*19750*/  IMAD.MOV.U32 R13, RZ, RZ, R5 ;  /* 0x000000ffff0d7224 */ /* 0x000fe400078e0005 */
[----:B------:R-:W1:Y:S01]  /*19760*/  POPC R9, R3 ;  /* 0x0000000300097309 */ /* 0x000e620000000000 */
[----:B------:R-:W-:Y:S02]  /*19770*/  IMAD.MOV.U32 R11, RZ, RZ, 0x1f ;  /* 0x0000001fff0b7424 */ /* 0x000fe400078e00ff */
[----:B------:R-:W-:Y:S02]  /*19780*/  IMAD.MOV.U32 R15, RZ, RZ, -0x1 ;  /* 0xffffffffff0f7424 */ /* 0x000fe400078e00ff */
[----:B01----:R-:W-:-:S07]  /*19790*/  IMAD.MOV.U32 R12, RZ, RZ, R9 ;  /* 0x000000ffff0c7224 */ /* 0x003fce00078e0009 */
[----:B-----5:R-:W-:Y:S05]  /*197a0*/  WARPSYNC.COLLECTIVE R15, `(.L_x_1418) ;  /* 0x000000000f087348 */ /* 0x020fea0003c00000 */
[----:B------:R0:W1:Y:S02]  /*197b0*/  SHFL.IDX P6, R14, R13, R12, R11 ;  /* 0x0000000c0d0e7389 */ /* 0x00006400000c000b */
[----:B01---5:R-:W-:Y:S01]  /*197c0*/  ENDCOLLECTIVE ;  /* 0x000000000000791b */ /* 0x023fe20003800000 */
.L_x_1418:
[----:B------:R-:W-:Y:S02]  /*197d0*/  IMAD.MOV.U32 R13, RZ, RZ, R7 ;  /* 0x000000ffff0d7224 */ /* 0x000fe400078e0007 */
[----:B------:R-:W-:-:S07]  /*197e0*/  IMAD.MOV.U32 R4, RZ, RZ, R14 ;  /* 0x000000ffff047224 */ /* 0x000fce00078e000e */
[----:B------:R-:W-:Y:S05]  /*197f0*/  WARPSYNC.COLLECTIVE R15, `(.L_x_1419) ;  /* 0x000000000f087348 */ /* 0x000fea0003c00000 */
[----:B------:R0:W1:Y:S02]  /*19800*/  SHFL.IDX P6, R14, R13, R12, R11 ;  /* 0x0000000c0d0e7389 */ /* 0x00006400000c000b */
[----:B01----:R-:W-:Y:S01]  /*19810*/  ENDCOLLECTIVE ;  /* 0x000000000000791b */ /* 0x003fe20003800000 */
.L_x_1419:
[----:B------:R-:W-:Y:S02]  /*19820*/  IMAD.MOV.U32 R7, RZ, RZ, R14 ;  /* 0x000000ffff077224 */ /* 0x000fe400078e000e */
[----:B------:R-:W-:-:S05]  /*19830*/  IMAD.IADD R5, R9, 0x1, R16 ;  /* 0x0000000109057824 */ /* 0x000fca00078e0210 */
[----:B------:R0:W-:Y:S01]  /*19840*/  STL [R1+0xc], R5 ;  /* 0x00000c0501007387 */ /* 0x0001e20000100800 */
[----:B------:R-:W-:Y:S05]  /*19850*/  BRA `(.L_x_1420) ;  /* 0xffffffd000f47947 */ /* 0x000fea000383ffff */
.L_x_1348:
[----:B------:R-:W-:Y:S01]  /*19860*/  BSSY B0, `(.L_x_1421) ;  /* 0x0000008000007945 */ /* 0x000fe20003800000 */
[----:B------:R-:W-:Y:S02]  /*19870*/  IMAD.MOV.U32 R13, RZ, RZ, R2 ;  /* 0x000000ffff0d7224 */ /* 0x000fe400078e0002 */
[----:B------:R-:W-:Y:S02]  /*19880*/  IMAD.MOV.U32 R12, RZ, RZ, R9 ;  /* 0x000000ffff0c7224 */ /* 0x000fe400078e0009 */
[----:B------:R-:W-:Y:S02]  /*19890*/  IMAD.MOV.U32 R11, RZ, RZ, 0x1f ;  /* 0x0000001fff0b7424 */ /* 0x000fe400078e00ff */
[----:B------:R-:W-:-:S07]  /*198a0*/  IMAD.MOV.U32 R15, RZ, RZ, -0x1 ;  /* 0xffffffffff0f7424 */ /* 0x000fce00078e00ff */
[----:B0-----:R-:W-:Y:S05]  /*198b0*/  WARPSYNC.COLLECTIVE R15, `(.L_x_1422) ;  /* 0x000000000f087348 */ /* 0x001fea0003c00000 */
[----:B------:R1:W2:Y:S02]  /*198c0*/  SHFL.IDX P6, R14, R13, R12, R11 ;  /* 0x0000000c0d0e7389 */ /* 0x0002a400000c000b */
[----:B012---:R-:W-:Y:S01]  /*198d0*/  ENDCOLLECTIVE ;  /* 0x000000000000791b */ /* 0x007fe20003800000 */
.L_x_1422:
[----:B------:R-:W-:Y:S05]  /*198e0*/  BSYNC B0 ;  /* 0x0000000000007941 */ /* 0x000fea0003800000 */
.L_x_1421:
[----:B------:R-:W-:Y:S01]  /*198f0*/  IMAD.MOV.U32 R2, RZ, RZ, R14 ;  /* 0x000000ffff027224 */ /* 0x000fe200078e000e */
[----:B------:R-:W-:Y:S06]  /*19900*/  BRA `(.L_x_1423) ;  /* 0xffffffd000e07947 */ /* 0x000fec000383ffff */
.L_x_1354:
[----:B0-----:R0:W1:Y:S02]  /*19910*/  SYNCS.PHASECHK.TRANS64.TRYWAIT P0, [R0+URZ+0x2a820], R3 ;  /* 0x02a82003000075a7 */ /* 0x001064000800017f */
[----:B-1----:R-:W-:Y:S05]  /*19920*/  @!P0 NANOSLEEP.SYNCS 0x989680 ;  /* 0x009896800000895d */ /* 0x002fea0003900000 */
[----:B------:R-:W1:Y:S02]  /*19930*/  @!P0 SYNCS.PHASECHK.TRANS64 P0, [R0+URZ+0x2a820], R3 ;  /* 0x02a82003000085a7 */ /* 0x000e64000800007f */
[----:B-1----:R-:W-:Y:S05]  /*19940*/  @!P0 BRA `(.L_x_1354) ;  /* 0xfffffffc00f08947 */ /* 0x002fea000383ffff */
[----:B------:R-:W-:Y:S05]  /*19950*/  BRA `(.L_x_1424) ;  /* 0xffffffdc00847947 */ /* 0x000fea000383ffff */
.L_x_1355:
[----:B------:R-:W1:Y:S01]  /*19960*/  S2R R2, SR_TID.X ;  /* 0x0000000000027919 */ /* 0x000e620000002100 */
[----:B------:R-:W-:Y:S01]  /*19970*/  BSSY B0, `(.L_x_1425) ;  /* 0x000000a000007945 */ /* 0x000fe20003800000 */
[----:B------:R-:W-:Y:S02]  /*19980*/  IMAD.MOV.U32 R12, RZ, RZ, RZ ;  /* 0x000000ffff0c7224 */ /* 0x000fe400078e00ff */
[----:B---3--:R-:W-:Y:S02]  /*19990*/  IMAD.MOV.U32 R11, RZ, RZ, 0x1f ;  /* 0x0000001fff0b7424 */ /* 0x008fe400078e00ff */
[----:B------:R-:W-:Y:S01]  /*199a0*/  IMAD.MOV.U32 R15, RZ, RZ, -0x1 ;  /* 0xffffffffff0f7424 */ /* 0x000fe200078e00ff */
[----:B-1----:R-:W-:-:S04]  /*199b0*/  SHF.R.U32.HI R2, RZ, 0x5, R2 ;  /* 0x00000005ff027819 */ /* 0x002fc80000011602 */
[----:B------:R-:W-:-:S05]  /*199c0*/  LOP3.LUT R2, R2, 0x3, RZ, 0xc0, !PT ;  /* 0x0000000302027812 */ /* 0x000fca00078ec0ff */
[----:B------:R-:W-:-:S07]  /*199d0*/  IMAD.MOV.U32 R13, RZ, RZ, R2 ;  /* 0x000000ffff0d7224 */ /* 0x000fce00078e0002 */
[----:B0-----:R-:W-:Y:S05]  /*199e0*/  WARPSYNC.COLLECTIVE R15, `(.L_x_1426) ;  /* 0x000000000f087348 */ /* 0x001fea0003c00000 */
[----:B------:R1:W2:Y:S02]  /*199f0*/  SHFL.IDX P6, R14, R13, R12, R11 ;  /* 0x0000000c0d0e7389 */ /* 0x0002a400000c000b */
[----:B012---:R-:W-:Y:S01]  /*19a00*/  ENDCOLLECTIVE ;  /* 0x000000000000791b */ /* 0x007fe20003800000 */
.L_x_1426:
[----:B------:R-:W-:Y:S05]  /*19a10*/  BSYNC B0 ;  /* 0x0000000000007941 */ /* 0x000fea0003800000 */
.L_x_1425:
[----:B------:R-:W-:Y:S05]  /*19a20*/  BRA `(.L_x_1427) ;  /* 0xffffffdc006c7947 */ /* 0x000fea000383ffff */
.L_x_1358:
[----:B------:R-:W-:Y:S01]  /*19a30*/  BSSY B1, `(.L_x_1428) ;  /* 0x0000006000017945 */ /* 0x000fe20003800000 */
[----:B------:R-:W-:-:S07]  /*19a40*/  IMAD.MOV.U32 R15, RZ, RZ, -0x1 ;  /* 0xffffffffff0f7424 */ /* 0x000fce00078e00ff */
[----:B01-3--:R-:W-:Y:S05]  /*19a50*/  WARPSYNC.COLLECTIVE R15, `(.L_x_1429) ;  /* 0x000000000f0c7348 */ /* 0x00bfea0003c00000 */
[----:B------:R-:W-:Y:S02]  /*19a60*/  ELECT P6, UR62, PT ;  /* 0x00000000003e782f */ /* 0x000fe400038c0000 */
[----:B------:R-:W-:Y:S01]  /*19a70*/  MOV R14, UR62 ;  /* 0x0000003e000e7c02 */ /* 0x000fe20008000f00 */
[----:B01-3--:R-:W-:Y:S10]  /*19a80*/  ENDCOLLECTIVE ;  /* 0x000000000000791b */ /* 0x00bff40003800000 */
.L_x_1429:
[----:B------:R-:W-:Y:S05]  /*19a90*/  BSYNC B1 ;  /* 0x0000000000017941 */ /* 0x000fea0003800000 */
.L_x_1428:
[----:B------:R-:W-:Y:S05]  /*19aa0*/  BRA `(.L_x_1430) ;  /* 0xffffffdc00647947 */ /* 0x000fea000383ffff */
.L_x_1360:
[----:B0-----:R0:W1:Y:S02]  /*19ab0*/  SYNCS.PHASECHK.TRANS64.TRYWAIT P0, [R6+URZ], R5 ;  /* 0x00000005060075a7 */ /* 0x001064000800017f */
[----:B-1----:R-:W-:Y:S05]  /*19ac0*/  @!P0 NANOSLEEP.SYNCS 0x989680 ;  /* 0x009896800000895d */ /* 0x002fea0003900000 */
[----:B------:R-:W1:Y:S02]  /*19ad0*/  @!P0 SYNCS.PHASECHK.TRANS64 P0, [R6+URZ], R5 ;  /* 0x00000005060085a7 */ /* 0x000e64000800007f */
[----:B-1----:R-:W-:Y:S05]  /*19ae0*/  @!P0 BRA `(.L_x_1360) ;  /* 0xfffffffc00f08947 */ /* 0x002fea000383ffff */
[----:B------:R-:W-:Y:S05]  /*19af0*/  BRA `(.L_x_1431) ;  /* 0xffffffdc00a47947 */ /* 0x000fea000383ffff */
.L_x_1361:
[----:B-1----:R1:W2:Y:S02]  /*19b00*/  SYNCS.PHASECHK.TRANS64.TRYWAIT P0, [R7+URZ], R2 ;  /* 0x00000002070075a7 */ /* 0x0022a4000800017f */
[----:B--2---:R-:W-:Y:S05]  /*19b10*/  @!P0 NANOSLEEP.SYNCS 0x989680 ;  /* 0x009896800000895d */ /* 0x004fea0003900000 */
[----:B------:R-:W2:Y:S02]  /*19b20*/  @!P0 SYNCS.PHASECHK.TRANS64 P0, [R7+URZ], R2 ;  /* 0x00000002070085a7 */ /* 0x000ea4000800007f */
[----:B--2---:R-:W-:Y:S05]  /*19b30*/  @!P0 BRA `(.L_x_1361) ;  /* 0xfffffffc00f08947 */ /* 0x004fea000383ffff */
[----:B------:R-:W-:Y:S05]  /*19b40*/  BRA `(.L_x_1432) ;  /* 0xffffffdc00987947 */ /* 0x000fea000383ffff */
.L_x_1363:
[----:B--2---:R2:W4:Y:S02]  /*19b50*/  SYNCS.PHASECHK.TRANS64.TRYWAIT P0, [R4+URZ], R5 ;  /* 0x00000005040075a7 */ /* 0x004524000800017f */
[----:B----4-:R-:W-:Y:S05]  /*19b60*/  @!P0 NANOSLEEP.SYNCS 0x989680 ;  /* 0x009896800000895d */ /* 0x010fea0003900000 */
[----:B------:R-:W4:Y:S02]  /*19b70*/  @!P0 SYNCS.PHASECHK.TRANS64 P0, [R4+URZ], R5 ;  /* 0x00000005040085a7 */ /* 0x000f24000800007f */
[----:B----4-:R-:W-:Y:S05]  /*19b80*/  @!P0 BRA `(.L_x_1363) ;  /* 0xfffffffc00f08947 */ /* 0x010fea000383ffff */
[----:B------:R-:W-:Y:S05]  /*19b90*/  BRA `(.L_x_1433) ;  /* 0xffffffdc009c7947 */ /* 0x000fea000383ffff */
.L_x_1434:
        /* <DEDUP_REMOVED lines=14> */
.L_x_2985:


//--------------------- .text._ZN7cutlass13device_kernelIN5flash11enable_sm90INS1_16FlashAttnFwdSm90INS1_25CollectiveMainloopFwdSm90ILi2EN4cute5tupleIJNS5_1CILi1EEES8_S8_EEENS6_IJNS7_ILi128EEENS7_ILi96EEENS7_ILi192EEEEEELi128ENS_10bfloat16_tEfNS_4arch4Sm90ELb0ELb1ELb0ELb1ELb0ELb1ELb0ELb1ELb1ELb1ELb1ELb0EEENS1_21CollectiveEpilogueFwdINS6_IJSA_SA_SB_EEES9_SE_SG_Li256ELb1ELb1ELb1ELb0EEENS1_36VarlenDynamicPersistentTileSchedulerILi128ELi96ELi256ELi128ELb1ELb1ELb1ELb1ELb0ELb1EEEEEEEEEvNT_6ParamsE --------------------------
	.section	.text._ZN7cutlass13device_kernelIN5flash11enable_sm90INS1_16FlashAttnFwdSm90INS1_25CollectiveMainloopFwdSm90ILi2EN4cute5tupleIJNS5_1CILi1EEES8_S8_EEENS6_IJNS7_ILi128EEENS7_ILi96EEENS7_ILi192EEEEEELi128ENS_10bfloat16_tEfNS_4arch4Sm90ELb0ELb1ELb0ELb1ELb0ELb1ELb0ELb1ELb1ELb1ELb1ELb0EEENS1_21CollectiveEpilogueFwdINS6_IJSA_SA_SB_EEES9_SE_SG_Li256ELb1ELb1ELb1ELb0EEENS1_36VarlenDynamicPersistentTileSchedulerILi128ELi96ELi256ELi128ELb1ELb1ELb1ELb1ELb0ELb1EEEEEEEEEvNT_6ParamsE,"ax",@progbits
	.align	128
.text._ZN7cutlass13device_kernelIN5flash11enable_sm90INS1_16FlashAttnFwdSm90INS1_25CollectiveMainloopFwdSm90ILi2EN4cute5tupleIJNS5_1CILi1EEES8_S8_EEENS6_IJNS7_ILi128EEENS7_ILi96EEENS7_ILi192EEEEEELi128ENS_10bfloat16_tEfNS_4arch4Sm90ELb0ELb1ELb0ELb1ELb0ELb1ELb0ELb1ELb1ELb1ELb1ELb0EEENS1_21CollectiveEpilogueFwdINS6_IJSA_SA_SB_EEES9_SE_SG_Li256ELb1ELb1ELb1ELb0EEENS1_36VarlenDynamicPersistentTileSchedulerILi128ELi96ELi256ELi128ELb1ELb1ELb1ELb1ELb0ELb1EEEEEEEEEvNT_6ParamsE:
        .type           _ZN7cutlass13device_kernelIN5flash11enable_sm90INS1_16FlashAttnFwdSm90INS1_25CollectiveMainloopFwdSm90ILi2EN4cute5tupleIJNS5_1CILi1EEES8_S8_EEENS6_IJNS7_ILi128EEENS7_ILi96EEENS7_ILi192EEEEEELi128ENS_10bfloat16_tEfNS_4arch4Sm90ELb0ELb1ELb0ELb1ELb0ELb1ELb0ELb1ELb1ELb1ELb1ELb0EEENS1_21CollectiveEpilogueFwdINS6_IJSA_SA_SB_EEES9_SE_SG_Li256ELb1ELb1ELb1ELb0EEENS1_36VarlenDynamicPersistentTileSchedulerILi128ELi96ELi256ELi128ELb1ELb1ELb1ELb1ELb0ELb1EEEEEEEEEvNT_6ParamsE,@function
        .size           _ZN7cutlass13device_kernelIN5flash11enable_sm90INS1_16FlashAttnFwdSm90INS1_25CollectiveMainloopFwdSm90ILi2EN4cute5tupleIJNS5_1CILi1EEES8_S8_EEENS6_IJNS7_ILi128EEENS7_ILi96EEENS7_ILi192EEEEEELi128ENS_10bfloat16_tEfNS_4arch4Sm90ELb0ELb1ELb0ELb1ELb0ELb1ELb0ELb1ELb1ELb1ELb1ELb0EEENS1_21CollectiveEpilogueFwdINS6_IJSA_SA_SB_EEES9_SE_SG_Li256ELb1ELb1ELb1ELb0EEENS1_36VarlenDynamicPersistentTileSchedulerILi128ELi96ELi256ELi128ELb1ELb1ELb1ELb1ELb0ELb1EEEEEEEEEvNT_6ParamsE,(.L_x_2986 - _ZN7cutlass13device_kernelIN5flash11enable_sm90INS1_16FlashAttnFwdSm90INS1_25CollectiveMainloopFwdSm90ILi2EN4cute5tupleIJNS5_1CILi1EEES8_S8_EEENS6_IJNS7_ILi128EEENS7_ILi96EEENS7_ILi192EEEEEELi128ENS_10bfloat16_tEfNS_4arch4Sm90ELb0ELb1ELb0ELb1ELb0ELb1ELb0ELb1ELb1ELb1ELb1ELb0EEENS1_21CollectiveEpilogueFwdINS6_IJSA_SA_SB_EEES9_SE_SG_Li256ELb1ELb1ELb1ELb0EEENS1_36VarlenDynamicPersistentTileSchedulerILi128ELi96ELi256ELi128ELb1ELb1ELb1ELb1ELb0ELb1EEEEEEEEEvNT_6ParamsE)
        .other          _ZN7cutlass13device_kernelIN5flash11enable_sm90INS1_16FlashAttnFwdSm90INS1_25CollectiveMainloopFwdSm90ILi2EN4cute5tupleIJNS5_1CILi1EEES8_S8_EEENS6_IJNS7_ILi128EEENS7_ILi96EEENS7_ILi192EEEEEELi128ENS_10bfloat16_tEfNS_4arch4Sm90ELb0ELb1ELb0ELb1ELb0ELb1ELb0ELb1ELb1ELb1ELb1ELb0EEENS1_21CollectiveEpilogueFwdINS6_IJSA_SA_SB_EEES9_SE_SG_Li256ELb1ELb1ELb1ELb0EEENS1_36VarlenDynamicPersistentTileSchedulerILi128ELi96ELi256ELi128ELb1ELb1ELb1ELb1ELb0ELb1EEEEEEEEEvNT_6ParamsE,@"STO_CUDA_ENTRY STV_DEFAULT"
_ZN7cutlass13device_kernelIN5flash11enable_sm90INS1_16FlashAttnFwdSm90INS1_25CollectiveMainloopFwdSm90ILi2EN4cute5tupleIJNS5_1CILi1EEES8_S8_EEENS6_IJNS7_ILi128EEENS7_ILi96EEENS7_ILi192EEEEEELi128ENS_10bfloat16_tEfNS_4arch4Sm90ELb0ELb1ELb0ELb1ELb0ELb1ELb0ELb1ELb1ELb1ELb1ELb0EEENS1_21CollectiveEpilogueFwdINS6_IJSA_SA_SB_EEES9_SE_SG_Li256ELb1ELb1ELb1ELb0EEENS1_36VarlenDynamicPersistentTileSchedulerILi128ELi96ELi256ELi128ELb1ELb1ELb1ELb1ELb0ELb1EEEEEEEEEvNT_6ParamsE:
        /* <DEDUP_REMOVED lines=24> */
.L_x_1436:
[----:B------:R-:W-:Y:S05]  /*0180*/  BSYNC B0 ;  /* 0x0000000000007941 */ /* 0x000fea0003800000 */
.L_x_1435:
        /* <DEDUP_REMOVED lines=41> */
.L_x_1437:
        /* <DEDUP_REMOVED lines=22> */
.L_x_1438:
        /* <DEDUP_REMOVED lines=18> */
.L_x_1439:
        /* <DEDUP_REMOVED lines=22> */
.L_x_1440:
        /* <DEDUP_REMOVED lines=22> */
.L_x_1441:
        /* <DEDUP_REMOVED lines=10> */
.L_x_1444:
        /* <DEDUP_REMOVED lines=18> */
[----:B------:R-:W-:Y:S01]  /*0b20*/  IMAD.MOV.U32 R188, RZ, RZ, RZ ;  /* 0x000000ffffbc7224 */ /* 0x000fe200078e00ff */
[----:B------:R-:W-:Y:S01]  /*0b30*/  CS2R R22, SRZ ;  /* 0x0000000000167805 */ /* 0x000fe2000001ff00 */
[----:B------:R-:W-:Y:S01]  /*0b40*/  IMAD.MOV.U32 R16, RZ, RZ, RZ ;  /* 0x000000ffff107224 */ /* 0x000fe200078e00ff */
[----:B------:R-:W-:Y:S01]  /*0b50*/  SHF.R.S32.HI R3, RZ, 0x1f, R6 ;  /* 0x0000001fff037819 */ /* 0x000fe20000011406 */
[----:B------:R-:W-:-:S03]  /*0b60*/  IMAD.MOV.U32 R167, RZ, RZ, RZ ;  /* 0x000000ffffa77224 */ /* 0x000fc600078e00ff */
[CC--:B------:R-:W-:Y:S02]  /*0b70*/  LEA.HI R4, R3.reuse, R6.reuse, RZ, 0x4 ;  /* 0x0000000603047211 */ /* 0x0c0fe400078f20ff */
[----:B------:R-:W-:-:S03]  /*0b80*/  LEA.HI R208, R3, R6, RZ, 0x3 ;  /* 0x0000000603d07211 */ /* 0x000fc600078f18ff */
[----:B------:R-:W-:Y:S01]  /*0b90*/  UIADD3 UR4, UR4, 0xc400, URZ ;  /* 0x0000c40004047890 */ /* 0x000fe2000fffe03f */
[----:B------:R-:W-:Y:S02]  /*0ba0*/  LOP3.LUT R185, R208, 0xfffffff8, RZ, 0xc0, !PT ;  /* 0xfffffff8d0b97812 */ /* 0x000fe400078ec0ff */
[----:B------:R-:W-:-:S03]  /*0bb0*/  SHF.R.S32.HI R208, RZ, 0x3, R208 ;  /* 0x00000003ffd07819 */ /* 0x000fc600000114d0 */
[----:B------:R-:W-:-:S04]  /*0bc0*/  IMAD.IADD R185, R6, 0x1, -R185 ;  /* 0x0000000106b97824 */ /* 0x000fc800078e0ab9 */
[----:B------:R-:W-:-:S04]  /*0bd0*/  IMAD.SHL.U32 R182, R185, 0x8, RZ ;  /* 0x00000008b9b67824 */ /* 0x000fc800078e00ff */
[----:B------:R-:W-:Y:S01]  /*0be0*/  VIADD R184, R182, 0x40 ;  /* 0x00000040b6b87836 */ /* 0x000fe20000000000 */
[----:B--2---:R-:W-:Y:S02]  /*0bf0*/  R2UR UR5, R0 ;  /* 0x00000000000572ca */ /* 0x004fe400000e0000 */
[----:B------:R-:W-:-:S04]  /*0c00*/  LEA.HI R0, R3, R6, RZ, 0x7 ;  /* 0x0000000603007211 */ /* 0x000fc800078f38ff */
[----:B------:R-:W-:Y:S02]  /*0c10*/  LOP3.LUT R5, R0, 0xffffff80, RZ, 0xc0, !PT ;  /* 0xffffff8000057812 */ /* 0x000fe400078ec0ff */
[----:B------:R-:W-:-:S03]  /*0c20*/  SHF.R.S32.HI R13, RZ, 0x7, R0 ;  /* 0x00000007ff0d7819 */ /* 0x000fc60000011400 */
[----:B------:R-:W-:Y:S01]  /*0c30*/  IMAD.IADD R230, R6, 0x1, -R5 ;  /* 0x0000000106e67824 */ /* 0x000fe200078e0a05 */
[----:B------:R-:W-:Y:S01]  /*0c40*/  SHF.R.S32.HI R5, RZ, 0x4, R4 ;  /* 0x00000004ff057819 */ /* 0x000fe20000011404 */
[----:B------:R0:W-:Y:S01]  /*0c50*/  STL [R1+0x74], R13 ;  /* 0x0000740d01007387 */ /* 0x0001e20000100800 */
[----:B------:R-:W-:Y:S01]  /*0c60*/  LEA.HI R0, R0, R13, RZ, 0x1 ;  /* 0x0000000d00007211 */ /* 0x000fe200078f08ff */
[----:B------:R-:W-:Y:S01]  /*0c70*/  ULOP3.LUT UR5, UR5, 0x1, URZ, 0xfc, !UPT ;  /* 0x0000000105057892 */ /* 0x000fe2000f8efc3f */
[----:B------:R-:W-:Y:S02]  /*0c80*/  SHF.R.S32.HI R9, RZ, 0x1f, R230 ;  /* 0x0000001fff097819 */ /* 0x000fe400000114e6 */
[----:B------:R-:W-:Y:S02]  /*0c90*/  LEA.HI R7, R4, R5, RZ, 0x1 ;  /* 0x0000000504077211 */ /* 0x000fe400078f08ff */
[CC--:B------:R-:W-:Y:S02]  /*0ca0*/  LEA.HI R10, R9.reuse, R230.reuse, RZ, 0x2 ;  /* 0x000000e6090a7211 */ /* 0x0c0fe400078f10ff */
[----:B------:R-:W-:-:S02]  /*0cb0*/  LEA.HI R9, R9, R230, RZ, 0x5 ;  /* 0x000000e609097211 */ /* 0x000fc400078f28ff */
[--C-:B------:R-:W-:Y:S02]  /*0cc0*/  SHF.R.S32.HI R11, RZ, 0x2, R10.reuse ;  /* 0x00000002ff0b7819 */ /* 0x100fe4000001140a */
[----:B------:R-:W-:Y:S02]  /*0cd0*/  SHF.R.S32.HI R8, RZ, 0x1f, R10 ;  /* 0x0000001fff087819 */ /* 0x000fe4000001140a */
[----:B------:R-:W-:Y:S02]  /*0ce0*/  SHF.R.S32.HI R9, RZ, 0x5, R9 ;  /* 0x00000005ff097819 */ /* 0x000fe40000011409 */
[----:B------:R-:W-:Y:S02]  /*0cf0*/  LEA.HI R8, R8, R11, RZ, 0x3 ;  /* 0x0000000b08087211 */ /* 0x000fe400078f18ff */
[----:B------:R-:W-:Y:S02]  /*0d00*/  LOP3.LUT R0, R0, 0x3fffffe, RZ, 0xc0, !PT ;  /* 0x03fffffe00007812 */ /* 0x000fe400078ec0ff */
[----:B------:R-:W-:-:S02]  /*0d10*/  LOP3.LUT R12, R8, 0xfffffff8, RZ, 0xc0, !PT ;  /* 0xfffffff8080c7812 */ /* 0x000fc400078ec0ff */
[----:B------:R-:W-:Y:S01]  /*0d20*/  LOP3.LUT R8, R7, 0x1ffffffe, RZ, 0xc0, !PT ;  /* 0x1ffffffe07087812 */ /* 0x000fe200078ec0ff */
[----:B------:R-:W-:Y:S01]  /*0d30*/  IMAD.IADD R0, R13, 0x1, -R0 ;  /* 0x000000010d007824 */ /* 0x000fe200078e0a00 */
[-C--:B------:R-:W-:Y:S01]  /*0d40*/  LEA.HI R7, R3, R6.reuse, RZ, 0x2 ;  /* 0x0000000603077211 */ /* 0x080fe200078f10ff */
[----:B------:R-:W-:Y:S02]  /*0d50*/  IMAD.IADD R12, R11, 0x1, -R12 ;  /* 0x000000010b0c7824 */ /* 0x000fe400078e0a0c */
[----:B------:R-:W-:Y:S01]  /*0d60*/  IMAD.IADD R8, R5, 0x1, -R8 ;  /* 0x0000000105087824 */ /* 0x000fe200078e0a08 */
[----:B------:R-:W-:Y:S01]  /*0d70*/  LOP3.LUT R191, R7, 0xfffffffc, RZ, 0xc0, !PT ;  /* 0xfffffffc07bf7812 */ /* 0x000fe200078ec0ff */
[----:B------:R-:W-:Y:S01]  /*0d80*/  IMAD R9, R9, 0x10, R12 ;  /* 0x0000001009097824 */ /* 0x000fe200078e020c */
[--C-:B------:R-:W-:Y:S02]  /*0d90*/  SHF.R.S32.HI R162, RZ, 0x2, R7.reuse ;  /* 0x00000002ffa27819 */ /* 0x100fe40000011407 */
[----:B------:R-:W-:Y:S01]  /*0da0*/  SHF.R.S32.HI R7, RZ, 0x1f, R7 ;  /* 0x0000001fff077819 */ /* 0x000fe20000011407 */
[----:B------:R-:W-:Y:S01]  /*0db0*/  IMAD.IADD R191, R6, 0x1, -R191 ;  /* 0x0000000106bf7824 */ /* 0x000fe200078e0abf */
[----:B------:R-:W-:Y:S01]  /*0dc0*/  LEA.HI R5, R3, R6, RZ, 0x5 ;  /* 0x0000000603057211 */ /* 0x000fe200078f28ff */
[----:B------:R-:W-:Y:S01]  /*0dd0*/  VIADD R189, R162, 0x40 ;  /* 0x00000040a2bd7836 */ /* 0x000fe20000000000 */
[----:B------:R-:W-:Y:S01]  /*0de0*/  LOP3.LUT R3, R4, 0x3fffff0, RZ, 0xc0, !PT ;  /* 0x03fffff004037812 */ /* 0x000fe200078ec0ff */
[----:B------:R-:W-:Y:S01]  /*0df0*/  IMAD.SHL.U32 R160, R191, 0x4, RZ ;  /* 0x00000004bfa07824 */ /* 0x000fe200078e00ff */
[----:B------:R-:W-:Y:S01]  /*0e00*/  LEA.HI R7, R7, R162, RZ, 0x3 ;  /* 0x000000a207077211 */ /* 0x000fe200078f18ff */
[----:B0-----:R-:W-:Y:S01]  /*0e10*/  IMAD R13, R0, 0x40, R9 ;  /* 0x00000040000d7824 */ /* 0x001fe200078e0209 */
[----:B------:R-:W-:Y:S01]  /*0e20*/  SHF.R.S32.HI R0, RZ, 0x1f, R189 ;  /* 0x0000001fff007819 */ /* 0x000fe200000114bd */
[----:B------:R-:W-:Y:S01]  /*0e30*/  VIADD R169, R160, 0x20 ;  /* 0x00000020a0a97836 */ /* 0x000fe20000000000 */
[----:B------:R-:W-:Y:S01]  /*0e40*/  SHF.R.S32.HI R4, RZ, 0x5, R5 ;  /* 0x00000005ff047819 */ /* 0x000fe20000011405 */
[----:B------:R-:W-:Y:S01]  /*0e50*/  IMAD.IADD R3, R6, 0x1, -R3 ;  /* 0x0000000106037824 */ /* 0x000fe200078e0a03 */
[----:B------:R-:W-:Y:S01]  /*0e60*/  LOP3.LUT R7, R7, 0xfffffff8, RZ, 0xc0, !PT ;  /* 0xfffffff807077812 */ /* 0x000fe200078ec0ff */
[----:B------:R-:W-:Y:S01]  /*0e70*/  VIADD R168, R160, 0x40 ;  /* 0x00000040a0a87836 */ /* 0x000fe20000000000 */
[----:B------:R-:W-:Y:S01]  /*0e80*/  LEA.HI R0, R0, R189, RZ, 0x3 ;  /* 0x000000bd00007211 */ /* 0x000fe200078f18ff */
[----:B------:R-:W-:Y:S01]  /*0e90*/  IMAD.IADD R165, R160, 0x1, R169 ;  /* 0x00000001a0a57824 */ /* 0x000fe200078e02a9 */
[----:B------:R-:W-:Y:S01]  /*0ea0*/  STL [R1+0x7c], R13 ;  /* 0x00007c0d01007387 */ /* 0x000fe20000100800 */
[----:B------:R-:W-:Y:S01]  /*0eb0*/  IMAD R3, R4, 0x10, R3 ;  /* 0x0000001004037824 */ /* 0x000fe200078e0203 */
[----:B------:R-:W-:Y:S01]  /*0ec0*/  SHF.R.S32.HI R227, RZ, 0x1f, R169 ;  /* 0x0000001fffe37819 */ /* 0x000fe200000114a9 */
[----:B------:R-:W-:Y:S01]  /*0ed0*/  IMAD.IADD R229, R162, 0x1, -R7 ;  /* 0x00000001a2e57824 */ /* 0x000fe200078e0a07 */
[--C-:B------:R-:W-:Y:S01]  /*0ee0*/  SHF.R.S32.HI R225, RZ, 0x1f, R168.reuse ;  /* 0x0000001fffe17819 */ /* 0x100fe200000114a8 */
[----:B------:R-:W-:-:S02]  /*0ef0*/  IMAD.IADD R166, R160, 0x1, R168 ;  /* 0x00000001a0a67824 */ /* 0x000fc400078e02a8 */
[----:B------:R-:W-:Y:S02]  /*0f00*/  IMAD.SHL.U32 R0, R0, 0x40, RZ ;  /* 0x0000004000007824 */ /* 0x000fe400078e00ff */
[----:B------:R-:W-:Y:S01]  /*0f10*/  IMAD.SHL.U32 R177, R4, 0x200, RZ ;  /* 0x0000020004b17824 */ /* 0x000fe200078e00ff */
[----:B------:R-:W-:Y:S01]  /*0f20*/  SHF.R.S32.HI R4, RZ, 0x1f, R165 ;  /* 0x0000001fff047819 */ /* 0x000fe200000114a5 */
[----:B------:R-:W-:Y:S01]  /*0f30*/  IMAD R12, R3, 0x8, R8 ;  /* 0x00000008030c7824 */ /* 0x000fe200078e0208 */
[----:B------:R-:W-:Y:S01]  /*0f40*/  SHF.R.S32.HI R3, RZ, 0x1f, R166 ;  /* 0x0000001fff037819 */ /* 0x000fe200000114a6 */
[----:B------:R-:W-:Y:S01]  /*0f50*/  IMAD.SHL.U32 R173, R189, 0x40, RZ ;  /* 0x00000040bdad7824 */ /* 0x000fe200078e00ff */
[----:B------:R-:W-:Y:S01]  /*0f60*/  LOP3.LUT R179, R0, 0xfffffe00, RZ, 0xc0, !PT ;  /* 0xfffffe0000b37812 */ /* 0x000fe200078ec0ff */
[----:B------:R-:W-:Y:S01]  /*0f70*/  IMAD.SHL.U32 R175, R229, 0x40, RZ ;  /* 0x00000040e5af7824 */ /* 0x000fe200078e00ff */
[-C--:B------:R-:W-:Y:S01]  /*0f80*/  LEA.HI R0, R4, R165.reuse, RZ, 0x6 ;  /* 0x000000a504007211 */ /* 0x080fe200078f30ff */
[----:B------:R-:W-:Y:S01]  /*0f90*/  IMAD.SHL.U32 R18, R191, 0x8, RZ ;  /* 0x00000008bf127824 */ /* 0x000fe200078e00ff */
[----:B------:R-:W-:Y:S01]  /*0fa0*/  LOP3.LUT R173, R173, 0x1c0, RZ, 0xc0, !PT ;  /* 0x000001c0adad7812 */ /* 0x000fe200078ec0ff */
[----:B------:R-:W-:Y:S01]  /*0fb0*/  VIADD R171, R160, 0x10 ;  /* 0x00000010a0ab7836 */ /* 0x000fe20000000000 */
[----:B------:R-:W-:Y:S01]  /*0fc0*/  LOP3.LUT R175, R175, 0x1c0, RZ, 0xc0, !PT ;  /* 0x000001c0afaf7812 */ /* 0x000fe200078ec0ff */
[----:B------:R-:W-:Y:S01]  /*0fd0*/  IMAD.SHL.U32 R0, R0, 0x80, RZ ;  /* 0x0000008000007824 */ /* 0x000fe200078e00ff */
[----:B------:R-:W-:Y:S01]  /*0fe0*/  LEA.HI R6, R4, R165, RZ, 0x3 ;  /* 0x000000a504067211 */ /* 0x000fe200078f18ff */
[C---:B------:R-:W-:Y:S01]  /*0ff0*/  VIADD R170, R160.reuse, 0x30 ;  /* 0x00000030a0aa7836 */ /* 0x040fe20000000000 */
[CC--:B------:R-:W-:Y:S01]  /*1000*/  LEA.HI R5, R3.reuse, R166.reuse, RZ, 0x6 ;  /* 0x000000a603057211 */ /* 0x0c0fe200078f30ff */
[----:B------:R-:W-:Y:S01]  /*1010*/  VIADD R172, R160, 0x50 ;  /* 0x00000050a0ac7836 */ /* 0x000fe20000000000 */
[----:B------:R-:W-:-:S02]  /*1020*/  LEA.HI R4, R3, R166, RZ, 0x3 ;  /* 0x000000a603047211 */ /* 0x000fc400078f18ff */
[----:B------:R-:W-:Y:S01]  /*1030*/  SHF.R.U32.HI R14, RZ, 0x3, R173 ;  /* 0x00000003ff0e7819 */ /* 0x000fe200000116ad */
[----:B------:R-:W-:Y:S01]  /*1040*/  IMAD.SHL.U32 R7, R5, 0x80, RZ ;  /* 0x0000008005077824 */ /* 0x000fe200078e00ff */
[----:B------:R-:W-:Y:S02]  /*1050*/  SHF.R.U32.HI R176, RZ, 0x3, R175 ;  /* 0x00000003ffb07819 */ /* 0x000fe400000116af */
[--C-:B------:R-:W-:Y:S02]  /*1060*/  LOP3.LUT R3, R175, 0x38, R6.reuse, 0xf8, !PT ;  /* 0x00000038af037812 */ /* 0x100fe400078ef806 */
[----:B------:R-:W-:Y:S02]  /*1070*/  LOP3.LUT R8, R173, 0x38, R6, 0xf8, !PT ;  /* 0x00000038ad087812 */ /* 0x000fe400078ef806 */
[----:B------:R-:W-:Y:S02]  /*1080*/  LOP3.LUT R5, R175, 0x38, R4, 0xf8, !PT ;  /* 0x00000038af057812 */ /* 0x000fe400078ef804 */
[----:B------:R-:W-:-:S02]  /*1090*/  LOP3.LUT R0, R0, 0xffffe000, RZ, 0xc0, !PT ;  /* 0xffffe00000007812 */ /* 0x000fc400078ec0ff */
[----:B------:R-:W-:Y:S02]  /*10a0*/  LOP3.LUT R3, R3, R176, RZ, 0x3c, !PT ;  /* 0x000000b003037212 */ /* 0x000fe400078e3cff */
[----:B------:R-:W-:Y:S02]  /*10b0*/  LOP3.LUT R9, R8, R14, RZ, 0x3c, !PT ;  /* 0x0000000e08097212 */ /* 0x000fe400078e3cff */
[----:B------:R-:W-:Y:S02]  /*10c0*/  LOP3.LUT R8, R7, 0xffffe000, RZ, 0xc0, !PT ;  /* 0xffffe00007087812 */ /* 0x000fe400078ec0ff */
[----:B------:R-:W-:Y:S02]  /*10d0*/  LOP3.LUT R7, R5, R176, RZ, 0x3c, !PT ;  /* 0x000000b005077212 */ /* 0x000fe400078e3cff */
[-C--:B------:R-:W-:Y:S01]  /*10e0*/  IADD3 R5, R3, R0.reuse, R177 ;  /* 0x0000000003057210 */ /* 0x080fe20007ffe0b1 */
[----:B------:R-:W-:Y:S01]  /*10f0*/  IMAD.U32 R3, RZ, RZ, UR4 ;  /* 0x00000004ff037e24 */ /* 0x000fe2000f8e00ff */
[----:B------:R-:W-:Y:S01]  /*1100*/  IADD3 R9, R9, R0, R179 ;  /* 0x0000000009097210 */ /* 0x000fe20007ffe0b3 */
[----:B------:R-:W-:Y:S01]  /*1110*/  IMAD.U32 R0, RZ, RZ, UR5 ;  /* 0x00000005ff007e24 */ /* 0x000fe2000f8e00ff */
[----:B------:R-:W-:-:S02]  /*1120*/  LOP3.LUT R11, R173, 0x38, R4, 0xf8, !PT ;  /* 0x00000038ad0b7812 */ /* 0x000fc400078ef804 */
[----:B------:R-:W-:Y:S02]  /*1130*/  IADD3 R7, R7, R8, R177 ;  /* 0x0000000807077210 */ /* 0x000fe40007ffe0b1 */
[----:B------:R0:W-:Y:S01]  /*1140*/  STL [R1+0x38], R0 ;  /* 0x0000380001007387 */ /* 0x0001e20000100800 */
[----:B------:R-:W-:Y:S02]  /*1150*/  LOP3.LUT R11, R11, R14, RZ, 0x3c, !PT ;  /* 0x0000000e0b0b7212 */ /* 0x000fe400078e3cff */
[----:B------:R-:W-:Y:S01]  /*1160*/  SHF.R.S32.HI R223, RZ, 0x3, R4 ;  /* 0x00000003ffdf7819 */ /* 0x000fe20000011404 */
[----:B------:R1:W-:Y:S01]  /*1170*/  STL [R1+0x70], R3 ;  /* 0x0000700301007387 */ /* 0x0003e20000100800 */
[----:B------:R-:W-:Y:S02]  /*1180*/  IADD3 R11, R11, R8, R179 ;  /* 0x000000080b0b7210 */ /* 0x000fe40007ffe0b3 */
[----:B------:R-:W-:Y:S02]  /*1190*/  LOP3.LUT R8, R173, 0x38, R18, 0xf8, !PT ;  /* 0x00000038ad087812 */ /* 0x000fe400078ef812 */
[----:B------:R-:W-:-:S02]  /*11a0*/  SHF.R.S32.HI R209, RZ, 0x3, R6 ;  /* 0x00000003ffd17819 */ /* 0x000fc40000011406 */
[----:B------:R-:W-:Y:S02]  /*11b0*/  LOP3.LUT R8, R179, R8, R14, 0xf6, !PT ;  /* 0x00000008b3087212 */ /* 0x000fe400078ef60e */
[----:B0-----:R-:W-:Y:S02]  /*11c0*/  LEA.HI R0, R191, R191, RZ, 0x1 ;  /* 0x000000bfbf007211 */ /* 0x001fe400078f08ff */
[----:B-1----:R-:W-:Y:S02]  /*11d0*/  SHF.R.S32.HI R3, RZ, 0x1f, R182 ;  /* 0x0000001fff037819 */ /* 0x002fe400000114b6 */
[----:B------:R-:W-:Y:S02]  /*11e0*/  LOP3.LUT R3, R10, 0x7ffffffc, RZ, 0xc0, !PT ;  /* 0x7ffffffc0a037812 */ /* 0x000fe400078ec0ff */
[----:B------:R-:W-:Y:S01]  /*11f0*/  SHF.R.S32.HI R10, RZ, 0x1f, R184 ;  /* 0x0000001fff0a7819 */ /* 0x000fe200000114b8 */
[----:B------:R-:W-:Y:S01]  /*1200*/  IMAD.SHL.U32 R10, R12, 0x8, RZ ;  /* 0x000000080c0a7824 */ /* 0x000fe200078e00ff */
[----:B------:R-:W-:Y:S01]  /*1210*/  LOP3.LUT R0, R0, 0x1ffffffe, RZ, 0xc0, !PT ;  /* 0x1ffffffe00007812 */ /* 0x000fe200078ec0ff */
[----:B------:R-:W-:Y:S01]  /*1220*/  IMAD.IADD R3, R230, 0x1, -R3 ;  /* 0x00000001e6037824 */ /* 0x000fe200078e0a03 */
[----:B------:R-:W-:-:S02]  /*1230*/  SHF.R.S32.HI R228, RZ, 0x1f, R171 ;  /* 0x0000001fffe47819 */ /* 0x000fc400000114ab */
[----:B------:R-:W-:Y:S01]  /*1240*/  STL [R1+0x80], R10 ;  /* 0x0000800a01007387 */ /* 0x000fe20000100800 */
[----:B------:R-:W-:Y:S01]  /*1250*/  IMAD.SHL.U32 R174, R3, 0x2, RZ ;  /* 0x0000000203ae7824 */ /* 0x000fe200078e00ff */
[----:B------:R-:W-:Y:S01]  /*1260*/  LEA R3, R8, UR4, 0x1 ;  /* 0x0000000408037c11 */ /* 0x000fe2000f8e08ff */
[----:B------:R-:W-:Y:S01]  /*1270*/  IMAD.IADD R0, R191, 0x1, -R0 ;  /* 0x00000001bf007824 */ /* 0x000fe200078e0a00 */
[----:B------:R-:W-:Y:S01]  /*1280*/  SHF.R.S32.HI R226, RZ, 0x1f, R170 ;  /* 0x0000001fffe27819 */ /* 0x000fe200000114aa */
[C---:B------:R-:W-:Y:S01]  /*1290*/  VIADD R205, R174.reuse, 0x10 ;  /* 0x00000010aecd7836 */ /* 0x040fe20000000000 */
[----:B------:R-:W-:Y:S01]  /*12a0*/  SHF.R.S32.HI R224, RZ, 0x1f, R172 ;  /* 0x0000001fffe07819 */ /* 0x000fe200000114ac */
[C---:B------:R-:W-:Y:S01]  /*12b0*/  VIADD R202, R174.reuse, 0x28 ;  /* 0x00000028aeca7836 */ /* 0x040fe20000000000 */
[----:B------:R0:W-:Y:S01]  /*12c0*/  STL [R1+0x68], R3 ;  /* 0x0000680301007387 */ /* 0x0001e20000100800 */
[C---:B------:R-:W-:Y:S02]  /*12d0*/  VIADD R199, R174.reuse, 0x40 ;  /* 0x00000040aec77836 */ /* 0x040fe40000000000 */
[----:B------:R-:W-:-:S02]  /*12e0*/  VIADD R207, R174, 0x8 ;  /* 0x00000008aecf7836 */ /* 0x000fc40000000000 */
[C---:B------:R-:W-:Y:S02]  /*12f0*/  VIADD R203, R174.reuse, 0x20 ;  /* 0x00000020aecb7836 */ /* 0x040fe40000000000 */
[C---:B------:R-:W-:Y:S01]  /*1300*/  VIADD R200, R174.reuse, 0x38 ;  /* 0x00000038aec87836 */ /* 0x040fe20000000000 */
[----:B------:R-:W-:Y:S01]  /*1310*/  SHF.R.S32.HI R4, RZ, 0x1f, R207 ;  /* 0x0000001fff047819 */ /* 0x000fe200000114cf */
[C---:B------:R-:W-:Y:S01]  /*1320*/  VIADD R204, R174.reuse, 0x18 ;  /* 0x00000018aecc7836 */ /* 0x040fe20000000000 */
[----:B0-----:R-:W-:Y:S01]  /*1330*/  SHF.R.S32.HI R3, RZ, 0x1f, R205 ;  /* 0x0000001fff037819 */ /* 0x001fe200000114cd */
[C---:B------:R-:W-:Y:S01]  /*1340*/  VIADD R201, R174.reuse, 0x30 ;  /* 0x00000030aec97836 */ /* 0x040fe20000000000 */
[----:B------:R-:W-:Y:S01]  /*1350*/  SHF.R.S32.HI R3, RZ, 0x1f, R202 ;  /* 0x0000001fff037819 */ /* 0x000fe200000114ca */
[C---:B------:R-:W-:Y:S01]  /*1360*/  VIADD R198, R174.reuse, 0x48 ;  /* 0x00000048aec67836 */ /* 0x040fe20000000000 */
[----:B------:R-:W-:Y:S01]  /*1370*/  SHF.R.S32.HI R3, RZ, 0x1f, R199 ;  /* 0x0000001fff037819 */ /* 0x000fe200000114c7 */
[C---:B------:R-:W-:Y:S01]  /*1380*/  VIADD R197, R174.reuse, 0x50 ;  /* 0x00000050aec57836 */ /* 0x040fe20000000000 */
[----:B------:R-:W-:Y:S01]  /*1390*/  LEA R3, R5, UR4, 0x1 ;  /* 0x0000000405037c11 */ /* 0x000fe2000f8e08ff */
[C---:B------:R-:W-:Y:S01]  /*13a0*/  VIADD R196, R174.reuse, 0x58 ;  /* 0x00000058aec47836 */ /* 0x040fe20000000000 */
[----:B------:R-:W-:Y:S01]  /*13b0*/  SHF.R.S32.HI R4, RZ, 0x1f, R203 ;  /* 0x0000001fff047819 */ /* 0x000fe200000114cb */
[C---:B------:R-:W-:Y:S01]  /*13c0*/  VIADD R195, R174.reuse, 0x60 ;  /* 0x00000060aec37836 */ /* 0x040fe20000000000 */
[----:B------:R-:W-:Y:S01]  /*13d0*/  SHF.R.S32.HI R4, RZ, 0x1f, R200 ;  /* 0x0000001fff047819 */ /* 0x000fe200000114c8 */
[----:B------:R0:W-:Y:S01]  /*13e0*/  STL [R1+0x6c], R3 ;  /* 0x00006c0301007387 */ /* 0x0001e20000100800 */
[----:B------:R-:W-:Y:S01]  /*13f0*/  LEA R5, R9, UR4, 0x1 ;  /* 0x0000000409057c11 */ /* 0x000fe2000f8e08ff */
[C---:B------:R-:W-:Y:S01]  /*1400*/  VIADD R194, R174.reuse, 0x68 ;  /* 0x00000068aec27836 */ /* 0x040fe20000000000 */
[----:B------:R-:W-:Y:S01]  /*1410*/  LEA R4, R7, UR4, 0x1 ;  /* 0x0000000407047c11 */ /* 0x000fe2000f8e08ff */
[C---:B------:R-:W-:Y:S01]  /*1420*/  VIADD R193, R174.reuse, 0x70 ;  /* 0x00000070aec17836 */ /* 0x040fe20000000000 */
[----:B------:R-:W-:Y:S01]  /*1430*/  SHF.R.S32.HI R6, RZ, 0x1f, R204 ;  /* 0x0000001fff067819 */ /* 0x000fe200000114cc */
[----:B------:R1:W-:Y:S01]  /*1440*/  STL [R1+0x60], R5 ;  /* 0x0000600501007387 */ /* 0x0003e20000100800 */
[----:B------:R-:W-:Y:S01]  /*1450*/  VIADD R192, R174, 0x78 ;  /* 0x00000078aec07836 */ /* 0x000fe20000000000 */
[----:B------:R-:W-:Y:S01]  /*1460*/  SHF.R.S32.HI R6, RZ, 0x1f, R201 ;  /* 0x0000001fff067819 */ /* 0x000fe200000114c9 */
[----:B------:R-:W-:Y:S01]  /*1470*/  IMAD R181, R0, 0x8, R13 ;  /* 0x0000000800b57824 */ /* 0x000fe200078e020d */
[----:B0-----:R-:W-:Y:S01]  /*1480*/  LEA R3, R11, UR4, 0x1 ;  /* 0x000000040b037c11 */ /* 0x001fe2000f8e08ff */
[----:B------:R1:W-:Y:S01]  /*1490*/  STL [R1+0x64], R4 ;  /* 0x0000640401007387 */ /* 0x0003e20000100800 */
[----:B------:R-:W-:-:S02]  /*14a0*/  SHF.R.S32.HI R237, RZ, 0x1f, R198 ;  /* 0x0000001fffed7819 */ /* 0x000fc400000114c6 */
[----:B------:R-:W-:Y:S01]  /*14b0*/  SHF.R.S32.HI R236, RZ, 0x1f, R197 ;  /* 0x0000001fffec7819 */ /* 0x000fe200000114c5 */
[----:B------:R1:W-:Y:S01]  /*14c0*/  STL [R1+0x5c], R3 ;  /* 0x00005c0301007387 */ /* 0x0003e20000100800 */
[----:B------:R-:W-:Y:S02]  /*14d0*/  SHF.R.S32.HI R235, RZ, 0x1f, R196 ;  /* 0x0000001fffeb7819 */ /* 0x000fe400000114c4 */
[----:B------:R-:W-:Y:S02]  /*14e0*/  SHF.R.S32.HI R234, RZ, 0x1f, R195 ;  /* 0x0000001fffea7819 */ /* 0x000fe400000114c3 */
[----:B------:R-:W-:Y:S02]  /*14f0*/  SHF.R.S32.HI R233, RZ, 0x1f, R194 ;  /* 0x0000001fffe97819 */ /* 0x000fe400000114c2 */
[----:B------:R-:W-:Y:S02]  /*1500*/  SHF.R.S32.HI R232, RZ, 0x1f, R193 ;  /* 0x0000001fffe87819 */ /* 0x000fe400000114c1 */
[----:B------:R-:W-:-:S07]  /*1510*/  SHF.R.S32.HI R231, RZ, 0x1f, R192 ;  /* 0x0000001fffe77819 */ /* 0x000fce00000114c0 */
.L_x_1739:
[----:B------:R-:W-:Y:S01]  /*1520*/  ULDC.64 UR4, c[0x0][0xa28] ;  /* 0x00028a0000047ab9 */ /* 0x000fe20000000a00 */
[----:B012-4-:R-:W0:Y:S01]  /*1530*/  LDC.64 R6, c[0x0][0xa08] ;  /* 0x00028200ff067b82 */ /* 0x017e220000000a00 */
[----:B------:R-:W-:Y:S01]  /*1540*/  ISETP.NE.U32.AND P0, PT, RZ, UR4, PT ;  /* 0x00000004ff007c0c */ /* 0x000fe2000bf05070 */
[----:B------:R-:W-:Y:S01]  /*1550*/  IMAD.MOV.U32 R12, RZ, RZ, RZ ;  /* 0x000000ffff0c7224 */ /* 0x000fe200078e00ff */
[----:B------:R-:W-:Y:S01]  /*1560*/  ULDC.64 UR6, c[0x0][0xa20] ;  /* 0x0002880000067ab9 */ /* 0x000fe20000000a00 */
[----:B------:R-:W-:Y:S01]  /*1570*/  IMAD.MOV.U32 R26, RZ, RZ, RZ ;  /* 0x000000ffff1a7224 */ /* 0x000fe200078e00ff */
[----:B------:R-:W-:Y:S01]  /*1580*/  ISETP.NE.AND.EX P0, PT, RZ, UR5, PT, P0 ;  /* 0x00000005ff007c0c */ /* 0x000fe2000bf05300 */
[----:B------:R-:W-:Y:S02]  /*1590*/  ULDC.64 UR4, c[0x0][0xa18] ;  /* 0x0002860000047ab9 */ /* 0x000fe40000000a00 */
[----:B------:R-:W-:-:S04]  /*15a0*/  ISETP.NE.U32.AND P1, PT, RZ, UR4, PT ;  /* 0x00000004ff007c0c */ /* 0x000fc8000bf25070 */
[----:B------:R-:W-:Y:S01]  /*15b0*/  ISETP.NE.AND.EX P1, PT, RZ, UR5, PT, P1 ;  /* 0x00000005ff007c0c */ /* 0x000fe2000bf25310 */
[----:B------:R-:W-:Y:S02]  /*15c0*/  ULDC.64 UR4, c[0x0][0xa08] ;  /* 0x0002820000047ab9 */ /* 0x000fe40000000a00 */
[----:B------:R-:W-:-:S03]  /*15d0*/  ISETP.NE.U32.AND P3, PT, RZ, UR4, PT ;  /* 0x00000004ff007c0c */ /* 0x000fc6000bf65070 */
[----:B-1-3--:R-:W1:Y:S01]  /*15e0*/  @P0 LDC.64 R4, c[0x0][0xa28] ;  /* 0x00028a00ff040b82 */ /* 0x00ae620000000a00 */
[----:B------:R-:W-:Y:S01]  /*15f0*/  ISETP.NE.AND.EX P3, PT, RZ, UR5, PT, P3 ;  /* 0x00000005ff007c0c */ /* 0x000fe2000bf65330 */
[----:B0-----:R-:W-:-:S06]  /*1600*/  IMAD.WIDE R10, R31, 0x4, R6 ;  /* 0x000000041f0a7825 */ /* 0x001fcc00078e0206 */
[----:B------:R-:W0:Y:S01]  /*1610*/  @P1 LDC.64 R8, c[0x0][0xa18] ;  /* 0x00028600ff081b82 */ /* 0x000e220000000a00 */
[----:B------:R-:W-:Y:S02]  /*1620*/  ULDC UR4, c[0x0][0x288] ;  /* 0x0000a20000047ab9 */ /* 0x000fe40000000800 */
[----:B------:R-:W-:Y:S01]  /*1630*/  IMAD.U32 R163, RZ, RZ, UR4 ;  /* 0x00000004ffa37e24 */ /* 0x000fe2000f8e00ff */
[----:B------:R-:W-:Y:S02]  /*1640*/  ULDC.64 UR4, c[0x0][0x418] ;  /* 0x0001060000047ab9 */ /* 0x000fe40000000a00 */
[----:B------:R2:W5:Y:S01]  /*1650*/  @P3 LDG.E R26, desc[UR46][R10.64] ;  /* 0x0000002e0a1a3981 */ /* 0x000562000c1e1900 */
[----:B-1----:R-:W-:-:S05]  /*1660*/  @P0 IMAD.WIDE R4, R31, 0x4, R4 ;  /* 0x000000041f040825 */ /* 0x002fca00078e0204 */
[----:B------:R2:W5:Y:S01]  /*1670*/  @P0 LDG.E R12, desc[UR46][R4.64] ;  /* 0x0000002e040c0981 */ /* 0x000562000c1e1900 */
[----:B0-----:R-:W-:-:S05]  /*1680*/  @P1 IMAD.WIDE R6, R31, 0x4, R8 ;  /* 0x000000041f061825 */ /* 0x001fca00078e0208 */
[----:B------:R2:W5:Y:S01]  /*1690*/  @P1 LDG.E R163, desc[UR46][R6.64] ;  /* 0x0000002e06a31981 */ /* 0x000562000c1e1900 */
[----:B------:R-:W-:Y:S01]  /*16a0*/  UISETP.NE.U32.AND UP0, UPT, UR4, URZ, UPT ;  /* 0x0000003f0400728c */ /* 0x000fe2000bf05070 */
[----:B------:R-:W-:Y:S01]  /*16b0*/  ISETP.NE.U32.AND P2, PT, RZ, UR6, PT ;  /* 0x00000006ff007c0c */ /* 0x000fe2000bf45070 */
[----:B------:R-:W-:Y:S01]  /*16c0*/  ULDC UR6, c[0x0][0x2f0] ;  /* 0x0000bc0000067ab9 */ /* 0x000fe20000000800 */
[----:B------:R-:W-:Y:S01]  /*16d0*/  ULDC UR4, c[0x0][0x424] ;  /* 0x0001090000047ab9 */ /* 0x000fe20000000800 */
[----:B------:R-:W-:Y:S01]  /*16e0*/  UISETP.NE.AND.EX UP0, UPT, UR5, URZ, UPT, UP0 ;  /* 0x0000003f0500728c */ /* 0x000fe2000bf05300 */
[----:B------:R-:W-:-:S03]  /*16f0*/  LOP3.LUT R3, R30, 0xff000000, RZ, 0xc0, !PT ;  /* 0xff0000001e037812 */ /* 0x000fc600078ec0ff */
[----:B------:R-:W-:Y:S01]  /*1700*/  USEL UR4, UR4, 0x1, UP0 ;  /* 0x0000000104047887 */ /* 0x000fe20008000000 */
[----:B------:R-:W-:Y:S01]  /*1710*/  ISETP.NE.AND.EX P2, PT, RZ, UR7, PT, P2 ;  /* 0x00000007ff007c0c */ /* 0x000fe2000bf45320 */
[----:B------:R-:W-:Y:S01]  /*1720*/  ULDC UR7, c[0x0][0x348] ;  /* 0x0000d20000077ab9 */ /* 0x000fe20000000800 */
[C---:B------:R-:W-:Y:S01]  /*1730*/  LOP3.LUT R0, R30.reuse, 0xff0000, RZ, 0xc0, !PT ;  /* 0x00ff00001e007812 */ /* 0x040fe200078ec0ff */
[----:B------:R-:W-:Y:S01]  /*1740*/  UIMAD UR6, UR4, UR6, URZ ;  /* 0x00000006040672a4 */ /* 0x000fe2000f8e023f */
[----:B------:R-:W-:Y:S01]  /*1750*/  SHF.R.U32.HI R3, RZ, 0x8, R3 ;  /* 0x00000008ff037819 */ /* 0x000fe20000011603 */
[----:B------:R-:W-:Y:S01]  /*1760*/  IMAD.MOV.U32 R187, RZ, RZ, R31 ;  /* 0x000000ffffbb7224 */ /* 0x000fe200078e001f */
[----:B------:R-:W-:Y:S02]  /*1770*/  LOP3.LUT R183, R30, 0xffff, RZ, 0xc0, !PT ;  /* 0x0000ffff1eb77812 */ /* 0x000fe400078ec0ff */
[----:B------:R-:W-:Y:S01]  /*1780*/  LEA.HI R186, R0, R3, RZ, 0x10 ;  /* 0x0000000300ba7211 */ /* 0x000fe200078f80ff */
[----:B--2---:R-:W-:Y:S06]  /*1790*/  @P1 BRA `(.L_x_1446) ;  /* 0x0000000000241947 */ /* 0x004fec0003800000 */
        /* <DEDUP_REMOVED lines=9> */
.L_x_1446:
[----:B------:R-:W-:Y:S02]  /*1830*/  IMAD.U32 R25, RZ, RZ, UR7 ;  /* 0x00000007ff197e24 */ /* 0x000fe4000f8e00ff */
[----:B------:R-:W-:Y:S01]  /*1840*/  IMAD.U32 R27, RZ, RZ, UR6 ;  /* 0x00000006ff1b7e24 */ /* 0x000fe2000f8e00ff */
[----:B------:R-:W-:Y:S06]  /*1850*/  @!P2 BRA `(.L_x_1447) ;  /* 0x000000000010a947 */ /* 0x000fec0003800000 */
[----:B------:R-:W0:Y:S02]  /*1860*/  LDC.64 R4, c[0x0][0xa20] ;  /* 0x00028800ff047b82 */ /* 0x000e240000000a00 */
[----:B0-----:R-:W-:-:S05]  /*1870*/  IMAD.WIDE R4, R31, 0x4, R4 ;  /* 0x000000041f047825 */ /* 0x001fca00078e0204 */
[----:B------:R0:W5:Y:S01]  /*1880*/  LDG.E R27, desc[UR46][R4.64] ;  /* 0x0000002e041b7981 */ /* 0x000162000c1e1900 */
[----:B------:R-:W-:Y:S05]  /*1890*/  BRA `(.L_x_1448) ;  /* 0x0000000000107947 */ /* 0x000fea0003800000 */
.L_x_1447:
[----:B------:R-:W-:Y:S05]  /*18a0*/  @!P3 BRA `(.L_x_1448) ;  /* 0x00000000000cb947 */ /* 0x000fea0003800000 */
[----:B------:R-:W2:Y:S04]  /*18b0*/  LDG.E R0, desc[UR46][R10.64] ;  /* 0x0000002e0a007981 */ /* 0x000ea8000c1e1900 */
[----:B------:R-:W2:Y:S02]  /*18c0*/  LDG.E R27, desc[UR46][R10.64+0x4] ;  /* 0x0000042e0a1b7981 */ /* 0x000ea4000c1e1900 */
[----:B--2---:R-:W-:-:S07]  /*18d0*/  IMAD.IADD R27, R27, 0x1, -R0 ;  /* 0x000000011b1b7824 */ /* 0x004fce00078e0a00 */
.L_x_1448:
[----:B------:R-:W-:Y:S01]  /*18e0*/  ULDC.64 UR4, c[0x0][0xa10] ;  /* 0x0002840000047ab9 */ /* 0x000fe20000000a00 */
[----:B0-----:R-:W0:Y:S01]  /*18f0*/  LDC R4, c[0x0][0x448] ;  /* 0x00011200ff047b82 */ /* 0x001e220000000800 */
[----:B------:R-:W-:-:S04]  /*1900*/  ISETP.NE.U32.AND P0, PT, RZ, UR4, PT ;  /* 0x00000004ff007c0c */ /* 0x000fc8000bf05070 */
[----:B------:R-:W-:Y:S01]  /*1910*/  ISETP.NE.AND.EX P0, PT, RZ, UR5, PT, P0 ;  /* 0x00000005ff007c0c */ /* 0x000fe2000bf05300 */
[----:B------:R-:W-:Y:S02]  /*1920*/  ULDC.64 UR4, c[0x0][0xa30] ;  /* 0x00028c0000047ab9 */ /* 0x000fe40000000a00 */
[----:B------:R-:W-:-:S04]  /*1930*/  ISETP.NE.U32.AND P1, PT, RZ, UR4, PT ;  /* 0x00000004ff007c0c */ /* 0x000fc8000bf25070 */
[----:B------:R-:W-:-:S06]  /*1940*/  ISETP.NE.AND.EX P1, PT, RZ, UR5, PT, P1 ;  /* 0x00000005ff007c0c */ /* 0x000fcc000bf25310 */
[----:B------:R-:W1:Y:S08]  /*1950*/  @P0 LDC.64 R6, c[0x0][0xa10] ;  /* 0x00028400ff060b82 */ /* 0x000e700000000a00 */
[----:B------:R-:W2:Y:S01]  /*1960*/  @P1 LDC.64 R8, c[0x0][0xa30] ;  /* 0x00028c00ff081b82 */ /* 0x000ea20000000a00 */
[----:B-1----:R-:W-:-:S05]  /*1970*/  @P0 IMAD.WIDE R6, R31, 0x4, R6 ;  /* 0x000000041f060825 */ /* 0x002fca00078e0206 */
[----:B------:R-:W3:Y:S04]  /*1980*/  @P0 LDG.E R0, desc[UR46][R6.64] ;  /* 0x0000002e06000981 */ /* 0x000ee8000c1e1900 */
[----:B------:R-:W3:Y:S01]  /*1990*/  @P0 LDG.E R3, desc[UR46][R6.64+0x4] ;  /* 0x0000042e06030981 */ /* 0x000ee2000c1e1900 */
[----:B-----5:R-:W-:Y:S02]  /*19a0*/  IMAD.MOV.U32 R144, RZ, RZ, R27 ;  /* 0x000000ffff907224 */ /* 0x020fe400078e001b */
[----:B--2---:R-:W-:-:S05]  /*19b0*/  @P1 IMAD.WIDE R8, R31, 0x4, R8 ;  /* 0x000000041f081825 */ /* 0x004fca00078e0208 */
[----:B------:R1:W5:Y:S01]  /*19c0*/  @P1 LDG.E R144, desc[UR46][R8.64] ;  /* 0x0000002e08901981 */ /* 0x000362000c1e1900 */
[----:B0-----:R-:W-:Y:S01]  /*19d0*/  ISETP.NE.AND P1, PT, R4, 0x1, PT ;  /* 0x000000010400780c */ /* 0x001fe20003f25270 */
[----:B------:R-:W-:Y:S01]  /*19e0*/  IMAD.SHL.U32 R178, R29, 0x80, RZ ;  /* 0x000000801db27824 */ /* 0x000fe200078e00ff */
[----:B------:R-:W0:Y:S01]  /*19f0*/  LDC.64 R4, c[0x0][0x9e0] ;  /* 0x00027800ff047b82 */ /* 0x000e220000000a00 */
[----:B------:R-:W-:-:S10]  /*1a00*/  IMAD.IADD R12, R27, 0x1, -R12 ;  /* 0x000000011b0c7824 */ /* 0x000fd400078e0a0c */
[----:B------:R-:W2:Y:S08]  /*1a10*/  @P1 LDC R10, c[0x0][0x44c] ;  /* 0x00011300ff0a1b82 */ /* 0x000eb00000000800 */
[----:B------:R-:W4:Y:S01]  /*1a20*/  @P1 LDC R11, c[0x0][0x450] ;  /* 0x00011400ff0b1b82 */ /* 0x000f220000000800 */
[----:B0-----:R-:W-:Y:S01]  /*1a30*/  ISETP.GE.AND P2, PT, R5, 0x1, PT ;  /* 0x000000010500780c */ /* 0x001fe20003f46270 */
[----:B---3--:R-:W-:-:S02]  /*1a40*/  @P0 IMAD.IADD R25, R3, 0x1, -R0 ;  /* 0x0000000103190824 */ /* 0x008fc400078e0a00 */
[----:B------:R-:W-:Y:S02]  /*1a50*/  VIADD R3, R178, 0x7f ;  /* 0x0000007fb2037836 */ /* 0x000fe40000000000 */
[----:B------:R-:W-:Y:S02]  /*1a60*/  IMAD.IADD R164, R12, 0x1, R25 ;  /* 0x000000010ca47824 */ /* 0x000fe400078e0219 */
[----:B--2---:R-:W-:-:S04]  /*1a70*/  @P1 IMAD.HI.U32 R6, R3, R10, RZ ;  /* 0x0000000a03061227 */ /* 0x004fc800078e00ff */
[C---:B------:R-:W-:Y:S01]  /*1a80*/  VIADD R0, R164.reuse, 0x5f ;  /* 0x0000005fa4007836 */ /* 0x040fe20000000000 */
[----:B----4-:R-:W-:Y:S02]  /*1a90*/  @P1 SHF.R.U32.HI R3, RZ, R11, R6 ;  /* 0x0000000bff031219 */ /* 0x010fe40000011606 */
[----:B------:R-:W-:Y:S01]  /*1aa0*/  IADD3 R6, R164, 0x1, -R163 ;  /* 0x00000001a4067810 */ /* 0x000fe20007ffe8a3 */
[----:B------:R-:W-:-:S04]  /*1ab0*/  IMAD.HI R0, R0, 0x2aaaaaab, RZ ;  /* 0x2aaaaaab00007827 */ /* 0x000fc800078e02ff */
[----:B------:R-:W-:Y:S01]  /*1ac0*/  IMAD.IADD R3, R6, 0x1, R3 ;  /* 0x0000000106037824 */ /* 0x000fe200078e0203 */
[----:B------:R-:W-:-:S03]  /*1ad0*/  SHF.R.U32.HI R149, RZ, 0x1f, R0 ;  /* 0x0000001fff957819 */ /* 0x000fc60000011600 */
[----:B------:R-:W-:Y:S01]  /*1ae0*/  IMAD.IADD R4, R3, 0x1, R4 ;  /* 0x0000000103047824 */ /* 0x000fe200078e0204 */
[----:B------:R-:W-:Y:S01]  /*1af0*/  LEA.HI.SX32 R149, R0, R149, 0x1c ;  /* 0x0000009500957211 */ /* 0x000fe200078fe2ff */
[----:B-1----:R-:W-:Y:S06]  /*1b00*/  @!P2 BRA `(.L_x_1449) ;  /* 0x000000000048a947 */ /* 0x002fec0003800000 */
[C---:B------:R-:W-:Y:S01]  /*1b10*/  ISETP.GT.AND P0, PT, R3.reuse, RZ, PT ;  /* 0x000000ff0300720c */ /* 0x040fe20003f04270 */
[----:B------:R-:W-:Y:S01]  /*1b20*/  BSSY B0, `(.L_x_1450) ;  /* 0x000000e000007945 */ /* 0x000fe20003800000 */
[----:B------:R-:W-:-:S11]  /*1b30*/  VIADD R0, R3, 0xffffffff ;  /* 0xffffffff03007836 */ /* 0x000fd60000000000 */
        /* <DEDUP_REMOVED lines=8> */
.L_x_1451:
[----:B------:R-:W-:-:S13]  /*1bc0*/  ISETP.NE.AND P0, PT, R5, 0x1, PT ;  /* 0x000000010500780c */ /* 0x000fda0003f05270 */
[----:B------:R-:W0:Y:S02]  /*1bd0*/  @P0 LDC.64 R6, c[0x0][0x9e8] ;  /* 0x00027a00ff060b82 */ /* 0x000e240000000a00 */
[----:B0-----:R-:W-:-:S05]  /*1be0*/  @P0 IMAD.HI.U32 R6, R0, R6, RZ ;  /* 0x0000000600060227 */ /* 0x001fca00078e00ff */
[----:B------:R-:W-:-:S07]  /*1bf0*/  @P0 SHF.R.U32.HI R0, RZ, R7, R6 ;  /* 0x00000007ff000219 */ /* 0x000fce0000011606 */
.L_x_1452:
[----:B------:R-:W-:Y:S05]  /*1c00*/  BSYNC B0 ;  /* 0x0000000000007941 */ /* 0x000fea0003800000 */
.L_x_1450:
[----:B------:R-:W-:-:S05]  /*1c10*/  IMAD R3, R0, R5, R5 ;  /* 0x0000000500037224 */ /* 0x000fca00078e0205 */
[----:B------:R-:W-:-:S07]  /*1c20*/  VIMNMX R4, R4, R3, PT ;  /* 0x0000000304047248 */ /* 0x000fce0003fe0100 */
.L_x_1449:
[----:B------:R-:W0:Y:S01]  /*1c30*/  @P1 LDC R3, c[0x0][0x44c] ;  /* 0x00011300ff031b82 */ /* 0x000e220000000800 */
[----:B------:R-:W-:Y:S01]  /*1c40*/  VIADD R4, R4, 0x5f ;  /* 0x0000005f04047836 */ /* 0x000fe20000000000 */
[----:B------:R-:W-:Y:S01]  /*1c50*/  ULDC UR4, c[0x0][0x9dc] ;  /* 0x0002770000047ab9 */ /* 0x000fe20000000800 */
[----:B------:R-:W-:Y:S02]  /*1c60*/  IMAD.MOV.U32 R7, RZ, RZ, R178 ;  /* 0x000000ffff077224 */ /* 0x000fe400078e00b2 */
[----:B------:R-:W-:-:S03]  /*1c70*/  IMAD.HI R4, R4, 0x2aaaaaab, RZ ;  /* 0x2aaaaaab04047827 */ /* 0x000fc600078e02ff */
[----:B------:R-:W1:Y:S01]  /*1c80*/  @P1 LDC R9, c[0x0][0x450] ;  /* 0x00011400ff091b82 */ /* 0x000e620000000800 */
[----:B------:R-:W-:Y:S02]  /*1c90*/  IMAD.IADD R150, R164, 0x1, -R163 ;  /* 0x00000001a4967824 */ /* 0x000fe400078e0aa3 */
        /* <DEDUP_REMOVED lines=8> */
[----:B------:R-:W-:Y:S01]  /*1d20*/  ISETP.GT.AND P0, PT, R0, -0x1, PT ;  /* 0xffffffff0000780c */ /* 0x000fe20003f04270 */
[----:B------:R-:W-:-:S12]  /*1d30*/  BSSY B0, `(.L_x_1454) ;  /* 0x000000d000007945 */ /* 0x000fd80003800000 */
        /* <DEDUP_REMOVED lines=8> */
.L_x_1455:
[----:B------:R-:W-:-:S13]  /*1dc0*/  ISETP.NE.AND P0, PT, R5, 0x1, PT ;  /* 0x000000010500780c */ /* 0x000fda0003f05270 */
[----:B------:R-:W0:Y:S02]  /*1dd0*/  @P0 LDC.64 R6, c[0x0][0x9e8] ;  /* 0x00027a00ff060b82 */ /* 0x000e240000000a00 */
[----:B0-----:R-:W-:-:S05]  /*1de0*/  @P0 IMAD.HI.U32 R4, R0, R6, RZ ;  /* 0x0000000600040227 */ /* 0x001fca00078e00ff */
[----:B------:R-:W-:-:S07]  /*1df0*/  @P0 SHF.R.U32.HI R0, RZ, R7, R4 ;  /* 0x00000007ff000219 */ /* 0x000fce0000011604 */
.L_x_1456:
[----:B------:R-:W-:Y:S05]  /*1e00*/  BSYNC B0 ;  /* 0x0000000000007941 */ /* 0x000fea0003800000 */
.L_x_1454:
[----:B------:R-:W-:-:S05]  /*1e10*/  IMAD R0, R0, R5, RZ ;  /* 0x0000000500007224 */ /* 0x000fca00078e02ff */
[----:B------:R-:W-:-:S07]  /*1e20*/  VIMNMX R3, R3, R0, !PT ;  /* 0x0000000003037248 */ /* 0x000fce0007fe0100 */
.L_x_1453:
[----:B------:R-:W-:Y:S01]  /*1e30*/  IMAD.HI R3, R3, 0x2aaaaaab, RZ ;  /* 0x2aaaaaab03037827 */ /* 0x000fe200078e02ff */
[----:B------:R-:W-:Y:S01]  /*1e40*/  BSSY B0, `(.L_x_1457) ;  /* 0x0000028000007945 */ /* 0x000fe20003800000 */
[----:B------:R-:W-:Y:S02]  /*1e50*/  LOP3.LUT R190, R186, 0xff, RZ, 0xc0, !PT ;  /* 0x000000ffbabe7812 */ /* 0x000fe400078ec0ff */
[----:B------:R-:W-:Y:S02]  /*1e60*/  SHF.R.U32.HI R186, RZ, 0x10, R186 ;  /* 0x00000010ffba7819 */ /* 0x000fe400000116ba */
[----:B------:R-:W-:-:S04]  /*1e70*/  SHF.R.U32.HI R0, RZ, 0x1f, R3 ;  /* 0x0000001fff007819 */ /* 0x000fc80000011603 */
[----:B------:R-:W-:Y:S01]  /*1e80*/  LEA.HI.SX32 R0, R3, R0, 0x1c ;  /* 0x0000000003007211 */ /* 0x000fe200078fe2ff */
[----:B------:R-:W-:-:S03]  /*1e90*/  IMAD.MOV.U32 R3, RZ, RZ, RZ ;  /* 0x000000ffff037224 */ /* 0x000fc600078e00ff */
[----:B------:R-:W-:-:S04]  /*1ea0*/  VIMNMX R9, RZ, R0, !PT ;  /* 0x00000000ff097248 */ /* 0x000fc80007fe0100 */
[----:B------:R-:W-:-:S13]  /*1eb0*/  ISETP.GT.AND P0, PT, R8, R9, PT ;  /* 0x000000090800720c */ /* 0x000fda0003f04270 */
[----:B------:R-:W-:Y:S05]  /*1ec0*/  @!P0 BRA `(.L_x_1458) ;  /* 0x00000000007c8947 */ /* 0x000fea0003800000 */
[----:B------:R-:W-:Y:S01]  /*1ed0*/  ISETP.NE.AND P0, PT, R186, RZ, PT ;  /* 0x000000ffba00720c */ /* 0x000fe20003f05270 */
[----:B------:R-:W-:-:S03]  /*1ee0*/  ULDC UR4, c[0x0][0x9f0] ;  /* 0x00027c0000047ab9 */ /* 0x000fc60000000800 */
[----:B------:R-:W-:-:S04]  /*1ef0*/  SEL R11, R186, UR4, P0 ;  /* 0x00000004ba0b7c07 */ /* 0x000fc80008000000 */
[-C--:B------:R-:W-:Y:S02]  /*1f00*/  IABS R6, R11.reuse ;  /* 0x0000000b00067213 */ /* 0x080fe40000000000 */
[----:B------:R-:W-:Y:S02]  /*1f10*/  IADD3 R0, R11, -0x1, R8 ;  /* 0xffffffff0b007810 */ /* 0x000fe40007ffe008 */
[----:B------:R-:W0:Y:S01]  /*1f20*/  I2F.RP R3, R6 ;  /* 0x0000000600037306 */ /* 0x000e220000209400 */
[----:B------:R-:W-:Y:S02]  /*1f30*/  IABS R13, R11 ;  /* 0x0000000b000d7213 */ /* 0x000fe40000000000 */
[----:B------:R-:W-:-:S05]  /*1f40*/  IMAD.IADD R0, R0, 0x1, -R9 ;  /* 0x0000000100007824 */ /* 0x000fca00078e0a09 */
        /* <DEDUP_REMOVED lines=23> */
.L_x_1458:
[----:B------:R-:W-:Y:S05]  /*20c0*/  BSYNC B0 ;  /* 0x0000000000007941 */ /* 0x000fea0003800000 */
.L_x_1457:
[----:B------:R-:W-:Y:S01]  /*20d0*/  IMAD R0, R190, R3, R9 ;  /* 0x00000003be007224 */ /* 0x000fe200078e0209 */
[----:B------:R-:W-:-:S04]  /*20e0*/  PLOP3.LUT P2, PT, PT, PT, PT, 0x80, 0x0 ;  /* 0x000000000000781c */ /* 0x000fc80003f4f070 */
[C---:B------:R-:W-:Y:S01]  /*20f0*/  VIADDMNMX R3, R0.reuse, R3, R8, PT ;  /* 0x0000000300037246 */ /* 0x040fe20003800108 */
[----:B------:R-:W-:-:S04]  /*2100*/  IMAD R0, R0, 0x60, -R12 ;  /* 0x0000006000007824 */ /* 0x000fc800078e0a0c */
[----:B------:R-:W-:Y:S01]  /*2110*/  IMAD R4, R3, 0x60, -R12 ;  /* 0x0000006003047824 */ /* 0x000fe200078e0a0c */
[----:B------:R-:W-:-:S04]  /*2120*/  VIMNMX R0, RZ, R0, !PT ;  /* 0x00000000ff007248 */ /* 0x000fc80007fe0100 */
[----:B------:R-:W-:Y:S01]  /*2130*/  VIMNMX R3, R4, R25, PT ;  /* 0x0000001904037248 */ /* 0x000fe20003fe0100 */
[----:B------:R-:W-:-:S03]  /*2140*/  IMAD.WIDE.U32 R128, R0, -0x55555555, RZ ;  /* 0xaaaaaaab00807825 */ /* 0x000fc600078e00ff */
[----:B------:R-:W-:Y:S02]  /*2150*/  ISETP.GT.AND P0, PT, R3, R0, PT ;  /* 0x000000000300720c */ /* 0x000fe40003f04270 */
[----:B------:R-:W-:-:S05]  /*2160*/  SHF.R.U32.HI R128, RZ, 0x6, R129 ;  /* 0x00000006ff807819 */ /* 0x000fca0000011681 */
[----:B------:R-:W-:-:S06]  /*2170*/  IMAD.MOV.U32 R24, RZ, RZ, R128 ;  /* 0x000000ffff187224 */ /* 0x000fcc00078e0080 */
[----:B------:R-:W-:-:S04]  /*2180*/  @P0 VIADD R0, R3, 0x5f ;  /* 0x0000005f03000836 */ /* 0x000fc80000000000 */
[----:B------:R-:W-:-:S05]  /*2190*/  @P0 IMAD.HI R0, R0, 0x2aaaaaab, RZ ;  /* 0x2aaaaaab00000827 */ /* 0x000fca00078e02ff */
[----:B------:R-:W-:-:S04]  /*21a0*/  @P0 SHF.R.U32.HI R3, RZ, 0x1f, R0 ;  /* 0x0000001fff030819 */ /* 0x000fc80000011600 */
[----:B------:R-:W-:-:S04]  /*21b0*/  @P0 LEA.HI.SX32 R24, R0, R3, 0x1c ;  /* 0x0000000300180211 */ /* 0x000fc800078fe2ff */
        /* <DEDUP_REMOVED lines=21> */
[----:B0----5:R-:W-:Y:S05]  /*2310*/  CALL.ABS.NOINC R14 ;  /* 0x000000000e007343 */ /* 0x021fea0003c00000 */
.L_x_1461:
[----:B------:R-:W-:Y:S05]  /*2320*/  BSYNC B6 ;  /* 0x0000000000067941 */ /* 0x000fea0003800000 */
.L_x_1460:
        /* <DEDUP_REMOVED lines=20> */
.L_x_1463:
[----:B------:R-:W-:Y:S05]  /*2470*/  BSYNC B6 ;  /* 0x0000000000067941 */ /* 0x000fea0003800000 */
.L_x_1462:
[----:B------:R-:W-:Y:S01]  /*2480*/  ULDC.64 UR4, c[0x0][0x9f8] ;  /* 0x00027e0000047ab9 */ /* 0x000fe20000000a00 */
[----:B------:R-:W0:Y:S01]  /*2490*/  LDC.64 R90, c[0x0][0x300] ;  /* 0x0000c000ff5a7b82 */ /* 0x000e220000000a00 */
[----:B------:R-:W-:Y:S01]  /*24a0*/  ISETP.NE.U32.AND P0, PT, RZ, UR4, PT ;  /* 0x00000004ff007c0c */ /* 0x000fe2000bf05070 */
[----:B------:R-:W-:-:S03]  /*24b0*/  ULDC UR6, c[0x0][0x2f4] ;  /* 0x0000bd0000067ab9 */ /* 0x000fc60000000800 */
[----:B------:R-:W-:Y:S01]  /*24c0*/  ISETP.NE.AND.EX P0, PT, RZ, UR5, PT, P0 ;  /* 0x00000005ff007c0c */ /* 0x000fe2000bf05300 */
[----:B------:R-:W-:Y:S01]  /*24d0*/  IMAD.IADD R121, R26, 0x1, R27 ;  /* 0x000000011a797824 */ /* 0x000fe200078e021b */
[----:B------:R-:W-:Y:S01]  /*24e0*/  ISETP.GE.AND P1, PT, R165, UR6, PT ;  /* 0x00000006a5007c0c */ /* 0x000fe2000bf26270 */
[C---:B------:R-:W-:Y:S01]  /*24f0*/  VIADD R104, R18.reuse, 0x60 ;  /* 0x0000006012687836 */ /* 0x040fe20000000000 */
[----:B------:R-:W-:Y:S01]  /*2500*/  SHF.R.S32.HI R19, RZ, 0x1f, R18 ;  /* 0x0000001fff137819 */ /* 0x000fe20000011412 */
[C---:B------:R-:W-:Y:S01]  /*2510*/  VIADD R3, R18.reuse, 0x80 ;  /* 0x0000008012037836 */ /* 0x040fe20000000000 */
[----:B------:R-:W-:Y:S01]  /*2520*/  ULDC.64 UR4, c[0x0][0x330] ;  /* 0x0000cc0000047ab9 */ /* 0x000fe20000000a00 */
[----:B------:R-:W-:Y:S01]  /*2530*/  VIADD R8, R18, 0xa0 ;  /* 0x000000a012087836 */ /* 0x000fe20000000000 */
[----:B------:R-:W1:Y:S08]  /*2540*/  LDC.64 R96, c[0x0][0x3f8] ;  /* 0x0000fe00ff607b82 */ /* 0x000e700000000a00 */
[----:B------:R-:W2:Y:S01]  /*2550*/  @P0 LDC.64 R4, c[0x0][0x9f8] ;  /* 0x00027e00ff040b82 */ /* 0x000ea20000000a00 */
[----:B------:R-:W-:-:S07]  /*2560*/  SHF.R.S32.HI R147, RZ, 0x1f, R162 ;  /* 0x0000001fff937819 */ /* 0x000fce00000114a2 */
[----:B------:R-:W3:Y:S08]  /*2570*/  LDC R123, c[0x0][0x3f4] ;  /* 0x0000fd00ff7b7b82 */ /* 0x000ef00000000800 */
[----:B------:R-:W4:Y:S01]  /*2580*/  LDC.64 R102, c[0x0][0x408] ;  /* 0x00010200ff667b82 */ /* 0x000f220000000a00 */
[----:B--2---:R-:W-:-:S05]  /*2590*/  @P0 IMAD.WIDE R4, R31, 0x4, R4 ;  /* 0x000000041f040825 */ /* 0x004fca00078e0204 */
[----:B------:R2:W3:Y:S01]  /*25a0*/  @P0 LDG.E R31, desc[UR46][R4.64] ;  /* 0x0000002e041f0981 */ /* 0x0004e2000c1e1900 */
[----:B------:R-:W-:Y:S01]  /*25b0*/  SEL R6, RZ, 0xffffffff, P1 ;  /* 0xffffffffff067807 */ /* 0x000fe20000800000 */
[C---:B------:R-:W-:Y:S01]  /*25c0*/  IMAD.WIDE.U32 R88, R183.reuse, UR4, R18 ;  /* 0x00000004b7587c25 */ /* 0x040fe2000f8e0012 */
[----:B------:R-:W-:Y:S01]  /*25d0*/  ISETP.GE.AND P0, PT, R18, UR6, PT ;  /* 0x0000000612007c0c */ /* 0x000fe2000bf06270 */
[----:B------:R-:W3:Y:S01]  /*25e0*/  S2R R222, SR_TID.X ;  /* 0x0000000000de7919 */ /* 0x000ee20000002100 */
[----:B------:R-:W-:Y:S01]  /*25f0*/  SHF.R.S32.HI R0, RZ, 0x1f, R121 ;  /* 0x0000001fff007819 */ /* 0x000fe20000011479 */
[----:B------:R-:W-:Y:S01]  /*2600*/  IMAD R89, R183, UR5, R89 ;  /* 0x00000005b7597c24 */ /* 0x000fe2000f8e0259 */
[----:B------:R-:W-:Y:S01]  /*2610*/  ISETP.GE.AND P1, PT, R104, UR6, PT ;  /* 0x0000000668007c0c */ /* 0x000fe2000bf26270 */
[----:B------:R-:W-:Y:S01]  /*2620*/  ULDC.64 UR4, c[0x0][0xa08] ;  /* 0x0002820000047ab9 */ /* 0x000fe20000000a00 */
[----:B------:R-:W-:Y:S01]  /*2630*/  ISETP.GE.AND P3, PT, R3, UR6, PT ;  /* 0x0000000603007c0c */ /* 0x000fe2000bf66270 */
[----:B--2---:R-:W-:Y:S01]  /*2640*/  IMAD.SHL.U32 R5, R6, 0x2, RZ ;  /* 0x0000000206057824 */ /* 0x004fe200078e00ff */
[----:B------:R-:W-:Y:S01]  /*2650*/  SEL R4, RZ, 0x1, P0 ;  /* 0x00000001ff047807 */ /* 0x000fe20000000000 */
[----:B0-----:R-:W-:Y:S01]  /*2660*/  IMAD R6, R0, R90, RZ ;  /* 0x0000005a00067224 */ /* 0x001fe200078e02ff */
[----:B------:R-:W-:Y:S01]  /*2670*/  ISETP.GE.AND P0, PT, R166, UR6, PT ;  /* 0x00000006a6007c0c */ /* 0x000fe2000bf06270 */
[----:B-1----:R-:W-:Y:S01]  /*2680*/  IMAD.WIDE.U32 R94, R162, R96, R18 ;  /* 0x00000060a25e7225 */ /* 0x002fe200078e0012 */
[----:B------:R-:W-:-:S02]  /*2690*/  LOP3.LUT R3, R5, 0x2, R4, 0xe2, !PT ;  /* 0x0000000205037812 */ /* 0x000fc400078ee204 */
[----:B------:R-:W-:Y:S01]  /*26a0*/  SEL R7, RZ, 0x8, P1 ;  /* 0x00000008ff077807 */ /* 0x000fe20000800000 */
[C---:B------:R-:W-:Y:S01]  /*26b0*/  IMAD.WIDE.U32 R4, R121.reuse, R90, RZ ;  /* 0x0000005a79047225 */ /* 0x040fe200078e00ff */
[----:B------:R-:W-:Y:S01]  /*26c0*/  ISETP.GE.AND P2, PT, R8, UR6, PT ;  /* 0x0000000608007c0c */ /* 0x000fe2000bf46270 */
[----:B------:R-:W-:Y:S01]  /*26d0*/  ULDC.64 UR6, c[0x0][0x308] ;  /* 0x0000c20000067ab9 */ /* 0x000fe20000000a00 */
[----:B------:R-:W-:Y:S01]  /*26e0*/  SHF.R.S32.HI R161, RZ, 0x1f, R160 ;  /* 0x0000001fffa17819 */ /* 0x000fe200000114a0 */
[----:B------:R-:W-:Y:S01]  /*26f0*/  IMAD R9, R121, R91, R6 ;  /* 0x0000005b79097224 */ /* 0x000fe200078e0206 */
[----:B------:R-:W-:Y:S01]  /*2700*/  SEL R6, RZ, 0x4, P0 ;  /* 0x00000004ff067807 */ /* 0x000fe20000000000 */
[C---:B----4-:R-:W-:Y:S01]  /*2710*/  IMAD.WIDE.U32 R100, R162.reuse, R102, R18 ;  /* 0x00000066a2647225 */ /* 0x050fe200078e0012 */
[----:B------:R-:W-:Y:S02]  /*2720*/  ISETP.NE.U32.AND P0, PT, RZ, UR4, PT ;  /* 0x00000004ff007c0c */ /* 0x000fe4000bf05070 */
[----:B------:R-:W-:Y:S01]  /*2730*/  LOP3.LUT R3, R7, R3, R6, 0xfe, !PT ;  /* 0x0000000307037212 */ /* 0x000fe200078efe06 */
[----:B------:R-:W-:Y:S01]  /*2740*/  IMAD.IADD R5, R5, 0x1, R9 ;  /* 0x0000000105057824 */ /* 0x000fe200078e0209 */
[----:B------:R-:W-:Y:S01]  /*2750*/  SEL R6, RZ, 0x10, P3 ;  /* 0x00000010ff067807 */ /* 0x000fe20001800000 */
[----:B------:R-:W-:Y:S01]  /*2760*/  IMAD.WIDE.U32 R92, R162, R96, R160 ;  /* 0x00000060a25c7225 */ /* 0x000fe200078e00a0 */
[----:B------:R-:W-:Y:S01]  /*2770*/  ISETP.NE.AND.EX P0, PT, RZ, UR5, PT, P0 ;  /* 0x00000005ff007c0c */ /* 0x000fe2000bf05300 */
[----:B------:R-:W-:Y:S01]  /*2780*/  ULDC.64 UR4, c[0x0][0x310] ;  /* 0x0000c40000047ab9 */ /* 0x000fe20000000a00 */
[----:B------:R-:W-:Y:S01]  /*2790*/  LOP3.LUT R11, R3, R6, RZ, 0xfc, !PT ;  /* 0x00000006030b7212 */ /* 0x000fe200078efcff */
[----:B------:R-:W-:Y:S01]  /*27a0*/  IMAD.WIDE.U32 R4, R183, UR6, R4 ;  /* 0x00000006b7047c25 */ /* 0x000fe2000f8e0004 */
[----:B---3--:R-:W-:-:S02]  /*27b0*/  ISETP.GE.AND P1, PT, R165, R123, PT ;  /* 0x0000007ba500720c */ /* 0x008fc40003f26270 */
[----:B------:R-:W-:Y:S01]  /*27c0*/  ISETP.GE.AND P4, PT, R166, R123, PT ;  /* 0x0000007ba600720c */ /* 0x000fe20003f86270 */
[----:B------:R-:W-:Y:S01]  /*27d0*/  IMAD R5, R183, UR7, R5 ;  /* 0x00000007b7057c24 */ /* 0x000fe2000f8e0205 */
[----:B------:R-:W-:Y:S01]  /*27e0*/  SHF.R.U32.HI R20, RZ, 0x3, R173 ;  /* 0x00000003ff147819 */ /* 0x000fe200000116ad */
[----:B------:R-:W-:Y:S01]  /*27f0*/  IMAD R6, R147, R96, RZ ;  /* 0x0000006093067224 */ /* 0x000fe200078e02ff */
[----:B------:R-:W-:Y:S01]  /*2800*/  LOP3.LUT R17, R17, 0xfffffffe, RZ, 0xc0, !PT ;  /* 0xfffffffe11117812 */ /* 0x000fe200078ec0ff */
[----:B------:R-:W-:Y:S01]  /*2810*/  IMAD.WIDE.U32 R98, R162, R102, R160 ;  /* 0x00000066a2627225 */ /* 0x000fe200078e00a0 */
[----:B------:R-:W-:Y:S02]  /*2820*/  LOP3.LUT P3, RZ, R229, 0x4, RZ, 0xc0, !PT ;  /* 0x00000004e5ff7812 */ /* 0x000fe4000786c0ff */
[----:B------:R-:W-:Y:S01]  /*2830*/  SHF.L.U64.HI R135, R90, 0x6, R91 ;  /* 0x000000065a877819 */ /* 0x000fe2000001025b */
[----:B------:R-:W-:Y:S01]  /*2840*/  IMAD R9, R162, R97, R6 ;  /* 0x00000061a2097224 */ /* 0x000fe200078e0206 */
[----:B------:R-:W-:Y:S01]  /*2850*/  SHF.L.U64.HI R106, R102, 0x6, R103 ;  /* 0x00000006666a7819 */ /* 0x000fe20000010267 */
[----:B------:R-:W-:Y:S01]  /*2860*/  IMAD.MOV.U32 R129, RZ, RZ, 0x20 ;  /* 0x00000020ff817424 */ /* 0x000fe200078e00ff */
[----:B------:R-:W-:Y:S01]  /*2870*/  SHF.L.U64.HI R108, R96, 0x6, R97 ;  /* 0x00000006606c7819 */ /* 0x000fe20000010261 */
[----:B------:R-:W-:Y:S01]  /*2880*/  IMAD.IADD R93, R93, 0x1, R9 ;  /* 0x000000015d5d7824 */ /* 0x000fe200078e0209 */
[----:B------:R-:W-:Y:S01]  /*2890*/  @P4 LOP3.LUT R17, R17, 0x1, RZ, 0xfc, !PT ;  /* 0x0000000111114812 */ /* 0x000fe200078efcff */
[----:B------:R-:W-:Y:S01]  /*28a0*/  IMAD.IADD R95, R9, 0x1, R95 ;  /* 0x00000001095f7824 */ /* 0x000fe200078e025f */
[----:B------:R-:W-:Y:S01]  /*28b0*/  SEL R129, R129, 0xffffffe0, !P3 ;  /* 0xffffffe081817807 */ /* 0x000fe20005800000 */
[----:B------:R-:W-:Y:S01]  /*28c0*/  IMAD.SHL.U32 R136, R90, 0x40, RZ ;  /* 0x000000405a887824 */ /* 0x000fe200078e00ff */
[----:B------:R-:W-:Y:S01]  /*28d0*/  SHF.R.S32.HI R148, RZ, 0x1f, R189 ;  /* 0x0000001fff947819 */ /* 0x000fe200000114bd */
[----:B------:R-:W-:Y:S01]  /*28e0*/  IMAD.SHL.U32 R107, R102, 0x40, RZ ;  /* 0x00000040666b7824 */ /* 0x000fe200078e00ff */
[----:B------:R-:W-:Y:S01]  /*28f0*/  LEA.HI R222, R222, 0x8, RZ, 0x19 ;  /* 0x00000008dede7811 */ /* 0x000fe200078fc8ff */
[----:B------:R-:W-:-:S02]  /*2900*/  IMAD R133, R97, 0x60, RZ ;  /* 0x0000006061857824 */ /* 0x000fc400078e02ff */
[----:B------:R-:W-:Y:S02]  /*2910*/  IMAD.SHL.U32 R109, R96, 0x40, RZ ;  /* 0x00000040606d7824 */ /* 0x000fe400078e00ff */
[----:B-----5:R-:W-:-:S04]  /*2920*/  IMAD.WIDE.U32 R92, R144, R96, R92 ;  /* 0x00000060905c7225 */ /* 0x020fc800078e005c */
[----:B------:R-:W-:Y:S01]  /*2930*/  IMAD.WIDE.U32 R94, R144, R96, R94 ;  /* 0x00000060905e7225 */ /* 0x000fe200078e005e */
[----:B------:R-:W-:Y:S02]  /*2940*/  SHF.R.S32.HI R7, RZ, 0x1f, R31 ;  /* 0x0000001fff077819 */ /* 0x000fe4000001141f */
[----:B------:R-:W-:Y:S02]  /*2950*/  SEL R3, R31, RZ, !P0 ;  /* 0x000000ff1f037207 */ /* 0x000fe40004000000 */
[----:B------:R-:W-:-:S03]  /*2960*/  SEL R7, R7, RZ, !P0 ;  /* 0x000000ff07077207 */ /* 0x000fc60004000000 */
[----:B------:R-:W-:-:S04]  /*2970*/  IMAD.WIDE.U32 R86, R3, UR4, R4 ;  /* 0x0000000403567c25 */ /* 0x000fc8000f8e0004 */
[-C--:B------:R-:W-:Y:S02]  /*2980*/  IMAD R4, R147, R90.reuse, RZ ;  /* 0x0000005a93047224 */ /* 0x080fe400078e02ff */
[----:B------:R-:W-:Y:S02]  /*2990*/  IMAD R8, R7, UR4, RZ ;  /* 0x0000000407087c24 */ /* 0x000fe4000f8e02ff */
[C---:B------:R-:W-:Y:S02]  /*29a0*/  IMAD R27, R162.reuse, R91, R4 ;  /* 0x0000005ba21b7224 */ /* 0x040fe400078e0204 */
[----:B------:R-:W-:Y:S01]  /*29b0*/  IMAD R85, R3, UR5, R8 ;  /* 0x0000000503557c24 */ /* 0x000fe2000f8e0208 */
[----:B------:R-:W-:Y:S01]  /*29c0*/  ULDC.64 UR4, c[0x0][0x338] ;  /* 0x0000ce0000047ab9 */ /* 0x000fe20000000a00 */
[----:B------:R-:W-:-:S04]  /*29d0*/  IMAD.WIDE.U32 R4, R162, R90, R18 ;  /* 0x0000005aa2047225 */ /* 0x000fc800078e0012 */
[----:B------:R-:W-:Y:S01]  /*29e0*/  IMAD.IADD R85, R87, 0x1, R85 ;  /* 0x0000000157557824 */ /* 0x000fe200078e0255 */
[----:B------:R-:W-:Y:S01]  /*29f0*/  IADD3 R84, P0, R86, R4, RZ ;  /* 0x0000000456547210 */ /* 0x000fe20007f1e0ff */
[----:B------:R-:W-:Y:S02]  /*2a00*/  IMAD R4, R147, R102, RZ ;  /* 0x0000006693047224 */ /* 0x000fe400078e02ff */
[----:B------:R-:W-:Y:S01]  /*2a10*/  IMAD R6, R7, UR4, RZ ;  /* 0x0000000407067c24 */ /* 0x000fe2000f8e02ff */
[----:B------:R-:W-:Y:S01]  /*2a20*/  IADD3.X R27, R85, R5, R27, P0, !PT ;  /* 0x00000005551b7210 */ /* 0x000fe200007fe41b */
[----:B------:R-:W-:Y:S01]  /*2a30*/  IMAD R9, R162, R103, R4 ;  /* 0x00000067a2097224 */ /* 0x000fe200078e0204 */
[----:B------:R-:W-:Y:S01]  /*2a40*/  ISETP.GE.AND P0, PT, R18, R123, PT ;  /* 0x0000007b1200720c */ /* 0x000fe20003f06270 */
[----:B------:R-:W-:Y:S01]  /*2a50*/  IMAD.WIDE.U32 R88, R3, UR4, R88 ;  /* 0x0000000403587c25 */ /* 0x000fe2000f8e0058 */
[C---:B------:R-:W-:Y:S02]  /*2a60*/  SEL R4, R123.reuse, RZ, P1 ;  /* 0x000000ff7b047207 */ /* 0x040fe40000800000 */
[----:B------:R-:W-:Y:S01]  /*2a70*/  SEL R5, R123, RZ, P0 ;  /* 0x000000ff7b057207 */ /* 0x000fe20000000000 */
[----:B------:R-:W-:Y:S01]  /*2a80*/  IMAD R3, R3, UR5, R6 ;  /* 0x0000000503037c24 */ /* 0x000fe2000f8e0206 */
[----:B------:R-:W-:Y:S01]  /*2a90*/  SEL R7, R123, RZ, P4 ;  /* 0x000000ff7b077207 */ /* 0x000fe20002000000 */
[----:B------:R-:W-:Y:S01]  /*2aa0*/  IMAD.IADD R6, R165, 0x1, R4 ;  /* 0x00000001a5067824 */ /* 0x000fe200078e0204 */
[----:B------:R-:W-:Y:S01]  /*2ab0*/  IADD3 R120, P4, R162, R121, RZ ;  /* 0x00000079a2787210 */ /* 0x000fe20007f9e0ff */
[----:B------:R-:W-:-:S02]  /*2ac0*/  IMAD.IADD R5, R18, 0x1, R5 ;  /* 0x0000000112057824 */ /* 0x000fc400078e0205 */
[----:B------:R-:W-:Y:S01]  /*2ad0*/  IMAD.IADD R12, R166, 0x1, R7 ;  /* 0x00000001a60c7824 */ /* 0x000fe200078e0207 */
[----:B------:R-:W-:Y:S01]  /*2ae0*/  SHF.R.S32.HI R7, RZ, 0x1f, R6 ;  /* 0x0000001fff077819 */ /* 0x000fe20000011406 */
[----:B------:R-:W-:Y:S01]  /*2af0*/  IMAD.IADD R99, R99, 0x1, R9 ;  /* 0x0000000163637824 */ /* 0x000fe200078e0209 */
[----:B------:R-:W-:Y:S01]  /*2b00*/  SHF.R.S32.HI R4, RZ, 0x1f, R5 ;  /* 0x0000001fff047819 */ /* 0x000fe20000011405 */
[----:B------:R-:W-:Y:S01]  /*2b10*/  IMAD.IADD R101, R9, 0x1, R101 ;  /* 0x0000000109657824 */ /* 0x000fe200078e0265 */
[----:B------:R-:W-:Y:S01]  /*2b20*/  SHF.R.S32.HI R13, RZ, 0x1f, R12 ;  /* 0x0000001fff0d7819 */ /* 0x000fe2000001140c */
[----:B------:R-:W-:Y:S01]  /*2b30*/  IMAD.X R121, R0, 0x1, R147, P4 ;  /* 0x0000000100797824 */ /* 0x000fe200020e0693 */
[-C--:B------:R-:W-:Y:S01]  /*2b40*/  LEA.HI R14, R4, R5.reuse, RZ, 0x3 ;  /* 0x00000005040e7211 */ /* 0x080fe200078f18ff */
[----:B------:R-:W-:Y:S01]  /*2b50*/  IMAD.WIDE.U32 R98, R144, R102, R98 ;  /* 0x0000006690627225 */ /* 0x000fe200078e0062 */
[----:B------:R-:W-:Y:S02]  /*2b60*/  LEA.HI R4, R4, R5, RZ, 0x6 ;  /* 0x0000000504047211 */ /* 0x000fe400078f30ff */
[----:B------:R-:W-:Y:S01]  /*2b70*/  LEA.HI R5, R7, R6, RZ, 0x6 ;  /* 0x0000000607057211 */ /* 0x000fe200078f30ff */
[----:B------:R-:W-:Y:S01]  /*2b80*/  IMAD.WIDE.U32 R100, R144, R102, R100 ;  /* 0x0000006690647225 */ /* 0x000fe200078e0064 */
[----:B------:R-:W-:-:S02]  /*2b90*/  SHF.R.S32.HI R4, RZ, 0x6, R4 ;  /* 0x00000006ff047819 */ /* 0x000fc40000011404 */
[----:B------:R-:W-:Y:S01]  /*2ba0*/  SHF.R.S32.HI R8, RZ, 0x6, R5 ;  /* 0x00000006ff087819 */ /* 0x000fe20000011405 */
[----:B------:R-:W-:Y:S01]  /*2bb0*/  IMAD.SHL.U32 R123, R123, 0x2, RZ ;  /* 0x000000027b7b7824 */ /* 0x000fe200078e00ff */
[----:B------:R-:W-:Y:S01]  /*2bc0*/  LOP3.LUT R5, R175, 0x38, R14, 0xf8, !PT ;  /* 0x00000038af057812 */ /* 0x000fe200078ef80e */
[C---:B------:R-:W-:Y:S01]  /*2bd0*/  IMAD R143, R4.reuse, 0x1800, R177 ;  /* 0x00001800048f7824 */ /* 0x040fe200078e02b1 */
[----:B------:R-:W-:Y:S01]  /*2be0*/  LEA.HI R6, R7, R6, RZ, 0x3 ;  /* 0x0000000607067211 */ /* 0x000fe200078f18ff */
[----:B------:R-:W-:Y:S01]  /*2bf0*/  IMAD R141, R4, 0x1800, R179 ;  /* 0x00001800048d7824 */ /* 0x000fe200078e02b3 */
[----:B------:R-:W-:Y:S01]  /*2c00*/  LOP3.LUT R4, R5, R176, RZ, 0x3c, !PT ;  /* 0x000000b005047212 */ /* 0x000fe200078e3cff */
[C---:B------:R-:W-:Y:S01]  /*2c10*/  IMAD R142, R8.reuse, 0x1800, R177 ;  /* 0x00001800088e7824 */ /* 0x040fe200078e02b1 */
[CC--:B------:R-:W-:Y:S01]  /*2c20*/  LEA.HI R28, R13.reuse, R12.reuse, RZ, 0x3 ;  /* 0x0000000c0d1c7211 */ /* 0x0c0fe200078f18ff */
[----:B------:R-:W-:Y:S01]  /*2c30*/  IMAD R139, R8, 0x1800, R179 ;  /* 0x00001800088b7824 */ /* 0x000fe200078e02b3 */
[----:B------:R-:W-:Y:S01]  /*2c40*/  LEA.HI R12, R13, R12, RZ, 0x6 ;  /* 0x0000000c0d0c7211 */ /* 0x000fe200078f30ff */
[----:B------:R-:W-:Y:S01]  /*2c50*/  IMAD.IADD R143, R143, 0x1, R4 ;  /* 0x000000018f8f7824 */ /* 0x000fe200078e0204 */
[----:B------:R-:W-:-:S02]  /*2c60*/  LOP3.LUT R7, R175, 0x38, R6, 0xf8, !PT ;  /* 0x00000038af077812 */ /* 0x000fc400078ef806 */
[C---:B------:R-:W-:Y:S02]  /*2c70*/  LOP3.LUT R9, R173.reuse, 0x38, R14, 0xf8, !PT ;  /* 0x00000038ad097812 */ /* 0x040fe400078ef80e */
[----:B------:R-:W-:Y:S02]  /*2c80*/  LOP3.LUT R4, R173, 0x38, R6, 0xf8, !PT ;  /* 0x00000038ad047812 */ /* 0x000fe400078ef806 */
[----:B------:R-:W-:Y:S02]  /*2c90*/  SHF.R.S32.HI R12, RZ, 0x6, R12 ;  /* 0x00000006ff0c7819 */ /* 0x000fe4000001140c */
[----:B------:R-:W-:Y:S02]  /*2ca0*/  LOP3.LUT R5, R175, 0x38, R28, 0xf8, !PT ;  /* 0x00000038af057812 */ /* 0x000fe400078ef81c */
[----:B------:R-:W-:Y:S01]  /*2cb0*/  LOP3.LUT R7, R7, R176, RZ, 0x3c, !PT ;  /* 0x000000b007077212 */ /* 0x000fe200078e3cff */
[C---:B------:R-:W-:Y:S01]  /*2cc0*/  IMAD R140, R12.reuse, 0x1800, R177 ;  /* 0x000018000c8c7824 */ /* 0x040fe200078e02b1 */
[-C--:B------:R-:W-:Y:S01]  /*2cd0*/  LOP3.LUT R10, R9, R20.reuse, RZ, 0x3c, !PT ;  /* 0x00000014090a7212 */ /* 0x080fe200078e3cff */
[----:B------:R-:W-:Y:S01]  /*2ce0*/  IMAD R138, R12, 0x1800, R179 ;  /* 0x000018000c8a7824 */ /* 0x000fe200078e02b3 */
[----:B------:R-:W-:Y:S01]  /*2cf0*/  LOP3.LUT R4, R4, R20, RZ, 0x3c, !PT ;  /* 0x0000001404047212 */ /* 0x000fe200078e3cff */
[----:B------:R-:W-:Y:S01]  /*2d00*/  IMAD.IADD R142, R142, 0x1, R7 ;  /* 0x000000018e8e7824 */ /* 0x000fe200078e0207 */
[----:B------:R-:W-:Y:S01]  /*2d10*/  SHF.R.S32.HI R9, RZ, 0x1f, R144 ;  /* 0x0000001fff097819 */ /* 0x000fe20000011490 */
[----:B------:R-:W-:Y:S01]  /*2d20*/  IMAD.IADD R141, R141, 0x1, R10 ;  /* 0x000000018d8d7824 */ /* 0x000fe200078e020a */
[----:B------:R-:W-:Y:S01]  /*2d30*/  LOP3.LUT R5, R5, R176, RZ, 0x3c, !PT ;  /* 0x000000b005057212 */ /* 0x000fe200078e3cff */
[----:B------:R-:W-:Y:S01]  /*2d40*/  IMAD.IADD R139, R139, 0x1, R4 ;  /* 0x000000018b8b7824 */ /* 0x000fe200078e0204 */
[----:B------:R-:W-:Y:S01]  /*2d50*/  LOP3.LUT R7, R173, 0x38, R28, 0xf8, !PT ;  /* 0x00000038ad077812 */ /* 0x000fe200078ef81c */
[----:B------:R-:W-:Y:S01]  /*2d60*/  IMAD R4, R9, R96, RZ ;  /* 0x0000006009047224 */ /* 0x000fe200078e02ff */
[----:B------:R-:W-:Y:S01]  /*2d70*/  SEL R0, RZ, 0x20, P2 ;  /* 0x00000020ff007807 */ /* 0x000fe20001000000 */
[----:B------:R-:W-:Y:S01]  /*2d80*/  IMAD.IADD R140, R140, 0x1, R5 ;  /* 0x000000018c8c7824 */ /* 0x000fe200078e0205 */
[----:B------:R-:W-:Y:S01]  /*2d90*/  LOP3.LUT R5, R175, 0x18, R18, 0xf8, !PT ;  /* 0x00000018af057812 */ /* 0x000fe200078ef812 */
[----:B------:R-:W-:Y:S01]  /*2da0*/  IMAD R21, R144, R97, R4 ;  /* 0x0000006190157224 */ /* 0x000fe200078e0204 */
[----:B------:R-:W-:Y:S01]  /*2db0*/  LOP3.LUT R7, R7, R20, RZ, 0x3c, !PT ;  /* 0x0000001407077212 */ /* 0x000fe200078e3cff */
[----:B------:R-:W-:Y:S01]  /*2dc0*/  IMAD R4, R9, R102, RZ ;  /* 0x0000006609047224 */ /* 0x000fe200078e02ff */
[----:B------:R-:W-:Y:S01]  /*2dd0*/  LOP3.LUT R26, R5, R176, RZ, 0x3c, !PT ;  /* 0x000000b0051a7212 */ /* 0x000fe200078e3cff */
[----:B------:R-:W-:Y:S01]  /*2de0*/  IMAD R9, R103, 0x60, RZ ;  /* 0x0000006067097824 */ /* 0x000fe200078e02ff */
[----:B------:R-:W-:Y:S01]  /*2df0*/  SHF.R.S32.HI R117, RZ, 0x3, R14 ;  /* 0x00000003ff757819 */ /* 0x000fe2000001140e */
[----:B------:R-:W-:Y:S01]  /*2e00*/  IMAD.IADD R138, R138, 0x1, R7 ;  /* 0x000000018a8a7824 */ /* 0x000fe200078e0207 */
[----:B------:R-:W-:Y:S01]  /*2e10*/  LOP3.LUT R14, R14, 0xfffffff8, RZ, 0xc0, !PT ;  /* 0xfffffff80e0e7812 */ /* 0x000fe200078ec0ff */
[----:B------:R-:W-:Y:S01]  /*2e20*/  IMAD R7, R91, 0x60, RZ ;  /* 0x000000605b077824 */ /* 0x000fe200078e02ff */
[----:B------:R-:W-:Y:S01]  /*2e30*/  LOP3.LUT R13, R6, 0xfffffff8, RZ, 0xc0, !PT ;  /* 0xfffffff8060d7812 */ /* 0x000fe200078ec0ff */
[----:B------:R-:W-:Y:S01]  /*2e40*/  IMAD R15, R144, R103, R4 ;  /* 0x00000067900f7224 */ /* 0x000fe200078e0204 */
[----:B------:R-:W-:Y:S01]  /*2e50*/  LOP3.LUT R12, R28, 0xfffffff8, RZ, 0xc0, !PT ;  /* 0xfffffff81c0c7812 */ /* 0x000fe200078ec0ff */
[----:B------:R-:W-:Y:S01]  /*2e60*/  IMAD.WIDE.U32 R90, R90, 0x60, RZ ;  /* 0x000000605a5a7825 */ /* 0x000fe200078e00ff */
[----:B------:R-:W-:-:S02]  /*2e70*/  LOP3.LUT R0, R11, R0, RZ, 0xfc, !PT ;  /* 0x000000000b007212 */ /* 0x000fc400078efcff */
[----:B------:R-:W-:Y:S01]  /*2e80*/  SHF.R.S32.HI R116, RZ, 0x3, R6 ;  /* 0x00000003ff747819 */ /* 0x000fe20000011406 */
[----:B------:R-:W-:Y:S01]  /*2e90*/  IMAD.WIDE.U32 R102, R102, 0x60, RZ ;  /* 0x0000006066667825 */ /* 0x000fe200078e00ff */
[----:B------:R-:W-:Y:S02]  /*2ea0*/  SHF.R.S32.HI R113, RZ, 0x3, R28 ;  /* 0x00000003ff717819 */ /* 0x000fe4000001141c */
[----:B------:R-:W-:Y:S01]  /*2eb0*/  LOP3.LUT R11, R11, 0x1, RZ, 0xc0, !PT ;  /* 0x000000010b0b7812 */ /* 0x000fe200078ec0ff */
[----:B------:R-:W-:Y:S01]  /*2ec0*/  IMAD.WIDE.U32 R96, R96, 0x60, RZ ;  /* 0x0000006060607825 */ /* 0x000fe200078e00ff */
[----:B------:R-:W-:Y:S02]  /*2ed0*/  SHF.R.S32.HI R112, RZ, 0x1f, R14 ;  /* 0x0000001fff707819 */ /* 0x000fe4000001140e */
[----:B------:R-:W-:Y:S01]  /*2ee0*/  SHF.R.S32.HI R111, RZ, 0x1f, R13 ;  /* 0x0000001fff6f7819 */ /* 0x000fe2000001140d */
[----:B------:R-:W-:Y:S01]  /*2ef0*/  IMAD.IADD R26, R177, 0x1, R26 ;  /* 0x00000001b11a7824 */ /* 0x000fe200078e021a */
[----:B------:R-:W-:Y:S01]  /*2f00*/  SHF.R.S32.HI R110, RZ, 0x1f, R12 ;  /* 0x0000001fff6e7819 */ /* 0x000fe2000001140c */
[----:B------:R-:W-:Y:S01]  /*2f10*/  IMAD.IADD R132, R91, 0x1, R7 ;  /* 0x000000015b847824 */ /* 0x000fe200078e0207 */
[C---:B------:R-:W-:Y:S01]  /*2f20*/  LOP3.LUT R10, R0.reuse, 0x2, RZ, 0xc0, !PT ;  /* 0x00000002000a7812 */ /* 0x040fe200078ec0ff */
[----:B------:R-:W-:Y:S01]  /*2f30*/  IMAD.IADD R134, R103, 0x1, R9 ;  /* 0x0000000167867824 */ /* 0x000fe200078e0209 */
[C---:B------:R-:W-:Y:S01]  /*2f40*/  LOP3.LUT R9, R0.reuse, 0x4, RZ, 0xc0, !PT ;  /* 0x0000000400097812 */ /* 0x040fe200078ec0ff */
[----:B------:R-:W-:Y:S01]  /*2f50*/  IMAD.IADD R105, R93, 0x1, R21 ;  /* 0x000000015d697824 */ /* 0x000fe200078e0215 */
[C---:B------:R-:W-:Y:S01]  /*2f60*/  LOP3.LUT R8, R0.reuse, 0x8, RZ, 0xc0, !PT ;  /* 0x0000000800087812 */ /* 0x040fe200078ec0ff */
[----:B------:R-:W-:Y:S01]  /*2f70*/  IMAD.IADD R20, R99, 0x1, R15 ;  /* 0x0000000163147824 */ /* 0x000fe200078e020f */
[C---:B------:R-:W-:Y:S01]  /*2f80*/  LOP3.LUT R7, R0.reuse, 0x10, RZ, 0xc0, !PT ;  /* 0x0000001000077812 */ /* 0x040fe200078ec0ff */
[----:B------:R-:W-:Y:S01]  /*2f90*/  IMAD.IADD R133, R97, 0x1, R133 ;  /* 0x0000000161857824 */ /* 0x000fe200078e0285 */
[----:B------:R-:W-:Y:S01]  /*2fa0*/  LOP3.LUT R6, R0, 0x20, RZ, 0xc0, !PT ;  /* 0x0000002000067812 */ /* 0x000fe200078ec0ff */
[----:B------:R-:W-:-:S02]  /*2fb0*/  IMAD.IADD R137, R129, 0x1, R26 ;  /* 0x0000000181897824 */ /* 0x000fc400078e021a */
[----:B------:R-:W-:Y:S02]  /*2fc0*/  IMAD.IADD R21, R21, 0x1, R95 ;  /* 0x0000000115157824 */ /* 0x000fe400078e025f */
[----:B------:R-:W-:Y:S02]  /*2fd0*/  IMAD.IADD R15, R15, 0x1, R101 ;  /* 0x000000010f0f7824 */ /* 0x000fe400078e0265 */
[----:B------:R-:W-:-:S07]  /*2fe0*/  IMAD.IADD R5, R89, 0x1, R3 ;  /* 0x0000000159057824 */ /* 0x000fce00078e0203 */
.L_x_1563:
[----:B0-----:R-:W0:Y:S01]  /*2ff0*/  LDC.64 R114, c[0x0][0x2e8] ;  /* 0x0000ba00ff727b82 */ /* 0x001e220000000a00 */
[----:B--2---:R-:W-:Y:S01]  /*3000*/  VIADD R31, R24, 0xffffffff ;  /* 0xffffffff181f7836 */ /* 0x004fe20000000000 */
[----:B------:R-:W-:Y:S05]  /*3010*/  YIELD ;  /* 0x0000000000007946 */ /* 0x000fea0003800000 */
[----:B------:R-:W-:Y:S01]  /*3020*/  SHF.R.S32.HI R28, RZ, 0x1f, R31 ;  /* 0x0000001fff1c7819 */ /* 0x000fe2000001141f */
[----:B-1----:R-:W1:Y:S01]  /*3030*/  LDC R122, c[0x0][0x3f4] ;  /* 0x0000fd00ff7a7b82 */ /* 0x002e620000000800 */
[-C--:B------:R-:W-:Y:S01]  /*3040*/  IMAD R3, R132, R31.reuse, RZ ;  /* 0x0000001f84037224 */ /* 0x080fe200078e02ff */
[----:B------:R-:W-:Y:S01]  /*3050*/  LOP3.LUT R17, R17, 0xfffffffd, RZ, 0xc0, !PT ;  /* 0xfffffffd11117812 */ /* 0x000fe200078ec0ff */
[----:B------:R-:W-:Y:S01]  /*3060*/  IMAD.WIDE.U32 R124, R90, R31, RZ ;  /* 0x0000001f5a7c7225 */ /* 0x000fe200078e00ff */
[----:B------:R-:W-:Y:S03]  /*3070*/  BSSY B0, `(.L_x_1464) ;  /* 0x00007b8000007945 */ /* 0x000fe60003800000 */
[----:B------:R-:W-:Y:S01]  /*3080*/  IMAD R3, R28, R90, R3 ;  /* 0x0000005a1c037224 */ /* 0x000fe200078e0203 */
[-C--:B------:R-:W-:Y:S01]  /*3090*/  IADD3 R4, P5, R84, R124.reuse, RZ ;  /* 0x0000007c54047210 */ /* 0x080fe20007fbe0ff */
[----:B------:R-:W-:Y:S01]  /*30a0*/  IMAD R38, R16, 0x4800, R137 ;  /* 0x0000480010267824 */ /* 0x000fe200078e0289 */
[----:B------:R-:W-:Y:S01]  /*30b0*/  IADD3 R0, P3, P4, R84, R124, R136 ;  /* 0x0000007c54007210 */ /* 0x000fe20007c7e088 */
[----:B------:R-:W-:-:S02]  /*30c0*/  IMAD.IADD R80, R125, 0x1, R3 ;  /* 0x000000017d507824 */ /* 0x000fc400078e0203 */
[----:B------:R-:W-:Y:S02]  /*30d0*/  IMAD R38, R38, 0x2, R119 ;  /* 0x0000000226267824 */ /* 0x000fe400078e0277 */
[----:B------:R-:W-:Y:S01]  /*30e0*/  IMAD.X R24, R80, 0x1, R27, P5 ;  /* 0x0000000150187824 */ /* 0x000fe200028e061b */
[C---:B0-----:R-:W-:Y:S02]  /*30f0*/  LEA R40, P2, R4.reuse, R114, 0x1 ;  /* 0x0000007204287211 */ /* 0x041fe400078408ff */
[----:B------:R-:W-:Y:S02]  /*3100*/  IADD3.X R3, R27, R80, R135, P3, P4 ;  /* 0x000000501b037210 */ /* 0x000fe40001fe8487 */
[----:B------:R-:W-:Y:S01]  /*3110*/  LEA.HI.X R41, R4, R115, R24, 0x1, P2 ;  /* 0x0000007304297211 */ /* 0x000fe200010f0c18 */
[----:B------:R-:W-:Y:S01]  /*3120*/  IMAD.MOV.U32 R24, RZ, RZ, R31 ;  /* 0x000000ffff187224 */ /* 0x000fe200078e001f */
[----:B------:R-:W-:Y:S02]  /*3130*/  ISETP.GT.AND P3, PT, R31, R128, PT ;  /* 0x000000801f00720c */ /* 0x000fe40003f64270 */
[----:B-1----:R-:W-:-:S02]  /*3140*/  ISETP.GE.AND P2, PT, R122, 0x1, PT ;  /* 0x000000017a00780c */ /* 0x002fc40003f46270 */
[----:B------:R-:W-:-:S04]  /*3150*/  LEA R36, P5, R0, R114, 0x1 ;  /* 0x0000007200247211 */ /* 0x000fc800078a08ff */
[----:B------:R-:W-:Y:S01]  /*3160*/  LEA.HI.X R37, R0, R115, R3, 0x1, P5 ;  /* 0x0000007300257211 */ /* 0x000fe200028f0c03 */
[----:B------:R-:W-:-:S04]  /*3170*/  IMAD R0, R16, 0x4800, R26 ;  /* 0x0000480010007824 */ /* 0x000fc800078e021a */
[----:B------:R-:W-:Y:S01]  /*3180*/  @P3 LOP3.LUT R17, R17, 0x2, RZ, 0xfc, !PT ;  /* 0x0000000211113812 */ /* 0x000fe200078efcff */
[----:B------:R-:W-:Y:S01]  /*3190*/  IMAD R39, R0, 0x2, R119 ;  /* 0x0000000200277824 */ /* 0x000fe200078e0277 */
[----:B------:R-:W-:Y:S06]  /*31a0*/  @!P2 BRA `(.L_x_1465) ;  /* 0x0000007400b0a947 */ /* 0x000fec0003800000 */
[----:B------:R-:W-:Y:S01]  /*31b0*/  ULDC.U8 UR4, c[0x0][0x410] ;  /* 0x0001040000047ab9 */ /* 0x000fe20000000000 */
[-C--:B------:R-:W-:Y:S01]  /*31c0*/  IMAD R3, R133, R31.reuse, RZ ;  /* 0x0000001f85037224 */ /* 0x080fe200078e02ff */
[----:B------:R-:W-:Y:S01]  /*31d0*/  ISETP.NE.AND P2, PT, RZ, UR4, PT ;  /* 0x00000004ff007c0c */ /* 0x000fe2000bf45270 */
[-C--:B------:R-:W-:Y:S02]  /*31e0*/  IMAD R29, R134, R31.reuse, RZ ;  /* 0x0000001f861d7224 */ /* 0x080fe400078e02ff */
[----:B------:R-:W-:Y:S02]  /*31f0*/  IMAD R3, R28, R96, R3 ;  /* 0x000000601c037224 */ /* 0x000fe400078e0203 */
[----:B------:R-:W-:Y:S02]  /*3200*/  IMAD R4, R24, -0x60, R25 ;  /* 0xffffffa018047824 */ /* 0x000fe400078e0219 */
[----:B------:R-:W-:-:S03]  /*3210*/  IMAD.WIDE.U32 R78, R96, R31, RZ ;  /* 0x0000001f604e7225 */ /* 0x000fc600078e00ff */
[----:B------:R-:W-:Y:S01]  /*3220*/  VIMNMX R4, R4, 0x60, PT ;  /* 0x0000006004047848 */ /* 0x000fe20003fe0100 */
[----:B------:R-:W-:Y:S02]  /*3230*/  IMAD R29, R28, R102, R29 ;  /* 0x000000661c1d7224 */ /* 0x000fe400078e021d */
        /* <DEDUP_REMOVED lines=22> */
[----:B------:R-:W-:Y:S01]  /*33a0*/  IADD3 R31, P2, R98, R76, RZ ;  /* 0x0000004c621f7210 */ /* 0x000fe20007f5e0ff */
[----:B------:R-:W-:Y:S01]  /*33b0*/  ULDC.64 UR6, c[0x0][0x400] ;  /* 0x0001000000067ab9 */ /* 0x000fe20000000a00 */
[----:B------:R-:W-:Y:S01]  /*33c0*/  CS2R R124, SRZ ;  /* 0x00000000007c7805 */ /* 0x000fe2000001ff00 */
[----:B------:R-:W-:Y:S01]  /*33d0*/  IMAD.X R30, R0, 0x1, R105, P4 ;  /* 0x00000001001e7824 */ /* 0x000fe200020e0669 */
[----:B------:R-:W-:Y:S01]  /*33e0*/  LEA R28, P4, R29, UR4, 0x1 ;  /* 0x000000041d1c7c11 */ /* 0x000fe2000f8808ff */
[----:B------:R-:W-:Y:S01]  /*33f0*/  IMAD.X R34, R3, 0x1, R20, P2 ;  /* 0x0000000103227824 */ /* 0x000fe200010e0614 */
[----:B------:R-:W-:Y:S02]  /*3400*/  ISETP.GE.AND P2, PT, R160, R122, PT ;  /* 0x0000007aa000720c */ /* 0x000fe40003f46270 */
[----:B------:R-:W-:-:S02]  /*3410*/  CS2R R82, SRZ ;  /* 0x0000000000527805 */ /* 0x000fc4000001ff00 */
[----:B------:R-:W-:Y:S02]  /*3420*/  LEA.HI.X R29, R29, UR5, R30, 0x1, P4 ;  /* 0x000000051d1d7c11 */ /* 0x000fe4000a0f0c1e */
[----:B------:R-:W-:Y:S02]  /*3430*/  CS2R R126, SRZ ;  /* 0x00000000007e7805 */ /* 0x000fe4000001ff00 */
[C---:B------:R-:W-:Y:S02]  /*3440*/  LEA R30, P4, R31.reuse, UR6, 0x1 ;  /* 0x000000061f1e7c11 */ /* 0x040fe4000f8808ff */
[----:B------:R-:W-:Y:S02]  /*3450*/  CS2R R114, SRZ ;  /* 0x0000000000727805 */ /* 0x000fe4000001ff00 */
[----:B------:R-:W-:Y:S02]  /*3460*/  LEA.HI.X R31, R31, UR7, R34, 0x1, P4 ;  /* 0x000000071f1f7c11 */ /* 0x000fe4000a0f0c22 */
[-C--:B------:R-:W-:Y:S01]  /*3470*/  ISETP.GE.AND P4, PT, R171, R122.reuse, PT ;  /* 0x0000007aab00720c */ /* 0x080fe20003f86270 */
[----:B------:R0:W5:Y:S04]  /*3480*/  @!P2 LDG.E.64 R124, desc[UR46][R28.64] ;  /* 0x0000002e1c7ca981 */ /* 0x000168000c1e1b00 */
[----:B------:R0:W5:Y:S01]  /*3490*/  @!P2 LDG.E.64 R126, desc[UR46][R30.64] ;  /* 0x0000002e1e7ea981 */ /* 0x000162000c1e1b00 */
[----:B------:R-:W-:-:S07]  /*34a0*/  ISETP.GE.AND P2, PT, R169, R122, PT ;  /* 0x0000007aa900720c */ /* 0x000fce0003f46270 */
[----:B------:R0:W5:Y:S04]  /*34b0*/  @!P4 LDG.E.64 R82, desc[UR46][R28.64+0x20] ;  /* 0x0000202e1c52c981 */ /* 0x000168000c1e1b00 */
[----:B------:R0:W5:Y:S01]  /*34c0*/  @!P4 LDG.E.64 R114, desc[UR46][R30.64+0x20] ;  /* 0x0000202e1e72c981 */ /* 0x000162000c1e1b00 */
[----:B------:R-:W-:Y:S02]  /*34d0*/  ISETP.GE.AND P4, PT, R170, R122, PT ;  /* 0x0000007aaa00720c */ /* 0x000fe40003f86270 */
[----:B------:R-:W-:Y:S02]  /*34e0*/  CS2R R74, SRZ ;  /* 0x00000000004a7805 */ /* 0x000fe4000001ff00 */
[----:B------:R-:W-:Y:S02]  /*34f0*/  CS2R R80, SRZ ;  /* 0x0000000000507805 */ /* 0x000fe4000001ff00 */
[----:B------:R-:W-:-:S02]  /*3500*/  CS2R R70, SRZ ;  /* 0x0000000000467805 */ /* 0x000fc4000001ff00 */
[----:B------:R-:W-:Y:S01]  /*3510*/  CS2R R72, SRZ ;  /* 0x0000000000487805 */ /* 0x000fe2000001ff00 */
[----:B------:R0:W5:Y:S04]  /*3520*/  @!P2 LDG.E.64 R74, desc[UR46][R28.64+0x40] ;  /* 0x0000402e1c4aa981 */ /* 0x000168000c1e1b00 */
[----:B------:R0:W5:Y:S01]  /*3530*/  @!P2 LDG.E.64 R80, desc[UR46][R30.64+0x40] ;  /* 0x0000402e1e50a981 */ /* 0x000162000c1e1b00 */
[----:B------:R-:W-:-:S03]  /*3540*/  ISETP.GE.AND P2, PT, R168, R122, PT ;  /* 0x0000007aa800720c */ /* 0x000fc60003f46270 */
        /* <DEDUP_REMOVED lines=8> */
[----:B------:R0:W5:Y:S04]  /*35d0*/  @!P2 LDG.E.64 R68, desc[UR46][R30.64+0x80] ;  /* 0x0000802e1e44a981 */ /* 0x000168000c1e1b00 */
[----:B------:R0:W5:Y:S04]  /*35e0*/  @!P4 LDG.E.64 R62, desc[UR46][R28.64+0xa0] ;  /* 0x0000a02e1c3ec981 */ /* 0x000168000c1e1b00 */
[----:B------:R0:W5:Y:S02]  /*35f0*/  @!P4 LDG.E.64 R64, desc[UR46][R30.64+0xa0] ;  /* 0x0000a02e1e40c981 */ /* 0x000164000c1e1b00 */
.L_x_1468:
[----:B------:R-:W-:Y:S05]  /*3600*/  BSYNC B1 ;  /* 0x0000000000017941 */ /* 0x000fea0003800000 */
.L_x_1467:
        /* <DEDUP_REMOVED lines=16> */
[----:B------:R-:W-:Y:S01]  /*3710*/  ULDC.64 UR6, c[0x0][0x400] ;  /* 0x0001000000067ab9 */ /* 0x000fe20000000a00 */
[----:B------:R-:W-:Y:S02]  /*3720*/  CS2R R58, SRZ ;  /* 0x00000000003a7805 */ /* 0x000fe4000001ff00 */
[----:B0-----:R-:W-:Y:S02]  /*3730*/  IADD3.X R29, R105, R0, R108, P2, P5 ;  /* 0x00000000691d7210 */ /* 0x001fe400017ea46c */
[----:B------:R-:W-:Y:S02]  /*3740*/  CS2R R60, SRZ ;  /* 0x00000000003c7805 */ /* 0x000fe4000001ff00 */
[----:B------:R-:W-:-:S04]  /*3750*/  IADD3 R76, P2, P5, R98, R76, R107 ;  /* 0x0000004c624c7210 */ /* 0x000fc80007d5e06b */
[----:B------:R-:W-:Y:S02]  /*3760*/  IADD3.X R3, R20, R3, R106, P2, P5 ;  /* 0x0000000314037210 */ /* 0x000fe400017ea46a */
[----:B------:R-:W-:-:S04]  /*3770*/  LEA R28, P2, R78, UR4, 0x1 ;  /* 0x000000044e1c7c11 */ /* 0x000fc8000f8408ff */
[----:B------:R-:W-:Y:S02]  /*3780*/  LEA.HI.X R29, R78, UR5, R29, 0x1, P2 ;  /* 0x000000054e1d7c11 */ /* 0x000fe400090f0c1d */
        /* <DEDUP_REMOVED lines=30> */
.L_x_1470:
[----:B------:R-:W-:Y:S05]  /*3970*/  BSYNC B1 ;  /* 0x0000000000017941 */ /* 0x000fea0003800000 */
.L_x_1469:
[----:B------:R-:W2:Y:S01]  /*3980*/  LDL R0, [R1+0x38] ;  /* 0x0000380001007983 */ /* 0x000ea20000100800 */
[----:B-----5:R-:W-:Y:S02]  /*3990*/  IMAD.MOV.U32 R3, RZ, RZ, R62 ;  /* 0x000000ffff037224 */ /* 0x020fe400078e003e */
[----:B01----:R-:W-:Y:S02]  /*39a0*/  IMAD.MOV.U32 R29, RZ, RZ, R66 ;  /* 0x000000ffff1d7224 */ /* 0x003fe400078e0042 */
[----:B------:R-:W-:-:S03]  /*39b0*/  IMAD.MOV.U32 R28, RZ, RZ, R67 ;  /* 0x000000ffff1c7224 */ /* 0x000fc600078e0043 */
[----:B------:R-:W-:Y:S01]  /*39c0*/  PRMT R211, R211, 0x5410, R29 ;  /* 0x00005410d3d37816 */ /* 0x000fe2000000001d */
[----:B------:R-:W-:Y:S01]  /*39d0*/  IMAD.MOV.U32 R29, RZ, RZ, R83 ;  /* 0x000000ffff1d7224 */ /* 0x000fe200078e0053 */
[----:B------:R-:W-:Y:S01]  /*39e0*/  PRMT R210, R210, 0x5410, R28 ;  /* 0x00005410d2d27816 */ /* 0x000fe2000000001c */
[----:B------:R-:W-:-:S03]  /*39f0*/  IMAD.MOV.U32 R28, RZ, RZ, R82 ;  /* 0x000000ffff1c7224 */ /* 0x000fc600078e0052 */
[----:B------:R-:W-:Y:S02]  /*3a00*/  PRMT R216, R216, 0x5410, R29 ;  /* 0x00005410d8d87816 */ /* 0x000fe4000000001d */
[----:B------:R-:W-:Y:S02]  /*3a10*/  PRMT R215, R215, 0x5410, R28 ;  /* 0x00005410d7d77816 */ /* 0x000fe4000000001c */
[----:B--2---:R-:W-:Y:S01]  /*3a20*/  R2UR UR4, R0 ;  /* 0x00000000000472ca */ /* 0x004fe200000e0000 */
[----:B------:R-:W-:-:S05]  /*3a30*/  IMAD.MOV.U32 R0, RZ, RZ, R63 ;  /* 0x000000ffff007224 */ /* 0x000fca00078e003f */
[----:B------:R-:W-:Y:S01]  /*3a40*/  PRMT R180, R0, 0x5410, R3 ;  /* 0x0000541000b47816 */ /* 0x000fe20000000003 */
[----:B------:R-:W-:Y:S02]  /*3a50*/  IMAD.MOV.U32 R0, RZ, RZ, R70 ;  /* 0x000000ffff007224 */ /* 0x000fe400078e0046 */
[----:B------:R-:W-:-:S04]  /*3a60*/  IMAD.MOV.U32 R3, RZ, RZ, R71 ;  /* 0x000000ffff037224 */ /* 0x000fc800078e0047 */
[----:B------:R-:W-:Y:S01]  /*3a70*/  UISETP.NE.AND UP0, UPT, UR4, 0x3, UPT ;  /* 0x000000030400788c */ /* 0x000fe2000bf05270 */
[----:B------:R-:W-:Y:S01]  /*3a80*/  PRMT R212, R3, 0x5410, R0 ;  /* 0x0000541003d47816 */ /* 0x000fe20000000000 */
[----:B------:R-:W-:Y:S02]  /*3a90*/  IMAD.MOV.U32 R0, RZ, RZ, R74 ;  /* 0x000000ffff007224 */ /* 0x000fe400078e004a */
[----:B------:R-:W-:Y:S02]  /*3aa0*/  IMAD.MOV.U32 R3, RZ, RZ, R75 ;  /* 0x000000ffff037224 */ /* 0x000fe400078e004b */
[----:B------:R-:W-:Y:S02]  /*3ab0*/  PLOP3.LUT P2, PT, PT, PT, UP0, 0x80, 0x0 ;  /* 0x000000000000781c */ /* 0x000fe40003f4f008 */
        /* <DEDUP_REMOVED lines=69> */
.L_x_1471:
[----:B------:R-:W-:Y:S01]  /*3f10*/  IMAD R3, R16, 0x8, R2 ;  /* 0x0000000810037824 */ /* 0x000fe200078e0202 */
[----:B------:R-:W-:Y:S01]  /*3f20*/  SHF.L.U32 R0, R167, 0x1f, RZ ;  /* 0x0000001fa7007819 */ /* 0x000fe200000006ff */
[----:B------:R-:W-:Y:S03]  /*3f30*/  BSSY B1, `(.L_x_1472) ;  /* 0x0000003000017945 */ /* 0x000fe60003800000 */
[----:B------:R-:W0:Y:S02]  /*3f40*/  SYNCS.PHASECHK.TRANS64.TRYWAIT P5, [R3+URZ+0x2a890], R0 ;  /* 0x02a89000030075a7 */ /* 0x000e2400080a017f */
[----:B0-----:R-:W-:Y:S05]  /*3f50*/  @!P5 BRA `(.L_x_1473) ;  /* 0x0000027000e4d947 */ /* 0x001fea0003800000 */
.L_x_1920:
[----:B------:R-:W-:Y:S05]  /*3f60*/  BSYNC B1 ;  /* 0x0000000000017941 */ /* 0x000fea0003800000 */
.L_x_1472:
        /* <DEDUP_REMOVED lines=56> */
.L_x_1479:
[----:B------:R-:W-:Y:S05]  /*42f0*/  BSYNC B3 ;  /* 0x0000000000037941 */ /* 0x000fea0003800000 */
.L_x_1478:
[----:B--2---:R1:W-:Y:S02]  /*4300*/  STG.E.128 desc[UR46][R40.64], R28 ;  /* 0x0000001c28007986 */ /* 0x0043e4000c101d2e */
.L_x_1477:
[----:B------:R-:W-:Y:S05]  /*4310*/  BSYNC B2 ;  /* 0x0000000000027941 */ /* 0x000fea0003800000 */
.L_x_1476:
        /* <DEDUP_REMOVED lines=54> */
.L_x_1483:
[----:B------:R-:W-:Y:S05]  /*4680*/  BSYNC B3 ;  /* 0x0000000000037941 */ /* 0x000fea0003800000 */
.L_x_1482:
[----:B--2---:R2:W-:Y:S02]  /*4690*/  STG.E.128 desc[UR46][R40.64+0x40], R28 ;  /* 0x0000401c28007986 */ /* 0x0045e4000c101d2e */
.L_x_1481:
[----:B------:R-:W-:Y:S05]  /*46a0*/  BSYNC B2 ;  /* 0x0000000000027941 */ /* 0x000fea0003800000 */
.L_x_1480:
        /* <DEDUP_REMOVED lines=54> */
.L_x_1487:
[----:B------:R-:W-:Y:S05]  /*4a10*/  BSYNC B3 ;  /* 0x0000000000037941 */ /* 0x000fea0003800000 */
.L_x_1486:
[----:B--2---:R3:W-:Y:S02]  /*4a20*/  STG.E.128 desc[UR46][R40.64+0x80], R28 ;  /* 0x0000801c28007986 */ /* 0x0047e4000c101d2e */
.L_x_1485:
[----:B------:R-:W-:Y:S05]  /*4a30*/  BSYNC B2 ;  /* 0x0000000000027941 */ /* 0x000fea0003800000 */
.L_x_1484:
        /* <DEDUP_REMOVED lines=25> */
[----:B------:R-:W-:Y:S02]  /*4bd0*/  PRMT R29, R212, 0x5410, R74 ;  /* 0x00005410d41d7816 */ /* 0x000fe4000000004a */
        /* <DEDUP_REMOVED lines=29> */
.L_x_1491:
[----:B------:R-:W-:Y:S05]  /*4db0*/  BSYNC B3 ;  /* 0x0000000000037941 */ /* 0x000fea0003800000 */
.L_x_1490:
[----:B--2---:R4:W-:Y:S02]  /*4dc0*/  STG.E.128 desc[UR46][R40.64+0xc0], R28 ;  /* 0x0000c01c28007986 */ /* 0x0049e4000c101d2e */
.L_x_1489:
[----:B------:R-:W-:Y:S05]  /*4dd0*/  BSYNC B2 ;  /* 0x0000000000027941 */ /* 0x000fea0003800000 */
.L_x_1488:
        /* <DEDUP_REMOVED lines=55> */
.L_x_1495:
[----:B------:R-:W-:Y:S05]  /*5150*/  BSYNC B3 ;  /* 0x0000000000037941 */ /* 0x000fea0003800000 */
.L_x_1494:
[----:B--2---:R1:W-:Y:S02]  /*5160*/  STG.E.128 desc[UR46][R40.64+0x100], R28 ;  /* 0x0001001c28007986 */ /* 0x0043e4000c101d2e */
.L_x_1493:
[----:B------:R-:W-:Y:S05]  /*5170*/  BSYNC B2 ;  /* 0x0000000000027941 */ /* 0x000fea0003800000 */
.L_x_1492:
        /* <DEDUP_REMOVED lines=13> */
[----:B------:R-:W-:-:S02]  /*5250*/  LOP3.LUT R65, R62, 0xffff0000, RZ, 0xc0, !PT ;  /* 0xffff00003e417812 */ /* 0x000fc400078ec0ff */
[C---:B------:R-:W-:Y:S01]  /*5260*/  LOP3.LUT R68, R66.reuse, 0xffff0000, RZ, 0xc0, !PT ;  /* 0xffff000042447812 */ /* 0x040fe200078ec0ff */
[----:B------:R-:W-:Y:S01]  /*5270*/  IMAD.U32 R66, R66, 0x10000, RZ ;  /* 0x0001000042427824 */ /* 0x000fe200078e00ff */
[----:B------:R-:W-:Y:S01]  /*5280*/  SHF.R.U32.HI R63, RZ, 0x10, R63 ;  /* 0x00000010ff3f7819 */ /* 0x000fe2000001163f */
[-C--:B------:R-:W-:Y:S01]  /*5290*/  FMUL.FTZ R69, R67, R65.reuse ;  /* 0x0000004143457220 */ /* 0x080fe20000410000 */
        /* <DEDUP_REMOVED lines=16> */
[----:B------:R-:W-:Y:S01]  /*53a0*/  LOP3.LUT R29, R31, 0xffff0000, RZ, 0xc0, !PT ;  /* 0xffff00001f1d7812 */ /* 0x000fe200078ec0ff */
[----:B------:R-:W-:Y:S02]  /*53b0*/  IMAD.U32 R69, R62, 0x10000, RZ ;  /* 0x000100003e457824 */ /* 0x000fe400078e00ff */
[C---:B------:R-:W-:Y:S01]  /*53c0*/  IMAD.U32 R67, R28.reuse, 0x10000, RZ ;  /* 0x000100001c437824 */ /* 0x040fe200078e00ff */
[----:B------:R-:W-:Y:S01]  /*53d0*/  LOP3.LUT R28, R28, 0xffff0000, RZ, 0xc0, !PT ;  /* 0xffff00001c1c7812 */ /* 0x000fe200078ec0ff */
[----:B------:R-:W-:Y:S01]  /*53e0*/  FMUL.FTZ R62, R29, R64 ;  /* 0x000000401d3e7220 */ /* 0x000fe20000410000 */
[----:B------:R-:W-:-:S02]  /*53f0*/  IMAD.U32 R31, R31, 0x10000, RZ ;  /* 0x000100001f1f7824 */ /* 0x000fc400078e00ff */
[-C--:B------:R-:W-:Y:S01]  /*5400*/  FMUL.FTZ R29, R29, R63.reuse ;  /* 0x0000003f1d1d7220 */ /* 0x080fe20000410000 */
[----:B------:R-:W-:Y:S01]  /*5410*/  F2FP.BF16.F32.PACK_AB R30, R70, R30 ;  /* 0x0000001e461e723e */ /* 0x000fe200000010ff */
[C---:B------:R-:W-:Y:S02]  /*5420*/  FFMA.FTZ R63, R31.reuse, R63, -R62 ;  /* 0x0000003f1f3f7223 */ /* 0x040fe4000001083e */
[----:B------:R-:W-:Y:S01]  /*5430*/  FFMA.FTZ R29, R31, R64, R29 ;  /* 0x000000401f1d7223 */ /* 0x000fe2000001001d */
[C---:B------:R-:W-:Y:S01]  /*5440*/  FMUL.FTZ R62, R28.reuse, R69 ;  /* 0x000000451c3e7220 */ /* 0x040fe20000410000 */
[----:B------:R-:W-:-:S03]  /*5450*/  FMUL.FTZ R28, R28, R66 ;  /* 0x000000421c1c7220 */ /* 0x000fc60000410000 */
[----:B------:R-:W-:Y:S01]  /*5460*/  F2FP.BF16.F32.PACK_AB R29, R29, R63 ;  /* 0x0000003f1d1d723e */ /* 0x000fe200000010ff */
[C---:B------:R-:W-:Y:S01]  /*5470*/  FFMA.FTZ R62, R67.reuse, R66, -R62 ;  /* 0x00000042433e7223 */ /* 0x040fe2000001083e */
[----:B------:R-:W-:-:S03]  /*5480*/  FFMA.FTZ R28, R67, R69, R28 ;  /* 0x00000045431c7223 */ /* 0x000fc6000001001c */
[----:B------:R-:W-:Y:S02]  /*5490*/  IMAD.MOV.U32 R31, RZ, RZ, R29 ;  /* 0x000000ffff1f7224 */ /* 0x000fe400078e001d */
[----:B------:R-:W-:Y:S01]  /*54a0*/  F2FP.BF16.F32.PACK_AB R28, R28, R62 ;  /* 0x0000003e1c1c723e */ /* 0x000fe200000010ff */
[----:B------:R-:W-:-:S07]  /*54b0*/  IMAD.MOV.U32 R29, RZ, RZ, R65 ;  /* 0x000000ffff1d7224 */ /* 0x000fce00078e0041 */
.L_x_1497:
[----:B------:R-:W-:Y:S05]  /*54c0*/  BSYNC B2 ;  /* 0x0000000000027941 */ /* 0x000fea0003800000 */
.L_x_1496:
[----:B--2---:R1:W-:Y:S02]  /*54d0*/  STG.E.128 desc[UR46][R40.64+0x140], R28 ;  /* 0x0001401c28007986 */ /* 0x0043e4000c101d2e */
.L_x_1475:
[----:B------:R-:W-:Y:S05]  /*54e0*/  BSYNC B1 ;  /* 0x0000000000017941 */ /* 0x000fea0003800000 */
.L_x_1474:
        /* <DEDUP_REMOVED lines=42> */
[CC--:B------:R-:W-:Y:S01]  /*5790*/  FMUL.FTZ R59, R28.reuse, R41.reuse ;  /* 0x000000291c3b7220 */ /* 0x0c0fe20000410000 */
        /* <DEDUP_REMOVED lines=10> */
.L_x_1502:
[----:B------:R-:W-:Y:S05]  /*5840*/  BSYNC B2 ;  /* 0x0000000000027941 */ /* 0x000fea0003800000 */
.L_x_1501:
[----:B--2---:R1:W-:Y:S02]  /*5850*/  STG.E.128 desc[UR46][R36.64], R28 ;  /* 0x0000001c24007986 */ /* 0x0043e4000c101d2e */
.L_x_1500:
[----:B------:R-:W-:Y:S05]  /*5860*/  BSYNC B1 ;  /* 0x0000000000017941 */ /* 0x000fea0003800000 */
.L_x_1499:
        /* <DEDUP_REMOVED lines=29> */
[C---:B------:R-:W-:Y:S01]  /*5a40*/  FFMA.FTZ R63, R57.reuse, R29, R63 ;  /* 0x0000001d393f7223 */ /* 0x040fe2000001003f */
[CC--:B------:R-:W-:Y:S01]  /*5a50*/  FMUL.FTZ R64, R30.reuse, R60.reuse ;  /* 0x0000003c1e407220 */ /* 0x0c0fe20000410000 */
[-C--:B------:R-:W-:Y:S01]  /*5a60*/  FMUL.FTZ R29, R30, R61.reuse ;  /* 0x0000003d1e1d7220 */ /* 0x080fe20000410000 */
[----:B------:R-:W-:Y:S01]  /*5a70*/  LOP3.LUT R158, R158, 0xffff0000, RZ, 0xc0, !PT ;  /* 0xffff00009e9e7812 */ /* 0x000fe200078ec0ff */
[----:B------:R-:W-:Y:S01]  /*5a80*/  IMAD.U32 R40, R40, 0x10000, RZ ;  /* 0x0001000028287824 */ /* 0x000fe200078e00ff */
[----:B------:R-:W-:Y:S01]  /*5a90*/  LOP3.LUT R54, R54, 0xffff0000, RZ, 0xc0, !PT ;  /* 0xffff000036367812 */ /* 0x000fe200078ec0ff */
[C---:B------:R-:W-:Y:S01]  /*5aa0*/  FFMA.FTZ R64, R56.reuse, R61, -R64 ;  /* 0x0000003d38407223 */ /* 0x040fe20000010840 */
[----:B------:R-:W-:Y:S01]  /*5ab0*/  FFMA.FTZ R29, R56, R60, R29 ;  /* 0x0000003c381d7223 */ /* 0x000fe2000001001d */
[C---:B------:R-:W-:Y:S01]  /*5ac0*/  FMUL.FTZ R30, R28.reuse, R41 ;  /* 0x000000291c1e7220 */ /* 0x040fe20000410000 */
[----:B------:R-:W-:Y:S01]  /*5ad0*/  FFMA.FTZ R62, R57, R58, -R62 ;  /* 0x0000003a393e7223 */ /* 0x000fe2000001083e */
[----:B------:R-:W-:Y:S01]  /*5ae0*/  FMUL.FTZ R56, R55, R158 ;  /* 0x0000009e37387220 */ /* 0x000fe20000410000 */
[----:B------:R-:W-:Y:S01]  /*5af0*/  FMUL.FTZ R28, R28, R40 ;  /* 0x000000281c1c7220 */ /* 0x000fe20000410000 */
[----:B------:R-:W-:-:S02]  /*5b00*/  IMAD.U32 R31, R31, 0x10000, RZ ;  /* 0x000100001f1f7824 */ /* 0x000fc400078e00ff */
        /* <DEDUP_REMOVED lines=9> */
[----:B------:R-:W-:Y:S01]  /*5ba0*/  F2FP.BF16.F32.PACK_AB R31, R55, R54 ;  /* 0x00000036371f723e */ /* 0x000fe200000010ff */
[----:B------:R-:W-:-:S07]  /*5bb0*/  IMAD.MOV.U32 R30, RZ, RZ, R64 ;  /* 0x000000ffff1e7224 */ /* 0x000fce00078e0040 */
.L_x_1506:
[----:B------:R-:W-:Y:S05]  /*5bc0*/  BSYNC B2 ;  /* 0x0000000000027941 */ /* 0x000fea0003800000 */
.L_x_1505:
[----:B--2---:R1:W-:Y:S02]  /*5bd0*/  STG.E.128 desc[UR46][R36.64+0x40], R28 ;  /* 0x0000401c24007986 */ /* 0x0043e4000c101d2e */
.L_x_1504:
[----:B------:R-:W-:Y:S05]  /*5be0*/  BSYNC B1 ;  /* 0x0000000000017941 */ /* 0x000fea0003800000 */
.L_x_1503:
        /* <DEDUP_REMOVED lines=11> */
[----:B------:R-:W-:Y:S02]  /*5ca0*/  PRMT R52, R155, 0x5410, R52 ;  /* 0x000054109b347816 */ /* 0x000fe40000000034 */
[----:B------:R-:W-:Y:S01]  /*5cb0*/  PRMT R50, R154, 0x5410, R55 ;  /* 0x000054109a327816 */ /* 0x000fe20000000037 */
[----:B------:R-:W-:Y:S01]  /*5cc0*/  IMAD.U32 R55, R29, 0x10000, RZ ;  /* 0x000100001d377824 */ /* 0x000fe200078e00ff */
[----:B------:R-:W-:-:S02]  /*5cd0*/  SHF.R.U32.HI R51, RZ, 0x10, R51 ;  /* 0x00000010ff337819 */ /* 0x000fc40000011633 */
[----:B------:R-:W-:Y:S02]  /*5ce0*/  PRMT R155, R155, 0x5432, R54 ;  /* 0x000054329b9b7816 */ /* 0x000fe40000000036 */
[----:B------:R-:W-:Y:S01]  /*5cf0*/  LOP3.LUT R53, R29, 0xffff0000, RZ, 0xc0, !PT ;  /* 0xffff00001d357812 */ /* 0x000fe200078ec0ff */
[----:B------:R-:W-:Y:S01]  /*5d00*/  IMAD.U32 R29, R28, 0x10000, RZ ;  /* 0x000100001c1d7824 */ /* 0x000fe200078e00ff */
[C---:B------:R-:W-:Y:S01]  /*5d10*/  LOP3.LUT R58, R52.reuse, 0xffff0000, RZ, 0xc0, !PT ;  /* 0xffff0000343a7812 */ /* 0x040fe200078ec0ff */
[----:B------:R-:W-:Y:S01]  /*5d20*/  IMAD.U32 R52, R52, 0x10000, RZ ;  /* 0x0001000034347824 */ /* 0x000fe200078e00ff */
[C---:B------:R-:W-:Y:S01]  /*5d30*/  LOP3.LUT R54, R50.reuse, 0xffff0000, RZ, 0xc0, !PT ;  /* 0xffff000032367812 */ /* 0x040fe200078ec0ff */
[----:B------:R-:W-:Y:S01]  /*5d40*/  IMAD.U32 R50, R50, 0x10000, RZ ;  /* 0x0001000032327824 */ /* 0x000fe200078e00ff */
[----:B------:R-:W-:Y:S01]  /*5d50*/  PRMT R154, R154, 0x5432, R51 ;  /* 0x000054329a9a7816 */ /* 0x000fe20000000033 */
[----:B------:R-:W-:Y:S01]  /*5d60*/  IMAD.U32 R51, R155, 0x10000, RZ ;  /* 0x000100009b337824 */ /* 0x000fe200078e00ff */
[----:B------:R-:W-:Y:S01]  /*5d70*/  LOP3.LUT R41, R30, 0xffff0000, RZ, 0xc0, !PT ;  /* 0xffff00001e297812 */ /* 0x000fe200078ec0ff */
[C---:B------:R-:W-:Y:S01]  /*5d80*/  FMUL.FTZ R60, R53.reuse, R58 ;  /* 0x0000003a353c7220 */ /* 0x040fe20000410000 */
[-C--:B------:R-:W-:Y:S01]  /*5d90*/  FMUL.FTZ R57, R53, R54.reuse ;  /* 0x0000003635397220 */ /* 0x080fe20000410000 */
[----:B------:R-:W-:Y:S01]  /*5da0*/  IMAD.U32 R56, R154, 0x10000, RZ ;  /* 0x000100009a387824 */ /* 0x000fe200078e00ff */
[----:B------:R-:W-:Y:S01]  /*5db0*/  LOP3.LUT R30, R31, 0xffff0000, RZ, 0xc0, !PT ;  /* 0xffff00001f1e7812 */ /* 0x000fe200078ec0ff */
[----:B------:R-:W-:Y:S01]  /*5dc0*/  FMUL.FTZ R59, R41, R51 ;  /* 0x00000033293b7220 */ /* 0x000fe20000410000 */
[----:B------:R-:W-:Y:S01]  /*5dd0*/  LOP3.LUT R53, R28, 0xffff0000, RZ, 0xc0, !PT ;  /* 0xffff00001c357812 */ /* 0x000fe200078ec0ff */
[----:B------:R-:W-:Y:S01]  /*5de0*/  FFMA.FTZ R28, R55, R54, -R60 ;  /* 0x00000036371c7223 */ /* 0x000fe2000001083c */
[----:B------:R-:W-:Y:S01]  /*5df0*/  LOP3.LUT R155, R155, 0xffff0000, RZ, 0xc0, !PT ;  /* 0xffff00009b9b7812 */ /* 0x000fe200078ec0ff */
[----:B------:R-:W-:Y:S01]  /*5e00*/  FFMA.FTZ R55, R55, R58, R57 ;  /* 0x0000003a37377223 */ /* 0x000fe20000010039 */
[----:B------:R-:W-:Y:S01]  /*5e10*/  LOP3.LUT R154, R154, 0xffff0000, RZ, 0xc0, !PT ;  /* 0xffff00009a9a7812 */ /* 0x000fe200078ec0ff */
[-C--:B------:R-:W-:Y:S01]  /*5e20*/  FMUL.FTZ R57, R41, R56.reuse ;  /* 0x0000003829397220 */ /* 0x080fe20000410000 */
[----:B------:R-:W-:Y:S01]  /*5e30*/  FFMA.FTZ R41, R40, R56, -R59 ;  /* 0x0000003828297223 */ /* 0x000fe2000001083b */
[----:B------:R-:W-:Y:S01]  /*5e40*/  FMUL.FTZ R54, R30, R155 ;  /* 0x0000009b1e367220 */ /* 0x000fe20000410000 */
[----:B------:R-:W-:-:S02]  /*5e50*/  IMAD.U32 R31, R31, 0x10000, RZ ;  /* 0x000100001f1f7824 */ /* 0x000fc400078e00ff */
[----:B------:R-:W-:Y:S01]  /*5e60*/  FMUL.FTZ R56, R30, R154 ;  /* 0x0000009a1e387220 */ /* 0x000fe20000410000 */
[C---:B------:R-:W-:Y:S01]  /*5e70*/  FMUL.FTZ R30, R53.reuse, R52 ;  /* 0x00000034351e7220 */ /* 0x040fe20000410000 */
[----:B------:R-:W-:Y:S01]  /*5e80*/  FFMA.FTZ R40, R40, R51, R57 ;  /* 0x0000003328287223 */ /* 0x000fe20000010039 */
[----:B------:R-:W-:Y:S01]  /*5e90*/  FMUL.FTZ R53, R53, R50 ;  /* 0x0000003235357220 */ /* 0x000fe20000410000 */
[----:B------:R-:W-:Y:S01]  /*5ea0*/  FFMA.FTZ R54, R31, R154, -R54 ;  /* 0x0000009a1f367223 */ /* 0x000fe20000010836 */
[----:B------:R-:W-:Y:S01]  /*5eb0*/  FFMA.FTZ R30, R29, R50, -R30 ;  /* 0x000000321d1e7223 */ /* 0x000fe2000001081e */
[----:B------:R-:W-:Y:S01]  /*5ec0*/  FFMA.FTZ R31, R31, R155, R56 ;  /* 0x0000009b1f1f7223 */ /* 0x000fe20000010038 */
[----:B------:R-:W-:Y:S01]  /*5ed0*/  FFMA.FTZ R53, R29, R52, R53 ;  /* 0x000000341d357223 */ /* 0x000fe20000010035 */
[----:B------:R-:W-:Y:S02]  /*5ee0*/  F2FP.BF16.F32.PACK_AB R40, R40, R41 ;  /* 0x000000292828723e */ /* 0x000fe400000010ff */
[----:B------:R-:W-:-:S02]  /*5ef0*/  F2FP.BF16.F32.PACK_AB R29, R55, R28 ;  /* 0x0000001c371d723e */ /* 0x000fc400000010ff */
[----:B------:R-:W-:Y:S01]  /*5f00*/  F2FP.BF16.F32.PACK_AB R28, R53, R30 ;  /* 0x0000001e351c723e */ /* 0x000fe200000010ff */
[----:B------:R-:W-:Y:S01]  /*5f10*/  IMAD.MOV.U32 R30, RZ, RZ, R40 ;  /* 0x000000ffff1e7224 */ /* 0x000fe200078e0028 */
[----:B------:R-:W-:-:S07]  /*5f20*/  F2FP.BF16.F32.PACK_AB R31, R31, R54 ;  /* 0x000000361f1f723e */ /* 0x000fce00000010ff */
.L_x_1510:
[----:B------:R-:W-:Y:S05]  /*5f30*/  BSYNC B2 ;  /* 0x0000000000027941 */ /* 0x000fea0003800000 */
.L_x_1509:
[----:B--2---:R1:W-:Y:S02]  /*5f40*/  STG.E.128 desc[UR46][R36.64+0x80], R28 ;  /* 0x0000801c24007986 */ /* 0x0043e4000c101d2e */
.L_x_1508:
[----:B------:R-:W-:Y:S05]  /*5f50*/  BSYNC B1 ;  /* 0x0000000000017941 */ /* 0x000fea0003800000 */
.L_x_1507:
        /* <DEDUP_REMOVED lines=52> */
.L_x_1514:
[----:B------:R-:W-:Y:S05]  /*62a0*/  BSYNC B2 ;  /* 0x0000000000027941 */ /* 0x000fea0003800000 */
.L_x_1513:
[----:B--2---:R1:W-:Y:S02]  /*62b0*/  STG.E.128 desc[UR46][R36.64+0xc0], R28 ;  /* 0x0000c01c24007986 */ /* 0x0043e4000c101d2e */
.L_x_1512:
[----:B------:R-:W-:Y:S05]  /*62c0*/  BSYNC B1 ;  /* 0x0000000000017941 */ /* 0x000fea0003800000 */
.L_x_1511:
        /* <DEDUP_REMOVED lines=18> */
[C---:B------:R-:W-:Y:S01]  /*63f0*/  LOP3.LUT R48, R46.reuse, 0xffff0000, RZ, 0xc0, !PT ;  /* 0xffff00002e307812 */ /* 0x040fe200078ec0ff */
[----:B------:R-:W-:Y:S01]  /*6400*/  IMAD.U32 R47, R79, 0x10000, RZ ;  /* 0x000100004f2f7824 */ /* 0x000fe200078e00ff */
[----:B------:R-:W-:Y:S01]  /*6410*/  LOP3.LUT R44, R43, 0xffff0000, RZ, 0xc0, !PT ;  /* 0xffff00002b2c7812 */ /* 0x000fe200078ec0ff */
[----:B------:R-:W-:Y:S01]  /*6420*/  IMAD.U32 R46, R46, 0x10000, RZ ;  /* 0x000100002e2e7824 */ /* 0x000fe200078e00ff */
[----:B------:R-:W-:Y:S01]  /*6430*/  LOP3.LUT R41, R30, 0xffff0000, RZ, 0xc0, !PT ;  /* 0xffff00001e297812 */ /* 0x000fe200078ec0ff */
[C---:B------:R-:W-:Y:S01]  /*6440*/  IMAD.U32 R30, R31.reuse, 0x10000, RZ ;  /* 0x000100001f1e7824 */ /* 0x040fe200078e00ff */
[----:B------:R-:W-:Y:S01]  /*6450*/  LOP3.LUT R42, R31, 0xffff0000, RZ, 0xc0, !PT ;  /* 0xffff00001f2a7812 */ /* 0x000fe200078ec0ff */
[----:B------:R-:W-:Y:S01]  /*6460*/  FMUL.FTZ R50, R39, R48 ;  /* 0x0000003027327220 */ /* 0x000fe20000410000 */
[----:B------:R-:W-:-:S02]  /*6470*/  IMAD.U32 R31, R29, 0x10000, RZ ;  /* 0x000100001d1f7824 */ /* 0x000fc400078e00ff */
[-C--:B------:R-:W-:Y:S01]  /*6480*/  FMUL.FTZ R39, R39, R44.reuse ;  /* 0x0000002c27277220 */ /* 0x080fe20000410000 */
[----:B------:R-:W-:Y:S01]  /*6490*/  FMUL.FTZ R51, R41, R47 ;  /* 0x0000002f29337220 */ /* 0x000fe20000410000 */
[C---:B------:R-:W-:Y:S02]  /*64a0*/  IMAD.U32 R29, R28.reuse, 0x10000, RZ ;  /* 0x000100001c1d7824 */ /* 0x040fe400078e00ff */
[C---:B------:R-:W-:Y:S01]  /*64b0*/  FFMA.FTZ R50, R31.reuse, R44, -R50 ;  /* 0x0000002c1f327223 */ /* 0x040fe20000010832 */
[----:B------:R-:W-:Y:S01]  /*64c0*/  FFMA.FTZ R49, R31, R48, R39 ;  /* 0x000000301f317223 */ /* 0x000fe20000010027 */
[----:B------:R-:W-:Y:S01]  /*64d0*/  FMUL.FTZ R41, R41, R45 ;  /* 0x0000002d29297220 */ /* 0x000fe20000410000 */
[----:B------:R-:W-:Y:S01]  /*64e0*/  LOP3.LUT R79, R79, 0xffff0000, RZ, 0xc0, !PT ;  /* 0xffff00004f4f7812 */ /* 0x000fe200078ec0ff */
[----:B------:R-:W-:Y:S01]  /*64f0*/  IMAD.U32 R43, R43, 0x10000, RZ ;  /* 0x000100002b2b7824 */ /* 0x000fe200078e00ff */
[----:B------:R-:W-:Y:S01]  /*6500*/  LOP3.LUT R28, R28, 0xffff0000, RZ, 0xc0, !PT ;  /* 0xffff00001c1c7812 */ /* 0x000fe200078ec0ff */
[----:B------:R-:W-:Y:S01]  /*6510*/  FFMA.FTZ R44, R40, R47, R41 ;  /* 0x0000002f282c7223 */ /* 0x000fe20000010029 */
[----:B------:R-:W-:Y:S01]  /*6520*/  LOP3.LUT R31, R78, 0xffff0000, RZ, 0xc0, !PT ;  /* 0xffff00004e1f7812 */ /* 0x000fe200078ec0ff */
[----:B------:R-:W-:Y:S01]  /*6530*/  FFMA.FTZ R51, R40, R45, -R51 ;  /* 0x0000002d28337223 */ /* 0x000fe20000010833 */
[----:B------:R-:W-:Y:S01]  /*6540*/  FMUL.FTZ R41, R42, R79 ;  /* 0x0000004f2a297220 */ /* 0x000fe20000410000 */
[CC--:B------:R-:W-:Y:S01]  /*6550*/  FMUL.FTZ R40, R28.reuse, R46.reuse ;  /* 0x0000002e1c287220 */ /* 0x0c0fe20000410000 */
[----:B------:R-:W-:Y:S01]  /*6560*/  FMUL.FTZ R39, R28, R43 ;  /* 0x0000002b1c277220 */ /* 0x000fe20000410000 */
        /* <DEDUP_REMOVED lines=8> */
[----:B------:R-:W-:-:S07]  /*65f0*/  F2FP.BF16.F32.PACK_AB R28, R39, R40 ;  /* 0x00000028271c723e */ /* 0x000fce00000010ff */
.L_x_1518:
[----:B------:R-:W-:Y:S05]  /*6600*/  BSYNC B2 ;  /* 0x0000000000027941 */ /* 0x000fea0003800000 */
.L_x_1517:
[----:B--2---:R1:W-:Y:S02]  /*6610*/  STG.E.128 desc[UR46][R36.64+0x100], R28 ;  /* 0x0001001c24007986 */ /* 0x0043e4000c101d2e */
.L_x_1516:
[----:B------:R-:W-:Y:S05]  /*6620*/  BSYNC B1 ;  /* 0x0000000000017941 */ /* 0x000fea0003800000 */
.L_x_1515:
        /* <DEDUP_REMOVED lines=8> */
[--C-:B------:R-:W-:Y:S01]  /*66b0*/  SHF.R.U64 R42, R34, 0x10, R35.reuse ;  /* 0x00000010222a7819 */ /* 0x100fe20000001223 */
        /* <DEDUP_REMOVED lines=43> */
.L_x_1520:
[----:B------:R-:W-:Y:S05]  /*6970*/  BSYNC B1 ;  /* 0x0000000000017941 */ /* 0x000fea0003800000 */
.L_x_1519:
[----:B--2---:R1:W-:Y:S01]  /*6980*/  STG.E.128 desc[UR46][R36.64+0x140], R28 ;  /* 0x0001401c24007986 */ /* 0x0043e2000c101d2e */
[----:B------:R-:W-:Y:S05]  /*6990*/  BRA `(.L_x_1498) ;  /* 0x0000004000947947 */ /* 0x000fea0003800000 */
.L_x_1466:
        /* <DEDUP_REMOVED lines=18> */
[----:B------:R-:W-:Y:S02]  /*6ac0*/  IADD3 R28, P3, R100, R76, RZ ;  /* 0x0000004c641c7210 */ /* 0x000fe40007f7e0ff */
[----:B------:R-:W-:Y:S02]  /*6ad0*/  CS2R R38, SRZ ;  /* 0x0000000000267805 */ /* 0x000fe4000001ff00 */
[----:B------:R-:W-:Y:S01]  /*6ae0*/  CS2R R36, SRZ ;  /* 0x0000000000247805 */ /* 0x000fe2000001ff00 */
[----:B------:R-:W-:Y:S01]  /*6af0*/  IMAD.X R30, R0, 0x1, R21, P2 ;  /* 0x00000001001e7824 */ /* 0x000fe200010e0615 */
[----:B------:R-:W-:Y:S02]  /*6b00*/  LEA R52, P2, R29, UR4, 0x1 ;  /* 0x000000041d347c11 */ /* 0x000fe4000f8408ff */
[----:B------:R-:W-:-:S02]  /*6b10*/  CS2R R50, SRZ ;  /* 0x0000000000327805 */ /* 0x000fc4000001ff00 */
[----:B------:R-:W-:Y:S02]  /*6b20*/  CS2R R48, SRZ ;  /* 0x0000000000307805 */ /* 0x000fe4000001ff00 */
[----:B------:R-:W-:Y:S01]  /*6b30*/  LEA.HI.X R53, R29, UR5, R30, 0x1, P2 ;  /* 0x000000051d357c11 */ /* 0x000fe200090f0c1e */
[----:B------:R-:W-:Y:S01]  /*6b40*/  ULDC.64 UR4, c[0x0][0x400] ;  /* 0x0001000000047ab9 */ /* 0x000fe20000000a00 */
[----:B------:R-:W-:Y:S01]  /*6b50*/  ISETP.GE.AND P2, PT, R18, R122, PT ;  /* 0x0000007a1200720c */ /* 0x000fe20003f46270 */
[----:B------:R-:W-:Y:S01]  /*6b60*/  IMAD.X R29, R3, 0x1, R15, P3 ;  /* 0x00000001031d7824 */ /* 0x000fe200018e060f */
[----:B------:R-:W-:-:S04]  /*6b70*/  LEA R56, P3, R28, UR4, 0x1 ;  /* 0x000000041c387c11 */ /* 0x000fc8000f8608ff */
[----:B------:R-:W-:Y:S02]  /*6b80*/  LEA.HI.X R57, R28, UR5, R29, 0x1, P3 ;  /* 0x000000051c397c11 */ /* 0x000fe400098f0c1d */
[----:B------:R-:W-:-:S05]  /*6b90*/  ISETP.GE.AND P3, PT, R165, R122, PT ;  /* 0x0000007aa500720c */ /* 0x000fca0003f66270 */
[----:B------:R0:W5:Y:S04]  /*6ba0*/  @!P2 LDG.E.128 R36, desc[UR46][R52.64] ;  /* 0x0000002e3424a981 */ /* 0x000168000c1e1d00 */
[----:B------:R0:W5:Y:S01]  /*6bb0*/  @!P2 LDG.E.128 R48, desc[UR46][R56.64] ;  /* 0x0000002e3830a981 */ /* 0x000162000c1e1d00 */
[----:B------:R-:W-:Y:S02]  /*6bc0*/  ISETP.GE.AND P2, PT, R166, R122, PT ;  /* 0x0000007aa600720c */ /* 0x000fe40003f46270 */
        /* <DEDUP_REMOVED lines=8> */
[----:B------:R0:W5:Y:S04]  /*6c50*/  @!P3 LDG.E.128 R32, desc[UR46][R52.64+0x40] ;  /* 0x0000402e3420b981 */ /* 0x000168000c1e1d00 */
[----:B------:R0:W5:Y:S04]  /*6c60*/  @!P2 LDG.E.128 R28, desc[UR46][R52.64+0x80] ;  /* 0x0000802e341ca981 */ /* 0x000168000c1e1d00 */
[----:B------:R0:W5:Y:S04]  /*6c70*/  @!P3 LDG.E.128 R44, desc[UR46][R56.64+0x40] ;  /* 0x0000402e382cb981 */ /* 0x000168000c1e1d00 */
[----:B------:R0:W5:Y:S02]  /*6c80*/  @!P2 LDG.E.128 R40, desc[UR46][R56.64+0x80] ;  /* 0x0000802e3828a981 */ /* 0x000164000c1e1d00 */
.L_x_1522:
[----:B------:R-:W-:Y:S05]  /*6c90*/  BSYNC B1 ;  /* 0x0000000000017941 */ /* 0x000fea0003800000 */
.L_x_1521:
        /* <DEDUP_REMOVED lines=18> */
[----:B------:R-:W-:Y:S02]  /*6dc0*/  IADD3.X R53, R21, R0, R108, P2, P5 ;  /* 0x0000000015357210 */ /* 0x000fe400017ea46c */
[----:B------:R-:W-:Y:S02]  /*6dd0*/  CS2R R60, SRZ ;  /* 0x00000000003c7805 */ /* 0x000fe4000001ff00 */
[----:B------:R-:W-:Y:S02]  /*6de0*/  IADD3 R0, P2, P5, R100, R76, R107 ;  /* 0x0000004c64007210 */ /* 0x000fe40007d5e06b */
[----:B------:R-:W-:-:S02]  /*6df0*/  CS2R R74, SRZ ;  /* 0x00000000004a7805 */ /* 0x000fc4000001ff00 */
[----:B------:R-:W-:Y:S02]  /*6e00*/  CS2R R72, SRZ ;  /* 0x0000000000487805 */ /* 0x000fe4000001ff00 */
[----:B------:R-:W-:Y:S02]  /*6e10*/  IADD3.X R3, R15, R3, R106, P2, P5 ;  /* 0x000000030f037210 */ /* 0x000fe400017ea46a */
[----:B------:R-:W-:-:S04]  /*6e20*/  LEA R76, P2, R78, UR4, 0x1 ;  /* 0x000000044e4c7c11 */ /* 0x000fc8000f8408ff */
[----:B------:R-:W-:Y:S02]  /*6e30*/  LEA.HI.X R77, R78, UR5, R53, 0x1, P2 ;  /* 0x000000054e4d7c11 */ /* 0x000fe400090f0c35 */
        /* <DEDUP_REMOVED lines=19> */
.L_x_1524:
[----:B------:R-:W-:Y:S05]  /*6f70*/  BSYNC B1 ;  /* 0x0000000000017941 */ /* 0x000fea0003800000 */
.L_x_1523:
[----:B------:R-:W2:Y:S01]  /*6f80*/  LDL R0, [R1+0x38] ;  /* 0x0000380001007983 */ /* 0x000ea20000100800 */
[----:B-----5:R-:W-:Y:S02]  /*6f90*/  IMAD.MOV.U32 R3, RZ, RZ, R30 ;  /* 0x000000ffff037224 */ /* 0x020fe400078e001e */
[----:B0-----:R-:W-:Y:S02]  /*6fa0*/  IMAD.MOV.U32 R77, RZ, RZ, R28 ;  /* 0x000000ffff4d7224 */ /* 0x001fe400078e001c */
[----:B------:R-:W-:-:S05]  /*6fb0*/  IMAD.MOV.U32 R76, RZ, RZ, R29 ;  /* 0x000000ffff4c7224 */ /* 0x000fca00078e001d */
[----:B------:R-:W-:Y:S01]  /*6fc0*/  PRMT R219, R77, 0x5410, R76 ;  /* 0x000054104ddb7816 */ /* 0x000fe2000000004c */
[----:B------:R-:W-:Y:S02]  /*6fd0*/  IMAD.MOV.U32 R76, RZ, RZ, R38 ;  /* 0x000000ffff4c7224 */ /* 0x000fe400078e0026 */
[----:B------:R-:W-:-:S05]  /*6fe0*/  IMAD.MOV.U32 R77, RZ, RZ, R39 ;  /* 0x000000ffff4d7224 */ /* 0x000fca00078e0027 */
[----:B------:R-:W-:Y:S02]  /*6ff0*/  PRMT R210, R77, 0x5410, R76 ;  /* 0x000054104dd27816 */ /* 0x000fe4000000004c */
[----:B--2---:R-:W-:Y:S01]  /*7000*/  R2UR UR4, R0 ;  /* 0x00000000000472ca */ /* 0x004fe200000e0000 */
[----:B------:R-:W-:-:S05]  /*7010*/  IMAD.MOV.U32 R0, RZ, RZ, R31 ;  /* 0x000000ffff007224 */ /* 0x000fca00078e001f */
[----:B------:R-:W-:Y:S01]  /*7020*/  PRMT R218, R3, 0x5410, R0 ;  /* 0x0000541003da7816 */ /* 0x000fe20000000000 */
[----:B------:R-:W-:Y:S02]  /*7030*/  IMAD.MOV.U32 R3, RZ, RZ, R34 ;  /* 0x000000ffff037224 */ /* 0x000fe400078e0022 */
[----:B------:R-:W-:-:S03]  /*7040*/  IMAD.MOV.U32 R0, RZ, RZ, R35 ;  /* 0x000000ffff007224 */ /* 0x000fc600078e0023 */
[----:B------:R0:W-:Y:S01]  /*7050*/  STL.S16 [R1+0x7a], R3 ;  /* 0x00007a0301007387 */ /* 0x0001e20000100600 */
[----:B------:R-:W-:-:S03]  /*7060*/  UISETP.NE.AND UP0, UPT, UR4, 0x3, UPT ;  /* 0x000000030400788c */ /* 0x000fc6000bf05270 */
[----:B------:R1:W-:Y:S03]  /*7070*/  STL.S16 [R1+0x78], R0 ;  /* 0x0000780001007387 */ /* 0x0003e60000100600 */
[----:B------:R-:W-:Y:S01]  /*7080*/  PLOP3.LUT P2, PT, PT, PT, UP0, 0x80, 0x0 ;  /* 0x000000000000781c */ /* 0x000fe20003f4f008 */
[----:B0-----:R-:W-:Y:S02]  /*7090*/  IMAD.MOV.U32 R3, RZ, RZ, R33 ;  /* 0x000000ffff037224 */ /* 0x001fe400078e0021 */
[----:B-1----:R-:W-:-:S05]  /*70a0*/  IMAD.MOV.U32 R0, RZ, RZ, R32 ;  /* 0x000000ffff007224 */ /* 0x002fca00078e0020 */
[----:B------:R0:W-:Y:S04]  /*70b0*/  STL.S16 [R1+0x8e], R0 ;  /* 0x00008e0001007387 */ /* 0x0001e80000100600 */
[----:B------:R1:W-:Y:S01]  /*70c0*/  STL.S16 [R1+0x8c], R3 ;  /* 0x00008c0301007387 */ /* 0x0003e20000100600 */
[----:B0-----:R-:W-:Y:S02]  /*70d0*/  IMAD.MOV.U32 R0, RZ, RZ, R36 ;  /* 0x000000ffff007224 */ /* 0x001fe400078e0024 */
[----:B-1----:R-:W-:-:S05]  /*70e0*/  IMAD.MOV.U32 R3, RZ, RZ, R37 ;  /* 0x000000ffff037224 */ /* 0x002fca00078e0025 */
        /* <DEDUP_REMOVED lines=9> */
[----:B------:R0:W-:Y:S04]  /*7180*/  STL.S16 [R1+0x88], R0 ;  /* 0x0000880001007387 */ /* 0x0001e80000100600 */
[----:B------:R1:W-:Y:S01]  /*7190*/  STL.S16 [R1+0x8a], R3 ;  /* 0x00008a0301007387 */ /* 0x0003e20000100600 */
[----:B0-----:R-:W-:Y:S02]  /*71a0*/  IMAD.MOV.U32 R0, RZ, RZ, R44 ;  /* 0x000000ffff007224 */ /* 0x001fe400078e002c */
[----:B-1----:R-:W-:-:S03]  /*71b0*/  IMAD.MOV.U32 R3, RZ, RZ, R45 ;  /* 0x000000ffff037224 */ /* 0x002fc600078e002d */
[----:B------:R0:W-:Y:S04]  /*71c0*/  STL.S16 [R1+0x90], R0 ;  /* 0x0000900001007387 */ /* 0x0001e80000100600 */
[----:B------:R1:W-:Y:S01]  /*71d0*/  STL.S16 [R1+0x92], R3 ;  /* 0x0000920301007387 */ /* 0x0003e20000100600 */
[----:B0-----:R-:W-:Y:S02]  /*71e0*/  IMAD.MOV.U32 R0, RZ, RZ, R50 ;  /* 0x000000ffff007224 */ /* 0x001fe400078e0032 */
[----:B-1----:R-:W-:-:S03]  /*71f0*/  IMAD.MOV.U32 R3, RZ, RZ, R51 ;  /* 0x000000ffff037224 */ /* 0x002fc600078e0033 */
        /* <DEDUP_REMOVED lines=47> */
.L_x_1525:
[----:B------:R-:W-:Y:S01]  /*74f0*/  IMAD R3, R16, 0x8, R2 ;  /* 0x0000000810037824 */ /* 0x000fe200078e0202 */
[----:B------:R-:W-:Y:S01]  /*7500*/  SHF.L.U32 R0, R167, 0x1f, RZ ;  /* 0x0000001fa7007819 */ /* 0x000fe200000006ff */
[----:B------:R-:W0:Y:S01]  /*7510*/  LDC R145, c[0x0][0x2f4] ;  /* 0x0000bd00ff917b82 */ /* 0x000e220000000800 */
[----:B------:R-:W-:Y:S01]  /*7520*/  BSSY B1, `(.L_x_1526) ;  /* 0x0000004000017945 */ /* 0x000fe20003800000 */
[----:B------:R-:W-:Y:S01]  /*7530*/  IMAD.MOV.U32 R125, RZ, RZ, R80 ;  /* 0x000000ffff7d7224 */ /* 0x000fe200078e0050 */
[----:B------:R-:W1:Y:S02]  /*7540*/  SYNCS.PHASECHK.TRANS64.TRYWAIT P5, [R3+URZ+0x2a890], R0 ;  /* 0x02a89000030075a7 */ /* 0x000e6400080a017f */
[----:B-1----:R-:W-:Y:S05]  /*7550*/  @!P5 BRA `(.L_x_1527) ;  /* 0x0000023c0078d947 */ /* 0x002fea0003800000 */
.L_x_1921:
[----:B------:R-:W-:Y:S05]  /*7560*/  BSYNC B1 ;  /* 0x0000000000017941 */ /* 0x000fea0003800000 */
.L_x_1526:
        /* <DEDUP_REMOVED lines=19> */
[----:B------:R-:W-:-:S03]  /*76a0*/  IMAD.SHL.U32 R180, R180, 0x8, RZ ;  /* 0x00000008b4b47824 */ /* 0x000fc600078e00ff */
[----:B------:R-:W-:Y:S02]  /*76b0*/  SHF.R.S32.HI R77, RZ, 0x3, R77 ;  /* 0x00000003ff4d7819 */ /* 0x000fe4000001144d */
[----:B------:R-:W-:-:S03]  /*76c0*/  LOP3.LUT R76, R175, 0x38, R180, 0xf8, !PT ;  /* 0x00000038af4c7812 */ /* 0x000fc600078ef8b4 */
[----:B------:R-:W-:Y:S01]  /*76d0*/  IMAD R77, R77, 0x1800, R177 ;  /* 0x000018004d4d7824 */ /* 0x000fe200078e02b1 */
[----:B------:R-:W-:-:S05]  /*76e0*/  LOP3.LUT R76, R76, R176, RZ, 0x3c, !PT ;  /* 0x000000b04c4c7212 */ /* 0x000fca00078e3cff */
        /* <DEDUP_REMOVED lines=26> */
[----:B------:R-:W-:Y:S01]  /*7890*/  FMUL.FTZ R210, R213, R212 ;  /* 0x000000d4d5d27220 */ /* 0x000fe20000410000 */
        /* <DEDUP_REMOVED lines=27> */
[C---:B------:R-:W-:Y:S02]  /*7a50*/  FMUL.FTZ R79, R83.reuse, R51 ;  /* 0x00000033534f7220 */ /* 0x040fe40000410000 */
        /* <DEDUP_REMOVED lines=46> */
.L_x_1533:
[----:B------:R-:W-:Y:S05]  /*7d40*/  BSYNC B3 ;  /* 0x0000000000037941 */ /* 0x000fea0003800000 */
.L_x_1532:
        /* <DEDUP_REMOVED lines=12> */
.L_x_1531:
[----:B------:R-:W-:Y:S05]  /*7e10*/  BSYNC B2 ;  /* 0x0000000000027941 */ /* 0x000fea0003800000 */
.L_x_1530:
        /* <DEDUP_REMOVED lines=24> */
[----:B------:R-:W3:Y:S04]  /*7fa0*/  LDL.S16 R180, [R1+0x8e] ;  /* 0x00008e0001b47983 */ /* 0x000ee80000100600 */
[----:B------:R-:W4:Y:S04]  /*7fb0*/  LDL.LU.S16 R77, [R1+0x8c] ;  /* 0x00008c00014d7983 */ /* 0x000f280000300600 */
[----:B------:R-:W5:Y:S04]  /*7fc0*/  LDL.S16 R83, [R1+0x7a] ;  /* 0x00007a0001537983 */ /* 0x000f680000100600 */
[----:B------:R-:W2:Y:S04]  /*7fd0*/  LDL.LU.S16 R82, [R1+0x78] ;  /* 0x0000780001527983 */ /* 0x000ea80000300600 */
[----:B------:R-:W2:Y:S04]  /*7fe0*/  LDL.S16 R81, [R1+0x90] ;  /* 0x0000900001517983 */ /* 0x000ea80000100600 */
[----:B------:R-:W2:Y:S04]  /*7ff0*/  LDL.LU.S16 R80, [R1+0x92] ;  /* 0x0000920001507983 */ /* 0x000ea80000300600 */
[----:B------:R-:W2:Y:S04]  /*8000*/  LDL.S16 R79, [R1+0x88] ;  /* 0x00008800014f7983 */ /* 0x000ea80000100600 */
[----:B------:R-:W2:Y:S01]  /*8010*/  LDL.LU.S16 R78, [R1+0x8a] ;  /* 0x00008a00014e7983 */ /* 0x000ea20000300600 */
[----:B------:R-:W-:-:S02]  /*8020*/  SHF.R.U64 R32, R32, 0x10, R33 ;  /* 0x0000001020207819 */ /* 0x000fc40000001221 */
[----:B------:R-:W-:Y:S02]  /*8030*/  SHF.R.U32.HI R33, RZ, 0x10, R33 ;  /* 0x00000010ff217819 */ /* 0x000fe40000011621 */
[----:B------:R-:W-:Y:S02]  /*8040*/  SHF.R.U64 R34, R34, 0x10, R35 ;  /* 0x0000001022227819 */ /* 0x000fe40000001223 */
[----:B------:R-:W-:Y:S02]  /*8050*/  SHF.R.U64 R44, R44, 0x10, R45 ;  /* 0x000000102c2c7819 */ /* 0x000fe4000000122d */
[----:B------:R-:W-:Y:S02]  /*8060*/  SHF.R.U32.HI R35, RZ, 0x10, R35 ;  /* 0x00000010ff237819 */ /* 0x000fe40000011623 */
[----:B---3--:R-:W-:Y:S02]  /*8070*/  PRMT R32, R180, 0x5410, R32 ;  /* 0x00005410b4207816 */ /* 0x008fe40000000020 */
[----:B----4-:R-:W-:-:S02]  /*8080*/  PRMT R33, R77, 0x5410, R33 ;  /* 0x000054104d217816 */ /* 0x010fc40000000021 */
[----:B------:R-:W-:Y:S02]  /*8090*/  SHF.R.U32.HI R77, RZ, 0x10, R45 ;  /* 0x00000010ff4d7819 */ /* 0x000fe4000001162d */
[--C-:B------:R-:W-:Y:S02]  /*80a0*/  SHF.R.U64 R45, R46, 0x10, R47.reuse ;  /* 0x000000102e2d7819 */ /* 0x100fe4000000122f */
[----:B-----5:R-:W-:Y:S02]  /*80b0*/  PRMT R46, R83, 0x5410, R34 ;  /* 0x00005410532e7816 */ /* 0x020fe40000000022 */
[----:B------:R-:W-:Y:S02]  /*80c0*/  SHF.R.U32.HI R47, RZ, 0x10, R47 ;  /* 0x00000010ff2f7819 */ /* 0x000fe4000001162f */
[----:B--2---:R-:W-:Y:S02]  /*80d0*/  PRMT R35, R82, 0x5410, R35 ;  /* 0x0000541052237816 */ /* 0x004fe40000000023 */
[----:B------:R-:W-:Y:S01]  /*80e0*/  PRMT R44, R81, 0x5410, R44 ;  /* 0x00005410512c7816 */ /* 0x000fe2000000002c */
[C---:B0-----:R-:W-:Y:S01]  /*80f0*/  IMAD.U32 R81, R49.reuse, 0x10000, RZ ;  /* 0x0001000031517824 */ /* 0x041fe200078e00ff */
[----:B------:R-:W-:-:S02]  /*8100*/  LOP3.LUT R49, R49, 0xffff0000, RZ, 0xc0, !PT ;  /* 0xffff000031317812 */ /* 0x000fc400078ec0ff */
[----:B------:R-:W-:Y:S01]  /*8110*/  PRMT R34, R80, 0x5410, R77 ;  /* 0x0000541050227816 */ /* 0x000fe2000000004d */
[----:B------:R-:W-:Y:S01]  /*8120*/  IMAD.U32 R77, R33, 0x10000, RZ ;  /* 0x00010000214d7824 */ /* 0x000fe200078e00ff */
[----:B------:R-:W-:-:S03]  /*8130*/  PRMT R45, R79, 0x5410, R45 ;  /* 0x000054104f2d7816 */ /* 0x000fc6000000002d */
[C---:B------:R-:W-:Y:S01]  /*8140*/  IMAD.U32 R80, R34.reuse, 0x10000, RZ ;  /* 0x0001000022507824 */ /* 0x040fe200078e00ff */
[----:B------:R-:W-:Y:S01]  /*8150*/  LOP3.LUT R34, R34, 0xffff0000, RZ, 0xc0, !PT ;  /* 0xffff000022227812 */ /* 0x000fe200078ec0ff */
[----:B------:R-:W-:Y:S01]  /*8160*/  IMAD.U32 R79, R37, 0x10000, RZ ;  /* 0x00010000254f7824 */ /* 0x000fe200078e00ff */
[----:B------:R-:W-:Y:S01]  /*8170*/  PRMT R47, R78, 0x5410, R47 ;  /* 0x000054104e2f7816 */ /* 0x000fe2000000002f */
[----:B------:R-:W-:Y:S01]  /*8180*/  FMUL.FTZ R78, R81, R80 ;  /* 0x00000050514e7220 */ /* 0x000fe20000410000 */
[----:B------:R-:W-:-:S03]  /*8190*/  LOP3.LUT R37, R37, 0xffff0000, RZ, 0xc0, !PT ;  /* 0xffff000025257812 */ /* 0x000fc600078ec0ff */
[-C--:B------:R-:W-:Y:S01]  /*81a0*/  FFMA.FTZ R78, R79, R77.reuse, -R78 ;  /* 0x0000004d4f4e7223 */ /* 0x080fe2000001084e */
[----:B------:R-:W-:Y:S01]  /*81b0*/  FMUL.FTZ R77, R81, R77 ;  /* 0x0000004d514d7220 */ /* 0x000fe20000410000 */
[C---:B------:R-:W-:Y:S01]  /*81c0*/  IMAD.U32 R81, R51.reuse, 0x10000, RZ ;  /* 0x0001000033517824 */ /* 0x040fe200078e00ff */
[----:B------:R-:W-:Y:S02]  /*81d0*/  LOP3.LUT R51, R51, 0xffff0000, RZ, 0xc0, !PT ;  /* 0xffff000033337812 */ /* 0x000fe400078ec0ff */
[----:B------:R-:W-:Y:S01]  /*81e0*/  FFMA.FTZ R77, R79, R80, R77 ;  /* 0x000000504f4d7223 */ /* 0x000fe2000001004d */
[----:B------:R-:W-:Y:S01]  /*81f0*/  LOP3.LUT R79, R33, 0xffff0000, RZ, 0xc0, !PT ;  /* 0xffff0000214f7812 */ /* 0x000fe200078ec0ff */
[----:B------:R-:W-:Y:S01]  /*8200*/  FMUL.FTZ R33, R49, R34 ;  /* 0x0000002231217220 */ /* 0x000fe20000410000 */
[C---:B------:R-:W-:Y:S01]  /*8210*/  IMAD.U32 R80, R47.reuse, 0x10000, RZ ;  /* 0x000100002f507824 */ /* 0x040fe200078e00ff */
[----:B------:R-:W-:Y:S02]  /*8220*/  LOP3.LUT R47, R47, 0xffff0000, RZ, 0xc0, !PT ;  /* 0xffff00002f2f7812 */ /* 0x000fe400078ec0ff */
[-C--:B------:R-:W-:Y:S01]  /*8230*/  FMUL.FTZ R49, R49, R79.reuse ;  /* 0x0000004f31317220 */ /* 0x080fe20000410000 */
[----:B------:R-:W-:Y:S01]  /*8240*/  FFMA.FTZ R33, R37, R79, -R33 ;  /* 0x0000004f25217223 */ /* 0x000fe20000010821 */
[----:B------:R-:W-:-:S02]  /*8250*/  IMAD.U32 R79, R39, 0x10000, RZ ;  /* 0x00010000274f7824 */ /* 0x000fc400078e00ff */
        /* <DEDUP_REMOVED lines=56> */
.L_x_1537:
[----:B------:R-:W-:Y:S05]  /*85e0*/  BSYNC B3 ;  /* 0x0000000000037941 */ /* 0x000fea0003800000 */
.L_x_1536:
        /* <DEDUP_REMOVED lines=12> */
.L_x_1535:
[----:B------:R-:W-:Y:S05]  /*86b0*/  BSYNC B2 ;  /* 0x0000000000027941 */ /* 0x000fea0003800000 */
.L_x_1534:
[----:B------:R-:W-:-:S13]  /*86c0*/  ISETP.NE.AND P4, PT, R9, RZ, PT ;  /* 0x000000ff0900720c */ /* 0x000fda0003f85270 */
[----:B------:R-:W-:Y:S05]  /*86d0*/  @!P4 BRA `(.L_x_1529) ;  /* 0x000000080004c947 */ /* 0x000fea0003800000 */
[----:B------:R-:W-:Y:S01]  /*86e0*/  LOP3.LUT P5, RZ, R17, 0x1, RZ, 0xc0, !PT ;  /* 0x0000000111ff7812 */ /* 0x000fe200078ac0ff */
[----:B------:R-:W-:Y:S03]  /*86f0*/  BSSY B2, `(.L_x_1538) ;  /* 0x000007d000027945 */ /* 0x000fe60003800000 */
[----:B---3--:R-:W-:-:S04]  /*8700*/  SEL R32, R123, R146, !P5 ;  /* 0x000000927b207207 */ /* 0x008fc80006800000 */
[----:B------:R-:W-:-:S04]  /*8710*/  SHF.R.S32.HI R33, RZ, 0x1f, R32 ;  /* 0x0000001fff217819 */ /* 0x000fc80000011420 */
[----:B------:R-:W-:-:S04]  /*8720*/  LEA.HI R32, R33, R32, RZ, 0x4 ;  /* 0x0000002021207211 */ /* 0x000fc800078f20ff */
[----:B------:R-:W-:-:S05]  /*8730*/  LEA.HI.SX32 R32, R32, R113, 0x1c ;  /* 0x0000007120207211 */ /* 0x000fca00078fe2ff */
[----:B------:R-:W-:-:S05]  /*8740*/  IMAD.SHL.U32 R33, R32, 0x8, RZ ;  /* 0x0000000820217824 */ /* 0x000fca00078e00ff */
[----:B------:R-:W-:-:S13]  /*8750*/  ISETP.GE.AND P4, PT, R33, R145, PT ;  /* 0x000000912100720c */ /* 0x000fda0003f86270 */
[--C-:B------:R-:W-:Y:S02]  /*8760*/  @!P4 SHF.R.S32.HI R35, RZ, 0x1f, R33.reuse ;  /* 0x0000001fff23c819 */ /* 0x100fe40000011421 */
[CCC-:B------:R-:W-:Y:S02]  /*8770*/  @!P4 IADD3 R34, P5, P6, R86.reuse, R130.reuse, R33.reuse ;  /* 0x000000825622c210 */ /* 0x1c0fe40007ebe021 */
[----:B------:R-:W-:Y:S02]  /*8780*/  LOP3.LUT R33, R175, 0x38, R33, 0xf8, !PT ;  /* 0x00000038af217812 */ /* 0x000fe400078ef821 */
[----:B------:R-:W-:Y:S02]  /*8790*/  @!P4 IADD3.X R35, R85, R155, R35, P5, P6 ;  /* 0x0000009b5523c210 */ /* 0x000fe40002fec423 */
[----:B------:R-:W-:Y:S02]  /*87a0*/  IADD3 R130, P5, P6, R86, R130, R12 ;  /* 0x0000008256827210 */ /* 0x000fe40007ebe00c */
[----:B------:R-:W-:-:S02]  /*87b0*/  LOP3.LUT R33, R33, R176, RZ, 0x3c, !PT ;  /* 0x000000b021217212 */ /* 0x000fc400078e3cff */
[----:B------:R-:W-:Y:S02]  /*87c0*/  IADD3.X R155, R85, R155, R110, P5, P6 ;  /* 0x0000009b559b7210 */ /* 0x000fe40002fec46e */
[----:B------:R-:W-:-:S04]  /*87d0*/  LEA R44, P5, R130, R114, 0x1 ;  /* 0x00000072822c7211 */ /* 0x000fc800078a08ff */
[----:B------:R-:W-:Y:S02]  /*87e0*/  LEA.HI.X R45, R130, R115, R155, 0x1, P5 ;  /* 0x00000073822d7211 */ /* 0x000fe400028f0c9b */
[----:B------:R-:W-:-:S04]  /*87f0*/  @!P4 LEA R46, P5, R34, R114, 0x1 ;  /* 0x00000072222ec211 */ /* 0x000fc800078a08ff */
[----:B------:R-:W-:Y:S02]  /*8800*/  @!P4 LEA.HI.X R47, R34, R115, R35, 0x1, P5 ;  /* 0x00000073222fc211 */ /* 0x000fe400028f0c23 */
[----:B------:R-:W-:Y:S02]  /*8810*/  SHF.R.S32.HI R34, RZ, 0x1f, R32 ;  /* 0x0000001fff227819 */ /* 0x000fe40000011420 */
[----:B------:R-:W-:Y:S02]  /*8820*/  ISETP.GE.AND P5, PT, R166, R122, PT ;  /* 0x0000007aa600720c */ /* 0x000fe40003fa6270 */
[----:B------:R-:W-:-:S04]  /*8830*/  LEA.HI R32, R34, R32, RZ, 0x3 ;  /* 0x0000002022207211 */ /* 0x000fc800078f18ff */
[----:B------:R-:W-:-:S05]  /*8840*/  SHF.R.S32.HI R32, RZ, 0x3, R32 ;  /* 0x00000003ff207819 */ /* 0x000fca0000011420 */
        /* <DEDUP_REMOVED lines=12> */
[----:B------:R-:W-:Y:S01]  /*8910*/  IMAD.U32 R51, R39, 0x10000, RZ ;  /* 0x0001000027337824 */ /* 0x000fe200078e00ff */
[----:B------:R-:W-:Y:S02]  /*8920*/  SHF.R.U64 R29, R30, 0x10, R31 ;  /* 0x000000101e1d7819 */ /* 0x000fe4000000121f */
[--C-:B------:R-:W-:Y:S02]  /*8930*/  SHF.R.U64 R30, R40, 0x10, R41.reuse ;  /* 0x00000010281e7819 */ /* 0x100fe40000001229 */
[----:B------:R-:W-:Y:S02]  /*8940*/  SHF.R.U32.HI R40, RZ, 0x10, R41 ;  /* 0x00000010ff287819 */ /* 0x000fe40000011629 */
[----:B------:R-:W-:-:S02]  /*8950*/  PRMT R30, R221, 0x5410, R30 ;  /* 0x00005410dd1e7816 */ /* 0x000fc4000000001e */
[--C-:B------:R-:W-:Y:S02]  /*8960*/  SHF.R.U64 R41, R42, 0x10, R43.reuse ;  /* 0x000000102a297819 */ /* 0x100fe4000000122b */
[----:B------:R-:W-:Y:S01]  /*8970*/  PRMT R221, R221, 0x5432, R40 ;  /* 0x00005432dddd7816 */ /* 0x000fe20000000028 */
[----:B--2---:R-:W-:Y:S01]  /*8980*/  IMAD.U32 R40, R33, 0x10000, RZ ;  /* 0x0001000021287824 */ /* 0x004fe200078e00ff */
[----:B------:R-:W-:Y:S02]  /*8990*/  SHF.R.U32.HI R42, RZ, 0x10, R43 ;  /* 0x00000010ff2a7819 */ /* 0x000fe4000001162b */
[----:B------:R-:W-:Y:S01]  /*89a0*/  PRMT R48, R219, 0x5432, R48 ;  /* 0x00005432db307816 */ /* 0x000fe20000000030 */
[----:B------:R-:W-:Y:S01]  /*89b0*/  IMAD.U32 R43, R221, 0x10000, RZ ;  /* 0x00010000dd2b7824 */ /* 0x000fe200078e00ff */
[C---:B------:R-:W-:Y:S02]  /*89c0*/  PRMT R41, R220.reuse, 0x5410, R41 ;  /* 0x00005410dc297816 */ /* 0x040fe40000000029 */
[----:B------:R-:W-:Y:S01]  /*89d0*/  PRMT R220, R220, 0x5432, R42 ;  /* 0x00005432dcdc7816 */ /* 0x000fe2000000002a */
[----:B------:R-:W-:-:S02]  /*89e0*/  IMAD.U32 R42, R48, 0x10000, RZ ;  /* 0x00010000302a7824 */ /* 0x000fc400078e00ff */
[-C--:B------:R-:W-:Y:S01]  /*89f0*/  FMUL.FTZ R50, R49, R43.reuse ;  /* 0x0000002b31327220 */ /* 0x080fe20000410000 */
[----:B------:R-:W-:Y:S01]  /*8a00*/  LOP3.LUT R221, R221, 0xffff0000, RZ, 0xc0, !PT ;  /* 0xffff0000dddd7812 */ /* 0x000fe200078ec0ff */
[-C--:B------:R-:W-:Y:S02]  /*8a10*/  FMUL.FTZ R49, R49, R42.reuse ;  /* 0x0000002a31317220 */ /* 0x080fe40000410000 */
[----:B------:R-:W-:Y:S01]  /*8a20*/  FFMA.FTZ R42, R40, R42, -R50 ;  /* 0x0000002a282a7223 */ /* 0x000fe20000010832 */
[----:B------:R-:W-:Y:S01]  /*8a30*/  LOP3.LUT R48, R48, 0xffff0000, RZ, 0xc0, !PT ;  /* 0xffff000030307812 */ /* 0x000fe200078ec0ff */
[----:B------:R-:W-:Y:S02]  /*8a40*/  IMAD.U32 R50, R220, 0x10000, RZ ;  /* 0x00010000dc327824 */ /* 0x000fe400078e00ff */
[----:B------:R-:W-:Y:S01]  /*8a50*/  FFMA.FTZ R40, R40, R43, R49 ;  /* 0x0000002b28287223 */ /* 0x000fe20000010031 */
[----:B------:R-:W-:Y:S01]  /*8a60*/  LOP3.LUT R43, R37, 0xffff0000, RZ, 0xc0, !PT ;  /* 0xffff0000252b7812 */ /* 0x000fe200078ec0ff */
[----:B------:R-:W-:Y:S01]  /*8a70*/  IMAD.U32 R49, R35, 0x10000, RZ ;  /* 0x0001000023317824 */ /* 0x000fe200078e00ff */
[----:B------:R-:W-:-:S02]  /*8a80*/  SHF.R.U32.HI R31, RZ, 0x10, R31 ;  /* 0x00000010ff1f7819 */ /* 0x000fc4000001161f */
[----:B------:R-:W-:Y:S01]  /*8a90*/  LOP3.LUT R33, R33, 0xffff0000, RZ, 0xc0, !PT ;  /* 0xffff000021217812 */ /* 0x000fe200078ec0ff */
[CC--:B------:R-:W-:Y:S01]  /*8aa0*/  FMUL.FTZ R37, R43.reuse, R221.reuse ;  /* 0x000000dd2b257220 */ /* 0x0c0fe20000410000 */
[----:B------:R-:W-:Y:S01]  /*8ab0*/  PRMT R31, R218, 0x5432, R31 ;  /* 0x00005432da1f7816 */ /* 0x000fe2000000001f */
[-C--:B------:R-:W-:Y:S01]  /*8ac0*/  FMUL.FTZ R43, R43, R48.reuse ;  /* 0x000000302b2b7220 */ /* 0x080fe20000410000 */
[----:B------:R-:W-:Y:S01]  /*8ad0*/  LOP3.LUT R220, R220, 0xffff0000, RZ, 0xc0, !PT ;  /* 0xffff0000dcdc7812 */ /* 0x000fe200078ec0ff */
[----:B------:R-:W-:Y:S01]  /*8ae0*/  FFMA.FTZ R37, R33, R48, -R37 ;  /* 0x0000003021257223 */ /* 0x000fe20000010825 */
[----:B------:R-:W-:Y:S01]  /*8af0*/  FMUL.FTZ R48, R51, R50 ;  /* 0x0000003233307220 */ /* 0x000fe20000410000 */
[----:B------:R-:W-:Y:S01]  /*8b00*/  FFMA.FTZ R33, R33, R221, R43 ;  /* 0x000000dd21217223 */ /* 0x000fe2000001002b */
[----:B------:R-:W-:Y:S01]  /*8b10*/  IMAD.U32 R43, R31, 0x10000, RZ ;  /* 0x000100001f2b7824 */ /* 0x000fe200078e00ff */
[----:B------:R-:W-:Y:S02]  /*8b20*/  LOP3.LUT R39, R39, 0xffff0000, RZ, 0xc0, !PT ;  /* 0xffff000027277812 */ /* 0x000fe400078ec0ff */
[----:B------:R-:W-:Y:S01]  /*8b30*/  LOP3.LUT R31, R31, 0xffff0000, RZ, 0xc0, !PT ;  /* 0xffff00001f1f7812 */ /* 0x000fe200078ec0ff */
[-C--:B------:R-:W-:Y:S01]  /*8b40*/  FFMA.FTZ R48, R49, R43.reuse, -R48 ;  /* 0x0000002b31307223 */ /* 0x080fe20000010830 */
[----:B------:R-:W-:Y:S01]  /*8b50*/  FMUL.FTZ R43, R51, R43 ;  /* 0x0000002b332b7220 */ /* 0x000fe20000410000 */
[----:B------:R-:W-:-:S02]  /*8b60*/  PRMT R28, R219, 0x5410, R28 ;  /* 0x00005410db1c7816 */ /* 0x000fc4000000001c */
[----:B------:R-:W-:Y:S01]  /*8b70*/  PRMT R29, R218, 0x5410, R29 ;  /* 0x00005410da1d7816 */ /* 0x000fe2000000001d */
[----:B------:R-:W-:Y:S01]  /*8b80*/  FFMA.FTZ R43, R49, R50, R43 ;  /* 0x00000032312b7223 */ /* 0x000fe2000001002b */
[----:B------:R-:W-:Y:S01]  /*8b90*/  LOP3.LUT R49, R35, 0xffff0000, RZ, 0xc0, !PT ;  /* 0xffff000023317812 */ /* 0x000fe200078ec0ff */
[----:B------:R-:W-:Y:S01]  /*8ba0*/  FMUL.FTZ R35, R39, R220 ;  /* 0x000000dc27237220 */ /* 0x000fe20000410000 */
[C---:B------:R-:W-:Y:S01]  /*8bb0*/  IMAD.U32 R50, R36.reuse, 0x10000, RZ ;  /* 0x0001000024327824 */ /* 0x040fe200078e00ff */
[----:B------:R-:W-:Y:S01]  /*8bc0*/  LOP3.LUT R36, R36, 0xffff0000, RZ, 0xc0, !PT ;  /* 0xffff000024247812 */ /* 0x000fe200078ec0ff */
[----:B------:R-:W-:Y:S02]  /*8bd0*/  IMAD.U32 R51, R28, 0x10000, RZ ;  /* 0x000100001c337824 */ /* 0x000fe400078e00ff */
[-C--:B------:R-:W-:Y:S01]  /*8be0*/  FFMA.FTZ R35, R49, R31.reuse, -R35 ;  /* 0x0000001f31237223 */ /* 0x080fe20000010823 */
[----:B------:R-:W-:Y:S01]  /*8bf0*/  FMUL.FTZ R31, R39, R31 ;  /* 0x0000001f271f7220 */ /* 0x000fe20000410000 */
[----:B------:R-:W-:Y:S01]  /*8c00*/  IMAD.U32 R39, R32, 0x10000, RZ ;  /* 0x0001000020277824 */ /* 0x000fe200078e00ff */
[----:B------:R-:W-:-:S02]  /*8c10*/  LOP3.LUT R28, R28, 0xffff0000, RZ, 0xc0, !PT ;  /* 0xffff00001c1c7812 */ /* 0x000fc400078ec0ff */
[----:B------:R-:W-:Y:S01]  /*8c20*/  FFMA.FTZ R31, R49, R220, R31 ;  /* 0x000000dc311f7223 */ /* 0x000fe2000001001f */
[C---:B------:R-:W-:Y:S01]  /*8c30*/  IMAD.U32 R49, R30.reuse, 0x10000, RZ ;  /* 0x000100001e317824 */ /* 0x040fe200078e00ff */
[----:B------:R-:W-:Y:S02]  /*8c40*/  LOP3.LUT R30, R30, 0xffff0000, RZ, 0xc0, !PT ;  /* 0xffff00001e1e7812 */ /* 0x000fe400078ec0ff */
[----:B------:R-:W-:Y:S01]  /*8c50*/  LOP3.LUT R32, R32, 0xffff0000, RZ, 0xc0, !PT ;  /* 0xffff000020207812 */ /* 0x000fe200078ec0ff */
[C---:B------:R-:W-:Y:S01]  /*8c60*/  FMUL.FTZ R76, R50.reuse, R49 ;  /* 0x00000031324c7220 */ /* 0x040fe20000410000 */
[-C--:B------:R-:W-:Y:S01]  /*8c70*/  FMUL.FTZ R50, R50, R51.reuse ;  /* 0x0000003332327220 */ /* 0x080fe20000410000 */
[----:B------:R-:W-:Y:S02]  /*8c80*/  F2FP.BF16.F32.PACK_AB R37, R37, R42 ;  /* 0x0000002a2525723e */ /* 0x000fe400000010ff */
[C---:B------:R-:W-:Y:S01]  /*8c90*/  FFMA.FTZ R76, R39.reuse, R51, -R76 ;  /* 0x00000033274c7223 */ /* 0x040fe2000001084c */
[----:B------:R-:W-:Y:S01]  /*8ca0*/  FFMA.FTZ R50, R39, R49, R50 ;  /* 0x0000003127327223 */ /* 0x000fe20000010032 */
[C---:B------:R-:W-:Y:S01]  /*8cb0*/  FMUL.FTZ R39, R36.reuse, R30 ;  /* 0x0000001e24277220 */ /* 0x040fe20000410000 */
[-C--:B------:R-:W-:Y:S01]  /*8cc0*/  FMUL.FTZ R36, R36, R28.reuse ;  /* 0x0000001c24247220 */ /* 0x080fe20000410000 */
[C---:B------:R-:W-:Y:S01]  /*8cd0*/  IMAD.U32 R49, R29.reuse, 0x10000, RZ ;  /* 0x000100001d317824 */ /* 0x040fe200078e00ff */
[----:B------:R-:W-:Y:S01]  /*8ce0*/  LOP3.LUT R29, R29, 0xffff0000, RZ, 0xc0, !PT ;  /* 0xffff00001d1d7812 */ /* 0x000fe200078ec0ff */
[C---:B------:R-:W-:Y:S01]  /*8cf0*/  FFMA.FTZ R28, R32.reuse, R28, -R39 ;  /* 0x0000001c201c7223 */ /* 0x040fe20000010827 */
[----:B------:R-:W-:Y:S01]  /*8d00*/  FFMA.FTZ R30, R32, R30, R36 ;  /* 0x0000001e201e7223 */ /* 0x000fe20000010024 */
[C---:B------:R-:W-:Y:S01]  /*8d10*/  IMAD.U32 R39, R38.reuse, 0x10000, RZ ;  /* 0x0001000026277824 */ /* 0x040fe200078e00ff */
[----:B------:R-:W-:Y:S01]  /*8d20*/  LOP3.LUT R38, R38, 0xffff0000, RZ, 0xc0, !PT ;  /* 0xffff000026267812 */ /* 0x000fe200078ec0ff */
[C---:B------:R-:W-:Y:S01]  /*8d30*/  IMAD.U32 R36, R41.reuse, 0x10000, RZ ;  /* 0x0001000029247824 */ /* 0x040fe200078e00ff */
[----:B------:R-:W-:Y:S01]  /*8d40*/  LOP3.LUT R41, R41, 0xffff0000, RZ, 0xc0, !PT ;  /* 0xffff000029297812 */ /* 0x000fe200078ec0ff */
[C---:B------:R-:W-:Y:S01]  /*8d50*/  IMAD.U32 R32, R34.reuse, 0x10000, RZ ;  /* 0x0001000022207824 */ /* 0x040fe200078e00ff */
[----:B------:R-:W-:Y:S01]  /*8d60*/  LOP3.LUT R34, R34, 0xffff0000, RZ, 0xc0, !PT ;  /* 0xffff000022227812 */ /* 0x000fe200078ec0ff */
[C---:B------:R-:W-:Y:S01]  /*8d70*/  FMUL.FTZ R51, R39.reuse, R36 ;  /* 0x0000002427337220 */ /* 0x040fe20000410000 */
[----:B------:R-:W-:Y:S01]  /*8d80*/  FMUL.FTZ R39, R39, R49 ;  /* 0x0000003127277220 */ /* 0x000fe20000410000 */
[----:B------:R-:W-:Y:S01]  /*8d90*/  F2FP.BF16.F32.PACK_AB R40, R33, R40 ;  /* 0x000000282128723e */ /* 0x000fe200000010ff */
[----:B------:R-:W-:-:S02]  /*8da0*/  IMAD.MOV.U32 R33, RZ, RZ, R37 ;  /* 0x000000ffff217224 */ /* 0x000fc400078e0025 */
[C---:B------:R-:W-:Y:S01]  /*8db0*/  FFMA.FTZ R51, R32.reuse, R49, -R51 ;  /* 0x0000003120337223 */ /* 0x040fe20000010833 */
[----:B------:R-:W-:Y:S01]  /*8dc0*/  FFMA.FTZ R39, R32, R36, R39 ;  /* 0x0000002420277223 */ /* 0x000fe20000010027 */
[C---:B------:R-:W-:Y:S01]  /*8dd0*/  FMUL.FTZ R32, R38.reuse, R41 ;  /* 0x0000002926207220 */ /* 0x040fe20000410000 */
[----:B------:R-:W-:Y:S01]  /*8de0*/  FMUL.FTZ R38, R38, R29 ;  /* 0x0000001d26267220 */ /* 0x000fe20000410000 */
[----:B------:R-:W-:Y:S01]  /*8df0*/  F2FP.BF16.F32.PACK_AB R31, R31, R43 ;  /* 0x0000002b1f1f723e */ /* 0x000fe200000010ff */
[----:B------:R-:W-:Y:S02]  /*8e00*/  IMAD.MOV.U32 R37, RZ, RZ, R40 ;  /* 0x000000ffff257224 */ /* 0x000fe400078e0028 */
[C---:B------:R-:W-:Y:S01]  /*8e10*/  FFMA.FTZ R32, R34.reuse, R29, -R32 ;  /* 0x0000001d22207223 */ /* 0x040fe20000010820 */
[----:B------:R-:W-:Y:S01]  /*8e20*/  FFMA.FTZ R38, R34, R41, R38 ;  /* 0x0000002922267223 */ /* 0x000fe20000010026 */
[----:B------:R-:W-:Y:S02]  /*8e30*/  F2FP.BF16.F32.PACK_AB R28, R28, R76 ;  /* 0x0000004c1c1c723e */ /* 0x000fe400000010ff */
[----:B------:R-:W-:-:S02]  /*8e40*/  F2FP.BF16.F32.PACK_AB R30, R30, R50 ;  /* 0x000000321e1e723e */ /* 0x000fc400000010ff */
[----:B------:R-:W-:Y:S01]  /*8e50*/  F2FP.BF16.F32.PACK_AB R51, R32, R51 ;  /* 0x000000332033723e */ /* 0x000fe200000010ff */
[----:B------:R-:W-:Y:S01]  /*8e60*/  IMAD.MOV.U32 R32, RZ, RZ, R28 ;  /* 0x000000ffff207224 */ /* 0x000fe200078e001c */
[----:B------:R-:W-:Y:S01]  /*8e70*/  F2FP.BF16.F32.PACK_AB R38, R38, R39 ;  /* 0x000000272626723e */ /* 0x000fe200000010ff */
[----:B------:R-:W-:Y:S01]  /*8e80*/  IMAD.MOV.U32 R36, RZ, RZ, R30 ;  /* 0x000000ffff247224 */ /* 0x000fe200078e001e */
[----:B------:R-:W-:Y:S01]  /*8e90*/  F2FP.BF16.F32.PACK_AB R35, R35, R48 ;  /* 0x000000302323723e */ /* 0x000fe200000010ff */
[----:B------:R-:W-:Y:S02]  /*8ea0*/  IMAD.MOV.U32 R34, RZ, RZ, R51 ;  /* 0x000000ffff227224 */ /* 0x000fe400078e0033 */
[----:B------:R-:W-:-:S07]  /*8eb0*/  IMAD.MOV.U32 R39, RZ, RZ, R31 ;  /* 0x000000ffff277224 */ /* 0x000fce00078e001f */
.L_x_1539:
[----:B------:R-:W-:Y:S05]  /*8ec0*/  BSYNC B2 ;  /* 0x0000000000027941 */ /* 0x000fea0003800000 */
.L_x_1538:
[----:B--2---:R4:W-:Y:S04]  /*8ed0*/  STG.E.128 desc[UR46][R44.64], R32 ;  /* 0x000000202c007986 */ /* 0x0049e8000c101d2e */
[----:B0-----:R4:W-:Y:S02]  /*8ee0*/  @!P4 STG.E.128 desc[UR46][R46.64], R36 ;  /* 0x000000242e00c986 */ /* 0x0019e4000c101d2e */
.L_x_1529:
[----:B------:R-:W-:Y:S05]  /*8ef0*/  BSYNC B1 ;  /* 0x0000000000017941 */ /* 0x000fea0003800000 */
.L_x_1528:
[-C--:B--2---:R-:W-:Y:S02]  /*8f00*/  IMAD R28, R148, R126.reuse, RZ ;  /* 0x0000007e941c7224 */ /* 0x084fe400078e02ff */
        /* <DEDUP_REMOVED lines=9> */
[----:B------:R-:W-:Y:S02]  /*8fa0*/  IADD3 R31, P3, P4, R86, R124, R14 ;  /* 0x0000007c561f7210 */ /* 0x000fe40007c7e00e */
[----:B------:R-:W-:Y:S02]  /*8fb0*/  SHF.R.S32.HI R29, RZ, 0x1f, R28 ;  /* 0x0000001fff1d7819 */ /* 0x000fe4000001141c */
[----:B---34-:R-:W-:Y:S02]  /*8fc0*/  IADD3.X R33, R85, R40, R112, P3, P4 ;  /* 0x0000002855217210 */ /* 0x018fe40001fe8470 */
[----:B------:R-:W-:Y:S02]  /*8fd0*/  LEA.HI R29, R29, R28, RZ, 0x4 ;  /* 0x0000001c1d1d7211 */ /* 0x000fe400078f20ff */
[----:B------:R-:W-:-:S02]  /*8fe0*/  SHF.R.U32.HI R35, RZ, 0x3, R173 ;  /* 0x00000003ff237819 */ /* 0x000fc400000116ad */
[----:B------:R-:W-:-:S04]  /*8ff0*/  LEA.HI.SX32 R30, R29, R117, 0x1c ;  /* 0x000000751d1e7211 */ /* 0x000fc800078fe2ff */
[----:B------:R-:W-:Y:S01]  /*9000*/  SHF.R.S32.HI R34, RZ, 0x1f, R30 ;  /* 0x0000001fff227819 */ /* 0x000fe2000001141e */
[----:B------:R-:W-:-:S03]  /*9010*/  IMAD.SHL.U32 R32, R30, 0x8, RZ ;  /* 0x000000081e207824 */ /* 0x000fc600078e00ff */
[----:B------:R-:W-:Y:S02]  /*9020*/  LEA.HI R30, R34, R30, RZ, 0x3 ;  /* 0x0000001e221e7211 */ /* 0x000fe400078f18ff */
[----:B------:R-:W-:Y:S02]  /*9030*/  ISETP.GE.AND P3, PT, R32, R145, PT ;  /* 0x000000912000720c */ /* 0x000fe40003f66270 */
[----:B------:R-:W-:-:S05]  /*9040*/  SHF.R.S32.HI R30, RZ, 0x3, R30 ;  /* 0x00000003ff1e7819 */ /* 0x000fca000001141e */
[----:B------:R-:W-:-:S06]  /*9050*/  IMAD R30, R30, 0x1800, R179 ;  /* 0x000018001e1e7824 */ /* 0x000fcc00078e02b3 */
[--C-:B------:R-:W-:Y:S02]  /*9060*/  @!P3 SHF.R.S32.HI R28, RZ, 0x1f, R32.reuse ;  /* 0x0000001fff1cb819 */ /* 0x100fe40000011420 */
[--C-:B------:R-:W-:Y:S02]  /*9070*/  @!P3 IADD3 R29, P4, P5, R86, R124, R32.reuse ;  /* 0x0000007c561db210 */ /* 0x100fe40007d9e020 */
[----:B------:R-:W-:Y:S02]  /*9080*/  LOP3.LUT R32, R173, 0x38, R32, 0xf8, !PT ;  /* 0x00000038ad207812 */ /* 0x000fe400078ef820 */
[----:B------:R-:W-:Y:S02]  /*9090*/  @!P3 IADD3.X R28, R85, R40, R28, P4, P5 ;  /* 0x00000028551cb210 */ /* 0x000fe400027ea41c */
[----:B------:R-:W-:Y:S02]  /*90a0*/  LOP3.LUT R32, R32, R35, RZ, 0x3c, !PT ;  /* 0x0000002320207212 */ /* 0x000fe400078e3cff */
[----:B------:R-:W-:-:S03]  /*90b0*/  LEA R36, P4, R31, R114, 0x1 ;  /* 0x000000721f247211 */ /* 0x000fc600078808ff */
[----:B------:R-:W-:Y:S01]  /*90c0*/  IMAD.IADD R32, R30, 0x1, R32 ;  /* 0x000000011e207824 */ /* 0x000fe200078e0220 */
[-C--:B------:R-:W-:Y:S01]  /*90d0*/  LEA.HI.X R37, R31, R115.reuse, R33, 0x1, P4 ;  /* 0x000000731f257211 */ /* 0x080fe200020f0c21 */
[C---:B------:R-:W-:Y:S01]  /*90e0*/  IMAD R30, R16.reuse, 0x4800, R141 ;  /* 0x00004800101e7824 */ /* 0x040fe200078e028d */
[C---:B------:R-:W-:Y:S01]  /*90f0*/  @!P3 LEA R38, P4, R29.reuse, R114, 0x1 ;  /* 0x000000721d26b211 */ /* 0x040fe200078808ff */
[----:B------:R-:W-:Y:S02]  /*9100*/  IMAD R32, R16, 0x4800, R32 ;  /* 0x0000480010207824 */ /* 0x000fe400078e0220 */
[----:B------:R-:W-:Y:S01]  /*9110*/  IMAD R30, R30, 0x2, R2 ;  /* 0x000000021e1e7824 */ /* 0x000fe200078e0202 */
[----:B------:R-:W-:Y:S01]  /*9120*/  @!P3 LEA.HI.X R39, R29, R115, R28, 0x1, P4 ;  /* 0x000000731d27b211 */ /* 0x000fe200020f0c1c */
[----:B------:R-:W-:Y:S01]  /*9130*/  IMAD R32, R32, 0x2, R2 ;  /* 0x0000000220207824 */ /* 0x000fe200078e0202 */
[----:B------:R-:W-:-:S03]  /*9140*/  ISETP.GE.AND P4, PT, R18, R122, PT ;  /* 0x0000007a1200720c */ /* 0x000fc60003f86270 */
[----:B------:R-:W0:Y:S04]  /*9150*/  LDS.128 R28, [R30+0x18400] ;  /* 0x018400001e1c7984 */ /* 0x000e280000000c00 */
[----:B------:R-:W2:Y:S06]  /*9160*/  LDS.128 R32, [R32+0x18400] ;  /* 0x0184000020207984 */ /* 0x000eac0000000c00 */
        /* <DEDUP_REMOVED lines=95> */
.L_x_1543:
[----:B------:R-:W-:Y:S05]  /*9760*/  BSYNC B2 ;  /* 0x0000000000027941 */ /* 0x000fea0003800000 */
.L_x_1542:
[----:B0-----:R0:W-:Y:S04]  /*9770*/  STG.E.128 desc[UR46][R36.64], R28 ;  /* 0x0000001c24007986 */ /* 0x0011e8000c101d2e */
[----:B--2---:R0:W-:Y:S02]  /*9780*/  @!P3 STG.E.128 desc[UR46][R38.64], R32 ;  /* 0x000000202600b986 */ /* 0x0041e4000c101d2e */
.L_x_1541:
[----:B------:R-:W-:Y:S05]  /*9790*/  BSYNC B1 ;  /* 0x0000000000017941 */ /* 0x000fea0003800000 */
.L_x_1540:
[----:B------:R-:W-:Y:S01]  /*97a0*/  ISETP.NE.AND P3, PT, R10, RZ, PT ;  /* 0x000000ff0a00720c */ /* 0x000fe20003f65270 */
[----:B------:R-:W-:-:S12]  /*97b0*/  BSSY B1, `(.L_x_1544) ;  /* 0x0000084000017945 */ /* 0x000fd80003800000 */
[----:B------:R-:W-:Y:S05]  /*97c0*/  @!P3 BRA `(.L_x_1545) ;  /* 0x000000080008b947 */ /* 0x000fea0003800000 */
[----:B0-----:R-:W-:Y:S01]  /*97d0*/  SEL R28, R123, R146, !P1 ;  /* 0x000000927b1c7207 */ /* 0x001fe20004800000 */
[----:B------:R-:W-:Y:S01]  /*97e0*/  BSSY B2, `(.L_x_1546) ;  /* 0x000007e000027945 */ /* 0x000fe20003800000 */
[----:B------:R-:W-:Y:S02]  /*97f0*/  IADD3 R30, P3, P4, R86, R124, R13 ;  /* 0x0000007c561e7210 */ /* 0x000fe40007c7e00d */
[----:B------:R-:W-:Y:S02]  /*9800*/  SHF.R.S32.HI R29, RZ, 0x1f, R28 ;  /* 0x0000001fff1d7819 */ /* 0x000fe4000001141c */
[----:B------:R-:W-:Y:S02]  /*9810*/  IADD3.X R31, R85, R40, R111, P3, P4 ;  /* 0x00000028551f7210 */ /* 0x000fe40001fe846f */
[----:B------:R-:W-:Y:S02]  /*9820*/  LEA.HI R29, R29, R28, RZ, 0x4 ;  /* 0x0000001c1d1d7211 */ /* 0x000fe400078f20ff */
[----:B---34-:R-:W-:-:S02]  /*9830*/  SHF.R.U32.HI R36, RZ, 0x3, R173 ;  /* 0x00000003ff247819 */ /* 0x018fc400000116ad */
[----:B------:R-:W-:-:S04]  /*9840*/  LEA.HI.SX32 R32, R29, R116, 0x1c ;  /* 0x000000741d207211 */ /* 0x000fc800078fe2ff */
[----:B------:R-:W-:Y:S01]  /*9850*/  SHF.R.S32.HI R35, RZ, 0x1f, R32 ;  /* 0x0000001fff237819 */ /* 0x000fe20000011420 */
[----:B------:R-:W-:-:S03]  /*9860*/  IMAD.SHL.U32 R33, R32, 0x8, RZ ;  /* 0x0000000820217824 */ /* 0x000fc600078e00ff */
[----:B------:R-:W-:Y:S02]  /*9870*/  LEA.HI R35, R35, R32, RZ, 0x3 ;  /* 0x0000002023237211 */ /* 0x000fe400078f18ff */
[----:B------:R-:W-:Y:S02]  /*9880*/  ISETP.GE.AND P3, PT, R33, R145, PT ;  /* 0x000000912100720c */ /* 0x000fe40003f66270 */
[----:B------:R-:W-:Y:S02]  /*9890*/  SHF.R.S32.HI R34, RZ, 0x3, R35 ;  /* 0x00000003ff227819 */ /* 0x000fe40000011423 */
[----:B------:R-:W-:-:S04]  /*98a0*/  LOP3.LUT R32, R173, 0x38, R33, 0xf8, !PT ;  /* 0x00000038ad207812 */ /* 0x000fc800078ef821 */
[----:B------:R-:W-:-:S05]  /*98b0*/  LOP3.LUT R32, R32, R36, RZ, 0x3c, !PT ;  /* 0x0000002420207212 */ /* 0x000fca00078e3cff */
[--C-:B------:R-:W-:Y:S02]  /*98c0*/  @!P3 SHF.R.S32.HI R28, RZ, 0x1f, R33.reuse ;  /* 0x0000001fff1cb819 */ /* 0x100fe40000011421 */
[----:B------:R-:W-:Y:S01]  /*98d0*/  @!P3 IADD3 R29, P4, P5, R86, R124, R33 ;  /* 0x0000007c561db210 */ /* 0x000fe20007d9e021 */
[----:B------:R-:W-:-:S03]  /*98e0*/  IMAD R33, R34, 0x1800, R179 ;  /* 0x0000180022217824 */ /* 0x000fc600078e02b3 */
[----:B------:R-:W-:Y:S01]  /*98f0*/  @!P3 IADD3.X R28, R85, R40, R28, P4, P5 ;  /* 0x00000028551cb210 */ /* 0x000fe200027ea41c */
[----:B------:R-:W-:Y:S01]  /*9900*/  IMAD.IADD R35, R33, 0x1, R32 ;  /* 0x0000000121237824 */ /* 0x000fe200078e0220 */
[-C--:B------:R-:W-:Y:S01]  /*9910*/  LEA R36, P4, R30, R114.reuse, 0x1 ;  /* 0x000000721e247211 */ /* 0x080fe200078808ff */
[C---:B------:R-:W-:Y:S02]  /*9920*/  IMAD R33, R16.reuse, 0x4800, R139 ;  /* 0x0000480010217824 */ /* 0x040fe400078e028b */
[----:B------:R-:W-:Y:S01]  /*9930*/  IMAD R35, R16, 0x4800, R35 ;  /* 0x0000480010237824 */ /* 0x000fe200078e0223 */
[----:B------:R-:W-:Y:S01]  /*9940*/  LEA.HI.X R37, R30, R115, R31, 0x1, P4 ;  /* 0x000000731e257211 */ /* 0x000fe200020f0c1f */
[--C-:B------:R-:W-:Y:S01]  /*9950*/  IMAD R30, R33, 0x2, R2.reuse ;  /* 0x00000002211e7824 */ /* 0x100fe200078e0202 */
[----:B------:R-:W-:Y:S01]  /*9960*/  @!P3 LEA R38, P4, R29, R114, 0x1 ;  /* 0x000000721d26b211 */ /* 0x000fe200078808ff */
[----:B------:R-:W-:-:S03]  /*9970*/  IMAD R35, R35, 0x2, R2 ;  /* 0x0000000223237824 */ /* 0x000fc600078e0202 */
[----:B------:R-:W-:Y:S02]  /*9980*/  @!P3 LEA.HI.X R39, R29, R115, R28, 0x1, P4 ;  /* 0x000000731d27b211 */ /* 0x000fe400020f0c1c */
[----:B------:R-:W0:Y:S01]  /*9990*/  LDS.128 R28, [R30+0x18400] ;  /* 0x018400001e1c7984 */ /* 0x000e220000000c00 */
[----:B------:R-:W-:-:S03]  /*99a0*/  ISETP.GE.AND P4, PT, R165, R122, PT ;  /* 0x0000007aa500720c */ /* 0x000fc60003f86270 */
[----:B------:R-:W2:Y:S10]  /*99b0*/  LDS.128 R32, [R35+0x18400] ;  /* 0x0184000023207984 */ /* 0x000eb40000000c00 */
        /* <DEDUP_REMOVED lines=49> */
[----:B------:R-:W-:-:S02]  /*9cd0*/  IMAD.U32 R50, R43, 0x10000, RZ ;  /* 0x000100002b327824 */ /* 0x000fc400078e00ff */
[-C--:B------:R-:W-:Y:S01]  /*9ce0*/  FMUL.FTZ R68, R35, R58.reuse ;  /* 0x0000003a23447220 */ /* 0x080fe20000410000 */
[----:B------:R-:W-:Y:S01]  /*9cf0*/  IMAD.U32 R46, R41, 0x10000, RZ ;  /* 0x00010000292e7824 */ /* 0x000fe200078e00ff */
[----:B------:R-:W-:Y:S01]  /*9d00*/  LOP3.LUT R32, R32, 0xffff0000, RZ, 0xc0, !PT ;  /* 0xffff000020207812 */ /* 0x000fe200078ec0ff */
[----:B------:R-:W-:Y:S01]  /*9d10*/  FFMA.FTZ R35, R31, R58, -R60 ;  /* 0x0000003a1f237223 */ /* 0x000fe2000001083c */
[----:B------:R-:W-:Y:S01]  /*9d20*/  LOP3.LUT R43, R43, 0xffff0000, RZ, 0xc0, !PT ;  /* 0xffff00002b2b7812 */ /* 0x000fe200078ec0ff */
[----:B------:R-:W-:Y:S01]  /*9d30*/  FMUL.FTZ R58, R33, R50 ;  /* 0x00000032213a7220 */ /* 0x000fe20000410000 */
[----:B------:R-:W-:Y:S01]  /*9d40*/  LOP3.LUT R41, R41, 0xffff0000, RZ, 0xc0, !PT ;  /* 0xffff000029297812 */ /* 0x000fe200078ec0ff */
        /* <DEDUP_REMOVED lines=18> */
[----:B------:R-:W-:Y:S01]  /*9e70*/  FMUL.FTZ R57, R57, R46 ;  /* 0x0000002e39397220 */ /* 0x000fe20000410000 */
[----:B------:R-:W-:Y:S01]  /*9e80*/  FMUL.FTZ R34, R34, R41 ;  /* 0x0000002922227220 */ /* 0x000fe20000410000 */
[----:B------:R-:W-:Y:S01]  /*9e90*/  F2FP.BF16.F32.PACK_AB R31, R31, R58 ;  /* 0x0000003a1f1f723e */ /* 0x000fe200000010ff */
[C---:B------:R-:W-:Y:S01]  /*9ea0*/  FFMA.FTZ R46, R49.reuse, R46, -R42 ;  /* 0x0000002e312e7223 */ /* 0x040fe2000001082a */
[----:B------:R-:W-:Y:S01]  /*9eb0*/  FFMA.FTZ R32, R49, R32, R57 ;  /* 0x0000002031207223 */ /* 0x000fe20000010039 */
[C---:B------:R-:W-:Y:S01]  /*9ec0*/  FFMA.FTZ R61, R30.reuse, R61, R34 ;  /* 0x0000003d1e3d7223 */ /* 0x040fe20000010022 */
[----:B------:R-:W-:Y:S01]  /*9ed0*/  FFMA.FTZ R29, R30, R41, -R29 ;  /* 0x000000291e1d7223 */ /* 0x000fe2000001081d */
[----:B------:R-:W-:-:S02]  /*9ee0*/  F2FP.BF16.F32.PACK_AB R35, R35, R56 ;  /* 0x000000382323723e */ /* 0x000fc400000010ff */
[----:B------:R-:W-:Y:S01]  /*9ef0*/  F2FP.BF16.F32.PACK_AB R34, R28, R33 ;  /* 0x000000211c22723e */ /* 0x000fe200000010ff */
[----:B------:R-:W-:Y:S01]  /*9f00*/  IMAD.MOV.U32 R28, RZ, RZ, R31 ;  /* 0x000000ffff1c7224 */ /* 0x000fe200078e001f */
[----:B------:R-:W-:Y:S01]  /*9f10*/  F2FP.BF16.F32.PACK_AB R44, R62, R44 ;  /* 0x0000002c3e2c723e */ /* 0x000fe200000010ff */
[----:B------:R-:W-:Y:S01]  /*9f20*/  IMAD.MOV.U32 R31, RZ, RZ, R35 ;  /* 0x000000ffff1f7224 */ /* 0x000fe200078e0023 */
[----:B------:R-:W-:Y:S02]  /*9f30*/  F2FP.BF16.F32.PACK_AB R47, R48, R47 ;  /* 0x0000002f302f723e */ /* 0x000fe400000010ff */
[----:B------:R-:W-:Y:S02]  /*9f40*/  F2FP.BF16.F32.PACK_AB R51, R68, R51 ;  /* 0x000000334433723e */ /* 0x000fe400000010ff */
[----:B------:R-:W-:Y:S01]  /*9f50*/  F2FP.BF16.F32.PACK_AB R50, R61, R32 ;  /* 0x000000203d32723e */ /* 0x000fe200000010ff */
[----:B------:R-:W-:Y:S01]  /*9f60*/  IMAD.MOV.U32 R32, RZ, RZ, R34 ;  /* 0x000000ffff207224 */ /* 0x000fe200078e0022 */
[----:B------:R-:W-:Y:S01]  /*9f70*/  F2FP.BF16.F32.PACK_AB R30, R29, R46 ;  /* 0x0000002e1d1e723e */ /* 0x000fe200000010ff */
[----:B------:R-:W-:-:S02]  /*9f80*/  IMAD.MOV.U32 R29, RZ, RZ, R44 ;  /* 0x000000ffff1d7224 */ /* 0x000fc400078e002c */
[----:B------:R-:W-:Y:S02]  /*9f90*/  IMAD.MOV.U32 R33, RZ, RZ, R47 ;  /* 0x000000ffff217224 */ /* 0x000fe400078e002f */
[----:B------:R-:W-:Y:S02]  /*9fa0*/  IMAD.MOV.U32 R34, RZ, RZ, R50 ;  /* 0x000000ffff227224 */ /* 0x000fe400078e0032 */
[----:B------:R-:W-:-:S07]  /*9fb0*/  IMAD.MOV.U32 R35, RZ, RZ, R51 ;  /* 0x000000ffff237224 */ /* 0x000fce00078e0033 */
.L_x_1547:
[----:B------:R-:W-:Y:S05]  /*9fc0*/  BSYNC B2 ;  /* 0x0000000000027941 */ /* 0x000fea0003800000 */
.L_x_1546:
[----:B0-----:R0:W-:Y:S04]  /*9fd0*/  STG.E.128 desc[UR46][R36.64], R28 ;  /* 0x0000001c24007986 */ /* 0x0011e8000c101d2e */
[----:B--2---:R0:W-:Y:S02]  /*9fe0*/  @!P3 STG.E.128 desc[UR46][R38.64], R32 ;  /* 0x000000202600b986 */ /* 0x0041e4000c101d2e */
.L_x_1545:
[----:B------:R-:W-:Y:S05]  /*9ff0*/  BSYNC B1 ;  /* 0x0000000000017941 */ /* 0x000fea0003800000 */
.L_x_1544:
[----:B------:R-:W-:-:S13]  /*a000*/  ISETP.NE.AND P3, PT, R9, RZ, PT ;  /* 0x000000ff0900720c */ /* 0x000fda0003f65270 */
[----:B------:R-:W-:Y:S05]  /*a010*/  @!P3 BRA `(.L_x_1498) ;  /* 0x0000000800f4b947 */ /* 0x000fea0003800000 */
[----:B------:R-:W-:Y:S01]  /*a020*/  LOP3.LUT P4, RZ, R17, 0x1, RZ, 0xc0, !PT ;  /* 0x0000000111ff7812 */ /* 0x000fe2000788c0ff */
[----:B------:R-:W-:Y:S01]  /*a030*/  BSSY B1, `(.L_x_1548) ;  /* 0x0000079000017945 */ /* 0x000fe20003800000 */
[----:B0-----:R-:W-:Y:S02]  /*a040*/  SHF.R.U32.HI R31, RZ, 0x3, R173 ;  /* 0x00000003ff1f7819 */ /* 0x001fe400000116ad */
[----:B------:R-:W-:Y:S02]  /*a050*/  SEL R146, R123, R146, !P4 ;  /* 0x000000927b927207 */ /* 0x000fe40006000000 */
[----:B---34-:R-:W-:Y:S02]  /*a060*/  IADD3 R37, P3, P4, R86, R124, R12 ;  /* 0x0000007c56257210 */ /* 0x018fe40007c7e00c */
[----:B------:R-:W-:Y:S02]  /*a070*/  SHF.R.S32.HI R29, RZ, 0x1f, R146 ;  /* 0x0000001fff1d7819 */ /* 0x000fe40000011492 */
[----:B------:R-:W-:-:S02]  /*a080*/  IADD3.X R42, R85, R40, R110, P3, P4 ;  /* 0x00000028552a7210 */ /* 0x000fc40001fe846e */
[----:B------:R-:W-:Y:S02]  /*a090*/  LEA.HI R146, R29, R146, RZ, 0x4 ;  /* 0x000000921d927211 */ /* 0x000fe400078f20ff */
[----:B------:R-:W-:Y:S02]  /*a0a0*/  ISETP.GE.AND P4, PT, R166, R122, PT ;  /* 0x0000007aa600720c */ /* 0x000fe40003f86270 */
[----:B------:R-:W-:Y:S02]  /*a0b0*/  LEA.HI.SX32 R146, R146, R113, 0x1c ;  /* 0x0000007192927211 */ /* 0x000fe400078fe2ff */
[C---:B------:R-:W-:Y:S02]  /*a0c0*/  LEA R36, P3, R37.reuse, R114, 0x1 ;  /* 0x0000007225247211 */ /* 0x040fe400078608ff */
[----:B------:R-:W-:Y:S01]  /*a0d0*/  SHF.R.S32.HI R29, RZ, 0x1f, R146 ;  /* 0x0000001fff1d7819 */ /* 0x000fe20000011492 */
[----:B------:R-:W-:Y:S01]  /*a0e0*/  IMAD.SHL.U32 R38, R146, 0x8, RZ ;  /* 0x0000000892267824 */ /* 0x000fe200078e00ff */
[----:B------:R-:W-:-:S02]  /*a0f0*/  LEA.HI.X R37, R37, R115, R42, 0x1, P3 ;  /* 0x0000007325257211 */ /* 0x000fc400018f0c2a */
[----:B------:R-:W-:Y:S02]  /*a100*/  LEA.HI R29, R29, R146, RZ, 0x3 ;  /* 0x000000921d1d7211 */ /* 0x000fe400078f18ff */
[----:B------:R-:W-:Y:S02]  /*a110*/  LOP3.LUT R28, R173, 0x38, R38, 0xf8, !PT ;  /* 0x00000038ad1c7812 */ /* 0x000fe400078ef826 */
[----:B------:R-:W-:Y:S02]  /*a120*/  SHF.R.S32.HI R30, RZ, 0x3, R29 ;  /* 0x00000003ff1e7819 */ /* 0x000fe4000001141d */
[----:B------:R-:W-:-:S03]  /*a130*/  LOP3.LUT R28, R28, R31, RZ, 0x3c, !PT ;  /* 0x0000001f1c1c7212 */ /* 0x000fc600078e3cff */
[----:B------:R-:W-:-:S04]  /*a140*/  IMAD R29, R30, 0x1800, R179 ;  /* 0x000018001e1d7824 */ /* 0x000fc800078e02b3 */
[----:B------:R-:W-:Y:S02]  /*a150*/  IMAD.IADD R31, R29, 0x1, R28 ;  /* 0x000000011d1f7824 */ /* 0x000fe400078e021c */
        /* <DEDUP_REMOVED lines=8> */
[----:B--2---:R-:W-:Y:S01]  /*a1e0*/  IMAD.U32 R50, R33, 0x10000, RZ ;  /* 0x0001000021327824 */ /* 0x004fe200078e00ff */
[----:B------:R-:W-:Y:S01]  /*a1f0*/  SHF.R.U32.HI R65, RZ, 0x10, R65 ;  /* 0x00000010ff417819 */ /* 0x000fe20000011641 */
[----:B0-----:R-:W-:Y:S01]  /*a200*/  IMAD.U32 R43, R29, 0x10000, RZ ;  /* 0x000100001d2b7824 */ /* 0x001fe200078e00ff */
[--C-:B------:R-:W-:Y:S01]  /*a210*/  SHF.R.U64 R39, R52, 0x10, R53.reuse ;  /* 0x0000001034277819 */ /* 0x100fe20000001235 */
[----:B------:R-:W-:Y:S01]  /*a220*/  IMAD.U32 R51, R35, 0x10000, RZ ;  /* 0x0001000023337824 */ /* 0x000fe200078e00ff */
[----:B------:R-:W-:Y:S01]  /*a230*/  SHF.R.U32.HI R53, RZ, 0x10, R53 ;  /* 0x00000010ff357819 */ /* 0x000fe20000011635 */
[----:B------:R-:W-:Y:S01]  /*a240*/  IMAD.U32 R48, R31, 0x10000, RZ ;  /* 0x000100001f307824 */ /* 0x000fe200078e00ff */
[----:B------:R-:W-:Y:S01]  /*a250*/  PRMT R65, R154, 0x5432, R65 ;  /* 0x000054329a417816 */ /* 0x000fe20000000041 */
[----:B------:R-:W-:Y:S01]  /*a260*/  IMAD.U32 R47, R30, 0x10000, RZ ;  /* 0x000100001e2f7824 */ /* 0x000fe200078e00ff */
[----:B------:R-:W-:-:S02]  /*a270*/  PRMT R53, R152, 0x5432, R53 ;  /* 0x0000543298357816 */ /* 0x000fc40000000035 */
[--C-:B------:R-:W-:Y:S01]  /*a280*/  SHF.R.U64 R44, R66, 0x10, R67.reuse ;  /* 0x00000010422c7819 */ /* 0x100fe20000001243 */
[----:B------:R-:W-:Y:S01]  /*a290*/  IMAD.U32 R52, R65, 0x10000, RZ ;  /* 0x0001000041347824 */ /* 0x000fe200078e00ff */
[----:B------:R-:W-:Y:S02]  /*a2a0*/  SHF.R.U32.HI R66, RZ, 0x10, R67 ;  /* 0x00000010ff427819 */ /* 0x000fe40000011643 */
[----:B------:R-:W-:Y:S01]  /*a2b0*/  PRMT R154, R154, 0x5410, R41 ;  /* 0x000054109a9a7816 */ /* 0x000fe20000000029 */
[----:B------:R-:W-:Y:S01]  /*a2c0*/  IMAD.U32 R41, R53, 0x10000, RZ ;  /* 0x0001000035297824 */ /* 0x000fe200078e00ff */
[--C-:B------:R-:W-:Y:S01]  /*a2d0*/  SHF.R.U64 R42, R54, 0x10, R55.reuse ;  /* 0x00000010362a7819 */ /* 0x100fe20000001237 */
[CC--:B------:R-:W-:Y:S01]  /*a2e0*/  FMUL.FTZ R56, R50.reuse, R52.reuse ;  /* 0x0000003432387220 */ /* 0x0c0fe20000410000 */
[----:B------:R-:W-:Y:S01]  /*a2f0*/  LOP3.LUT R46, R33, 0xffff0000, RZ, 0xc0, !PT ;  /* 0xffff0000212e7812 */ /* 0x000fe200078ec0ff */
[-C--:B------:R-:W-:Y:S01]  /*a300*/  FMUL.FTZ R50, R50, R41.reuse ;  /* 0x0000002932327220 */ /* 0x080fe20000410000 */
[----:B------:R-:W-:Y:S01]  /*a310*/  LOP3.LUT R65, R65, 0xffff0000, RZ, 0xc0, !PT ;  /* 0xffff000041417812 */ /* 0x000fe200078ec0ff */
[C---:B------:R-:W-:Y:S01]  /*a320*/  FFMA.FTZ R41, R43.reuse, R41, -R56 ;  /* 0x000000292b297223 */ /* 0x040fe20000010838 */
[----:B------:R-:W-:Y:S01]  /*a330*/  SHF.R.U32.HI R54, RZ, 0x10, R55 ;  /* 0x00000010ff367819 */ /* 0x000fe20000011637 */
[----:B------:R-:W-:Y:S01]  /*a340*/  FFMA.FTZ R43, R43, R52, R50 ;  /* 0x000000342b2b7223 */ /* 0x000fe20000010032 */
[----:B------:R-:W-:Y:S01]  /*a350*/  PRMT R66, R153, 0x5432, R66 ;  /* 0x0000543299427816 */ /* 0x000fe20000000042 */
[----:B------:R-:W-:Y:S01]  /*a360*/  FMUL.FTZ R56, R46, R65 ;  /* 0x000000412e387220 */ /* 0x000fe20000410000 */
[----:B------:R-:W-:Y:S01]  /*a370*/  LOP3.LUT R53, R53, 0xffff0000, RZ, 0xc0, !PT ;  /* 0xffff000035357812 */ /* 0x000fe200078ec0ff */
[----:B------:R-:W-:Y:S01]  /*a380*/  IMAD.U32 R33, R32, 0x10000, RZ ;  /* 0x0001000020217824 */ /* 0x000fe200078e00ff */
[----:B------:R-:W-:Y:S01]  /*a390*/  LOP3.LUT R45, R29, 0xffff0000, RZ, 0xc0, !PT ;  /* 0xffff00001d2d7812 */ /* 0x000fe200078ec0ff */
[----:B------:R-:W-:Y:S01]  /*a3a0*/  IMAD.U32 R55, R66, 0x10000, RZ ;  /* 0x0001000042377824 */ /* 0x000fe200078e00ff */
[----:B------:R-:W-:Y:S01]  /*a3b0*/  PRMT R54, R151, 0x5432, R54 ;  /* 0x0000543297367816 */ /* 0x000fe20000000036 */
[-C--:B------:R-:W-:Y:S01]  /*a3c0*/  FMUL.FTZ R50, R46, R53.reuse ;  /* 0x000000352e327220 */ /* 0x080fe20000410000 */
[----:B------:R-:W-:Y:S01]  /*a3d0*/  LOP3.LUT R35, R35, 0xffff0000, RZ, 0xc0, !PT ;  /* 0xffff000023237812 */ /* 0x000fe200078ec0ff */
[----:B------:R-:W-:Y:S01]  /*a3e0*/  FFMA.FTZ R46, R45, R53, -R56 ;  /* 0x000000352d2e7223 */ /* 0x000fe20000010838 */
[----:B------:R-:W-:Y:S01]  /*a3f0*/  FMUL.FTZ R53, R51, R55 ;  /* 0x0000003733357220 */ /* 0x000fe20000410000 */
[----:B------:R-:W-:-:S02]  /*a400*/  IMAD.U32 R52, R54, 0x10000, RZ ;  /* 0x0001000036347824 */ /* 0x000fc400078e00ff */
[----:B------:R-:W-:Y:S01]  /*a410*/  FFMA.FTZ R50, R45, R65, R50 ;  /* 0x000000412d327223 */ /* 0x000fe20000010032 */
[----:B------:R-:W-:Y:S01]  /*a420*/  LOP3.LUT R66, R66, 0xffff0000, RZ, 0xc0, !PT ;  /* 0xffff000042427812 */ /* 0x000fe200078ec0ff */
[----:B------:R-:W-:Y:S02]  /*a430*/  IMAD.U32 R29, R28, 0x10000, RZ ;  /* 0x000100001c1d7824 */ /* 0x000fe400078e00ff */
[-C--:B------:R-:W-:Y:S01]  /*a440*/  FMUL.FTZ R56, R51, R52.reuse ;  /* 0x0000003433387220 */ /* 0x080fe20000410000 */
[----:B------:R-:W-:Y:S01]  /*a450*/  FFMA.FTZ R45, R48, R52, -R53 ;  /* 0x00000034302d7223 */ /* 0x000fe20000010835 */
[----:B------:R-:W-:Y:S01]  /*a460*/  LOP3.LUT R52, R54, 0xffff0000, RZ, 0xc0, !PT ;  /* 0xffff000036347812 */ /* 0x000fe200078ec0ff */
[----:B------:R-:W-:Y:S01]  /*a470*/  FMUL.FTZ R58, R35, R66 ;  /* 0x00000042233a7220 */ /* 0x000fe20000410000 */
[----:B------:R-:W-:Y:S01]  /*a480*/  PRMT R39, R152, 0x5410, R39 ;  /* 0x0000541098277816 */ /* 0x000fe20000000027 */
[----:B------:R-:W-:Y:S01]  /*a490*/  FFMA.FTZ R48, R48, R55, R56 ;  /* 0x0000003730307223 */ /* 0x000fe20000010038 */
[----:B------:R-:W-:Y:S01]  /*a4a0*/  LOP3.LUT R31, R31, 0xffff0000, RZ, 0xc0, !PT ;  /* 0xffff00001f1f7812 */ /* 0x000fe200078ec0ff */
[-C--:B------:R-:W-:Y:S01]  /*a4b0*/  FMUL.FTZ R60, R35, R52.reuse ;  /* 0x00000034233c7220 */ /* 0x080fe20000410000 */
[----:B------:R-:W-:Y:S01]  /*a4c0*/  LOP3.LUT R32, R32, 0xffff0000, RZ, 0xc0, !PT ;  /* 0xffff000020207812 */ /* 0x000fe200078ec0ff */
[C---:B------:R-:W-:Y:S01]  /*a4d0*/  IMAD.U32 R56, R154.reuse, 0x10000, RZ ;  /* 0x000100009a387824 */ /* 0x040fe200078e00ff */
[----:B------:R-:W-:Y:S01]  /*a4e0*/  LOP3.LUT R35, R154, 0xffff0000, RZ, 0xc0, !PT ;  /* 0xffff00009a237812 */ /* 0x000fe200078ec0ff */
[C---:B------:R-:W-:Y:S01]  /*a4f0*/  IMAD.U32 R54, R39.reuse, 0x10000, RZ ;  /* 0x0001000027367824 */ /* 0x040fe200078e00ff */
[----:B------:R-:W-:Y:S01]  /*a500*/  LOP3.LUT R39, R39, 0xffff0000, RZ, 0xc0, !PT ;  /* 0xffff000027277812 */ /* 0x000fe200078ec0ff */
[C---:B------:R-:W-:Y:S01]  /*a510*/  FFMA.FTZ R52, R31.reuse, R52, -R58 ;  /* 0x000000341f347223 */ /* 0x040fe2000001083a */
[----:B------:R-:W-:Y:S01]  /*a520*/  LOP3.LUT R28, R28, 0xffff0000, RZ, 0xc0, !PT ;  /* 0xffff00001c1c7812 */ /* 0x000fe200078ec0ff */
[----:B------:R-:W-:Y:S01]  /*a530*/  FFMA.FTZ R53, R31, R66, R60 ;  /* 0x000000421f357223 */ /* 0x000fe2000001003c */
[----:B------:R-:W-:Y:S01]  /*a540*/  PRMT R44, R153, 0x5410, R44 ;  /* 0x00005410992c7816 */ /* 0x000fe2000000002c */
[----:B------:R-:W-:Y:S01]  /*a550*/  FMUL.FTZ R58, R33, R56 ;  /* 0x00000038213a7220 */ /* 0x000fe20000410000 */
[C---:B------:R-:W-:Y:S01]  /*a560*/  FMUL.FTZ R31, R32.reuse, R35 ;  /* 0x00000023201f7220 */ /* 0x040fe20000410000 */
[----:B------:R-:W-:Y:S01]  /*a570*/  PRMT R42, R151, 0x5410, R42 ;  /* 0x00005410972a7816 */ /* 0x000fe2000000002a */
[----:B------:R-:W-:Y:S01]  /*a580*/  FMUL.FTZ R33, R33, R54 ;  /* 0x0000003621217220 */ /* 0x000fe20000410000 */
[-C--:B------:R-:W-:Y:S01]  /*a590*/  FMUL.FTZ R51, R32, R39.reuse ;  /* 0x0000002720337220 */ /* 0x080fe20000410000 */
[----:B------:R-:W-:Y:S01]  /*a5a0*/  LOP3.LUT R49, R30, 0xffff0000, RZ, 0xc0, !PT ;  /* 0xffff00001e317812 */ /* 0x000fe200078ec0ff */
[----:B------:R-:W-:Y:S01]  /*a5b0*/  FFMA.FTZ R39, R28, R39, -R31 ;  /* 0x000000271c277223 */ /* 0x000fe2000001081f */
[----:B------:R-:W-:-:S02]  /*a5c0*/  IMAD.U32 R30, R34, 0x10000, RZ ;  /* 0x00010000221e7824 */ /* 0x000fc400078e00ff */
[C---:B------:R-:W-:Y:S01]  /*a5d0*/  FFMA.FTZ R58, R29.reuse, R54, -R58 ;  /* 0x000000361d3a7223 */ /* 0x040fe2000001083a */
[----:B------:R-:W-:Y:S01]  /*a5e0*/  FFMA.FTZ R33, R29, R56, R33 ;  /* 0x000000381d217223 */ /* 0x000fe20000010021 */
[----:B------:R-:W-:Y:S01]  /*a5f0*/  IMAD.U32 R31, R44, 0x10000, RZ ;  /* 0x000100002c1f7824 */ /* 0x000fe200078e00ff */
[----:B------:R-:W-:Y:S01]  /*a600*/  LOP3.LUT R34, R34, 0xffff0000, RZ, 0xc0, !PT ;  /* 0xffff000022227812 */ /* 0x000fe200078ec0ff */
[----:B------:R-:W-:Y:S01]  /*a610*/  IMAD.U32 R29, R42, 0x10000, RZ ;  /* 0x000100002a1d7824 */ /* 0x000fe200078e00ff */
[----:B------:R-:W-:Y:S01]  /*a620*/  LOP3.LUT R44, R44, 0xffff0000, RZ, 0xc0, !PT ;  /* 0xffff00002c2c7812 */ /* 0x000fe200078ec0ff */
[----:B------:R-:W-:Y:S01]  /*a630*/  FMUL.FTZ R32, R30, R31 ;  /* 0x0000001f1e207220 */ /* 0x000fe20000410000 */
[----:B------:R-:W-:Y:S01]  /*a640*/  LOP3.LUT R42, R42, 0xffff0000, RZ, 0xc0, !PT ;  /* 0xffff00002a2a7812 */ /* 0x000fe200078ec0ff */
[----:B------:R-:W-:Y:S01]  /*a650*/  FFMA.FTZ R28, R28, R35, R51 ;  /* 0x000000231c1c7223 */ /* 0x000fe20000010033 */
[-C--:B------:R-:W-:Y:S01]  /*a660*/  FMUL.FTZ R30, R30, R29.reuse ;  /* 0x0000001d1e1e7220 */ /* 0x080fe20000410000 */
[C---:B------:R-:W-:Y:S01]  /*a670*/  FMUL.FTZ R54, R34.reuse, R44 ;  /* 0x0000002c22367220 */ /* 0x040fe20000410000 */
[C---:B------:R-:W-:Y:S01]  /*a680*/  FFMA.FTZ R32, R47.reuse, R29, -R32 ;  /* 0x0000001d2f207223 */ /* 0x040fe20000010820 */
[-C--:B------:R-:W-:Y:S01]  /*a690*/  FMUL.FTZ R35, R34, R42.reuse ;  /* 0x0000002a22237220 */ /* 0x080fe20000410000 */
[----:B------:R-:W-:Y:S01]  /*a6a0*/  FFMA.FTZ R30, R47, R31, R30 ;  /* 0x0000001f2f1e7223 */ /* 0x000fe2000001001e */
[----:B------:R-:W-:Y:S01]  /*a6b0*/  FFMA.FTZ R29, R49, R42, -R54 ;  /* 0x0000002a311d7223 */ /* 0x000fe20000010836 */
[----:B------:R-:W-:Y:S01]  /*a6c0*/  F2FP.BF16.F32.PACK_AB R58, R39, R58 ;  /* 0x0000003a273a723e */ /* 0x000fe200000010ff */
[----:B------:R-:W-:Y:S01]  /*a6d0*/  FFMA.FTZ R35, R49, R44, R35 ;  /* 0x0000002c31237223 */ /* 0x000fe20000010023 */
[----:B------:R-:W-:-:S02]  /*a6e0*/  F2FP.BF16.F32.PACK_AB R41, R46, R41 ;  /* 0x000000292e29723e */ /* 0x000fc400000010ff */
[----:B------:R-:W-:Y:S02]  /*a6f0*/  F2FP.BF16.F32.PACK_AB R34, R29, R32 ;  /* 0x000000201d22723e */ /* 0x000fe400000010ff */
        /* <DEDUP_REMOVED lines=8> */
[----:B------:R-:W-:-:S02]  /*a780*/  IMAD.MOV.U32 R32, RZ, RZ, R42 ;  /* 0x000000ffff207224 */ /* 0x000fc400078e002a */
[----:B------:R-:W-:Y:S02]  /*a790*/  IMAD.MOV.U32 R33, RZ, RZ, R43 ;  /* 0x000000ffff217224 */ /* 0x000fe400078e002b */
[----:B------:R-:W-:Y:S02]  /*a7a0*/  IMAD.MOV.U32 R34, RZ, RZ, R39 ;  /* 0x000000ffff227224 */ /* 0x000fe400078e0027 */
[----:B------:R-:W-:-:S07]  /*a7b0*/  IMAD.MOV.U32 R35, RZ, RZ, R48 ;  /* 0x000000ffff237224 */ /* 0x000fce00078e0030 */
.L_x_1549:
[----:B------:R-:W-:Y:S05]  /*a7c0*/  BSYNC B1 ;  /* 0x0000000000017941 */ /* 0x000fea0003800000 */
.L_x_1548:
[----:B0-----:R0:W-:Y:S01]  /*a7d0*/  STG.E.128 desc[UR46][R36.64], R28 ;  /* 0x0000001c24007986 */ /* 0x0011e2000c101d2e */
[----:B------:R-:W-:-:S13]  /*a7e0*/  ISETP.GE.AND P3, PT, R38, R145, PT ;  /* 0x000000912600720c */ /* 0x000fda0003f66270 */
[----:B------:R-:W-:Y:S05]  /*a7f0*/  @P3 BRA `(.L_x_1498) ;  /* 0x0000000000fc3947 */ /* 0x000fea0003800000 */
[--C-:B------:R-:W-:Y:S02]  /*a800*/  IADD3 R124, P3, P4, R86, R124, R38.reuse ;  /* 0x0000007c567c7210 */ /* 0x100fe40007c7e026 */
[----:B------:R-:W-:-:S04]  /*a810*/  SHF.R.S32.HI R38, RZ, 0x1f, R38 ;  /* 0x0000001fff267819 */ /* 0x000fc80000011426 */
[----:B------:R-:W-:Y:S02]  /*a820*/  IADD3.X R40, R85, R40, R38, P3, P4 ;  /* 0x0000002855287210 */ /* 0x000fe40001fe8426 */
[----:B------:R-:W-:-:S04]  /*a830*/  LEA R114, P3, R124, R114, 0x1 ;  /* 0x000000727c727211 */ /* 0x000fc800078608ff */
[----:B------:R-:W-:-:S05]  /*a840*/  LEA.HI.X R115, R124, R115, R40, 0x1, P3 ;  /* 0x000000737c737211 */ /* 0x000fca00018f0c28 */
[----:B--2---:R2:W-:Y:S01]  /*a850*/  STG.E.128 desc[UR46][R114.64], R32 ;  /* 0x0000002072007986 */ /* 0x0045e2000c101d2e */
[----:B------:R-:W-:Y:S05]  /*a860*/  BRA `(.L_x_1498) ;  /* 0x0000000000e07947 */ /* 0x000fea0003800000 */
.L_x_1465:
[----:B------:R-:W2:Y:S02]  /*a870*/  LDL R28, [R1+0x38] ;  /* 0x00003800011c7983 */ /* 0x000ea40000100800 */
[----:B--2---:R-:W-:-:S13]  /*a880*/  R2UR UR4, R28 ;  /* 0x000000001c0472ca */ /* 0x004fda00000e0000 */
[----:B------:R-:W-:-:S06]  /*a890*/  UISETP.NE.AND UP0, UPT, UR4, 0x3, UPT ;  /* 0x000000030400788c */ /* 0x000fcc000bf05270 */
[----:B------:R-:W-:-:S13]  /*a8a0*/  PLOP3.LUT P2, PT, PT, PT, UP0, 0x80, 0x0 ;  /* 0x000000000000781c */ /* 0x000fda0003f4f008 */
[----:B------:R-:W-:Y:S05]  /*a8b0*/  @!P2 BRA `(.L_x_1550) ;  /* 0x000000000004a947 */ /* 0x000fea0003800000 */
[----:B------:R-:W-:Y:S01]  /*a8c0*/  BPT.TRAP 0x1 ;  /* 0x000000040000795c */ /* 0x000fe20000300000 */
.L_x_1550:
[----:B------:R-:W-:Y:S01]  /*a8d0*/  IMAD R3, R16, 0x8, R2 ;  /* 0x0000000810037824 */ /* 0x000fe200078e0202 */
[----:B------:R-:W-:Y:S01]  /*a8e0*/  SHF.L.U32 R0, R167, 0x1f, RZ ;  /* 0x0000001fa7007819 */ /* 0x000fe200000006ff */
[----:B------:R-:W-:Y:S01]  /*a8f0*/  IMAD R4, R24, -0x60, R25 ;  /* 0xffffffa018047824 */ /* 0x000fe200078e0219 */
[----:B------:R-:W-:Y:S02]  /*a900*/  BSSY B1, `(.L_x_1551) ;  /* 0x0000005000017945 */ /* 0x000fe40003800000 */
[----:B------:R-:W0:Y:S02]  /*a910*/  SYNCS.PHASECHK.TRANS64.TRYWAIT P4, [R3+URZ+0x2a890], R0 ;  /* 0x02a89000030075a7 */ /* 0x000e24000808017f */
[----:B------:R-:W-:-:S04]  /*a920*/  VIMNMX R4, R4, 0x60, PT ;  /* 0x0000006004047848 */ /* 0x000fc80003fe0100 */
[----:B------:R-:W-:Y:S01]  /*a930*/  ISETP.GE.AND P3, PT, R162, R4, PT ;  /* 0x00000004a200720c */ /* 0x000fe20003f66270 */
[----:B0-----:R-:W-:-:S12]  /*a940*/  @!P4 BRA `(.L_x_1552) ;  /* 0x000002080090c947 */ /* 0x001fd80003800000 */
.L_x_1922:
[----:B------:R-:W-:Y:S05]  /*a950*/  BSYNC B1 ;  /* 0x0000000000017941 */ /* 0x000fea0003800000 */
.L_x_1551:
[----:B------:R-:W-:Y:S04]  /*a960*/  BSSY B1, `(.L_x_1553) ;  /* 0x0000014000017945 */ /* 0x000fe80003800000 */
[----:B------:R-:W-:Y:S05]  /*a970*/  @P3 BRA `(.L_x_1554) ;  /* 0x0000000000483947 */ /* 0x000fea0003800000 */
[----:B------:R-:W-:Y:S02]  /*a980*/  ISETP.NE.AND P4, PT, R11, RZ, PT ;  /* 0x000000ff0b00720c */ /* 0x000fe40003f85270 */
[----:B------:R-:W-:-:S11]  /*a990*/  ISETP.NE.AND P3, PT, R10, RZ, PT ;  /* 0x000000ff0a00720c */ /* 0x000fd60003f65270 */
[----:B------:R-:W1:Y:S04]  /*a9a0*/  @P4 LDS.128 R28, [R39] ;  /* 0x00000000271c4984 */ /* 0x000e680000000c00 */
[----:B------:R-:W2:Y:S04]  /*a9b0*/  @P3 LDS.128 R32, [R38] ;  /* 0x0000000026203984 */ /* 0x000ea80000000c00 */
[----:B-1----:R-:W-:Y:S01]  /*a9c0*/  @P4 STG.E.128 desc[UR46][R40.64], R28 ;  /* 0x0000001c28004986 */ /* 0x002fe2000c101d2e */
[----:B------:R-:W-:-:S03]  /*a9d0*/  ISETP.NE.AND P4, PT, R9, RZ, PT ;  /* 0x000000ff0900720c */ /* 0x000fc60003f85270 */
[----:B--2---:R-:W-:Y:S01]  /*a9e0*/  @P3 STG.E.128 desc[UR46][R40.64+0x40], R32 ;  /* 0x0000402028003986 */ /* 0x004fe2000c101d2e */
[----:B------:R-:W-:-:S09]  /*a9f0*/  ISETP.NE.AND P3, PT, R8, RZ, PT ;  /* 0x000000ff0800720c */ /* 0x000fd20003f65270 */
[----:B------:R-:W1:Y:S04]  /*aa00*/  @P4 LDS.128 R28, [R39+0x3000] ;  /* 0x00300000271c4984 */ /* 0x000e680000000c00 */
[----:B------:R-:W2:Y:S04]  /*aa10*/  @P3 LDS.128 R32, [R38+0x3000] ;  /* 0x0030000026203984 */ /* 0x000ea80000000c00 */
[----:B-1----:R-:W-:Y:S01]  /*aa20*/  @P4 STG.E.128 desc[UR46][R40.64+0x80], R28 ;  /* 0x0000801c28004986 */ /* 0x002fe2000c101d2e */
[----:B------:R-:W-:-:S03]  /*aa30*/  ISETP.NE.AND P4, PT, R6, RZ, PT ;  /* 0x000000ff0600720c */ /* 0x000fc60003f85270 */
[----:B--2---:R-:W-:Y:S01]  /*aa40*/  @P3 STG.E.128 desc[UR46][R40.64+0xc0], R32 ;  /* 0x0000c02028003986 */ /* 0x004fe2000c101d2e */
[----:B------:R-:W-:-:S09]  /*aa50*/  ISETP.NE.AND P3, PT, R7, RZ, PT ;  /* 0x000000ff0700720c */ /* 0x000fd20003f65270 */
[----:B------:R-:W1:Y:S04]  /*aa60*/  @P4 LDS.128 R32, [R38+0x6000] ;  /* 0x0060000026204984 */ /* 0x000e680000000c00 */
[----:B------:R-:W2:Y:S04]  /*aa70*/  @P3 LDS.128 R28, [R39+0x6000] ;  /* 0x00600000271c3984 */ /* 0x000ea80000000c00 */
[----:B-1----:R1:W-:Y:S04]  /*aa80*/  @P4 STG.E.128 desc[UR46][R40.64+0x140], R32 ;  /* 0x0001402028004986 */ /* 0x0023e8000c101d2e */
[----:B--2---:R1:W-:Y:S02]  /*aa90*/  @P3 STG.E.128 desc[UR46][R40.64+0x100], R28 ;  /* 0x0001001c28003986 */ /* 0x0043e4000c101d2e */
.L_x_1554:
[----:B------:R-:W-:Y:S05]  /*aaa0*/  BSYNC B1 ;  /* 0x0000000000017941 */ /* 0x000fea0003800000 */
.L_x_1553:
[----:B------:R-:W-:-:S13]  /*aab0*/  ISETP.GE.AND P3, PT, R189, R4, PT ;  /* 0x00000004bd00720c */ /* 0x000fda0003f66270 */
[----:B------:R-:W-:Y:S05]  /*aac0*/  @P3 BRA `(.L_x_1498) ;  /* 0x0000000000483947 */ /* 0x000fea0003800000 */
[----:B------:R-:W-:Y:S02]  /*aad0*/  ISETP.NE.AND P4, PT, R11, RZ, PT ;  /* 0x000000ff0b00720c */ /* 0x000fe40003f85270 */
[----:B------:R-:W-:-:S11]  /*aae0*/  ISETP.NE.AND P3, PT, R9, RZ, PT ;  /* 0x000000ff0900720c */ /* 0x000fd60003f65270 */
[----:B-1----:R-:W1:Y:S04]  /*aaf0*/  @P4 LDS.128 R28, [R39+0x2000] ;  /* 0x00200000271c4984 */ /* 0x002e680000000c00 */
[----:B------:R-:W2:Y:S04]  /*ab00*/  @P3 LDS.128 R32, [R39+0x5000] ;  /* 0x0050000027203984 */ /* 0x000ea80000000c00 */
        /* <DEDUP_REMOVED lines=14> */
.L_x_1498:
[----:B------:R-:W-:Y:S05]  /*abf0*/  BSYNC B0 ;  /* 0x0000000000007941 */ /* 0x000fea0003800000 */
.L_x_1464:
        /* <DEDUP_REMOVED lines=17> */
.L_x_1556:
[----:B------:R-:W-:Y:S05]  /*ad10*/  BSYNC B0 ;  /* 0x0000000000007941 */ /* 0x000fea0003800000 */
.L_x_1555:
[----:B------:R-:W1:Y:S01]  /*ad20*/  SYNCS.PHASECHK.TRANS64.TRYWAIT P4, [R3+URZ+0x2a8b0], R0 ;  /* 0x02a8b000030075a7 */ /* 0x000e62000808017f */
[----:B0-----:R-:W-:Y:S01]  /*ad30*/  IMAD R28, R16, 0x3000, R26 ;  /* 0x00003000101c7824 */ /* 0x001fe200078e021a */
[----:B------:R-:W-:Y:S01]  /*ad40*/  ULDC.64 UR44, c[0x0][0x328] ;  /* 0x0000ca00002c7ab9 */ /* 0x000fe20000000a00 */
[----:B------:R-:W-:Y:S01]  /*ad50*/  ULDC.64 UR60, c[0x0][0x318] ;  /* 0x0000c600003c7ab9 */ /* 0x000fe20000000a00 */
[----:B------:R-:W-:Y:S01]  /*ad60*/  BSSY B0, `(.L_x_1557) ;  /* 0x0000004000007945 */ /* 0x000fe20003800000 */
[----:B------:R-:W-:Y:S01]  /*ad70*/  ISETP.GE.AND P2, PT, R162, R4, PT ;  /* 0x00000004a200720c */ /* 0x000fe20003f46270 */
[----:B------:R-:W-:Y:S02]  /*ad80*/  IMAD.IADD R29, R129, 0x1, R28 ;  /* 0x00000001811d7824 */ /* 0x000fe400078e021c */
[----:B-1----:R-:W-:Y:S10]  /*ad90*/  @!P4 BRA `(.L_x_1558) ;  /* 0x000002040090c947 */ /* 0x002ff40003800000 */
.L_x_1923:
[----:B------:R-:W-:Y:S05]  /*ada0*/  BSYNC B0 ;  /* 0x0000000000007941 */ /* 0x000fea0003800000 */
.L_x_1557:
[----:B------:R-:W-:Y:S01]  /*adb0*/  BSSY B0, `(.L_x_1559) ;  /* 0x000001a000007945 */ /* 0x000fe20003800000 */
[----:B0-----:R-:W-:Y:S02]  /*adc0*/  IMAD R0, R28, 0x2, R118 ;  /* 0x000000021c007824 */ /* 0x001fe400078e0276 */
[----:B------:R-:W-:-:S04]  /*add0*/  IMAD.WIDE R36, R24, 0x60, R120 ;  /* 0x0000006018247825 */ /* 0x000fc800078e0278 */
[----:B------:R-:W-:Y:S01]  /*ade0*/  IMAD R40, R29, 0x2, R118 ;  /* 0x000000021d287824 */ /* 0x000fe200078e0276 */
[----:B------:R-:W-:Y:S06]  /*adf0*/  @P2 BRA `(.L_x_1560) ;  /* 0x0000000000542947 */ /* 0x000fec0003800000 */
[----:B------:R-:W-:Y:S01]  /*ae00*/  IMAD R31, R37, UR44, RZ ;  /* 0x0000002c251f7c24 */ /* 0x000fe2000f8e02ff */
[----:B------:R-:W-:Y:S01]  /*ae10*/  ULDC UR4, c[0x0][0x320] ;  /* 0x0000c80000047ab9 */ /* 0x000fe20000000800 */
[----:B------:R-:W-:Y:S01]  /*ae20*/  IMAD.MOV.U32 R28, RZ, RZ, R88 ;  /* 0x000000ffff1c7224 */ /* 0x000fe200078e0058 */
[----:B------:R-:W-:Y:S01]  /*ae30*/  ISETP.GE.AND P4, PT, R18, UR4, PT ;  /* 0x0000000412007c0c */ /* 0x000fe2000bf86270 */
[----:B------:R-:W-:Y:S02]  /*ae40*/  IMAD.MOV.U32 R29, RZ, RZ, R5 ;  /* 0x000000ffff1d7224 */ /* 0x000fe400078e0005 */
[C---:B------:R-:W-:Y:S02]  /*ae50*/  IMAD R31, R36.reuse, UR45, R31 ;  /* 0x0000002d241f7c24 */ /* 0x040fe4000f8e021f */
[----:B------:R-:W-:-:S04]  /*ae60*/  IMAD.WIDE.U32 R28, R36, UR44, R28 ;  /* 0x0000002c241c7c25 */ /* 0x000fc8000f8e001c */
[----:B------:R-:W-:Y:S01]  /*ae70*/  IMAD.IADD R29, R29, 0x1, R31 ;  /* 0x000000011d1d7824 */ /* 0x000fe200078e021f */
[----:B------:R-:W-:-:S04]  /*ae80*/  LEA R38, P2, R28, UR60, 0x1 ;  /* 0x0000003c1c267c11 */ /* 0x000fc8000f8408ff */
[----:B------:R-:W-:Y:S02]  /*ae90*/  LEA.HI.X R39, R28, UR61, R29, 0x1, P2 ;  /* 0x0000003d1c277c11 */ /* 0x000fe400090f0c1d */
[----:B------:R-:W-:Y:S01]  /*aea0*/  ISETP.GE.AND P2, PT, R165, UR4, PT ;  /* 0x00000004a5007c0c */ /* 0x000fe2000bf46270 */
[----:B------:R-:W0:-:S12]  /*aeb0*/  @!P4 LDS.128 R28, [R0] ;  /* 0x00000000001cc984 */ /* 0x000e180000000c00 */
[----:B------:R-:W1:Y:S04]  /*aec0*/  @!P2 LDS.128 R32, [R40] ;  /* 0x000000002820a984 */ /* 0x000e680000000c00 */
[----:B0-----:R-:W-:Y:S01]  /*aed0*/  @!P4 STG.E.128 desc[UR46][R38.64], R28 ;  /* 0x0000001c2600c986 */ /* 0x001fe2000c101d2e */
[----:B------:R-:W-:-:S03]  /*aee0*/  ISETP.GE.AND P4, PT, R166, UR4, PT ;  /* 0x00000004a6007c0c */ /* 0x000fc6000bf86270 */
[----:B-1----:R-:W-:Y:S01]  /*aef0*/  @!P2 STG.E.128 desc[UR46][R38.64+0x40], R32 ;  /* 0x000040202600a986 */ /* 0x002fe2000c101d2e */
[----:B------:R-:W-:-:S09]  /*af00*/  ISETP.GE.AND P2, PT, R104, UR4, PT ;  /* 0x0000000468007c0c */ /* 0x000fd2000bf46270 */
[----:B------:R-:W0:Y:S04]  /*af10*/  @!P4 LDS.128 R28, [R0+0x3000] ;  /* 0x00300000001cc984 */ /* 0x000e280000000c00 */
[----:B------:R-:W1:Y:S04]  /*af20*/  @!P2 LDS.128 R32, [R40+0x3000] ;  /* 0x003000002820a984 */ /* 0x000e680000000c00 */
[----:B0-----:R0:W-:Y:S04]  /*af30*/  @!P4 STG.E.128 desc[UR46][R38.64+0x80], R28 ;  /* 0x0000801c2600c986 */ /* 0x0011e8000c101d2e */
[----:B-1----:R0:W-:Y:S02]  /*af40*/  @!P2 STG.E.128 desc[UR46][R38.64+0xc0], R32 ;  /* 0x0000c0202600a986 */ /* 0x0021e4000c101d2e */
.L_x_1560:
[----:B------:R-:W-:Y:S05]  /*af50*/  BSYNC B0 ;  /* 0x0000000000007941 */ /* 0x000fea0003800000 */
.L_x_1559:
[----:B------:R-:W-:Y:S01]  /*af60*/  ISETP.GE.AND P2, PT, R189, R4, PT ;  /* 0x00000004bd00720c */ /* 0x000fe20003f46270 */
[----:B------:R-:W-:-:S12]  /*af70*/  BSSY B0, `(.L_x_1561) ;  /* 0x0000018000007945 */ /* 0x000fd80003800000 */
[----:B------:R-:W-:Y:S05]  /*af80*/  @P2 BRA `(.L_x_1562) ;  /* 0x0000000000582947 */ /* 0x000fea0003800000 */
[----:B0-----:R-:W-:Y:S01]  /*af90*/  IADD3 R31, P2, R36, 0x40, RZ ;  /* 0x00000040241f7810 */ /* 0x001fe20007f5e0ff */
[----:B------:R-:W-:Y:S01]  /*afa0*/  IMAD.MOV.U32 R4, RZ, RZ, R88 ;  /* 0x000000ffff047224 */ /* 0x000fe200078e0058 */
[----:B------:R-:W-:Y:S02]  /*afb0*/  ULDC UR4, c[0x0][0x320] ;  /* 0x0000c80000047ab9 */ /* 0x000fe40000000800 */
[----:B------:R-:W-:Y:S01]  /*afc0*/  ISETP.GE.AND P4, PT, R18, UR4, PT ;  /* 0x0000000412007c0c */ /* 0x000fe2000bf86270 */
[----:B------:R-:W-:Y:S02]  /*afd0*/  IMAD.X R36, RZ, RZ, R37, P2 ;  /* 0x000000ffff247224 */ /* 0x000fe400010e0625 */
[----:B------:R-:W-:-:S04]  /*afe0*/  IMAD.WIDE.U32 R28, R31, UR44, R4 ;  /* 0x0000002c1f1c7c25 */ /* 0x000fc8000f8e0004 */
[----:B------:R-:W-:-:S04]  /*aff0*/  IMAD R36, R36, UR44, RZ ;  /* 0x0000002c24247c24 */ /* 0x000fc8000f8e02ff */
[----:B------:R-:W-:Y:S01]  /*b000*/  IMAD R31, R31, UR45, R36 ;  /* 0x0000002d1f1f7c24 */ /* 0x000fe2000f8e0224 */
[----:B------:R-:W-:-:S03]  /*b010*/  LEA R36, P2, R28, UR60, 0x1 ;  /* 0x0000003c1c247c11 */ /* 0x000fc6000f8408ff */
[----:B------:R-:W-:-:S05]  /*b020*/  IMAD.IADD R29, R29, 0x1, R31 ;  /* 0x000000011d1d7824 */ /* 0x000fca00078e021f */
[----:B------:R-:W-:Y:S02]  /*b030*/  LEA.HI.X R37, R28, UR61, R29, 0x1, P2 ;  /* 0x0000003d1c257c11 */ /* 0x000fe400090f0c1d */
[----:B------:R-:W-:Y:S01]  /*b040*/  ISETP.GE.AND P2, PT, R166, UR4, PT ;  /* 0x00000004a6007c0c */ /* 0x000fe2000bf46270 */
[----:B------:R-:W0:-:S12]  /*b050*/  @!P4 LDS.128 R28, [R0+0x2000] ;  /* 0x00200000001cc984 */ /* 0x000e180000000c00 */
[----:B------:R-:W1:Y:S04]  /*b060*/  @!P2 LDS.128 R32, [R0+0x5000] ;  /* 0x005000000020a984 */ /* 0x000e680000000c00 */
        /* <DEDUP_REMOVED lines=8> */
.L_x_1562:
[----:B------:R-:W-:Y:S05]  /*b0f0*/  BSYNC B0 ;  /* 0x0000000000007941 */ /* 0x000fea0003800000 */
.L_x_1561:
[----:B------:R-:W-:Y:S01]  /*b100*/  @!PT LDS RZ, [RZ] ;  /* 0x00000000fffff984 */ /* 0x000fe20000000800 */
[----:B------:R-:W-:Y:S01]  /*b110*/  @!PT LDS RZ, [RZ] ;  /* 0x00000000fffff984 */ /* 0x000fe20000000800 */
[----:B------:R-:W-:Y:S01]  /*b120*/  @!PT LDS RZ, [RZ] ;  /* 0x00000000fffff984 */ /* 0x000fe20000000800 */
[----:B------:R-:W-:Y:S01]  /*b130*/  @!PT LDS RZ, [RZ] ;  /* 0x00000000fffff984 */ /* 0x000fe20000000800 */
[----:B------:R1:W-:Y:S06]  /*b140*/  MEMBAR.ALL.CTA ;  /* 0x0000000000007992 */ /* 0x0003ec0000008000 */
[----:B-1----:R-:W1:Y:S01]  /*b150*/  FENCE.VIEW.ASYNC.S ;  /* 0x00000000000073c6 */ /* 0x002e620000000000 */
[----:B------:R-:W-:Y:S01]  /*b160*/  @!P3 VIADD R3, R3, 0x2a8c0 ;  /* 0x0002a8c00303b836 */ /* 0x000fe20000000000 */
[----:B-1----:R1:W-:Y:S01]  /*b170*/  BAR.SYNC.DEFER_BLOCKING R222, 0x80 ;  /* 0x000200de0000751d */ /* 0x0023e20000010000 */
[----:B------:R-:W-:Y:S01]  /*b180*/  LOP3.LUT P4, RZ, R17, 0x2, RZ, 0xc0, !PT ;  /* 0x0000000211ff7812 */ /* 0x000fe2000788c0ff */
[----:B------:R-:W-:-:S02]  /*b190*/  VIADD R16, R16, 0x1 ;  /* 0x0000000110107836 */ /* 0x000fc40000000000 */
[----:B------:R-:W-:Y:S02]  /*b1a0*/  @!P3 PRMT R3, RZ, 0x654, R3 ;  /* 0x00000654ff03b816 */ /* 0x000fe40000000003 */
[----:B------:R-:W-:Y:S02]  /*b1b0*/  PLOP3.LUT P2, PT, PT, PT, PT, 0x8, 0x0 ;  /* 0x000000000000781c */ /* 0x000fe40003f4e170 */
[----:B------:R1:W-:Y:S01]  /*b1c0*/  @!P3 SYNCS.ARRIVE.TRANS64.RED.A1T0 RZ, [R3+URZ], RZ ;  /* 0x000000ff03ffb9a7 */ /* 0x0003e2000810043f */
[----:B------:R-:W-:-:S04]  /*b1d0*/  ISETP.NE.AND P3, PT, R16, 0x2, PT ;  /* 0x000000021000780c */ /* 0x000fc80003f65270 */
[----:B------:R-:W-:Y:S02]  /*b1e0*/  SEL R0, RZ, 0x1, P3 ;  /* 0x00000001ff007807 */ /* 0x000fe40001800000 */
[----:B------:R-:W-:Y:S02]  /*b1f0*/  SEL R16, R16, RZ, P3 ;  /* 0x000000ff10107207 */ /* 0x000fe40001800000 */
[----:B------:R-:W-:Y:S01]  /*b200*/  LOP3.LUT R167, R167, R0, RZ, 0x3c, !PT ;  /* 0x00000000a7a77212 */ /* 0x000fe200078e3cff */
[----:B------:R-:W-:Y:S06]  /*b210*/  @P4 BRA `(.L_x_1563) ;  /* 0xffffff7c00744947 */ /* 0x000fec000383ffff */
.L_x_1459:
[----:B------:R-:W3:Y:S01]  /*b220*/  LDC R0, c[0x0][0x448] ;  /* 0x00011200ff007b82 */ /* 0x000ee20000000800 */
[----:B------:R-:W-:Y:S01]  /*b230*/  IADD3 R7, R164, 0x1, -R163 ;  /* 0x00000001a4077810 */ /* 0x000fe20007ffe8a3 */
[----:B------:R-:W-:Y:S06]  /*b240*/  BSSY B0, `(.L_x_1564) ;  /* 0x000000d000007945 */ /* 0x000fec0003800000 */
[----:B------:R-:W4:Y:S01]  /*b250*/  LDC.64 R4, c[0x0][0x9e0] ;  /* 0x00027800ff047b82 */ /* 0x000f220000000a00 */
[----:B---3--:R-:W-:Y:S01]  /*b260*/  ISETP.NE.AND P1, PT, R0, 0x1, PT ;  /* 0x000000010000780c */ /* 0x008fe20003f25270 */
[----:B------:R-:W-:Y:S01]  /*b270*/  VIADD R0, R178, 0x7f ;  /* 0x0000007fb2007836 */ /* 0x000fe20000000000 */
[----:B----4-:R-:W-:-:S11]  /*b280*/  ISETP.GE.AND P3, PT, R5, 0x1, PT ;  /* 0x000000010500780c */ /* 0x010fd60003f66270 */
[----:B-1----:R-:W1:Y:S08]  /*b290*/  @P1 LDC R3, c[0x0][0x44c] ;  /* 0x00011300ff031b82 */ /* 0x002e700000000800 */
[----:B------:R-:W3:Y:S01]  /*b2a0*/  @P1 LDC R6, c[0x0][0x450] ;  /* 0x00011400ff061b82 */ /* 0x000ee20000000800 */
[----:B-1----:R-:W-:-:S05]  /*b2b0*/  @P1 IMAD.HI.U32 R3, R0, R3, RZ ;  /* 0x0000000300031227 */ /* 0x002fca00078e00ff */
[----:B---3--:R-:W-:-:S05]  /*b2c0*/  @P1 SHF.R.U32.HI R0, RZ, R6, R3 ;  /* 0x00000006ff001219 */ /* 0x008fca0000011603 */
[----:B------:R-:W-:Y:S01]  /*b2d0*/  IMAD.IADD R3, R7, 0x1, R0 ;  /* 0x0000000107037824 */ /* 0x000fe200078e0200 */
[----:B------:R-:W-:Y:S06]  /*b2e0*/  @P2 BRA `(.L_x_1565) ;  /* 0x0000000000082947 */ /* 0x000fec0003800000 */
[----:B------:R-:W1:Y:S02]  /*b2f0*/  FENCE.VIEW.ASYNC.G ;  /* 0x00000000000073c6 */ /* 0x000e640000000100 */
[----:B-1----:R-:W-:Y:S06]  /*b300*/  BAR.ARV 0xc, 0x180 ;  /* 0x0306000000007b1d */ /* 0x002fec0000002000 */
.L_x_1565:
[----:B------:R-:W-:Y:S05]  /*b310*/  BSYNC B0 ;  /* 0x0000000000007941 */ /* 0x000fea0003800000 */
.L_x_1564:
[----:B------:R-:W-:Y:S01]  /*b320*/  IMAD.IADD R4, R3, 0x1, R4 ;  /* 0x0000000103047824 */ /* 0x000fe200078e0204 */
[----:B------:R-:W-:Y:S06]  /*b330*/  @!P3 BRA `(.L_x_1566) ;  /* 0x000000000048b947 */ /* 0x000fec0003800000 */
[C---:B------:R-:W-:Y:S01]  /*b340*/  ISETP.GT.AND P0, PT, R3.reuse, RZ, PT ;  /* 0x000000ff0300720c */ /* 0x040fe20003f04270 */
[----:B------:R-:W-:Y:S01]  /*b350*/  BSSY B0, `(.L_x_1567) ;  /* 0x000000e000007945 */ /* 0x000fe20003800000 */
[----:B------:R-:W-:-:S11]  /*b360*/  VIADD R0, R3, 0xffffffff ;  /* 0xffffffff03007836 */ /* 0x000fd60000000000 */
[----:B------:R-:W-:Y:S05]  /*b370*/  @P0 BRA `(.L_x_1568) ;  /* 0x00000000001c0947 */ /* 0x000fea0003800000 */
[----:B------:R-:W-:Y:S01]  /*b380*/  ISETP.NE.AND P0, PT, R5, 0x1, PT ;  /* 0x000000010500780c */ /* 0x000fe20003f05270 */
[----:B------:R-:W-:-:S12]  /*b390*/  IMAD.MOV R3, RZ, RZ, -R3 ;  /* 0x000000ffff037224 */ /* 0x000fd800078e0a03 */
[----:B------:R-:W1:Y:S02]  /*b3a0*/  @P0 LDC.64 R6, c[0x0][0x9e8] ;  /* 0x00027a00ff060b82 */ /* 0x000e640000000a00 */
[----:B-1----:R-:W-:-:S05]  /*b3b0*/  @P0 IMAD.HI.U32 R0, R3, R6, RZ ;  /* 0x0000000603000227 */ /* 0x002fca00078e00ff */
[----:B------:R-:W-:-:S04]  /*b3c0*/  @P0 SHF.R.U32.HI R3, RZ, R7, R0 ;  /* 0x00000007ff030219 */ /* 0x000fc80000011600 */
[----:B------:R-:W-:Y:S01]  /*b3d0*/  LOP3.LUT R0, RZ, R3, RZ, 0x33, !PT ;  /* 0x00000003ff007212 */ /* 0x000fe200078e33ff */
[----:B------:R-:W-:Y:S06]  /*b3e0*/  BRA `(.L_x_1569) ;  /* 0x0000000000107947 */ /* 0x000fec0003800000 */
.L_x_1568:
[----:B------:R-:W-:-:S13]  /*b3f0*/  ISETP.NE.AND P0, PT, R5, 0x1, PT ;  /* 0x000000010500780c */ /* 0x000fda0003f05270 */
[----:B------:R-:W1:Y:S02]  /*b400*/  @P0 LDC.64 R6, c[0x0][0x9e8] ;  /* 0x00027a00ff060b82 */ /* 0x000e640000000a00 */
[----:B-1----:R-:W-:-:S05]  /*b410*/  @P0 IMAD.HI.U32 R6, R0, R6, RZ ;  /* 0x0000000600060227 */ /* 0x002fca00078e00ff */
[----:B------:R-:W-:-:S07]  /*b420*/  @P0 SHF.R.U32.HI R0, RZ, R7, R6 ;  /* 0x00000007ff000219 */ /* 0x000fce0000011606 */
.L_x_1569:
[----:B------:R-:W-:Y:S05]  /*b430*/  BSYNC B0 ;  /* 0x0000000000007941 */ /* 0x000fea0003800000 */
.L_x_1567:
[----:B------:R-:W-:-:S05]  /*b440*/  IMAD R3, R0, R5, R5 ;  /* 0x0000000500037224 */ /* 0x000fca00078e0205 */
[----:B------:R-:W-:-:S07]  /*b450*/  VIMNMX R4, R4, R3, PT ;  /* 0x0000000304047248 */ /* 0x000fce0003fe0100 */
.L_x_1566:
[----:B------:R-:W1:Y:S01]  /*b460*/  @P1 LDC R3, c[0x0][0x44c] ;  /* 0x00011300ff031b82 */ /* 0x000e620000000800 */
[----:B------:R-:W-:Y:S01]  /*b470*/  VIADD R4, R4, 0x5f ;  /* 0x0000005f04047836 */ /* 0x000fe20000000000 */
[----:B------:R-:W-:Y:S01]  /*b480*/  ULDC UR4, c[0x0][0x9dc] ;  /* 0x0002770000047ab9 */ /* 0x000fe20000000800 */
[----:B------:R-:W-:Y:S02]  /*b490*/  IMAD.MOV.U32 R7, RZ, RZ, R178 ;  /* 0x000000ffff077224 */ /* 0x000fe400078e00b2 */
[----:B------:R-:W-:-:S03]  /*b4a0*/  IMAD.HI R4, R4, 0x2aaaaaab, RZ ;  /* 0x2aaaaaab04047827 */ /* 0x000fc600078e02ff */
[----:B------:R-:W3:Y:S01]  /*b4b0*/  @P1 LDC R9, c[0x0][0x450] ;  /* 0x00011400ff091b82 */ /* 0x000ee20000000800 */
[----:B-1----:R-:W-:Y:S01]  /*b4c0*/  @P1 IMAD.HI.U32 R0, R178, R3, RZ ;  /* 0x00000003b2001227 */ /* 0x002fe200078e00ff */
[----:B------:R-:W-:-:S04]  /*b4d0*/  SHF.R.U32.HI R3, RZ, 0x1f, R4 ;  /* 0x0000001fff037819 */ /* 0x000fc80000011604 */
[----:B------:R-:W-:Y:S02]  /*b4e0*/  LEA.HI.SX32 R4, R4, R3, 0x1c ;  /* 0x0000000304047211 */ /* 0x000fe400078fe2ff */
[----:B---3--:R-:W-:Y:S02]  /*b4f0*/  @P1 SHF.R.U32.HI R7, RZ, R9, R0 ;  /* 0x00000009ff071219 */ /* 0x008fe40000011600 */
        /* <DEDUP_REMOVED lines=9> */
[----:B------:R-:W1:Y:S02]  /*b590*/  @P0 LDC.64 R8, c[0x0][0x9e8] ;  /* 0x00027a00ff080b82 */ /* 0x000e640000000a00 */
[----:B-1----:R-:W-:-:S05]  /*b5a0*/  @P0 IMAD.HI.U32 R0, R7, R8, RZ ;  /* 0x0000000807000227 */ /* 0x002fca00078e00ff */
[----:B------:R-:W-:-:S04]  /*b5b0*/  @P0 SHF.R.U32.HI R7, RZ, R9, R0 ;  /* 0x00000009ff070219 */ /* 0x000fc80000011600 */
[----:B------:R-:W-:Y:S01]  /*b5c0*/  LOP3.LUT R0, RZ, R7, RZ, 0x33, !PT ;  /* 0x00000007ff007212 */ /* 0x000fe200078e33ff */
[----:B------:R-:W-:Y:S06]  /*b5d0*/  BRA `(.L_x_1573) ;  /* 0x0000000000107947 */ /* 0x000fec0003800000 */
.L_x_1572:
[----:B------:R-:W-:-:S13]  /*b5e0*/  ISETP.NE.AND P0, PT, R5, 0x1, PT ;  /* 0x000000010500780c */ /* 0x000fda0003f05270 */
[----:B------:R-:W1:Y:S02]  /*b5f0*/  @P0 LDC.64 R6, c[0x0][0x9e8] ;  /* 0x00027a00ff060b82 */ /* 0x000e640000000a00 */
[----:B-1----:R-:W-:-:S05]  /*b600*/  @P0 IMAD.HI.U32 R4, R0, R6, RZ ;  /* 0x0000000600040227 */ /* 0x002fca00078e00ff */
[----:B------:R-:W-:-:S07]  /*b610*/  @P0 SHF.R.U32.HI R0, RZ, R7, R4 ;  /* 0x00000007ff000219 */ /* 0x000fce0000011604 */
.L_x_1573:
[----:B------:R-:W-:Y:S05]  /*b620*/  BSYNC B0 ;  /* 0x0000000000007941 */ /* 0x000fea0003800000 */
.L_x_1571:
[----:B------:R-:W-:-:S05]  /*b630*/  IMAD R0, R0, R5, RZ ;  /* 0x0000000500007224 */ /* 0x000fca00078e02ff */
[----:B------:R-:W-:-:S07]  /*b640*/  VIMNMX R3, R3, R0, !PT ;  /* 0x0000000003037248 */ /* 0x000fce0007fe0100 */
.L_x_1570:
[----:B------:R-:W-:Y:S01]  /*b650*/  IMAD.HI R3, R3, 0x2aaaaaab, RZ ;  /* 0x2aaaaaab03037827 */ /* 0x000fe200078e02ff */
[----:B------:R-:W-:Y:S04]  /*b660*/  BSSY B0, `(.L_x_1574) ;  /* 0x0000026000007945 */ /* 0x000fe80003800000 */
        /* <DEDUP_REMOVED lines=11> */
[----:B------:R-:W1:Y:S01]  /*b720*/  I2F.RP R3, R6 ;  /* 0x0000000600037306 */ /* 0x000e620000209400 */
[----:B------:R-:W-:Y:S02]  /*b730*/  IABS R10, R11 ;  /* 0x0000000b000a7213 */ /* 0x000fe40000000000 */
[----:B------:R-:W-:-:S05]  /*b740*/  IMAD.IADD R0, R0, 0x1, -R9 ;  /* 0x0000000100007824 */ /* 0x000fca00078e0a09 */
[----:B------:R-:W-:Y:S02]  /*b750*/  IABS R8, R0 ;  /* 0x0000000000087213 */ /* 0x000fe40000000000 */
[----:B------:R-:W-:-:S04]  /*b760*/  LOP3.LUT R0, R0, R11, RZ, 0x3c, !PT ;  /* 0x0000000b00007212 */ /* 0x000fc800078e3cff */
[----:B------:R-:W-:Y:S01]  /*b770*/  ISETP.GE.AND P2, PT, R0, RZ, PT ;  /* 0x000000ff0000720c */ /* 0x000fe20003f46270 */
[----:B-1----:R-:W1:Y:S02]  /*b780*/  MUFU.RCP R3, R3 ;  /* 0x0000000300037308 */ /* 0x002e640000001000 */
[----:B-1----:R-:W-:Y:S02]  /*b790*/  VIADD R4, R3, 0xffffffe ;  /* 0x0ffffffe03047836 */ /* 0x002fe40000000000 */
[----:B------:R-:W-:-:S04]  /*b7a0*/  IMAD.MOV R3, RZ, RZ, -R10 ;  /* 0x000000ffff037224 */ /* 0x000fc800078e0a0a */
[----:B------:R1:W3:Y:S02]  /*b7b0*/  F2I.FTZ.U32.TRUNC.NTZ R5, R4 ;  /* 0x0000000400057305 */ /* 0x0002e4000021f000 */
[----:B-1----:R-:W-:Y:S02]  /*b7c0*/  IMAD.MOV.U32 R4, RZ, RZ, RZ ;  /* 0x000000ffff047224 */ /* 0x002fe400078e00ff */
[----:B---3--:R-:W-:-:S04]  /*b7d0*/  IMAD.MOV R7, RZ, RZ, -R5 ;  /* 0x000000ffff077224 */ /* 0x008fc800078e0a05 */
        /* <DEDUP_REMOVED lines=14> */
.L_x_1575:
[----:B------:R-:W-:Y:S05]  /*b8c0*/  BSYNC B0 ;  /* 0x0000000000007941 */ /* 0x000fea0003800000 */
.L_x_1574:
[-C--:B------:R-:W-:Y:S01]  /*b8d0*/  IMAD R180, R190, R3.reuse, R9 ;  /* 0x00000003beb47224 */ /* 0x080fe200078e0209 */
        /* <DEDUP_REMOVED lines=28> */
[----:B0-----:R-:W-:Y:S02]  /*baa0*/  CS2R R38, SRZ ;  /* 0x0000000000267805 */ /* 0x001fe4000001ff00 */
[----:B--2---:R-:W-:-:S02]  /*bab0*/  CS2R R36, SRZ ;  /* 0x0000000000247805 */ /* 0x004fc4000001ff00 */
[----:B------:R-:W-:Y:S02]  /*bac0*/  CS2R R100, SRZ ;  /* 0x0000000000647805 */ /* 0x000fe4000001ff00 */
[----:B------:R-:W-:Y:S02]  /*bad0*/  CS2R R92, SRZ ;  /* 0x00000000005c7805 */ /* 0x000fe4000001ff00 */
[----:B------:R-:W-:Y:S02]  /*bae0*/  CS2R R98, SRZ ;  /* 0x0000000000627805 */ /* 0x000fe4000001ff00 */
[----:B------:R-:W-:Y:S02]  /*baf0*/  CS2R R90, SRZ ;  /* 0x00000000005a7805 */ /* 0x000fe4000001ff00 */
[----:B------:R-:W-:Y:S02]  /*bb00*/  CS2R R96, SRZ ;  /* 0x0000000000607805 */ /* 0x000fe4000001ff00 */
[----:B------:R-:W-:Y:S01]  /*bb10*/  CS2R R88, SRZ ;  /* 0x0000000000587805 */ /* 0x000fe2000001ff00 */
[----:B------:R-:W-:Y:S06]  /*bb20*/  @!P1 BRA `(.L_x_1576) ;  /* 0x0000013800609947 */ /* 0x000fec0003800000 */
[----:B------:R-:W2:Y:S04]  /*bb30*/  LDL R0, [R1+0x74] ;  /* 0x0000740001007983 */ /* 0x000ea80000100800 */
[----:B------:R-:W3:Y:S04]  /*bb40*/  LDL R4, [R1+0x70] ;  /* 0x0000700001047983 */ /* 0x000ee80000100800 */
[----:B--2---:R-:W0:Y:S01]  /*bb50*/  SHFL.IDX PT, R0, R0, RZ, 0x1f ;  /* 0x00001fff00007589 */ /* 0x004e2200000e0000 */
[----:B---3--:R-:W-:-:S13]  /*bb60*/  R2UR UR4, R4 ;  /* 0x00000000040472ca */ /* 0x008fda00000e0000 */
[----:B------:R-:W-:Y:S01]  /*bb70*/  ULOP3.LUT UP0, URZ, UR4, 0x1bf, URZ, 0xc0, !UPT ;  /* 0x000001bf043f7892 */ /* 0x000fe2000f80c03f */
[----:B0-----:R-:W-:-:S04]  /*bb80*/  LEA.HI R3, R0, R0, RZ, 0x1 ;  /* 0x0000000000037211 */ /* 0x001fc800078f08ff */
[----:B------:R-:W-:Y:S02]  /*bb90*/  LOP3.LUT R3, R3, 0x1e, RZ, 0xc0, !PT ;  /* 0x0000001e03037812 */ /* 0x000fe400078ec0ff */
[----:B------:R-:W-:-:S03]  /*bba0*/  PLOP3.LUT P0, PT, PT, PT, UP0, 0x80, 0x0 ;  /* 0x000000000000781c */ /* 0x000fc60003f0f008 */
[----:B------:R-:W-:-:S05]  /*bbb0*/  IMAD.IADD R3, R0, 0x1, -R3 ;  /* 0x0000000100037824 */ /* 0x000fca00078e0a03 */
[----:B------:R-:W-:-:S04]  /*bbc0*/  LEA R3, R3, UR4, 0xd ;  /* 0x0000000403037c11 */ /* 0x000fc8000f8e68ff */
[----:B------:R-:W-:-:S04]  /*bbd0*/  SHF.R.U32.HI R3, RZ, 0x4, R3 ;  /* 0x00000004ff037819 */ /* 0x000fc80000011603 */
[----:B------:R-:W-:Y:S01]  /*bbe0*/  LOP3.LUT R68, R3, 0x3fff, RZ, 0xc0, !PT ;  /* 0x00003fff03447812 */ /* 0x000fe200078ec0ff */
[----:B------:R-:W-:Y:S06]  /*bbf0*/  @!P0 BRA `(.L_x_1577) ;  /* 0x0000000000408947 */ /* 0x000fec0003800000 */
        /* <DEDUP_REMOVED lines=15> */
[----:B-1---5:R-:W-:Y:S05]  /*bcf0*/  CALL.ABS.NOINC R14 ;  /* 0x000000000e007343 */ /* 0x022fea0003c00000 */
.L_x_1577:
[----:B------:R-:W-:Y:S02]  /*bd00*/  ULDC UR4, c[0x0][0x3f4] ;  /* 0x0000fd0000047ab9 */ /* 0x000fe40000000800 */
[----:B------:R-:W-:-:S13]  /*bd10*/  ISETP.LT.AND P0, PT, RZ, UR4, PT ;  /* 0x00000004ff007c0c */ /* 0x000fda000bf01270 */
[----:B------:R-:W-:Y:S05]  /*bd20*/  @P0 BRA `(.L_x_1578) ;  /* 0x00000000003c0947 */ /* 0x000fea0003800000 */
[----:B------:R-:W-:-:S04]  /*bd30*/  LEA.HI R0, R188, R188, RZ, 0x1 ;  /* 0x000000bcbc007211 */ /* 0x000fc800078f08ff */
[----:B------:R-:W-:-:S05]  /*bd40*/  LOP3.LUT R3, R0, 0xfffffffe, RZ, 0xc0, !PT ;  /* 0xfffffffe00037812 */ /* 0x000fca00078ec0ff */
[----:B------:R-:W-:-:S05]  /*bd50*/  IMAD.IADD R3, R188, 0x1, -R3 ;  /* 0x00000001bc037824 */ /* 0x000fca00078e0a03 */
[----:B------:R-:W-:-:S04]  /*bd60*/  SHF.L.U32 R3, R3, 0x1f, RZ ;  /* 0x0000001f03037819 */ /* 0x000fc800000006ff */
[----:B------:R0:W1:Y:S03]  /*bd70*/  SYNCS.PHASECHK.TRANS64.TRYWAIT P0, [R2+URZ+0x2a800], R3 ;  /* 0x02a80003020075a7 */ /* 0x000066000800017f */
[----:B-1----:R-:W-:Y:S05]  /*bd80*/  @!P0 NANOSLEEP.SYNCS 0x989680 ;  /* 0x009896800000895d */ /* 0x002fea0003900000 */
[----:B------:R-:W1:Y:S01]  /*bd90*/  @!P0 SYNCS.PHASECHK.TRANS64 P0, [R2+URZ+0x2a800], R3 ;  /* 0x02a80003020085a7 */ /* 0x000e62000800007f */
[----:B------:R-:W-:Y:S04]  /*bda0*/  BSSY B0, `(.L_x_1579) ;  /* 0x0000006000007945 */ /* 0x000fe80003800000 */
[----:B-1----:R-:W-:Y:S05]  /*bdb0*/  @P0 BRA `(.L_x_1580) ;  /* 0x0000000000100947 */ /* 0x002fea0003800000 */
.L_x_1581:
[----:B-1----:R1:W2:Y:S02]  /*bdc0*/  SYNCS.PHASECHK.TRANS64.TRYWAIT P0, [R2+URZ+0x2a800], R3 ;  /* 0x02a80003020075a7 */ /* 0x0022a4000800017f */
[----:B--2---:R-:W-:Y:S05]  /*bdd0*/  @!P0 NANOSLEEP.SYNCS 0x989680 ;  /* 0x009896800000895d */ /* 0x004fea0003900000 */
[----:B------:R-:W2:Y:S02]  /*bde0*/  @!P0 SYNCS.PHASECHK.TRANS64 P0, [R2+URZ+0x2a800], R3 ;  /* 0x02a80003020085a7 */ /* 0x000ea4000800007f */
[----:B--2---:R-:W-:Y:S05]  /*bdf0*/  @!P0 BRA `(.L_x_1581) ;  /* 0xfffffffc00f08947 */ /* 0x004fea000383ffff */
.L_x_1580:
[----:B------:R-:W-:Y:S05]  /*be00*/  BSYNC B0 ;  /* 0x0000000000007941 */ /* 0x000fea0003800000 */
.L_x_1579:
[----:B------:R-:W-:Y:S05]  /*be10*/  BRA `(.L_x_1582) ;  /* 0x0000007400147947 */ /* 0x000fea0003800000 */
.L_x_1578:
[----:B------:R-:W2:Y:S01]  /*be20*/  LDL R0, [R1+0x70] ;  /* 0x0000700001007983 */ /* 0x000ea20000100800 */
[----:B------:R-:W-:Y:S01]  /*be30*/  ULDC.64 UR6, c[0x0][0x408] ;  /* 0x0001020000067ab9 */ /* 0x000fe20000000a00 */
[----:B--2---:R-:W-:Y:S02]  /*be40*/  R2UR UR4, R0 ;  /* 0x00000000000472ca */ /* 0x004fe400000e0000 */
[----:B-----5:R-:W-:-:S05]  /*be50*/  SHF.R.S32.HI R0, RZ, 0x1f, R144 ;  /* 0x0000001fff007819 */ /* 0x020fca0000011490 */
[----:B------:R-:W-:-:S04]  /*be60*/  IMAD R5, R0, UR6, RZ ;  /* 0x0000000600057c24 */ /* 0x000fc8000f8e02ff */
[----:B------:R-:W-:Y:S02]  /*be70*/  IMAD R5, R144, UR7, R5 ;  /* 0x0000000790057c24 */ /* 0x000fe4000f8e0205 */
[----:B------:R-:W-:-:S03]  /*be80*/  ULOP3.LUT UP0, URZ, UR4, 0x3ff, URZ, 0xc0, !UPT ;  /* 0x000003ff043f7892 */ /* 0x000fc6000f80c03f */
[----:B------:R-:W-:Y:S02]  /*be90*/  ULDC.64 UR4, c[0x0][0x3f8] ;  /* 0x0000fe0000047ab9 */ /* 0x000fe40000000a00 */
[----:B------:R-:W-:Y:S01]  /*bea0*/  IMAD R3, R0, UR4, RZ ;  /* 0x0000000400037c24 */ /* 0x000fe2000f8e02ff */
[----:B------:R-:W-:Y:S01]  /*beb0*/  PLOP3.LUT P0, PT, PT, PT, UP0, 0x80, 0x0 ;  /* 0x000000000000781c */ /* 0x000fe20003f0f008 */
[----:B------:R-:W-:-:S04]  /*bec0*/  IMAD.WIDE.U32 R24, R144, UR4, RZ ;  /* 0x0000000490187c25 */ /* 0x000fc8000f8e00ff */
[C---:B------:R-:W-:Y:S02]  /*bed0*/  IMAD R3, R144.reuse, UR5, R3 ;  /* 0x0000000590037c24 */ /* 0x040fe4000f8e0203 */
[----:B------:R-:W-:-:S04]  /*bee0*/  IMAD.WIDE.U32 R144, R144, UR6, RZ ;  /* 0x0000000690907c25 */ /* 0x000fc8000f8e00ff */
[----:B------:R-:W-:Y:S02]  /*bef0*/  IMAD.IADD R27, R3, 0x1, R25 ;  /* 0x00000001031b7824 */ /* 0x000fe400078e0219 */
[----:B------:R-:W-:Y:S01]  /*bf00*/  IMAD.IADD R29, R5, 0x1, R145 ;  /* 0x00000001051d7824 */ /* 0x000fe200078e0291 */
        /* <DEDUP_REMOVED lines=17> */
.L_x_1583:
[----:B------:R-:W-:Y:S01]  /*c020*/  ULDC.U8 UR4, c[0x0][0x410] ;  /* 0x0001040000047ab9 */ /* 0x000fe20000000000 */
[----:B------:R-:W-:Y:S01]  /*c030*/  BSSY B0, `(.L_x_1584) ;  /* 0x000071b000007945 */ /* 0x000fe20003800000 */
[----:B------:R-:W-:Y:S01]  /*c040*/  ISETP.NE.AND P0, PT, RZ, UR4, PT ;  /* 0x00000004ff007c0c */ /* 0x000fe2000bf05270 */
[----:B------:R-:W-:-:S12]  /*c050*/  IMAD.IADD R64, R162, 0x1, R178 ;  /* 0x00000001a2407824 */ /* 0x000fd800078e02b2 */
[----:B------:R-:W-:Y:S05]  /*c060*/  @!P0 BRA `(.L_x_1585) ;  /* 0x00000038006c8947 */ /* 0x000fea0003800000 */
[----:B------:R-:W0:Y:S01]  /*c070*/  LDC R20, c[0x0][0x448] ;  /* 0x00011200ff147b82 */ /* 0x000e220000000800 */
[----:B------:R-:W-:Y:S01]  /*c080*/  IMAD R3, R191, 0x40, R64 ;  /* 0x00000040bf037824 */ /* 0x000fe200078e0240 */
[----:B------:R-:W-:Y:S01]  /*c090*/  ULDC.64 UR4, c[0x0][0x3f8] ;  /* 0x0000fe0000047ab9 */ /* 0x000fe20000000a00 */
[----:B------:R-:W-:Y:S01]  /*c0a0*/  ULDC.64 UR6, c[0x0][0x408] ;  /* 0x0001020000067ab9 */ /* 0x000fe20000000a00 */
[----:B------:R-:W-:Y:S02]  /*c0b0*/  IMAD.MOV.U32 R4, RZ, RZ, R24 ;  /* 0x000000ffff047224 */ /* 0x000fe400078e0018 */
[----:B------:R-:W-:Y:S02]  /*c0c0*/  IMAD.MOV.U32 R6, RZ, RZ, R144 ;  /* 0x000000ffff067224 */ /* 0x000fe400078e0090 */
[----:B------:R-:W-:Y:S01]  /*c0d0*/  IMAD.MOV.U32 R7, RZ, RZ, R29 ;  /* 0x000000ffff077224 */ /* 0x000fe200078e001d */
[----:B0-----:R-:W-:-:S13]  /*c0e0*/  ISETP.NE.AND P0, PT, R20, 0x1, PT ;  /* 0x000000011400780c */ /* 0x001fda0003f05270 */
[----:B------:R-:W0:Y:S08]  /*c0f0*/  @P0 LDC R0, c[0x0][0x44c] ;  /* 0x00011300ff000b82 */ /* 0x000e300000000800 */
[----:B------:R-:W1:Y:S01]  /*c100*/  @P0 LDC R5, c[0x0][0x450] ;  /* 0x00011400ff050b82 */ /* 0x000e620000000800 */
[----:B0-----:R-:W-:-:S05]  /*c110*/  @P0 IMAD.HI.U32 R0, R3, R0, RZ ;  /* 0x0000000003000227 */ /* 0x001fca00078e00ff */
[----:B-1----:R-:W-:Y:S01]  /*c120*/  @P0 SHF.R.U32.HI R3, RZ, R5, R0 ;  /* 0x00000005ff030219 */ /* 0x002fe20000011600 */
[----:B------:R-:W-:-:S03]  /*c130*/  IMAD.MOV.U32 R5, RZ, RZ, R27 ;  /* 0x000000ffff057224 */ /* 0x000fc600078e001b */
[----:B------:R-:W-:Y:S01]  /*c140*/  SHF.R.S32.HI R0, RZ, 0x1f, R3 ;  /* 0x0000001fff007819 */ /* 0x000fe20000011403 */
[----:B------:R-:W-:-:S04]  /*c150*/  IMAD.WIDE.U32 R4, R3, UR4, R4 ;  /* 0x0000000403047c25 */ /* 0x000fc8000f8e0004 */
[C---:B------:R-:W-:Y:S02]  /*c160*/  IMAD R8, R0.reuse, UR4, RZ ;  /* 0x0000000400087c24 */ /* 0x040fe4000f8e02ff */
[----:B------:R-:W-:Y:S02]  /*c170*/  IMAD R0, R0, UR6, RZ ;  /* 0x0000000600007c24 */ /* 0x000fe4000f8e02ff */
[C---:B------:R-:W-:Y:S01]  /*c180*/  IMAD R9, R3.reuse, UR5, R8 ;  /* 0x0000000503097c24 */ /* 0x040fe2000f8e0208 */
[----:B------:R-:W-:Y:S01]  /*c190*/  ULDC.64 UR4, c[0x0][0x3e8] ;  /* 0x0000fa0000047ab9 */ /* 0x000fe20000000a00 */
[C---:B------:R-:W-:Y:S01]  /*c1a0*/  IMAD.WIDE.U32 R6, R3.reuse, UR6, R6 ;  /* 0x0000000603067c25 */ /* 0x040fe2000f8e0006 */
[----:B------:R-:W-:Y:S01]  /*c1b0*/  LEA R10, P0, R4, UR4, 0x1 ;  /* 0x00000004040a7c11 */ /* 0x000fe2000f8008ff */
[----:B------:R-:W-:Y:S02]  /*c1c0*/  UMOV UR4, 0xffffffff ;  /* 0xffffffff00047882 */ /* 0x000fe40000000000 */
[----:B------:R-:W-:Y:S01]  /*c1d0*/  IMAD R63, R3, UR7, R0 ;  /* 0x00000007033f7c24 */ /* 0x000fe2000f8e0200 */
[----:B------:R-:W-:Y:S01]  /*c1e0*/  ULDC.64 UR6, c[0x0][0x400] ;  /* 0x0001000000067ab9 */ /* 0x000fe20000000a00 */
[----:B------:R-:W-:Y:S01]  /*c1f0*/  IMAD.IADD R5, R5, 0x1, R9 ;  /* 0x0000000105057824 */ /* 0x000fe200078e0209 */
[----:B------:R-:W-:Y:S01]  /*c200*/  LEA R3, P1, R6, UR6, 0x1 ;  /* 0x0000000606037c11 */ /* 0x000fe2000f8208ff */
[----:B------:R-:W-:-:S03]  /*c210*/  IMAD.IADD R63, R7, 0x1, R63 ;  /* 0x00000001073f7824 */ /* 0x000fc600078e023f */
[----:B------:R-:W-:Y:S02]  /*c220*/  LEA.HI.X R0, R4, UR5, R5, 0x1, P0 ;  /* 0x0000000504007c11 */ /* 0x000fe400080f0c05 */
[----:B------:R-:W-:Y:S01]  /*c230*/  LEA.HI.X R63, R6, UR7, R63, 0x1, P1 ;  /* 0x00000007063f7c11 */ /* 0x000fe200088f0c3f */
[----:B------:R-:W-:Y:S06]  /*c240*/  BRA.DIV UR4, `(.L_x_1586) ;  /* 0x000001f204787947 */ /* 0x000fec000b800000 */
[----:B------:R0:W1:Y:S04]  /*c250*/  SHFL.IDX PT, R7, R0, RZ, 0x1c1f ;  /* 0x001c1fff00077589 */ /* 0x00006800000e0000 */
[----:B------:R0:W2:Y:S04]  /*c260*/  SHFL.IDX PT, R6, R10, RZ, 0x1c1f ;  /* 0x001c1fff0a067589 */ /* 0x0000a800000e0000 */
[----:B------:R0:W3:Y:S04]  /*c270*/  SHFL.IDX PT, R9, R63, RZ, 0x1c1f ;  /* 0x001c1fff3f097589 */ /* 0x0000e800000e0000 */
[----:B------:R0:W4:Y:S02]  /*c280*/  SHFL.IDX PT, R8, R3, RZ, 0x1c1f ;  /* 0x001c1fff03087589 */ /* 0x00012400000e0000 */
.L_x_1929:
[----:B------:R-:W-:Y:S01]  /*c290*/  IMAD R67, R163, R20, RZ ;  /* 0x00000014a3437224 */ /* 0x000fe200078e02ff */
[----:B------:R-:W-:Y:S01]  /*c2a0*/  BSSY B1, `(.L_x_1587) ;  /* 0x0000050000017945 */ /* 0x000fe20003800000 */
[----:B------:R-:W-:Y:S02]  /*c2b0*/  CS2R R58, SRZ ;  /* 0x00000000003a7805 */ /* 0x000fe4000001ff00 */
[----:B------:R-:W-:Y:S02]  /*c2c0*/  CS2R R54, SRZ ;  /* 0x0000000000367805 */ /* 0x000fe4000001ff00 */
[----:B------:R-:W-:Y:S02]  /*c2d0*/  CS2R R50, SRZ ;  /* 0x0000000000327805 */ /* 0x000fe4000001ff00 */
[----:B------:R-:W-:Y:S02]  /*c2e0*/  ISETP.GE.AND P0, PT, R64, R67, PT ;  /* 0x000000434000720c */ /* 0x000fe40003f06270 */
        /* <DEDUP_REMOVED lines=10> */
[----:B------:R-:W-:Y:S01]  /*c390*/  ULDC UR4, c[0x0][0x3f4] ;  /* 0x0000fd0000047ab9 */ /* 0x000fe20000000800 */
[----:B------:R-:W-:Y:S02]  /*c3a0*/  CS2R R60, SRZ ;  /* 0x00000000003c7805 */ /* 0x000fe4000001ff00 */
[----:B------:R-:W-:Y:S02]  /*c3b0*/  ISETP.GE.AND P3, PT, R171, UR4, PT ;  /* 0x00000004ab007c0c */ /* 0x000fe4000bf66270 */
[----:B------:R-:W-:Y:S02]  /*c3c0*/  CS2R R58, SRZ ;  /* 0x00000000003a7805 */ /* 0x000fe4000001ff00 */
[----:B------:R-:W-:Y:S02]  /*c3d0*/  ISETP.GE.AND P2, PT, R169, UR4, PT ;  /* 0x00000004a9007c0c */ /* 0x000fe4000bf46270 */
[----:B------:R-:W-:Y:S02]  /*c3e0*/  ISETP.GE.AND P1, PT, R170, UR4, PT ;  /* 0x00000004aa007c0c */ /* 0x000fe4000bf26270 */
[----:B------:R-:W-:-:S02]  /*c3f0*/  ISETP.GE.AND P0, PT, R168, UR4, PT ;  /* 0x00000004a8007c0c */ /* 0x000fc4000bf06270 */
[----:B------:R-:W-:-:S03]  /*c400*/  ISETP.GE.AND P4, PT, R160, UR4, PT ;  /* 0x00000004a0007c0c */ /* 0x000fc6000bf86270 */
[C---:B------:R-:W-:Y:S01]  /*c410*/  @!P3 IMAD.SHL.U32 R29, R171.reuse, 0x2, RZ ;  /* 0x00000002ab1db824 */ /* 0x040fe200078e00ff */
[----:B------:R-:W-:-:S03]  /*c420*/  @!P3 SHF.L.U64.HI R4, R171, 0x1, R228 ;  /* 0x00000001ab04b819 */ /* 0x000fc600000102e4 */
[C---:B------:R-:W-:Y:S01]  /*c430*/  @!P2 IMAD.SHL.U32 R25, R169.reuse, 0x2, RZ ;  /* 0x00000002a919a824 */ /* 0x040fe200078e00ff */
[----:B------:R-:W-:Y:S01]  /*c440*/  @!P2 SHF.L.U64.HI R12, R169, 0x1, R227 ;  /* 0x00000001a90ca819 */ /* 0x000fe200000102e3 */
[----:B------:R-:W-:Y:S01]  /*c450*/  @!P1 IMAD.SHL.U32 R15, R170, 0x2, RZ ;  /* 0x00000002aa0f9824 */ /* 0x000fe200078e00ff */
[-C--:B--2---:R-:W-:Y:S01]  /*c460*/  @!P3 IADD3 R30, P6, R6, R29.reuse, RZ ;  /* 0x0000001d061eb210 */ /* 0x084fe20007fde0ff */
[----:B------:R-:W-:Y:S01]  /*c470*/  @!P0 IMAD.SHL.U32 R11, R168, 0x2, RZ ;  /* 0x00000002a80b8824 */ /* 0x000fe200078e00ff */
[----:B----4-:R-:W-:Y:S01]  /*c480*/  @!P3 IADD3 R28, P5, R8, R29, RZ ;  /* 0x0000001d081cb210 */ /* 0x010fe20007fbe0ff */
[----:B---3--:R-:W-:Y:S01]  /*c490*/  @!P4 IMAD.MOV.U32 R5, RZ, RZ, R9 ;  /* 0x000000ffff05c224 */ /* 0x008fe200078e0009 */
[----:B------:R-:W-:Y:S01]  /*c4a0*/  @!P0 SHF.L.U64.HI R38, R168, 0x1, R225 ;  /* 0x00000001a8268819 */ /* 0x000fe200000102e1 */
[--C-:B-1----:R-:W-:Y:S01]  /*c4b0*/  @!P3 IMAD.X R31, R7, 0x1, R4.reuse, P6 ;  /* 0x00000001071fb824 */ /* 0x102fe200030e0604 */
[-C--:B------:R-:W-:Y:S01]  /*c4c0*/  @!P2 IADD3 R26, P6, R6, R25.reuse, RZ ;  /* 0x00000019061aa210 */ /* 0x080fe20007fde0ff */
[----:B------:R-:W-:Y:S01]  /*c4d0*/  @!P3 IMAD.X R29, R9, 0x1, R4, P5 ;  /* 0x00000001091db824 */ /* 0x000fe200028e0604 */
[----:B------:R-:W-:Y:S01]  /*c4e0*/  @!P2 IADD3 R24, P5, R8, R25, RZ ;  /* 0x000000190818a210 */ /* 0x000fe20007fbe0ff */
[----:B------:R-:W-:Y:S01]  /*c4f0*/  @!P4 IMAD.WIDE R34, R160, 0x2, R6 ;  /* 0x00000002a022c825 */ /* 0x000fe200078e0206 */
[----:B------:R-:W-:-:S03]  /*c500*/  @!P1 SHF.L.U64.HI R4, R170, 0x1, R226 ;  /* 0x00000001aa049819 */ /* 0x000fc600000102e2 */
[--C-:B------:R-:W-:Y:S01]  /*c510*/  @!P2 IMAD.X R27, R7, 0x1, R12.reuse, P6 ;  /* 0x00000001071ba824 */ /* 0x100fe200030e060c */
[-C--:B------:R-:W-:Y:S01]  /*c520*/  @!P1 IADD3 R20, P6, R6, R15.reuse, RZ ;  /* 0x0000000f06149210 */ /* 0x080fe20007fde0ff */
[----:B------:R-:W-:Y:S01]  /*c530*/  @!P2 IMAD.X R25, R9, 0x1, R12, P5 ;  /* 0x000000010919a824 */ /* 0x000fe200028e060c */
[----:B------:R-:W-:Y:S01]  /*c540*/  ISETP.GE.AND P5, PT, R172, UR4, PT ;  /* 0x00000004ac007c0c */ /* 0x000fe2000bfa6270 */
[----:B------:R1:W5:Y:S02]  /*c550*/  @!P4 LD.E.64 R60, desc[UR46][R34.64] ;  /* 0x0000002e223cc980 */ /* 0x000364000c101b00 */
[----:B------:R-:W-:Y:S01]  /*c560*/  @!P1 IMAD.X R21, R7, 0x1, R4, P6 ;  /* 0x0000000107159824 */ /* 0x000fe200030e0604 */
[----:B------:R-:W-:-:S05]  /*c570*/  @!P1 IADD3 R14, P6, R8, R15, RZ ;  /* 0x0000000f080e9210 */ /* 0x000fca0007fde0ff */
[----:B------:R-:W-:Y:S01]  /*c580*/  @!P1 IMAD.X R15, R9, 0x1, R4, P6 ;  /* 0x00000001090f9824 */ /* 0x000fe200030e0604 */
[----:B------:R-:W-:Y:S01]  /*c590*/  @!P0 IADD3 R12, P6, R6, R11, RZ ;  /* 0x0000000b060c8210 */ /* 0x000fe20007fde0ff */
[----:B------:R-:W-:-:S04]  /*c5a0*/  @!P4 IMAD.MOV.U32 R4, RZ, RZ, R8 ;  /* 0x000000ffff04c224 */ /* 0x000fc800078e0008 */
[----:B------:R-:W-:-:S04]  /*c5b0*/  @!P4 IMAD.WIDE R32, R160, 0x2, R4 ;  /* 0x00000002a020c825 */ /* 0x000fc800078e0204 */
[----:B------:R-:W-:Y:S01]  /*c5c0*/  @!P0 IMAD.X R13, R7, 0x1, R38, P6 ;  /* 0x00000001070d8824 */ /* 0x000fe200030e0626 */
[----:B------:R-:W-:Y:S01]  /*c5d0*/  @!P0 IADD3 R4, P6, R8, R11, RZ ;  /* 0x0000000b08048210 */ /* 0x000fe20007fde0ff */
[C---:B------:R-:W-:Y:S01]  /*c5e0*/  @!P5 IMAD.SHL.U32 R11, R172.reuse, 0x2, RZ ;  /* 0x00000002ac0bd824 */ /* 0x040fe200078e00ff */
[----:B------:R1:W5:Y:S01]  /*c5f0*/  @!P4 LD.E.64 R58, desc[UR46][R32.64] ;  /* 0x0000002e203ac980 */ /* 0x000362000c101b00 */
[----:B------:R-:W-:Y:S02]  /*c600*/  @!P5 SHF.L.U64.HI R36, R172, 0x1, R224 ;  /* 0x00000001ac24d819 */ /* 0x000fe400000102e0 */
[----:B------:R-:W-:Y:S01]  /*c610*/  @!P0 IMAD.X R5, R9, 0x1, R38, P6 ;  /* 0x0000000109058824 */ /* 0x000fe200030e0626 */
[-C--:B------:R-:W-:Y:S02]  /*c620*/  @!P5 IADD3 R6, P4, R6, R11.reuse, RZ ;  /* 0x0000000b0606d210 */ /* 0x080fe40007f9e0ff */
[----:B------:R-:W-:Y:S02]  /*c630*/  @!P5 IADD3 R8, P6, R8, R11, RZ ;  /* 0x0000000b0808d210 */ /* 0x000fe40007fde0ff */
[----:B------:R-:W-:-:S02]  /*c640*/  CS2R R56, SRZ ;  /* 0x0000000000387805 */ /* 0x000fc4000001ff00 */
[----:B------:R-:W-:Y:S01]  /*c650*/  CS2R R54, SRZ ;  /* 0x0000000000367805 */ /* 0x000fe2000001ff00 */
[--C-:B------:R-:W-:Y:S01]  /*c660*/  @!P5 IMAD.X R7, R7, 0x1, R36.reuse, P4 ;  /* 0x000000010707d824 */ /* 0x100fe200020e0624 */
[----:B------:R-:W-:Y:S01]  /*c670*/  CS2R R52, SRZ ;  /* 0x0000000000347805 */ /* 0x000fe2000001ff00 */
[----:B------:R-:W-:Y:S01]  /*c680*/  @!P5 IMAD.X R9, R9, 0x1, R36, P6 ;  /* 0x000000010909d824 */ /* 0x000fe200030e0624 */
[----:B------:R-:W-:Y:S02]  /*c690*/  CS2R R50, SRZ ;  /* 0x0000000000327805 */ /* 0x000fe4000001ff00 */
[----:B------:R-:W-:Y:S02]  /*c6a0*/  CS2R R48, SRZ ;  /* 0x0000000000307805 */ /* 0x000fe4000001ff00 */
[----:B------:R-:W-:Y:S02]  /*c6b0*/  CS2R R46, SRZ ;  /* 0x00000000002e7805 */ /* 0x000fe4000001ff00 */
[----:B------:R-:W-:-:S02]  /*c6c0*/  CS2R R44, SRZ ;  /* 0x00000000002c7805 */ /* 0x000fc4000001ff00 */
[----:B------:R-:W-:Y:S02]  /*c6d0*/  CS2R R42, SRZ ;  /* 0x00000000002a7805 */ /* 0x000fe4000001ff00 */
[----:B------:R-:W-:Y:S02]  /*c6e0*/  CS2R R36, SRZ ;  /* 0x0000000000247805 */ /* 0x000fe4000001ff00 */
[----:B------:R-:W-:Y:S01]  /*c6f0*/  CS2R R38, SRZ ;  /* 0x0000000000267805 */ /* 0x000fe2000001ff00 */
[----:B------:R1:W5:Y:S04]  /*c700*/  @!P3 LD.E.64 R56, desc[UR46][R30.64] ;  /* 0x0000002e1e38b980 */ /* 0x000368000c101b00 */
        /* <DEDUP_REMOVED lines=8> */
[----:B------:R1:W5:Y:S02]  /*c790*/  @!P5 LD.E.64 R38, desc[UR46][R8.64] ;  /* 0x0000002e0826d980 */ /* 0x000364000c101b00 */
.L_x_1588:
[----:B------:R-:W-:Y:S05]  /*c7a0*/  BSYNC B1 ;  /* 0x0000000000017941 */ /* 0x000fea0003800000 */
.L_x_1587:
[----:B-1---5:R-:W-:Y:S01]  /*c7b0*/  IMAD.MOV.U32 R4, RZ, RZ, R58 ;  /* 0x000000ffff047224 */ /* 0x022fe200078e003a */
[----:B------:R-:W-:Y:S01]  /*c7c0*/  UMOV UR4, 0xffffffff ;  /* 0xffffffff00047882 */ /* 0x000fe20000000000 */
[----:B------:R-:W-:Y:S01]  /*c7d0*/  IMAD.MOV.U32 R5, RZ, RZ, R59 ;  /* 0x000000ffff057224 */ /* 0x000fe200078e003b */
[----:B------:R-:W-:Y:S01]  /*c7e0*/  CS2R R30, SRZ ;  /* 0x00000000001e7805 */ /* 0x000fe2000001ff00 */
[----:B--2---:R-:W-:Y:S01]  /*c7f0*/  IMAD.MOV.U32 R6, RZ, RZ, R54 ;  /* 0x000000ffff067224 */ /* 0x004fe200078e0036 */
[----:B------:R-:W-:Y:S01]  /*c800*/  PRMT R110, R4, 0x7610, R110 ;  /* 0x00007610046e7816 */ /* 0x000fe2000000006e */
[----:B------:R-:W-:Y:S01]  /*c810*/  IMAD.MOV.U32 R7, RZ, RZ, R55 ;  /* 0x000000ffff077224 */ /* 0x000fe200078e0037 */
        /* <DEDUP_REMOVED lines=21> */
[----:B------:R-:W-:-:S02]  /*c970*/  IMAD.MOV.U32 R6, RZ, RZ, R56 ;  /* 0x000000ffff067224 */ /* 0x000fc400078e0038 */
        /* <DEDUP_REMOVED lines=17> */
[----:B------:R-:W-:-:S02]  /*ca90*/  PRMT R79, R4, 0x7610, R79 ;  /* 0x00007610044f7816 */ /* 0x000fc4000000004f */
[----:B------:R-:W-:Y:S02]  /*caa0*/  PRMT R80, R5, 0x7610, R80 ;  /* 0x0000761005507816 */ /* 0x000fe40000000050 */
[----:B------:R-:W-:Y:S02]  /*cab0*/  PRMT R70, R6, 0x7610, R70 ;  /* 0x0000761006467816 */ /* 0x000fe40000000046 */
[----:B------:R-:W-:Y:S01]  /*cac0*/  PRMT R71, R7, 0x7610, R71 ;  /* 0x0000761007477816 */ /* 0x000fe20000000047 */
[----:B------:R-:W-:Y:S06]  /*cad0*/  BRA.DIV UR4, `(.L_x_1589) ;  /* 0x000001ea04c87947 */ /* 0x000fec000b800000 */
[----:B0-----:R-:W0:Y:S04]  /*cae0*/  SHFL.IDX PT, R0, R0, 0x1, 0x1c1f ;  /* 0x003c1f0000007f89 */ /* 0x001e2800000e0000 */
[----:B------:R1:W2:Y:S04]  /*caf0*/  SHFL.IDX PT, R65, R10, 0x1, 0x1c1f ;  /* 0x003c1f000a417f89 */ /* 0x0002a800000e0000 */
[----:B------:R-:W0:Y:S04]  /*cb00*/  SHFL.IDX PT, R63, R63, 0x1, 0x1c1f ;  /* 0x003c1f003f3f7f89 */ /* 0x000e2800000e0000 */
[----:B------:R1:W0:Y:S02]  /*cb10*/  SHFL.IDX PT, R62, R3, 0x1, 0x1c1f ;  /* 0x003c1f00033e7f89 */ /* 0x00022400000e0000 */
.L_x_1935:
[----:B------:R-:W-:Y:S01]  /*cb20*/  VIADD R64, R64, 0x40 ;  /* 0x0000004040407836 */ /* 0x000fe20000000000 */
[----:B-1----:R-:W-:Y:S01]  /*cb30*/  LOP3.LUT R3, R175, 0x18, R18, 0xf8, !PT ;  /* 0x00000018af037812 */ /* 0x002fe200078ef812 */
[----:B------:R-:W-:Y:S01]  /*cb40*/  BSSY B1, `(.L_x_1590) ;  /* 0x0000055000017945 */ /* 0x000fe20003800000 */
[----:B------:R-:W-:Y:S02]  /*cb50*/  LOP3.LUT P0, RZ, R229, 0x4, RZ, 0xc0, !PT ;  /* 0x00000004e5ff7812 */ /* 0x000fe4000780c0ff */
[----:B------:R-:W-:Y:S02]  /*cb60*/  CS2R R32, SRZ ;  /* 0x0000000000207805 */ /* 0x000fe4000001ff00 */
[----:B------:R-:W-:Y:S02]  /*cb70*/  ISETP.GE.AND P1, PT, R64, R67, PT ;  /* 0x000000434000720c */ /* 0x000fe40003f26270 */
[----:B------:R-:W-:Y:S02]  /*cb80*/  CS2R R26, SRZ ;  /* 0x00000000001a7805 */ /* 0x000fe4000001ff00 */
[----:B------:R-:W-:-:S02]  /*cb90*/  LOP3.LUT R4, R3, R176, RZ, 0x3c, !PT ;  /* 0x000000b003047212 */ /* 0x000fc400078e3cff */
[----:B------:R-:W-:Y:S02]  /*cba0*/  CS2R R20, SRZ ;  /* 0x0000000000147805 */ /* 0x000fe4000001ff00 */
[----:B------:R-:W-:Y:S02]  /*cbb0*/  CS2R R12, SRZ ;  /* 0x00000000000c7805 */ /* 0x000fe4000001ff00 */
[----:B---34-:R-:W-:Y:S02]  /*cbc0*/  CS2R R8, SRZ ;  /* 0x0000000000087805 */ /* 0x018fe4000001ff00 */
[----:B------:R-:W-:Y:S01]  /*cbd0*/  CS2R R40, SRZ ;  /* 0x0000000000287805 */ /* 0x000fe2000001ff00 */
[----:B------:R-:W-:Y:S01]  /*cbe0*/  IMAD.IADD R3, R177, 0x1, R4 ;  /* 0x00000001b1037824 */ /* 0x000fe200078e0204 */
[----:B------:R-:W-:Y:S02]  /*cbf0*/  CS2R R34, SRZ ;  /* 0x0000000000227805 */ /* 0x000fe4000001ff00 */
[----:B------:R-:W-:-:S02]  /*cc00*/  CS2R R28, SRZ ;  /* 0x00000000001c7805 */ /* 0x000fc4000001ff00 */
[----:B------:R-:W-:Y:S02]  /*cc10*/  CS2R R24, SRZ ;  /* 0x0000000000187805 */ /* 0x000fe4000001ff00 */
[----:B------:R-:W-:Y:S01]  /*cc20*/  CS2R R14, SRZ ;  /* 0x00000000000e7805 */ /* 0x000fe2000001ff00 */
[----:B------:R-:W-:Y:S01]  /*cc30*/  IMAD R3, R3, 0x2, R2 ;  /* 0x0000000203037824 */ /* 0x000fe200078e0202 */
        /* <DEDUP_REMOVED lines=8> */
[----:B------:R-:W-:-:S05]  /*ccc0*/  ISETP.GE.AND P1, PT, R168, UR4, PT ;  /* 0x00000004a8007c0c */ /* 0x000fca000bf26270 */
[C---:B------:R-:W-:Y:S01]  /*ccd0*/  @!P4 IMAD.SHL.U32 R24, R171.reuse, 0x2, RZ ;  /* 0x00000002ab18c824 */ /* 0x040fe200078e00ff */
[----:B------:R-:W-:-:S03]  /*cce0*/  @!P4 SHF.L.U64.HI R4, R171, 0x1, R228 ;  /* 0x00000001ab04c819 */ /* 0x000fc600000102e4 */
[C---:B------:R-:W-:Y:S01]  /*ccf0*/  @!P3 IMAD.SHL.U32 R14, R169.reuse, 0x2, RZ ;  /* 0x00000002a90eb824 */ /* 0x040fe200078e00ff */
[----:B------:R-:W-:Y:S01]  /*cd00*/  @!P3 SHF.L.U64.HI R5, R169, 0x1, R227 ;  /* 0x00000001a905b819 */ /* 0x000fe200000102e3 */
[----:B------:R-:W-:Y:S01]  /*cd10*/  @!P2 IMAD.SHL.U32 R10, R170, 0x2, RZ ;  /* 0x00000002aa0aa824 */ /* 0x000fe200078e00ff */
[CC--:B--2---:R-:W-:Y:S02]  /*cd20*/  @!P4 IADD3 R26, P5, R65.reuse, R24.reuse, RZ ;  /* 0x00000018411ac210 */ /* 0x0c4fe40007fbe0ff */
[----:B0-----:R-:W-:Y:S02]  /*cd30*/  @!P4 IADD3 R24, P6, R62, R24, RZ ;  /* 0x000000183e18c210 */ /* 0x001fe40007fde0ff */
[----:B------:R-:W-:Y:S01]  /*cd40*/  @!P2 SHF.L.U64.HI R6, R170, 0x1, R226 ;  /* 0x00000001aa06a819 */ /* 0x000fe200000102e2 */
[--C-:B------:R-:W-:Y:S01]  /*cd50*/  @!P4 IMAD.X R27, R0, 0x1, R4.reuse, P5 ;  /* 0x00000001001bc824 */ /* 0x100fe200028e0604 */
[-C--:B------:R-:W-:Y:S01]  /*cd60*/  @!P3 IADD3 R20, P5, R65, R14.reuse, RZ ;  /* 0x0000000e4114b210 */ /* 0x080fe20007fbe0ff */
[----:B------:R-:W-:Y:S01]  /*cd70*/  @!P4 IMAD.X R25, R63, 0x1, R4, P6 ;  /* 0x000000013f19c824 */ /* 0x000fe200030e0604 */
[----:B------:R-:W-:Y:S01]  /*cd80*/  @!P3 IADD3 R14, P6, R62, R14, RZ ;  /* 0x0000000e3e0eb210 */ /* 0x000fe20007fde0ff */
[C---:B------:R-:W-:Y:S01]  /*cd90*/  @!P1 IMAD.SHL.U32 R4, R168.reuse, 0x2, RZ ;  /* 0x00000002a8049824 */ /* 0x040fe200078e00ff */
[----:B------:R-:W-:Y:S01]  /*cda0*/  @!P1 SHF.L.U64.HI R7, R168, 0x1, R225 ;  /* 0x00000001a8079819 */ /* 0x000fe200000102e1 */
[--C-:B------:R-:W-:Y:S01]  /*cdb0*/  @!P3 IMAD.X R21, R0, 0x1, R5.reuse, P5 ;  /* 0x000000010015b824 */ /* 0x100fe200028e0605 */
[-C--:B------:R-:W-:Y:S01]  /*cdc0*/  @!P2 IADD3 R12, P5, R65, R10.reuse, RZ ;  /* 0x0000000a410ca210 */ /* 0x080fe20007fbe0ff */
[----:B------:R-:W-:Y:S01]  /*cdd0*/  @!P3 IMAD.X R15, R63, 0x1, R5, P6 ;  /* 0x000000013f0fb824 */ /* 0x000fe200030e0605 */
[----:B------:R-:W-:-:S03]  /*cde0*/  @!P2 IADD3 R10, P6, R62, R10, RZ ;  /* 0x0000000a3e0aa210 */ /* 0x000fc60007fde0ff */
[--C-:B------:R-:W-:Y:S01]  /*cdf0*/  @!P2 IMAD.X R13, R0, 0x1, R6.reuse, P5 ;  /* 0x00000001000da824 */ /* 0x100fe200028e0606 */
[----:B------:R-:W-:Y:S01]  /*ce00*/  @!P1 IADD3 R8, P5, R65, R4, RZ ;  /* 0x0000000441089210 */ /* 0x000fe20007fbe0ff */
[----:B------:R-:W-:Y:S01]  /*ce10*/  @!P2 IMAD.X R11, R63, 0x1, R6, P6 ;  /* 0x000000013f0ba824 */ /* 0x000fe200030e0606 */
[----:B------:R-:W-:-:S03]  /*ce20*/  ISETP.GE.AND P6, PT, R160, UR4, PT ;  /* 0x00000004a0007c0c */ /* 0x000fc6000bfc6270 */
[----:B------:R-:W-:Y:S01]  /*ce30*/  @!P1 IMAD.X R9, R0, 0x1, R7, P5 ;  /* 0x0000000100099824 */ /* 0x000fe200028e0607 */
[----:B------:R-:W-:-:S05]  /*ce40*/  @!P1 IADD3 R4, P5, R62, R4, RZ ;  /* 0x000000043e049210 */ /* 0x000fca0007fbe0ff */
[----:B------:R-:W-:Y:S01]  /*ce50*/  @!P1 IMAD.X R5, R63, 0x1, R7, P5 ;  /* 0x000000013f059824 */ /* 0x000fe200028e0607 */
[----:B------:R-:W-:-:S03]  /*ce60*/  ISETP.GE.AND P5, PT, R172, UR4, PT ;  /* 0x00000004ac007c0c */ /* 0x000fc6000bfa6270 */
[----:B------:R-:W-:Y:S02]  /*ce70*/  @!P6 IMAD.MOV.U32 R28, RZ, RZ, R65 ;  /* 0x000000ffff1ce224 */ /* 0x000fe400078e0041 */
[----:B------:R-:W-:Y:S02]  /*ce80*/  @!P6 IMAD.MOV.U32 R29, RZ, RZ, R0 ;  /* 0x000000ffff1de224 */ /* 0x000fe400078e0000 */
[----:B------:R-:W-:Y:S02]  /*ce90*/  @!P6 IMAD.MOV.U32 R6, RZ, RZ, R62 ;  /* 0x000000ffff06e224 */ /* 0x000fe400078e003e */
[----:B------:R-:W-:Y:S02]  /*cea0*/  @!P6 IMAD.MOV.U32 R7, RZ, RZ, R63 ;  /* 0x000000ffff07e224 */ /* 0x000fe400078e003f */
[----:B------:R-:W-:-:S04]  /*ceb0*/  @!P6 IMAD.WIDE R28, R160, 0x2, R28 ;  /* 0x00000002a01ce825 */ /* 0x000fc800078e021c */
[----:B------:R-:W-:Y:S01]  /*cec0*/  @!P6 IMAD.WIDE R6, R160, 0x2, R6 ;  /* 0x00000002a006e825 */ /* 0x000fe200078e0206 */
[----:B------:R0:W5:Y:S03]  /*ced0*/  @!P6 LD.E.64 R40, desc[UR46][R28.64] ;  /* 0x0000002e1c28e980 */ /* 0x000166000c101b00 */
[C---:B------:R-:W-:Y:S01]  /*cee0*/  @!P5 IMAD.SHL.U32 R33, R172.reuse, 0x2, RZ ;  /* 0x00000002ac21d824 */ /* 0x040fe200078e00ff */
[----:B------:R1:W5:Y:S01]  /*cef0*/  @!P6 LD.E.64 R30, desc[UR46][R6.64] ;  /* 0x0000002e061ee980 */ /* 0x000362000c101b00 */
[----:B------:R-:W-:Y:S02]  /*cf00*/  @!P5 SHF.L.U64.HI R32, R172, 0x1, R224 ;  /* 0x00000001ac20d819 */ /* 0x000fe400000102e0 */
[----:B------:R-:W-:Y:S02]  /*cf10*/  CS2R R34, SRZ ;  /* 0x0000000000227805 */ /* 0x000fe4000001ff00 */
[----:B0-----:R-:W-:-:S04]  /*cf20*/  CS2R R28, SRZ ;  /* 0x00000000001c7805 */ /* 0x001fc8000001ff00 */
[----:B------:R0:W5:Y:S01]  /*cf30*/  @!P4 LD.E.64 R34, desc[UR46][R26.64] ;  /* 0x0000002e1a22c980 */ /* 0x000162000c101b00 */
[----:B-1----:R-:W-:-:S03]  /*cf40*/  @!P5 IADD3 R6, P6, R65, R33, RZ ;  /* 0x000000214106d210 */ /* 0x002fc60007fde0ff */
[----:B------:R1:W5:Y:S02]  /*cf50*/  @!P3 LD.E.64 R28, desc[UR46][R20.64] ;  /* 0x0000002e141cb980 */ /* 0x000364000c101b00 */
[----:B------:R-:W-:Y:S01]  /*cf60*/  @!P5 IMAD.X R7, R0, 0x1, R32, P6 ;  /* 0x000000010007d824 */ /* 0x000fe200030e0620 */
[----:B------:R-:W-:Y:S02]  /*cf70*/  @!P5 IADD3 R62, P6, R62, R33, RZ ;  /* 0x000000213e3ed210 */ /* 0x000fe40007fde0ff */
[----:B0-----:R-:W-:-:S03]  /*cf80*/  CS2R R26, SRZ ;  /* 0x00000000001a7805 */ /* 0x001fc6000001ff00 */
[----:B------:R-:W-:Y:S01]  /*cf90*/  @!P5 IMAD.X R63, R63, 0x1, R32, P6 ;  /* 0x000000013f3fd824 */ /* 0x000fe200030e0620 */
[----:B------:R-:W-:Y:S02]  /*cfa0*/  CS2R R32, SRZ ;  /* 0x0000000000207805 */ /* 0x000fe4000001ff00 */
[----:B-1----:R-:W-:Y:S01]  /*cfb0*/  CS2R R20, SRZ ;  /* 0x0000000000147805 */ /* 0x002fe2000001ff00 */
[----:B------:R0:W5:Y:S04]  /*cfc0*/  @!P3 LD.E.64 R26, desc[UR46][R14.64] ;  /* 0x0000002e0e1ab980 */ /* 0x000168000c101b00 */
[----:B------:R1:W5:Y:S04]  /*cfd0*/  @!P4 LD.E.64 R32, desc[UR46][R24.64] ;  /* 0x0000002e1820c980 */ /* 0x000368000c101b00 */
[----:B------:R2:W5:Y:S01]  /*cfe0*/  @!P2 LD.E.64 R20, desc[UR46][R10.64] ;  /* 0x0000002e0a14a980 */ /* 0x000562000c101b00 */
[----:B0-----:R-:W-:-:S02]  /*cff0*/  CS2R R14, SRZ ;  /* 0x00000000000e7805 */ /* 0x001fc4000001ff00 */
[----:B-1----:R-:W-:-:S04]  /*d000*/  CS2R R24, SRZ ;  /* 0x0000000000187805 */ /* 0x002fc8000001ff00 */
[----:B------:R0:W5:Y:S01]  /*d010*/  @!P1 LD.E.64 R14, desc[UR46][R8.64] ;  /* 0x0000002e080e9980 */ /* 0x000162000c101b00 */
[----:B--2---:R-:W-:-:S03]  /*d020*/  CS2R R10, SRZ ;  /* 0x00000000000a7805 */ /* 0x004fc6000001ff00 */
[----:B------:R1:W5:Y:S04]  /*d030*/  @!P2 LD.E.64 R24, desc[UR46][R12.64] ;  /* 0x0000002e0c18a980 */ /* 0x000368000c101b00 */
[----:B------:R3:W5:Y:S01]  /*d040*/  @!P5 LD.E.64 R10, desc[UR46][R6.64] ;  /* 0x0000002e060ad980 */ /* 0x000762000c101b00 */
[----:B0-----:R-:W-:Y:S02]  /*d050*/  CS2R R8, SRZ ;  /* 0x0000000000087805 */ /* 0x001fe4000001ff00 */
[----:B-1----:R-:W-:-:S04]  /*d060*/  CS2R R12, SRZ ;  /* 0x00000000000c7805 */ /* 0x002fc8000001ff00 */
[----:B------:R3:W5:Y:S04]  /*d070*/  @!P5 LD.E.64 R8, desc[UR46][R62.64] ;  /* 0x0000002e3e08d980 */ /* 0x000768000c101b00 */
[----:B------:R3:W5:Y:S02]  /*d080*/  @!P1 LD.E.64 R12, desc[UR46][R4.64] ;  /* 0x0000002e040c9980 */ /* 0x000764000c101b00 */
.L_x_1591:
[----:B------:R-:W-:Y:S05]  /*d090*/  BSYNC B1 ;  /* 0x0000000000017941 */ /* 0x000fea0003800000 */
.L_x_1590:
[----:B---3-5:R-:W-:Y:S01]  /*d0a0*/  IMAD.MOV.U32 R5, RZ, RZ, R30 ;  /* 0x000000ffff057224 */ /* 0x028fe200078e001e */
[----:B------:R-:W-:Y:S01]  /*d0b0*/  LEA.HI R4, R188, R188, RZ, 0x1 ;  /* 0x000000bcbc047211 */ /* 0x000fe200078f08ff */
[----:B------:R-:W-:Y:S01]  /*d0c0*/  VIADD R6, R3, 0xc400 ;  /* 0x0000c40003067836 */ /* 0x000fe20000000000 */
[----:B------:R-:W-:Y:S01]  /*d0d0*/  VIADDMNMX R67, R67, -R178, 0x80, PT ;  /* 0x0000008043437446 */ /* 0x000fe200038009b2 */
[----:B0-----:R-:W-:Y:S01]  /*d0e0*/  VIADD R0, R3, 0xc440 ;  /* 0x0000c44003007836 */ /* 0x001fe20000000000 */
[----:B------:R-:W-:Y:S01]  /*d0f0*/  PRMT R105, R5, 0x7610, R105 ;  /* 0x0000761005697816 */ /* 0x000fe20000000069 */
[----:B------:R-:W-:Y:S01]  /*d100*/  @P0 VIADD R0, R6, 0xffffffc0 ;  /* 0xffffffc006000836 */ /* 0x000fe20000000000 */
[----:B------:R-:W-:Y:S01]  /*d110*/  LOP3.LUT R5, R4, 0xfffffffe, RZ, 0xc0, !PT ;  /* 0xfffffffe04057812 */ /* 0x000fe200078ec0ff */
[----:B------:R-:W-:Y:S01]  /*d120*/  IMAD.MOV.U32 R6, RZ, RZ, R31 ;  /* 0x000000ffff067224 */ /* 0x000fe200078e001f */
[----:B------:R-:W-:Y:S01]  /*d130*/  BSSY B1, `(.L_x_1592) ;  /* 0x0000030000017945 */ /* 0x000fe20003800000 */
[----:B------:R-:W-:Y:S01]  /*d140*/  IMAD.MOV.U32 R7, RZ, RZ, R32 ;  /* 0x000000ffff077224 */ /* 0x000fe200078e0020 */
[----:B------:R-:W-:Y:S01]  /*d150*/  ISETP.GE.AND P1, PT, R162, R67, PT ;  /* 0x00000043a200720c */ /* 0x000fe20003f26270 */
[----:B------:R-:W-:Y:S01]  /*d160*/  IMAD.IADD R5, R188, 0x1, -R5 ;  /* 0x00000001bc057824 */ /* 0x000fe200078e0a05 */
[----:B------:R-:W-:Y:S01]  /*d170*/  PRMT R106, R6, 0x7610, R106 ;  /* 0x00007610066a7816 */ /* 0x000fe2000000006a */
[----:B------:R-:W-:Y:S01]  /*d180*/  IMAD.MOV.U32 R4, RZ, RZ, R26 ;  /* 0x000000ffff047224 */ /* 0x000fe200078e001a */
[----:B------:R-:W-:Y:S01]  /*d190*/  PRMT R97, R7, 0x7610, R97 ;  /* 0x0000761007617816 */ /* 0x000fe20000000061 */
[----:B------:R-:W-:Y:S01]  /*d1a0*/  IMAD.MOV.U32 R6, RZ, RZ, R27 ;  /* 0x000000ffff067224 */ /* 0x000fe200078e001b */
[----:B------:R-:W-:Y:S01]  /*d1b0*/  SHF.L.U32 R5, R5, 0x1f, RZ ;  /* 0x0000001f05057819 */ /* 0x000fe200000006ff */
[----:B------:R-:W-:Y:S01]  /*d1c0*/  IMAD.MOV.U32 R7, RZ, RZ, R20 ;  /* 0x000000ffff077224 */ /* 0x000fe200078e0014 */
[----:B------:R-:W-:Y:S01]  /*d1d0*/  PRMT R89, R4, 0x7610, R89 ;  /* 0x0000761004597816 */ /* 0x000fe20000000059 */
[----:B------:R-:W-:Y:S01]  /*d1e0*/  IMAD.MOV.U32 R4, RZ, RZ, R21 ;  /* 0x000000ffff047224 */ /* 0x000fe200078e0015 */
[----:B------:R-:W0:Y:S01]  /*d1f0*/  SYNCS.PHASECHK.TRANS64.TRYWAIT P0, [R2+URZ+0x2a800], R5 ;  /* 0x02a80005020075a7 */ /* 0x000e22000800017f */
        /* <DEDUP_REMOVED lines=34> */
[----:B0-----:R-:W-:Y:S06]  /*d420*/  @!P0 BRA `(.L_x_1593) ;  /* 0x000001e000e88947 */ /* 0x001fec0003800000 */
.L_x_1936:
[----:B------:R-:W-:Y:S05]  /*d430*/  BSYNC B1 ;  /* 0x0000000000017941 */ /* 0x000fea0003800000 */
.L_x_1592:
[----:B------:R-:W-:Y:S01]  /*d440*/  BSSY B1, `(.L_x_1594) ;  /* 0x000012f000017945 */ /* 0x000fe20003800000 */
[----:B------:R-:W-:Y:S02]  /*d450*/  PRMT R64, R4, 0x7610, R64 ;  /* 0x0000761004407816 */ /* 0x000fe40000000040 */
[----:B--2---:R-:W-:Y:S01]  /*d460*/  PRMT R65, R6, 0x7610, R65 ;  /* 0x0000761006417816 */ /* 0x004fe20000000041 */
        /* <DEDUP_REMOVED lines=11> */
[----:B------:R-:W-:Y:S02]  /*d520*/  SHF.R.U64 R115, R60, 0x10, R61 ;  /* 0x000000103c737819 */ /* 0x000fe4000000123d */
[----:B------:R-:W-:Y:S02]  /*d530*/  SHF.R.U32.HI R112, RZ, 0x10, R59 ;  /* 0x00000010ff707819 */ /* 0x000fe4000001163b */
[----:B------:R-:W-:Y:S02]  /*d540*/  SHF.R.U32.HI R60, RZ, 0x10, R61 ;  /* 0x00000010ff3c7819 */ /* 0x000fe4000001163d */
[----:B------:R-:W-:Y:S02]  /*d550*/  PRMT R112, R109, 0x5410, R112 ;  /* 0x000054106d707816 */ /* 0x000fe40000000070 */
[----:B------:R-:W-:Y:S02]  /*d560*/  SHF.R.U64 R113, R58, 0x10, R59 ;  /* 0x000000103a717819 */ /* 0x000fe4000000123b */
[----:B------:R-:W-:Y:S01]  /*d570*/  PRMT R111, R111, 0x5410, R60 ;  /* 0x000054106f6f7816 */ /* 0x000fe2000000003c */
[----:B------:R-:W-:Y:S01]  /*d580*/  IMAD.U32 R114, R112, 0x10000, RZ ;  /* 0x0001000070727824 */ /* 0x000fe200078e00ff */
[----:B------:R-:W-:-:S02]  /*d590*/  PRMT R113, R110, 0x5410, R113 ;  /* 0x000054106e717816 */ /* 0x000fc40000000071 */
[----:B------:R-:W-:Y:S01]  /*d5a0*/  LOP3.LUT R116, R112, 0xffff0000, RZ, 0xc0, !PT ;  /* 0xffff000070747812 */ /* 0x000fe200078ec0ff */
[C---:B------:R-:W-:Y:S01]  /*d5b0*/  IMAD.U32 R110, R111.reuse, 0x10000, RZ ;  /* 0x000100006f6e7824 */ /* 0x040fe200078e00ff */
[----:B------:R-:W-:Y:S02]  /*d5c0*/  LOP3.LUT R112, R111, 0xffff0000, RZ, 0xc0, !PT ;  /* 0xffff00006f707812 */ /* 0x000fe400078ec0ff */
[----:B------:R-:W-:Y:S02]  /*d5d0*/  PRMT R58, R66, 0x5432, R115 ;  /* 0x00005432423a7816 */ /* 0x000fe40000000073 */
[C---:B0-----:R-:W-:Y:S01]  /*d5e0*/  LOP3.LUT R60, R6.reuse, 0xffff0000, RZ, 0xc0, !PT ;  /* 0xffff0000063c7812 */ /* 0x041fe200078ec0ff */
[----:B------:R-:W-:Y:S01]  /*d5f0*/  IMAD.U32 R59, R6, 0x10000, RZ ;  /* 0x00010000063b7824 */ /* 0x000fe200078e00ff */
[C---:B------:R-:W-:Y:S01]  /*d600*/  LOP3.LUT R109, R7.reuse, 0xffff0000, RZ, 0xc0, !PT ;  /* 0xffff0000076d7812 */ /* 0x040fe200078ec0ff */
[----:B------:R-:W-:Y:S01]  /*d610*/  IMAD.U32 R61, R7, 0x10000, RZ ;  /* 0x00010000073d7824 */ /* 0x000fe200078e00ff */
[----:B------:R-:W-:Y:S01]  /*d620*/  LOP3.LUT R7, R4, 0xffff0000, RZ, 0xc0, !PT ;  /* 0xffff000004077812 */ /* 0x000fe200078ec0ff */
[C---:B------:R-:W-:Y:S01]  /*d630*/  FMUL.FTZ R118, R60.reuse, R114 ;  /* 0x000000723c767220 */ /* 0x040fe20000410000 */
[----:B------:R-:W-:Y:S01]  /*d640*/  FMUL.FTZ R111, R60, R110 ;  /* 0x0000006e3c6f7220 */ /* 0x000fe20000410000 */
[----:B------:R-:W-:Y:S01]  /*d650*/  FMUL.FTZ R60, R109, R116 ;  /* 0x000000746d3c7220 */ /* 0x000fe20000410000 */
[----:B------:R-:W-:-:S02]  /*d660*/  IMAD.U32 R6, R4, 0x10000, RZ ;  /* 0x0001000004067824 */ /* 0x000fc400078e00ff */
[----:B------:R-:W-:Y:S01]  /*d670*/  FFMA.FTZ R118, R59, R110, -R118 ;  /* 0x0000006e3b767223 */ /* 0x000fe20000010876 */
[----:B------:R-:W-:Y:S01]  /*d680*/  FMUL.FTZ R110, R109, R112 ;  /* 0x000000706d6e7220 */ /* 0x000fe20000410000 */
[----:B------:R-:W-:Y:S01]  /*d690*/  FFMA.FTZ R111, R59, R114, R111 ;  /* 0x000000723b6f7223 */ /* 0x000fe2000001006f */
[----:B------:R-:W-:Y:S01]  /*d6a0*/  FFMA.FTZ R112, R61, R112, -R60 ;  /* 0x000000703d707223 */ /* 0x000fe2000001083c */
[C---:B------:R-:W-:Y:S01]  /*d6b0*/  IMAD.U32 R4, R5.reuse, 0x10000, RZ ;  /* 0x0001000005047824 */ /* 0x040fe200078e00ff */
[----:B------:R-:W-:Y:S01]  /*d6c0*/  LOP3.LUT R5, R5, 0xffff0000, RZ, 0xc0, !PT ;  /* 0xffff000005057812 */ /* 0x000fe200078ec0ff */
[C---:B------:R-:W-:Y:S01]  /*d6d0*/  IMAD.U32 R60, R113.reuse, 0x10000, RZ ;  /* 0x00010000713c7824 */ /* 0x040fe200078e00ff */
[----:B------:R-:W-:Y:S01]  /*d6e0*/  LOP3.LUT R113, R113, 0xffff0000, RZ, 0xc0, !PT ;  /* 0xffff000071717812 */ /* 0x000fe200078ec0ff */
[C---:B------:R-:W-:Y:S01]  /*d6f0*/  IMAD.U32 R59, R58.reuse, 0x10000, RZ ;  /* 0x000100003a3b7824 */ /* 0x040fe200078e00ff */
[----:B------:R-:W-:Y:S01]  /*d700*/  LOP3.LUT R58, R58, 0xffff0000, RZ, 0xc0, !PT ;  /* 0xffff00003a3a7812 */ /* 0x000fe200078ec0ff */
[----:B------:R-:W-:Y:S01]  /*d710*/  FFMA.FTZ R115, R61, R116, R110 ;  /* 0x000000743d737223 */ /* 0x000fe2000001006e */
[C---:B------:R-:W-:Y:S01]  /*d720*/  FMUL.FTZ R61, R7.reuse, R60 ;  /* 0x0000003c073d7220 */ /* 0x040fe20000410000 */
        /* <DEDUP_REMOVED lines=12> */
.L_x_1597:
[----:B------:R-:W-:Y:S05]  /*d7f0*/  BSYNC B2 ;  /* 0x0000000000027941 */ /* 0x000fea0003800000 */
.L_x_1596:
[----:B------:R-:W-:Y:S04]  /*d800*/  BSSY B2, `(.L_x_1598) ;  /* 0x0000030000027945 */ /* 0x000fe80003800000 */
[----:B------:R-:W-:Y:S05]  /*d810*/  @P1 BRA `(.L_x_1599) ;  /* 0x0000000000b81947 */ /* 0x000fea0003800000 */
[----:B0-----:R-:W0:Y:S01]  /*d820*/  LDS.128 R4, [R0] ;  /* 0x0000000000047984 */ /* 0x001e220000000c00 */
[----:B------:R-:W-:Y:S02]  /*d830*/  SHF.R.U64 R56, R56, 0x10, R57 ;  /* 0x0000001038387819 */ /* 0x000fe40000001239 */
[----:B------:R-:W-:Y:S02]  /*d840*/  SHF.R.U64 R54, R54, 0x10, R55 ;  /* 0x0000001036367819 */ /* 0x000fe40000001237 */
[----:B------:R-:W-:Y:S02]  /*d850*/  SHF.R.U32.HI R57, RZ, 0x10, R57 ;  /* 0x00000010ff397819 */ /* 0x000fe40000011639 */
[----:B------:R-:W-:Y:S02]  /*d860*/  SHF.R.U32.HI R55, RZ, 0x10, R55 ;  /* 0x00000010ff377819 */ /* 0x000fe40000011637 */
[----:B------:R-:W-:Y:S02]  /*d870*/  PRMT R104, R104, 0x5410, R57 ;  /* 0x0000541068687816 */ /* 0x000fe40000000039 */
[----:B------:R-:W-:-:S02]  /*d880*/  PRMT R102, R102, 0x5410, R55 ;  /* 0x0000541066667816 */ /* 0x000fc40000000037 */
[----:B------:R-:W-:Y:S01]  /*d890*/  PRMT R101, R101, 0x5410, R54 ;  /* 0x0000541065657816 */ /* 0x000fe20000000036 */
[C---:B------:R-:W-:Y:S01]  /*d8a0*/  IMAD.U32 R58, R104.reuse, 0x10000, RZ ;  /* 0x00010000683a7824 */ /* 0x040fe200078e00ff */
[----:B------:R-:W-:Y:S01]  /*d8b0*/  LOP3.LUT R104, R104, 0xffff0000, RZ, 0xc0, !PT ;  /* 0xffff000068687812 */ /* 0x000fe200078ec0ff */
[C---:B------:R-:W-:Y:S01]  /*d8c0*/  IMAD.U32 R59, R102.reuse, 0x10000, RZ ;  /* 0x00010000663b7824 */ /* 0x040fe200078e00ff */
[----:B------:R-:W-:Y:S02]  /*d8d0*/  LOP3.LUT R102, R102, 0xffff0000, RZ, 0xc0, !PT ;  /* 0xffff000066667812 */ /* 0x000fe400078ec0ff */
[----:B------:R-:W-:Y:S02]  /*d8e0*/  PRMT R103, R103, 0x5410, R56 ;  /* 0x0000541067677816 */ /* 0x000fe40000000038 */
[C---:B0-----:R-:W-:Y:S01]  /*d8f0*/  LOP3.LUT R55, R6.reuse, 0xffff0000, RZ, 0xc0, !PT ;  /* 0xffff000006377812 */ /* 0x041fe200078ec0ff */
[----:B------:R-:W-:Y:S01]  /*d900*/  IMAD.U32 R54, R6, 0x10000, RZ ;  /* 0x0001000006367824 */ /* 0x000fe200078e00ff */
[C---:B------:R-:W-:Y:S01]  /*d910*/  LOP3.LUT R57, R7.reuse, 0xffff0000, RZ, 0xc0, !PT ;  /* 0xffff000007397812 */ /* 0x040fe200078ec0ff */
[----:B------:R-:W-:-:S02]  /*d920*/  IMAD.U32 R56, R7, 0x10000, RZ ;  /* 0x0001000007387824 */ /* 0x000fc400078e00ff */
[C---:B------:R-:W-:Y:S01]  /*d930*/  FMUL.FTZ R60, R55.reuse, R58 ;  /* 0x0000003a373c7220 */ /* 0x040fe20000410000 */
[-C--:B------:R-:W-:Y:S01]  /*d940*/  FMUL.FTZ R61, R55, R59.reuse ;  /* 0x0000003b373d7220 */ /* 0x080fe20000410000 */
[----:B------:R-:W-:Y:S01]  /*d950*/  FMUL.FTZ R55, R57, R102 ;  /* 0x0000006639377220 */ /* 0x000fe20000410000 */
[----:B------:R-:W-:Y:S02]  /*d960*/  IMAD.U32 R6, R4, 0x10000, RZ ;  /* 0x0001000004067824 */ /* 0x000fe400078e00ff */
[C---:B------:R-:W-:Y:S01]  /*d970*/  FFMA.FTZ R110, R54.reuse, R59, R60 ;  /* 0x0000003b366e7223 */ /* 0x040fe2000001003c */
[----:B------:R-:W-:Y:S02]  /*d980*/  IMAD.U32 R7, R5, 0x10000, RZ ;  /* 0x0001000005077824 */ /* 0x000fe400078e00ff */
[----:B------:R-:W-:Y:S01]  /*d990*/  FFMA.FTZ R109, R54, R58, -R61 ;  /* 0x0000003a366d7223 */ /* 0x000fe2000001083d */
[-C--:B------:R-:W-:Y:S01]  /*d9a0*/  FMUL.FTZ R59, R57, R104.reuse ;  /* 0x00000068393b7220 */ /* 0x080fe20000410000 */
[----:B------:R-:W-:Y:S01]  /*d9b0*/  LOP3.LUT R4, R4, 0xffff0000, RZ, 0xc0, !PT ;  /* 0xffff000004047812 */ /* 0x000fe200078ec0ff */
[C---:B------:R-:W-:Y:S01]  /*d9c0*/  FFMA.FTZ R104, R56.reuse, R104, -R55 ;  /* 0x0000006838687223 */ /* 0x040fe20000010837 */
[----:B------:R-:W-:Y:S01]  /*d9d0*/  LOP3.LUT R5, R5, 0xffff0000, RZ, 0xc0, !PT ;  /* 0xffff000005057812 */ /* 0x000fe200078ec0ff */
[C---:B------:R-:W-:Y:S01]  /*d9e0*/  IMAD.U32 R57, R101.reuse, 0x10000, RZ ;  /* 0x0001000065397824 */ /* 0x040fe200078e00ff */
[----:B------:R-:W-:Y:S01]  /*d9f0*/  LOP3.LUT R58, R101, 0xffff0000, RZ, 0xc0, !PT ;  /* 0xffff0000653a7812 */ /* 0x000fe200078ec0ff */
[C---:B------:R-:W-:Y:S01]  /*da00*/  IMAD.U32 R55, R103.reuse, 0x10000, RZ ;  /* 0x0001000067377824 */ /* 0x040fe200078e00ff */
[----:B------:R-:W-:Y:S01]  /*da10*/  LOP3.LUT R54, R103, 0xffff0000, RZ, 0xc0, !PT ;  /* 0xffff000067367812 */ /* 0x000fe200078ec0ff */
        /* <DEDUP_REMOVED lines=14> */
.L_x_1599:
[----:B------:R-:W-:Y:S05]  /*db00*/  BSYNC B2 ;  /* 0x0000000000027941 */ /* 0x000fea0003800000 */
.L_x_1598:
[----:B------:R-:W-:Y:S04]  /*db10*/  BSSY B2, `(.L_x_1600) ;  /* 0x0000030000027945 */ /* 0x000fe80003800000 */
[----:B------:R-:W-:Y:S05]  /*db20*/  @P2 BRA `(.L_x_1601) ;  /* 0x0000000000b82947 */ /* 0x000fea0003800000 */
[----:B01----:R-:W0:Y:S01]  /*db30*/  LDS.128 R4, [R3+0x10400] ;  /* 0x0104000003047984 */ /* 0x003e220000000c00 */
        /* <DEDUP_REMOVED lines=45> */
.L_x_1601:
[----:B------:R-:W-:Y:S05]  /*de10*/  BSYNC B2 ;  /* 0x0000000000027941 */ /* 0x000fea0003800000 */
.L_x_1600:
[----:B------:R-:W-:Y:S04]  /*de20*/  BSSY B2, `(.L_x_1602) ;  /* 0x0000030000027945 */ /* 0x000fe80003800000 */
[----:B------:R-:W-:Y:S05]  /*de30*/  @P3 BRA `(.L_x_1603) ;  /* 0x0000000000b83947 */ /* 0x000fea0003800000 */
[----:B012---:R-:W0:Y:S01]  /*de40*/  LDS.128 R4, [R0+0x4000] ;  /* 0x0040000000047984 */ /* 0x007e220000000c00 */
        /* <DEDUP_REMOVED lines=45> */
.L_x_1603:
[----:B------:R-:W-:Y:S05]  /*e120*/  BSYNC B2 ;  /* 0x0000000000027941 */ /* 0x000fea0003800000 */
.L_x_1602:
[----:B------:R-:W-:Y:S04]  /*e130*/  BSSY B2, `(.L_x_1604) ;  /* 0x0000030000027945 */ /* 0x000fe80003800000 */
[----:B------:R-:W-:Y:S05]  /*e140*/  @P4 BRA `(.L_x_1605) ;  /* 0x0000000000b84947 */ /* 0x000fea0003800000 */
[----:B0123--:R-:W0:Y:S01]  /*e150*/  LDS.128 R4, [R3+0x14400] ;  /* 0x0144000003047984 */ /* 0x00fe220000000c00 */
[--C-:B------:R-:W-:Y:S02]  /*e160*/  SHF.R.U64 R44, R44, 0x10, R45.reuse ;  /* 0x000000102c2c7819 */ /* 0x100fe4000000122d */
[----:B------:R-:W-:Y:S02]  /*e170*/  SHF.R.U32.HI R47, RZ, 0x10, R45 ;  /* 0x00000010ff2f7819 */ /* 0x000fe4000001162d */
[--C-:B------:R-:W-:Y:S02]  /*e180*/  SHF.R.U64 R45, R42, 0x10, R43.reuse ;  /* 0x000000102a2d7819 */ /* 0x100fe4000000122b */
        /* <DEDUP_REMOVED lines=14> */
[----:B------:R-:W-:Y:S01]  /*e270*/  FMUL.FTZ R49, R43, R47 ;  /* 0x0000002f2b317220 */ /* 0x000fe20000410000 */
[C---:B------:R-:W-:Y:S01]  /*e280*/  FMUL.FTZ R43, R45.reuse, R77 ;  /* 0x0000004d2d2b7220 */ /* 0x040fe20000410000 */
[----:B------:R-:W-:Y:S02]  /*e290*/  IMAD.U32 R6, R4, 0x10000, RZ ;  /* 0x0001000004067824 */ /* 0x000fe400078e00ff */
[C---:B------:R-:W-:Y:S01]  /*e2a0*/  FFMA.FTZ R51, R42.reuse, R47, R50 ;  /* 0x0000002f2a337223 */ /* 0x040fe20000010032 */
[----:B------:R-:W-:Y:S01]  /*e2b0*/  FMUL.FTZ R47, R45, R80 ;  /* 0x000000502d2f7220 */ /* 0x000fe20000410000 */
[C---:B------:R-:W-:Y:S02]  /*e2c0*/  IMAD.U32 R7, R5.reuse, 0x10000, RZ ;  /* 0x0001000005077824 */ /* 0x040fe400078e00ff */
[----:B------:R-:W-:Y:S01]  /*e2d0*/  FFMA.FTZ R48, R42, R46, -R49 ;  /* 0x0000002e2a307223 */ /* 0x000fe20000010831 */
[----:B------:R-:W-:Y:S01]  /*e2e0*/  IMAD.U32 R45, R78, 0x10000, RZ ;  /* 0x000100004e2d7824 */ /* 0x000fe200078e00ff */
        /* <DEDUP_REMOVED lines=8> */
[----:B------:R-:W-:Y:S01]  /*e370*/  FMUL.FTZ R44, R4, R43 ;  /* 0x0000002b042c7220 */ /* 0x000fe20000410000 */
[----:B------:R-:W-:-:S02]  /*e380*/  FMUL.FTZ R46, R5, R78 ;  /* 0x0000004e052e7220 */ /* 0x000fc40000410000 */
[-C--:B------:R-:W-:Y:S01]  /*e390*/  FMUL.FTZ R49, R5, R42.reuse ;  /* 0x0000002a05317220 */ /* 0x080fe20000410000 */
[C---:B------:R-:W-:Y:S01]  /*e3a0*/  FFMA.FTZ R4, R6.reuse, R43, -R47 ;  /* 0x0000002b06047223 */ /* 0x040fe2000001082f */
[----:B------:R-:W-:Y:S01]  /*e3b0*/  FFMA.FTZ R45, R6, R45, R44 ;  /* 0x0000002d062d7223 */ /* 0x000fe2000001002c */
[C---:B------:R-:W-:Y:S01]  /*e3c0*/  FFMA.FTZ R5, R7.reuse, R42, -R46 ;  /* 0x0000002a07057223 */ /* 0x040fe2000001082e */
[----:B------:R-:W-:Y:S01]  /*e3d0*/  FFMA.FTZ R78, R7, R78, R49 ;  /* 0x0000004e074e7223 */ /* 0x000fe20000010031 */
[----:B------:R-:W-:Y:S02]  /*e3e0*/  F2FP.BF16.F32.PACK_AB R6, R51, R48 ;  /* 0x000000303306723e */ /* 0x000fe400000010ff */
[----:B------:R-:W-:Y:S02]  /*e3f0*/  F2FP.BF16.F32.PACK_AB R7, R77, R80 ;  /* 0x000000504d07723e */ /* 0x000fe400000010ff */
[----:B------:R-:W-:Y:S02]  /*e400*/  F2FP.BF16.F32.PACK_AB R4, R45, R4 ;  /* 0x000000042d04723e */ /* 0x000fe400000010ff */
[----:B------:R-:W-:-:S05]  /*e410*/  F2FP.BF16.F32.PACK_AB R5, R78, R5 ;  /* 0x000000054e05723e */ /* 0x000fca00000010ff */
[----:B------:R4:W-:Y:S02]  /*e420*/  STS.128 [R3+0x14400], R4 ;  /* 0x0144000403007388 */ /* 0x0009e40000000c00 */
.L_x_1605:
[----:B------:R-:W-:Y:S05]  /*e430*/  BSYNC B2 ;  /* 0x0000000000027941 */ /* 0x000fea0003800000 */
.L_x_1604:
[----:B------:R-:W-:Y:S05]  /*e440*/  @P5 BRA `(.L_x_1595) ;  /* 0x0000000000b85947 */ /* 0x000fea0003800000 */
[----:B01234-:R-:W0:Y:S01]  /*e450*/  LDS.128 R4, [R0+0x8000] ;  /* 0x0080000000047984 */ /* 0x01fe220000000c00 */
[----:B------:R-:W-:Y:S02]  /*e460*/  SHF.R.U64 R43, R36, 0x10, R37 ;  /* 0x00000010242b7819 */ /* 0x000fe40000001225 */
[----:B------:R-:W-:Y:S02]  /*e470*/  SHF.R.U64 R36, R38, 0x10, R39 ;  /* 0x0000001026247819 */ /* 0x000fe40000001227 */
[----:B------:R-:W-:Y:S02]  /*e480*/  SHF.R.U32.HI R42, RZ, 0x10, R37 ;  /* 0x00000010ff2a7819 */ /* 0x000fe40000011625 */
[----:B------:R-:W-:Y:S02]  /*e490*/  SHF.R.U32.HI R39, RZ, 0x10, R39 ;  /* 0x00000010ff277819 */ /* 0x000fe40000011627 */
[----:B------:R-:W-:Y:S02]  /*e4a0*/  PRMT R71, R71, 0x5410, R42 ;  /* 0x0000541047477816 */ /* 0x000fe4000000002a */
[----:B------:R-:W-:-:S02]  /*e4b0*/  PRMT R66, R66, 0x5410, R39 ;  /* 0x0000541042427816 */ /* 0x000fc40000000027 */
[----:B------:R-:W-:Y:S01]  /*e4c0*/  PRMT R70, R70, 0x5410, R43 ;  /* 0x0000541046467816 */ /* 0x000fe2000000002b */
[----:B------:R-:W-:Y:S01]  /*e4d0*/  IMAD.U32 R42, R71, 0x10000, RZ ;  /* 0x00010000472a7824 */ /* 0x000fe200078e00ff */
[----:B------:R-:W-:Y:S01]  /*e4e0*/  PRMT R69, R69, 0x5410, R36 ;  /* 0x0000541045457816 */ /* 0x000fe20000000024 */
[C---:B------:R-:W-:Y:S01]  /*e4f0*/  IMAD.U32 R43, R66.reuse, 0x10000, RZ ;  /* 0x00010000422b7824 */ /* 0x040fe200078e00ff */
[----:B------:R-:W-:Y:S02]  /*e500*/  LOP3.LUT R66, R66, 0xffff0000, RZ, 0xc0, !PT ;  /* 0xffff000042427812 */ /* 0x000fe400078ec0ff */
[----:B------:R-:W-:Y:S02]  /*e510*/  LOP3.LUT R71, R71, 0xffff0000, RZ, 0xc0, !PT ;  /* 0xffff000047477812 */ /* 0x000fe400078ec0ff */
[C---:B0-----:R-:W-:Y:S01]  /*e520*/  LOP3.LUT R37, R6.reuse, 0xffff0000, RZ, 0xc0, !PT ;  /* 0xffff000006257812 */ /* 0x041fe200078ec0ff */
[----:B------:R-:W-:Y:S01]  /*e530*/  IMAD.U32 R36, R6, 0x10000, RZ ;  /* 0x0001000006247824 */ /* 0x000fe200078e00ff */
[C---:B------:R-:W-:Y:S01]  /*e540*/  LOP3.LUT R39, R7.reuse, 0xffff0000, RZ, 0xc0, !PT ;  /* 0xffff000007277812 */ /* 0x040fe200078ec0ff */
[----:B------:R-:W-:-:S02]  /*e550*/  IMAD.U32 R38, R7, 0x10000, RZ ;  /* 0x0001000007267824 */ /* 0x000fc400078e00ff */
[C---:B------:R-:W-:Y:S01]  /*e560*/  FMUL.FTZ R46, R37.reuse, R42 ;  /* 0x0000002a252e7220 */ /* 0x040fe20000410000 */
[-C--:B------:R-:W-:Y:S01]  /*e570*/  FMUL.FTZ R45, R37, R43.reuse ;  /* 0x0000002b252d7220 */ /* 0x080fe20000410000 */
[C---:B------:R-:W-:Y:S01]  /*e580*/  FMUL.FTZ R37, R39.reuse, R66 ;  /* 0x0000004227257220 */ /* 0x040fe20000410000 */
[----:B------:R-:W-:Y:S02]  /*e590*/  IMAD.U32 R6, R4, 0x10000, RZ ;  /* 0x0001000004067824 */ /* 0x000fe400078e00ff */
[----:B------:R-:W-:Y:S01]  /*e5a0*/  FFMA.FTZ R47, R36, R43, R46 ;  /* 0x0000002b242f7223 */ /* 0x000fe2000001002e */
[-C--:B------:R-:W-:Y:S01]  /*e5b0*/  FMUL.FTZ R43, R39, R71.reuse ;  /* 0x00000047272b7220 */ /* 0x080fe20000410000 */
[----:B------:R-:W-:Y:S01]  /*e5c0*/  FFMA.FTZ R71, R38, R71, -R37 ;  /* 0x0000004726477223 */ /* 0x000fe20000010825 */
[----:B------:R-:W-:Y:S02]  /*e5d0*/  IMAD.U32 R7, R5, 0x10000, RZ ;  /* 0x0001000005077824 */ /* 0x000fe400078e00ff */
[----:B------:R-:W-:Y:S01]  /*e5e0*/  FFMA.FTZ R44, R36, R42, -R45 ;  /* 0x0000002a242c7223 */ /* 0x000fe2000001082d */
[----:B------:R-:W-:Y:S01]  /*e5f0*/  IMAD.U32 R37, R70, 0x10000, RZ ;  /* 0x0001000046257824 */ /* 0x000fe200078e00ff */
[----:B------:R-:W-:Y:S01]  /*e600*/  LOP3.LUT R4, R4, 0xffff0000, RZ, 0xc0, !PT ;  /* 0xffff000004047812 */ /* 0x000fe200078ec0ff */
[----:B------:R-:W-:Y:S01]  /*e610*/  IMAD.U32 R39, R69, 0x10000, RZ ;  /* 0x0001000045277824 */ /* 0x000fe200078e00ff */
[----:B------:R-:W-:Y:S01]  /*e620*/  LOP3.LUT R5, R5, 0xffff0000, RZ, 0xc0, !PT ;  /* 0xffff000005057812 */ /* 0x000fe200078ec0ff */
[----:B------:R-:W-:Y:S01]  /*e630*/  FFMA.FTZ R66, R38, R66, R43 ;  /* 0x0000004226427223 */ /* 0x000fe2000001002b */
[----:B------:R-:W-:Y:S01]  /*e640*/  LOP3.LUT R36, R69, 0xffff0000, RZ, 0xc0, !PT ;  /* 0xffff000045247812 */ /* 0x000fe200078ec0ff */
[----:B------:R-:W-:Y:S01]  /*e650*/  FMUL.FTZ R43, R4, R39 ;  /* 0x00000027042b7220 */ /* 0x000fe20000410000 */
[----:B------:R-:W-:Y:S01]  /*e660*/  LOP3.LUT R70, R70, 0xffff0000, RZ, 0xc0, !PT ;  /* 0xffff000046467812 */ /* 0x000fe200078ec0ff */
[----:B------:R-:W-:-:S02]  /*e670*/  FMUL.FTZ R38, R4, R37 ;  /* 0x0000002504267220 */ /* 0x000fc40000410000 */
[C---:B------:R-:W-:Y:S01]  /*e680*/  FMUL.FTZ R42, R5.reuse, R36 ;  /* 0x00000024052a7220 */ /* 0x040fe20000410000 */
[C---:B------:R-:W-:Y:S01]  /*e690*/  FFMA.FTZ R4, R6.reuse, R37, -R43 ;  /* 0x0000002506047223 */ /* 0x040fe2000001082b */
[-C--:B------:R-:W-:Y:S01]  /*e6a0*/  FMUL.FTZ R45, R5, R70.reuse ;  /* 0x00000046052d7220 */ /* 0x080fe20000410000 */
[----:B------:R-:W-:Y:S01]  /*e6b0*/  FFMA.FTZ R39, R6, R39, R38 ;  /* 0x0000002706277223 */ /* 0x000fe20000010026 */
[----:B------:R-:W-:Y:S01]  /*e6c0*/  FFMA.FTZ R5, R7, R70, -R42 ;  /* 0x0000004607057223 */ /* 0x000fe2000001082a */
[----:B------:R-:W-:Y:S01]  /*e6d0*/  F2FP.BF16.F32.PACK_AB R6, R47, R44 ;  /* 0x0000002c2f06723e */ /* 0x000fe200000010ff */
[----:B------:R-:W-:Y:S01]  /*e6e0*/  FFMA.FTZ R36, R7, R36, R45 ;  /* 0x0000002407247223 */ /* 0x000fe2000001002d */
[----:B------:R-:W-:Y:S02]  /*e6f0*/  F2FP.BF16.F32.PACK_AB R7, R66, R71 ;  /* 0x000000474207723e */ /* 0x000fe400000010ff */
[----:B------:R-:W-:Y:S02]  /*e700*/  F2FP.BF16.F32.PACK_AB R4, R39, R4 ;  /* 0x000000042704723e */ /* 0x000fe400000010ff */
[----:B------:R-:W-:-:S05]  /*e710*/  F2FP.BF16.F32.PACK_AB R5, R36, R5 ;  /* 0x000000052405723e */ /* 0x000fca00000010ff */
[----:B------:R0:W-:Y:S02]  /*e720*/  STS.128 [R0+0x8000], R4 ;  /* 0x0080000400007388 */ /* 0x0001e40000000c00 */
.L_x_1595:
[----:B------:R-:W-:Y:S05]  /*e730*/  BSYNC B1 ;  /* 0x0000000000017941 */ /* 0x000fea0003800000 */
.L_x_1594:
        /* <DEDUP_REMOVED lines=57> */
.L_x_1608:
[----:B------:R-:W-:Y:S05]  /*ead0*/  BSYNC B1 ;  /* 0x0000000000017941 */ /* 0x000fea0003800000 */
.L_x_1607:
[----:B------:R-:W-:Y:S04]  /*eae0*/  BSSY B1, `(.L_x_1609) ;  /* 0x0000030000017945 */ /* 0x000fe80003800000 */
[----:B------:R-:W-:Y:S05]  /*eaf0*/  @P1 BRA `(.L_x_1610) ;  /* 0x0000000000b81947 */ /* 0x000fea0003800000 */
[----:B0-----:R-:W0:Y:S01]  /*eb00*/  LDS.128 R4, [R0+0x2000] ;  /* 0x0020000000047984 */ /* 0x001e220000000c00 */
        /* <DEDUP_REMOVED lines=45> */
.L_x_1610:
[----:B------:R-:W-:Y:S05]  /*ede0*/  BSYNC B1 ;  /* 0x0000000000017941 */ /* 0x000fea0003800000 */
.L_x_1609:
        /* <DEDUP_REMOVED lines=48> */
.L_x_1612:
[----:B------:R-:W-:Y:S05]  /*f0f0*/  BSYNC B1 ;  /* 0x0000000000017941 */ /* 0x000fea0003800000 */
.L_x_1611:
        /* <DEDUP_REMOVED lines=48> */
.L_x_1614:
[----:B------:R-:W-:Y:S05]  /*f400*/  BSYNC B1 ;  /* 0x0000000000017941 */ /* 0x000fea0003800000 */
.L_x_1613:
[----:B------:R-:W-:Y:S04]  /*f410*/  BSSY B1, `(.L_x_1615) ;  /* 0x0000030000017945 */ /* 0x000fe80003800000 */
[----:B------:R-:W-:Y:S05]  /*f420*/  @P4 BRA `(.L_x_1616) ;  /* 0x0000000000b84947 */ /* 0x000fea0003800000 */
[----:B0123--:R-:W0:Y:S01]  /*f430*/  LDS.128 R4, [R3+0x16400] ;  /* 0x0164000003047984 */ /* 0x00fe220000000c00 */
        /* <DEDUP_REMOVED lines=45> */
.L_x_1616:
[----:B------:R-:W-:Y:S05]  /*f710*/  BSYNC B1 ;  /* 0x0000000000017941 */ /* 0x000fea0003800000 */
.L_x_1615:
        /* <DEDUP_REMOVED lines=15> */
[C---:B------:R-:W-:Y:S01]  /*f810*/  IMAD.U32 R10, R7.reuse, 0x10000, RZ ;  /* 0x00010000070a7824 */ /* 0x040fe200078e00ff */
[----:B------:R-:W-:Y:S01]  /*f820*/  LOP3.LUT R7, R7, 0xffff0000, RZ, 0xc0, !PT ;  /* 0xffff000007077812 */ /* 0x000fe200078ec0ff */
[----:B------:R-:W-:-:S02]  /*f830*/  IMAD.U32 R8, R6, 0x10000, RZ ;  /* 0x0001000006087824 */ /* 0x000fc400078e00ff */
[CC--:B------:R-:W-:Y:S01]  /*f840*/  FMUL.FTZ R13, R9.reuse, R12.reuse ;  /* 0x0000000c090d7220 */ /* 0x0c0fe20000410000 */
[----:B------:R-:W-:Y:S01]  /*f850*/  FMUL.FTZ R9, R9, R11 ;  /* 0x0000000b09097220 */ /* 0x000fe20000410000 */
[C---:B------:R-:W-:Y:S01]  /*f860*/  FMUL.FTZ R21, R7.reuse, R63 ;  /* 0x0000003f07157220 */ /* 0x040fe20000410000 */
[----:B------:R-:W-:Y:S02]  /*f870*/  IMAD.U32 R3, R4, 0x10000, RZ ;  /* 0x0001000004037824 */ /* 0x000fe400078e00ff */
[C---:B------:R-:W-:Y:S01]  /*f880*/  FFMA.FTZ R14, R8.reuse, R11, -R13 ;  /* 0x0000000b080e7223 */ /* 0x040fe2000001080d */
[----:B------:R-:W-:Y:S01]  /*f890*/  FFMA.FTZ R15, R8, R12, R9 ;  /* 0x0000000c080f7223 */ /* 0x000fe20000010009 */
[-C--:B------:R-:W-:Y:S01]  /*f8a0*/  FMUL.FTZ R9, R7, R65.reuse ;  /* 0x0000004107097220 */ /* 0x080fe20000410000 */
[C---:B------:R-:W-:Y:S01]  /*f8b0*/  IMAD.U32 R6, R5.reuse, 0x10000, RZ ;  /* 0x0001000005067824 */ /* 0x040fe200078e00ff */
[----:B------:R-:W-:Y:S01]  /*f8c0*/  LOP3.LUT R4, R4, 0xffff0000, RZ, 0xc0, !PT ;  /* 0xffff000004047812 */ /* 0x000fe200078ec0ff */
[----:B------:R-:W-:Y:S01]  /*f8d0*/  IMAD.U32 R8, R62, 0x10000, RZ ;  /* 0x000100003e087824 */ /* 0x000fe200078e00ff */
[----:B------:R-:W-:Y:S01]  /*f8e0*/  LOP3.LUT R5, R5, 0xffff0000, RZ, 0xc0, !PT ;  /* 0xffff000005057812 */ /* 0x000fe200078ec0ff */
[----:B------:R-:W-:Y:S01]  /*f8f0*/  IMAD.U32 R7, R64, 0x10000, RZ ;  /* 0x0001000040077824 */ /* 0x000fe200078e00ff */
[----:B------:R-:W-:Y:S01]  /*f900*/  LOP3.LUT R62, R62, 0xffff0000, RZ, 0xc0, !PT ;  /* 0xffff00003e3e7812 */ /* 0x000fe200078ec0ff */
[----:B------:R-:W-:Y:S01]  /*f910*/  FFMA.FTZ R21, R10, R65, -R21 ;  /* 0x000000410a157223 */ /* 0x000fe20000010815 */
[----:B------:R-:W-:Y:S01]  /*f920*/  LOP3.LUT R64, R64, 0xffff0000, RZ, 0xc0, !PT ;  /* 0xffff000040407812 */ /* 0x000fe200078ec0ff */
[----:B------:R-:W-:Y:S01]  /*f930*/  FFMA.FTZ R12, R10, R63, R9 ;  /* 0x0000003f0a0c7223 */ /* 0x000fe20000010009 */
[C---:B------:R-:W-:Y:S01]  /*f940*/  FMUL.FTZ R10, R4.reuse, R8 ;  /* 0x00000008040a7220 */ /* 0x040fe20000410000 */
[-C--:B------:R-:W-:Y:S01]  /*f950*/  FMUL.FTZ R9, R4, R7.reuse ;  /* 0x0000000704097220 */ /* 0x080fe20000410000 */
        /* <DEDUP_REMOVED lines=10> */
[----:B------:R0:W-:Y:S01]  /*fa00*/  STS.128 [R0+0xa000], R4 ;  /* 0x00a0000400007388 */ /* 0x0001e20000000c00 */
[----:B------:R-:W-:Y:S05]  /*fa10*/  BRA `(.L_x_1606) ;  /* 0x0000003400f07947 */ /* 0x000fea0003800000 */
.L_x_1585:
        /* <DEDUP_REMOVED lines=30> */
[----:B------:R-:W0:Y:S04]  /*fc00*/  SHFL.IDX PT, R3, R61, RZ, 0x1c1f ;  /* 0x001c1fff3d037589 */ /* 0x000e2800000e0000 */
[----:B------:R-:W1:Y:S04]  /*fc10*/  SHFL.IDX PT, R0, R60, RZ, 0x1c1f ;  /* 0x001c1fff3c007589 */ /* 0x000e6800000e0000 */
[----:B------:R2:W3:Y:S04]  /*fc20*/  SHFL.IDX PT, R4, R67, RZ, 0x1c1f ;  /* 0x001c1fff43047589 */ /* 0x0004e800000e0000 */
[----:B------:R2:W4:Y:S01]  /*fc30*/  SHFL.IDX PT, R14, R66, RZ, 0x1c1f ;  /* 0x001c1fff420e7589 */ /* 0x00052200000e0000 */
[----:B0-----:R-:W-:-:S02]  /*fc40*/  IMAD.MOV.U32 R7, RZ, RZ, R3 ;  /* 0x000000ffff077224 */ /* 0x001fc400078e0003 */
[----:B-12---:R-:W-:-:S07]  /*fc50*/  IMAD.MOV.U32 R6, RZ, RZ, R0 ;  /* 0x000000ffff067224 */ /* 0x006fce00078e0000 */
.L_x_1942:
[----:B------:R-:W-:Y:S01]  /*fc60*/  IMAD R71, R163, R10, RZ ;  /* 0x0000000aa3477224 */ /* 0x000fe200078e02ff */
[----:B------:R-:W-:Y:S01]  /*fc70*/  BSSY B1, `(.L_x_1618) ;  /* 0x000002f000017945 */ /* 0x000fe20003800000 */
[----:B----4-:R-:W-:Y:S01]  /*fc80*/  IMAD.MOV.U32 R12, RZ, RZ, R14 ;  /* 0x000000ffff0c7224 */ /* 0x010fe200078e000e */
[----:B------:R-:W-:Y:S01]  /*fc90*/  CS2R R44, SRZ ;  /* 0x00000000002c7805 */ /* 0x000fe2000001ff00 */
[----:B---3--:R-:W-:Y:S01]  /*fca0*/  IMAD.MOV.U32 R13, RZ, RZ, R4 ;  /* 0x000000ffff0d7224 */ /* 0x008fe200078e0004 */
        /* <DEDUP_REMOVED lines=19> */
[----:B------:R-:W-:-:S02]  /*fde0*/  CS2R R44, SRZ ;  /* 0x00000000002c7805 */ /* 0x000fc4000001ff00 */
        /* <DEDUP_REMOVED lines=14> */
[----:B------:R-:W-:Y:S01]  /*fed0*/  CS2R R38, SRZ ;  /* 0x0000000000267805 */ /* 0x000fe2000001ff00 */
[--C-:B0-----:R-:W-:Y:S01]  /*fee0*/  @!P1 IMAD.WIDE R8, R3, 0x2, R12.reuse ;  /* 0x0000000203089825 */ /* 0x101fe200078e020c */
[----:B------:R0:W5:Y:S03]  /*fef0*/  @!P1 LD.E.128 R28, desc[UR46][R4.64] ;  /* 0x0000002e041c9980 */ /* 0x000166000c101d00 */
[--C-:B------:R-:W-:Y:S01]  /*ff00*/  @!P2 IMAD.WIDE R10, R11, 0x2, R12.reuse ;  /* 0x000000020b0aa825 */ /* 0x100fe200078e020c */
[----:B------:R0:W5:Y:S03]  /*ff10*/  @!P1 LD.E.128 R40, desc[UR46][R8.64] ;  /* 0x0000002e08289980 */ /* 0x000166000c101d00 */
[----:B------:R-:W-:Y:S01]  /*ff20*/  @!P0 IMAD.WIDE R12, R18, 0x2, R12 ;  /* 0x00000002120c8825 */ /* 0x000fe200078e020c */
[----:B------:R0:W5:Y:S04]  /*ff30*/  @!P2 LD.E.128 R24, desc[UR46][R6.64] ;  /* 0x0000002e0618a980 */ /* 0x000168000c101d00 */
[----:B------:R0:W5:Y:S04]  /*ff40*/  @!P0 LD.E.128 R44, desc[UR46][R12.64] ;  /* 0x0000002e0c2c8980 */ /* 0x000168000c101d00 */
[----:B------:R0:W5:Y:S02]  /*ff50*/  @!P2 LD.E.128 R36, desc[UR46][R10.64] ;  /* 0x0000002e0a24a980 */ /* 0x000164000c101d00 */
.L_x_1619:
[----:B------:R-:W-:Y:S05]  /*ff60*/  BSYNC B1 ;  /* 0x0000000000017941 */ /* 0x000fea0003800000 */
.L_x_1618:
[----:B-----5:R-:W-:Y:S01]  /*ff70*/  IMAD.MOV.U32 R3, RZ, RZ, R45 ;  /* 0x000000ffff037224 */ /* 0x020fe200078e002d */
[----:B------:R-:W-:Y:S01]  /*ff80*/  UMOV UR4, 0xffffffff ;  /* 0xffffffff00047882 */ /* 0x000fe20000000000 */
[----:B0-----:R-:W-:Y:S02]  /*ff90*/  IMAD.MOV.U32 R4, RZ, RZ, R46 ;  /* 0x000000ffff047224 */ /* 0x001fe400078e002e */
        /* <DEDUP_REMOVED lines=44> */
[----:B------:R-:W-:Y:S02]  /*10260*/  CS2R R4, SRZ ;  /* 0x0000000000047805 */ /* 0x000fe4000001ff00 */
[----:B------:R-:W-:Y:S02]  /*10270*/  PRMT R88, R0, 0x7610, R88 ;  /* 0x0000761000587816 */ /* 0x000fe40000000058 */
[----:B------:R-:W-:Y:S01]  /*10280*/  PRMT R91, R6, 0x7610, R91 ;  /* 0x00007610065b7816 */ /* 0x000fe2000000005b */
[----:B------:R-:W-:Y:S06]  /*10290*/  BRA.DIV UR4, `(.L_x_1620) ;  /* 0x000001b604d87947 */ /* 0x000fec000b800000 */
[----:B------:R-:W0:Y:S04]  /*102a0*/  SHFL.IDX PT, R61, R61, 0x1, 0x1c1f ;  /* 0x003c1f003d3d7f89 */ /* 0x000e2800000e0000 */
[----:B------:R-:W1:Y:S04]  /*102b0*/  SHFL.IDX PT, R60, R60, 0x1, 0x1c1f ;  /* 0x003c1f003c3c7f89 */ /* 0x000e6800000e0000 */
[----:B------:R-:W2:Y:S04]  /*102c0*/  SHFL.IDX PT, R67, R67, 0x1, 0x1c1f ;  /* 0x003c1f0043437f89 */ /* 0x000ea800000e0000 */
[----:B------:R-:W3:Y:S02]  /*102d0*/  SHFL.IDX PT, R66, R66, 0x1, 0x1c1f ;  /* 0x003c1f0042427f89 */ /* 0x000ee400000e0000 */
.L_x_1948:
[----:B------:R-:W-:Y:S01]  /*102e0*/  VIADD R64, R64, 0x40 ;  /* 0x0000004040407836 */ /* 0x000fe20000000000 */
        /* <DEDUP_REMOVED lines=23> */
[----:B01----:R-:W-:-:S04]  /*10460*/  @!P0 IMAD.WIDE R4, R18, 0x2, R60 ;  /* 0x0000000212048825 */ /* 0x003fc800078e023c */
        /* <DEDUP_REMOVED lines=12> */
[--C-:B--23--:R-:W-:Y:S01]  /*10530*/  @!P1 IMAD.WIDE R62, R63, 0x2, R66.reuse ;  /* 0x000000023f3e9825 */ /* 0x10cfe200078e0242 */
[----:B------:R4:W5:Y:S03]  /*10540*/  @!P1 LD.E.128 R52, desc[UR46][R20.64] ;  /* 0x0000002e14349980 */ /* 0x000966000c101d00 */
[--C-:B------:R-:W-:Y:S01]  /*10550*/  @!P2 IMAD.WIDE R64, R65, 0x2, R66.reuse ;  /* 0x000000024140a825 */ /* 0x100fe200078e0242 */
[----:B------:R4:W5:Y:S03]  /*10560*/  @!P1 LD.E.128 R8, desc[UR46][R62.64] ;  /* 0x0000002e3e089980 */ /* 0x000966000c101d00 */
[----:B------:R-:W-:Y:S01]  /*10570*/  @!P0 IMAD.WIDE R66, R18, 0x2, R66 ;  /* 0x0000000212428825 */ /* 0x000fe200078e0242 */
[----:B------:R4:W5:Y:S04]  /*10580*/  @!P2 LD.E.128 R56, desc[UR46][R60.64] ;  /* 0x0000002e3c38a980 */ /* 0x000968000c101d00 */
[----:B------:R4:W5:Y:S04]  /*10590*/  @!P0 LD.E.128 R4, desc[UR46][R66.64] ;  /* 0x0000002e42048980 */ /* 0x000968000c101d00 */
[----:B------:R4:W5:Y:S02]  /*105a0*/  @!P2 LD.E.128 R12, desc[UR46][R64.64] ;  /* 0x0000002e400ca980 */ /* 0x000964000c101d00 */
.L_x_1622:
[----:B------:R-:W-:Y:S05]  /*105b0*/  BSYNC B1 ;  /* 0x0000000000017941 */ /* 0x000fea0003800000 */
.L_x_1621:
[----:B------:R-:W-:Y:S01]  /*105c0*/  LEA.HI R0, R188, R188, RZ, 0x1 ;  /* 0x000000bcbc007211 */ /* 0x000fe200078f08ff */
[----:B0---45:R-:W-:Y:S01]  /*105d0*/  IMAD.MOV.U32 R61, RZ, RZ, R7 ;  /* 0x000000ffff3d7224 */ /* 0x031fe200078e0007 */
[----:B------:R-:W-:Y:S01]  /*105e0*/  BSSY B1, `(.L_x_1623) ;  /* 0x0000034000017945 */ /* 0x000fe20003800000 */
[----:B------:R-:W-:Y:S01]  /*105f0*/  IMAD.MOV.U32 R20, RZ, RZ, R4 ;  /* 0x000000ffff147224 */ /* 0x000fe200078e0004 */
[----:B------:R-:W-:Y:S01]  /*10600*/  LOP3.LUT R21, R0, 0xfffffffe, RZ, 0xc0, !PT ;  /* 0xfffffffe00157812 */ /* 0x000fe200078ec0ff */
[----:B-1----:R-:W-:Y:S01]  /*10610*/  IMAD.MOV.U32 R60, RZ, RZ, R5 ;  /* 0x000000ffff3c7224 */ /* 0x002fe200078e0005 */
[----:B------:R-:W-:Y:S01]  /*10620*/  PRMT R97, R61, 0x7610, R97 ;  /* 0x000076103d617816 */ /* 0x000fe20000000061 */
[----:B------:R-:W-:Y:S01]  /*10630*/  IMAD.MOV.U32 R0, RZ, RZ, R8 ;  /* 0x000000ffff007224 */ /* 0x000fe200078e0008 */
[----:B------:R-:W-:Y:S01]  /*10640*/  PRMT R94, R20, 0x7610, R94 ;  /* 0x00007610145e7816 */ /* 0x000fe2000000005e */
        /* <DEDUP_REMOVED lines=35> */
[----:B------:R-:W-:Y:S01]  /*10880*/  VIADDMNMX R0, R71, -R178, 0x80, PT ;  /* 0x0000008047007446 */ /* 0x000fe200038009b2 */
[----:B------:R-:W-:Y:S01]  /*10890*/  IMAD.MOV.U32 R21, RZ, RZ, R13 ;  /* 0x000000ffff157224 */ /* 0x000fe200078e000d */
[----:B------:R-:W-:Y:S01]  /*108a0*/  PRMT R83, R62, 0x7610, R83 ;  /* 0x000076103e537816 */ /* 0x000fe20000000053 */
[----:B------:R-:W-:Y:S01]  /*108b0*/  IMAD.MOV.U32 R62, RZ, RZ, R59 ;  /* 0x000000ffff3e7224 */ /* 0x000fe200078e003b */
[----:B------:R-:W-:Y:S01]  /*108c0*/  PRMT R82, R60, 0x7610, R82 ;  /* 0x000076103c527816 */ /* 0x000fe20000000052 */
[----:B------:R-:W-:Y:S01]  /*108d0*/  IMAD.MOV.U32 R60, RZ, RZ, R58 ;  /* 0x000000ffff3c7224 */ /* 0x000fe200078e003a */
[----:B------:R-:W-:-:S02]  /*108e0*/  ISETP.GE.AND P1, PT, R162, R0, PT ;  /* 0x00000000a200720c */ /* 0x000fc40003f26270 */
[----:B------:R-:W-:Y:S02]  /*108f0*/  PRMT R70, R63, 0x7610, R70 ;  /* 0x000076103f467816 */ /* 0x000fe40000000046 */
[----:B------:R-:W-:Y:S01]  /*10900*/  PRMT R71, R64, 0x7610, R71 ;  /* 0x0000761040477816 */ /* 0x000fe20000000047 */
[----:B0-----:R-:W-:Y:S08]  /*10910*/  @!P0 BRA `(.L_x_1624) ;  /* 0x000001b000ac8947 */ /* 0x001ff00003800000 */
.L_x_1949:
[----:B------:R-:W-:Y:S05]  /*10920*/  BSYNC B1 ;  /* 0x0000000000017941 */ /* 0x000fea0003800000 */
.L_x_1623:
[----:B------:R-:W-:Y:S01]  /*10930*/  BSSY B1, `(.L_x_1625) ;  /* 0x0000147000017945 */ /* 0x000fe20003800000 */
[----:B------:R-:W-:Y:S02]  /*10940*/  PRMT R73, R60, 0x7610, R73 ;  /* 0x000076103c497816 */ /* 0x000fe40000000049 */
[----:B------:R-:W-:Y:S01]  /*10950*/  PRMT R74, R62, 0x7610, R74 ;  /* 0x000076103e4a7816 */ /* 0x000fe2000000004a */
[----:B------:R-:W-:Y:S06]  /*10960*/  @P1 BRA `(.L_x_1626) ;  /* 0x00000014000c1947 */ /* 0x000fec0003800000 */
[----:B------:R-:W1:Y:S01]  /*10970*/  LDC R76, c[0x0][0x3f4] ;  /* 0x0000fd00ff4c7b82 */ /* 0x000e620000000800 */
[----:B------:R-:W-:Y:S01]  /*10980*/  BSSY B2, `(.L_x_1627) ;  /* 0x000006f000027945 */ /* 0x000fe20003800000 */
[-C--:B-1----:R-:W-:Y:S02]  /*10990*/  ISETP.GE.AND P0, PT, R18, R76.reuse, PT ;  /* 0x0000004c1200720c */ /* 0x082fe40003f06270 */
[-C--:B------:R-:W-:Y:S02]  /*109a0*/  ISETP.GE.AND P1, PT, R165, R76.reuse, PT ;  /* 0x0000004ca500720c */ /* 0x080fe40003f26270 */
[----:B------:R-:W-:-:S09]  /*109b0*/  ISETP.GE.AND P2, PT, R166, R76, PT ;  /* 0x0000004ca600720c */ /* 0x000fd20003f46270 */
[----:B------:R-:W-:Y:S05]  /*109c0*/  @P0 BRA `(.L_x_1628) ;  /* 0x0000000400a80947 */ /* 0x000fea0003800000 */
[----:B------:R-:W-:Y:S02]  /*109d0*/  LEA.HI R62, R76, R191, RZ, 0x1d ;  /* 0x000000bf4c3e7211 */ /* 0x000fe400078fe8ff */
[----:B0-----:R-:W-:Y:S02]  /*109e0*/  LOP3.LUT R61, R175, 0x38, R18, 0xf8, !PT ;  /* 0x00000038af3d7812 */ /* 0x001fe400078ef812 */
[----:B------:R-:W-:Y:S01]  /*109f0*/  SHF.R.S32.HI R63, RZ, 0x1f, R62 ;  /* 0x0000001fff3f7819 */ /* 0x000fe2000001143e */
[----:B------:R-:W-:Y:S01]  /*10a00*/  IMAD.SHL.U32 R64, R62, 0x8, RZ ;  /* 0x000000083e407824 */ /* 0x000fe200078e00ff */
[----:B------:R-:W-:Y:S02]  /*10a10*/  LOP3.LUT R60, R61, R176, RZ, 0x3c, !PT ;  /* 0x000000b03d3c7212 */ /* 0x000fe400078e3cff */
[----:B------:R-:W-:Y:S02]  /*10a20*/  LEA.HI R62, R63, R62, RZ, 0x3 ;  /* 0x0000003e3f3e7211 */ /* 0x000fe400078f18ff */
[----:B------:R-:W-:Y:S01]  /*10a30*/  LOP3.LUT R63, R175, 0x38, R64, 0xf8, !PT ;  /* 0x00000038af3f7812 */ /* 0x000fe200078ef840 */
[----:B------:R-:W-:Y:S01]  /*10a40*/  IMAD.IADD R61, R177, 0x1, R60 ;  /* 0x00000001b13d7824 */ /* 0x000fe200078e023c */
[----:B------:R-:W-:Y:S01]  /*10a50*/  SHF.R.U64 R112, R44, 0x10, R45 ;  /* 0x000000102c707819 */ /* 0x000fe2000000122d */
[----:B------:R-:W-:Y:S01]  /*10a60*/  IMAD.SHL.U32 R62, R62, 0x400, RZ ;  /* 0x000004003e3e7824 */ /* 0x000fe200078e00ff */
[----:B------:R-:W-:Y:S01]  /*10a70*/  LOP3.LUT R63, R63, R176, RZ, 0x3c, !PT ;  /* 0x000000b03f3f7212 */ /* 0x000fe200078e3cff */
[----:B------:R-:W-:Y:S01]  /*10a80*/  IMAD R92, R61, 0x2, R2 ;  /* 0x000000023d5c7824 */ /* 0x000fe200078e0202 */
[----:B------:R-:W-:-:S02]  /*10a90*/  SHF.R.U64 R116, R32, 0x10, R33 ;  /* 0x0000001020747819 */ /* 0x000fc40000001221 */
[----:B------:R-:W-:Y:S02]  /*10aa0*/  LOP3.LUT R62, R62, 0x7fffe000, RZ, 0xc0, !PT ;  /* 0x7fffe0003e3e7812 */ /* 0x000fe400078ec0ff */
[----:B------:R-:W-:Y:S02]  /*10ab0*/  SHF.R.U32.HI R32, RZ, 0x10, R33 ;  /* 0x00000010ff207819 */ /* 0x000fe40000011621 */
[----:B------:R-:W-:Y:S02]  /*10ac0*/  IADD3 R93, R63, R62, R177 ;  /* 0x0000003e3f5d7210 */ /* 0x000fe40007ffe0b1 */
[----:B------:R-:W0:Y:S01]  /*10ad0*/  LDS.128 R60, [R92+0xc400] ;  /* 0x00c400005c3c7984 */ /* 0x000e220000000c00 */
[----:B------:R-:W-:Y:S02]  /*10ae0*/  SHF.R.U64 R33, R34, 0x10, R35 ;  /* 0x0000001022217819 */ /* 0x000fe40000001223 */
[----:B------:R-:W-:Y:S01]  /*10af0*/  IMAD R93, R93, 0x2, R2 ;  /* 0x000000025d5d7824 */ /* 0x000fe200078e0202 */
[----:B------:R-:W-:-:S02]  /*10b00*/  SHF.R.U32.HI R45, RZ, 0x10, R45 ;  /* 0x00000010ff2d7819 */ /* 0x000fc4000001162d */
[----:B------:R-:W-:Y:S02]  /*10b10*/  SHF.R.U32.HI R114, RZ, 0x10, R35 ;  /* 0x00000010ff727819 */ /* 0x000fe40000011623 */
[----:B--23--:R-:W1:Y:S01]  /*10b20*/  LDS.128 R64, [R93+0xc400] ;  /* 0x00c400005d407984 */ /* 0x00ce620000000c00 */
[--C-:B------:R-:W-:Y:S02]  /*10b30*/  SHF.R.U32.HI R110, RZ, 0x10, R47.reuse ;  /* 0x00000010ff6e7819 */ /* 0x100fe4000001162f */
[----:B------:R-:W-:Y:S02]  /*10b40*/  PRMT R111, R111, 0x5410, R112 ;  /* 0x000054106f6f7816 */ /* 0x000fe40000000070 */
[----:B------:R-:W-:Y:S02]  /*10b50*/  PRMT R35, R77, 0x5432, R116 ;  /* 0x000054324d237816 */ /* 0x000fe40000000074 */
[----:B------:R-:W-:Y:S01]  /*10b60*/  SHF.R.U64 R44, R46, 0x10, R47 ;  /* 0x000000102e2c7819 */ /* 0x000fe2000000122f */
[----:B------:R-:W-:Y:S01]  /*10b70*/  IMAD.U32 R120, R111, 0x10000, RZ ;  /* 0x000100006f787824 */ /* 0x000fe200078e00ff */
[----:B------:R-:W-:-:S02]  /*10b80*/  PRMT R34, R75, 0x5432, R32 ;  /* 0x000054324b227816 */ /* 0x000fc40000000020 */
[----:B------:R-:W-:Y:S02]  /*10b90*/  PRMT R32, R74, 0x5432, R33 ;  /* 0x000054324a207816 */ /* 0x000fe40000000021 */
[----:B------:R-:W-:Y:S02]  /*10ba0*/  PRMT R46, R70, 0x5432, R45 ;  /* 0x00005432462e7816 */ /* 0x000fe4000000002d */
[----:B------:R-:W-:Y:S02]  /*10bb0*/  PRMT R33, R73, 0x5432, R114 ;  /* 0x0000543249217816 */ /* 0x000fe40000000072 */
[----:B------:R-:W-:Y:S01]  /*10bc0*/  PRMT R45, R3, 0x5432, R110 ;  /* 0x00005432032d7816 */ /* 0x000fe2000000006e */
[C---:B------:R-:W-:Y:S01]  /*10bd0*/  IMAD.U32 R121, R46.reuse, 0x10000, RZ ;  /* 0x000100002e797824 */ /* 0x040fe200078e00ff */
[----:B------:R-:W-:Y:S02]  /*10be0*/  LOP3.LUT R46, R46, 0xffff0000, RZ, 0xc0, !PT ;  /* 0xffff00002e2e7812 */ /* 0x000fe400078ec0ff */
[----:B------:R-:W-:Y:S01]  /*10bf0*/  PRMT R44, R69, 0x5432, R44 ;  /* 0x00005432452c7816 */ /* 0x000fe2000000002c */
        /* <DEDUP_REMOVED lines=11> */
[C---:B------:R-:W-:Y:S01]  /*10cb0*/  LOP3.LUT R112, R65.reuse, 0xffff0000, RZ, 0xc0, !PT ;  /* 0xffff000041707812 */ /* 0x040fe200078ec0ff */
[----:B------:R-:W-:Y:S01]  /*10cc0*/  IMAD.U32 R118, R65, 0x10000, RZ ;  /* 0x0001000041767824 */ /* 0x000fe200078e00ff */
[----:B------:R-:W-:Y:S01]  /*10cd0*/  LOP3.LUT R113, R64, 0xffff0000, RZ, 0xc0, !PT ;  /* 0xffff000040717812 */ /* 0x000fe200078ec0ff */
[----:B------:R-:W-:Y:S01]  /*10ce0*/  IMAD.U32 R65, R35, 0x10000, RZ ;  /* 0x0001000023417824 */ /* 0x000fe200078e00ff */
[C---:B------:R-:W-:Y:S01]  /*10cf0*/  LOP3.LUT R63, R66.reuse, 0xffff0000, RZ, 0xc0, !PT ;  /* 0xffff0000423f7812 */ /* 0x040fe200078ec0ff */
[----:B------:R-:W-:-:S02]  /*10d00*/  IMAD.U32 R64, R66, 0x10000, RZ ;  /* 0x0001000042407824 */ /* 0x000fc400078e00ff */
[-C--:B------:R-:W-:Y:S01]  /*10d10*/  FMUL.FTZ R123, R117, R120.reuse ;  /* 0x00000078757b7220 */ /* 0x080fe20000410000 */
[C---:B------:R-:W-:Y:S01]  /*10d20*/  IMAD.U32 R119, R67.reuse, 0x10000, RZ ;  /* 0x0001000043777824 */ /* 0x040fe200078e00ff */
[----:B------:R-:W-:Y:S01]  /*10d30*/  LOP3.LUT R66, R67, 0xffff0000, RZ, 0xc0, !PT ;  /* 0xffff000043427812 */ /* 0x000fe200078ec0ff */
[-C--:B------:R-:W-:Y:S01]  /*10d40*/  FMUL.FTZ R67, R117, R65.reuse ;  /* 0x0000004175437220 */ /* 0x080fe20000410000 */
[----:B------:R-:W-:Y:S01]  /*10d50*/  FFMA.FTZ R65, R114, R65, -R123 ;  /* 0x0000004172417223 */ /* 0x000fe2000001087b */
[----:B------:R-:W-:Y:S02]  /*10d60*/  IMAD.U32 R117, R34, 0x10000, RZ ;  /* 0x0001000022757824 */ /* 0x000fe400078e00ff */
[----:B------:R-:W-:Y:S01]  /*10d70*/  FMUL.FTZ R123, R118, R121 ;  /* 0x00000079767b7220 */ /* 0x000fe20000410000 */
[----:B------:R-:W-:Y:S01]  /*10d80*/  FFMA.FTZ R67, R114, R120, R67 ;  /* 0x0000007872437223 */ /* 0x000fe20000010043 */
[----:B------:R-:W-:Y:S02]  /*10d90*/  IMAD.U32 R120, R33, 0x10000, RZ ;  /* 0x0001000021787824 */ /* 0x000fe400078e00ff */
[-C--:B------:R-:W-:Y:S01]  /*10da0*/  FMUL.FTZ R125, R118, R117.reuse ;  /* 0x00000075767d7220 */ /* 0x080fe20000410000 */
[----:B------:R-:W-:Y:S01]  /*10db0*/  FFMA.FTZ R114, R116, R117, -R123 ;  /* 0x0000007574727223 */ /* 0x000fe2000001087b */
[----:B------:R-:W-:Y:S01]  /*10dc0*/  FMUL.FTZ R118, R119, R122 ;  /* 0x0000007a77767220 */ /* 0x000fe20000410000 */
[----:B------:R-:W-:Y:S01]  /*10dd0*/  LOP3.LUT R117, R111, 0xffff0000, RZ, 0xc0, !PT ;  /* 0xffff00006f757812 */ /* 0x000fe200078ec0ff */
[-C--:B------:R-:W-:Y:S01]  /*10de0*/  FMUL.FTZ R119, R119, R120.reuse ;  /* 0x0000007877777220 */ /* 0x080fe20000410000 */
[----:B------:R-:W-:Y:S01]  /*10df0*/  LOP3.LUT R35, R35, 0xffff0000, RZ, 0xc0, !PT ;  /* 0xffff000023237812 */ /* 0x000fe200078ec0ff */
[C---:B------:R-:W-:Y:S01]  /*10e00*/  FFMA.FTZ R111, R115.reuse, R120, -R118 ;  /* 0x00000078736f7223 */ /* 0x040fe20000010876 */
[----:B------:R-:W-:Y:S01]  /*10e10*/  LOP3.LUT R118, R34, 0xffff0000, RZ, 0xc0, !PT ;  /* 0xffff000022767812 */ /* 0x000fe200078ec0ff */
[----:B------:R-:W-:Y:S01]  /*10e20*/  FFMA.FTZ R115, R115, R122, R119 ;  /* 0x0000007a73737223 */ /* 0x000fe20000010077 */
[C---:B------:R-:W-:Y:S01]  /*10e30*/  FMUL.FTZ R119, R113.reuse, R117 ;  /* 0x0000007571777220 */ /* 0x040fe20000410000 */
[----:B------:R-:W-:Y:S01]  /*10e40*/  FFMA.FTZ R116, R116, R121, R125 ;  /* 0x0000007974747223 */ /* 0x000fe2000001007d */
[-C--:B------:R-:W-:Y:S01]  /*10e50*/  FMUL.FTZ R121, R113, R35.reuse ;  /* 0x0000002371797220 */ /* 0x080fe20000410000 */
[----:B------:R-:W-:Y:S01]  /*10e60*/  FMUL.FTZ R120, R112, R46 ;  /* 0x0000002e70787220 */ /* 0x000fe20000410000 */
[----:B------:R-:W-:Y:S01]  /*10e70*/  FFMA.FTZ R34, R110, R35, -R119 ;  /* 0x000000236e227223 */ /* 0x000fe20000010877 */
[----:B------:R-:W-:Y:S01]  /*10e80*/  FMUL.FTZ R123, R112, R118 ;  /* 0x00000076707b7220 */ /* 0x000fe20000410000 */
[----:B------:R-:W-:-:S02]  /*10e90*/  IMAD.U32 R119, R44, 0x10000, RZ ;  /* 0x000100002c777824 */ /* 0x000fc400078e00ff */
[----:B------:R-:W-:Y:S01]  /*10ea0*/  FFMA.FTZ R110, R110, R117, R121 ;  /* 0x000000756e6e7223 */ /* 0x000fe20000010079 */
[----:B------:R-:W-:Y:S02]  /*10eb0*/  IMAD.U32 R113, R32, 0x10000, RZ ;  /* 0x0001000020717824 */ /* 0x000fe400078e00ff */
[C---:B------:R-:W-:Y:S01]  /*10ec0*/  FFMA.FTZ R35, R61.reuse, R118, -R120 ;  /* 0x000000763d237223 */ /* 0x040fe20000010878 */
[----:B------:R-:W-:Y:S01]  /*10ed0*/  FFMA.FTZ R123, R61, R46, R123 ;  /* 0x0000002e3d7b7223 */ /* 0x000fe2000001007b */
[C---:B------:R-:W-:Y:S01]  /*10ee0*/  FMUL.FTZ R117, R64.reuse, R119 ;  /* 0x0000007740757220 */ /* 0x040fe20000410000 */
[-C--:B------:R-:W-:Y:S01]  /*10ef0*/  FMUL.FTZ R61, R64, R113.reuse ;  /* 0x00000071403d7220 */ /* 0x080fe20000410000 */
[----:B------:R-:W-:Y:S02]  /*10f00*/  LOP3.LUT R44, R44, 0xffff0000, RZ, 0xc0, !PT ;  /* 0xffff00002c2c7812 */ /* 0x000fe400078ec0ff */
[----:B------:R-:W-:Y:S01]  /*10f10*/  LOP3.LUT R32, R32, 0xffff0000, RZ, 0xc0, !PT ;  /* 0xffff000020207812 */ /* 0x000fe200078ec0ff */
[C---:B------:R-:W-:Y:S01]  /*10f20*/  FFMA.FTZ R117, R60.reuse, R113, -R117 ;  /* 0x000000713c757223 */ /* 0x040fe20000010875 */
[----:B------:R-:W-:Y:S01]  /*10f30*/  LOP3.LUT R33, R33, 0xffff0000, RZ, 0xc0, !PT ;  /* 0xffff000021217812 */ /* 0x000fe200078ec0ff */
[----:B------:R-:W-:Y:S01]  /*10f40*/  FFMA.FTZ R46, R60, R119, R61 ;  /* 0x000000773c2e7223 */ /* 0x000fe2000001003d */
        /* <DEDUP_REMOVED lines=14> */
[----:B------:R1:W-:Y:S01]  /*11030*/  STS.128 [R92+0xc400], R32 ;  /* 0x00c400205c007388 */ /* 0x0003e20000000c00 */
[----:B------:R-:W-:-:S02]  /*11040*/  F2FP.BF16.F32.PACK_AB R46, R63, R46 ;  /* 0x0000002e3f2e723e */ /* 0x000fc400000010ff */
[----:B------:R-:W-:-:S05]  /*11050*/  F2FP.BF16.F32.PACK_AB R47, R66, R115 ;  /* 0x00000073422f723e */ /* 0x000fca00000010ff */
[----:B------:R1:W-:Y:S02]  /*11060*/  STS.128 [R93+0xc400], R44 ;  /* 0x00c4002c5d007388 */ /* 0x0003e40000000c00 */
.L_x_1628:
[----:B------:R-:W-:Y:S05]  /*11070*/  BSYNC B2 ;  /* 0x0000000000027941 */ /* 0x000fea0003800000 */
.L_x_1627:
[----:B------:R-:W-:Y:S04]  /*11080*/  BSSY B2, `(.L_x_1629) ;  /* 0x0000069000027945 */ /* 0x000fe80003800000 */
[----:B------:R-:W-:Y:S05]  /*11090*/  @P1 BRA `(.L_x_1630) ;  /* 0x00000004009c1947 */ /* 0x000fea0003800000 */
[----:B------:R-:W4:Y:S01]  /*110a0*/  LDL R110, [R1+0x6c] ;  /* 0x00006c00016e7983 */ /* 0x000f220000100800 */
[----:B-1----:R-:W-:Y:S02]  /*110b0*/  LEA.HI R32, R76, R209, RZ, 0x1d ;  /* 0x000000d14c207211 */ /* 0x002fe400078fe8ff */
[--C-:B0-----:R-:W-:Y:S02]  /*110c0*/  SHF.R.U64 R61, R30, 0x10, R31.reuse ;  /* 0x000000101e3d7819 */ /* 0x101fe4000000121f */
[----:B------:R-:W-:Y:S01]  /*110d0*/  SHF.R.S32.HI R33, RZ, 0x1f, R32 ;  /* 0x0000001fff217819 */ /* 0x000fe20000011420 */
[----:B------:R-:W-:Y:S01]  /*110e0*/  IMAD.SHL.U32 R34, R32, 0x8, RZ ;  /* 0x0000000820227824 */ /* 0x000fe200078e00ff */
[----:B------:R-:W-:Y:S02]  /*110f0*/  SHF.R.U32.HI R30, RZ, 0x10, R31 ;  /* 0x00000010ff1e7819 */ /* 0x000fe4000001161f */
[----:B------:R-:W-:Y:S02]  /*11100*/  LEA.HI R32, R33, R32, RZ, 0x3 ;  /* 0x0000002021207211 */ /* 0x000fe400078f18ff */
[----:B------:R-:W-:-:S02]  /*11110*/  LOP3.LUT R33, R175, 0x38, R34, 0xf8, !PT ;  /* 0x00000038af217812 */ /* 0x000fc400078ef822 */
[----:B------:R-:W-:Y:S01]  /*11120*/  SHF.R.U64 R31, R40, 0x10, R41 ;  /* 0x00000010281f7819 */ /* 0x000fe20000001229 */
[----:B------:R-:W-:Y:S01]  /*11130*/  IMAD.SHL.U32 R32, R32, 0x400, RZ ;  /* 0x0000040020207824 */ /* 0x000fe200078e00ff */
[----:B------:R-:W-:Y:S02]  /*11140*/  LOP3.LUT R33, R33, R176, RZ, 0x3c, !PT ;  /* 0x000000b021217212 */ /* 0x000fe400078e3cff */
[----:B------:R-:W-:Y:S02]  /*11150*/  SHF.R.U64 R63, R28, 0x10, R29 ;  /* 0x000000101c3f7819 */ /* 0x000fe4000000121d */
[----:B------:R-:W-:Y:S02]  /*11160*/  LOP3.LUT R32, R32, 0x7fffe000, RZ, 0xc0, !PT ;  /* 0x7fffe00020207812 */ /* 0x000fe400078ec0ff */
[----:B------:R-:W-:Y:S02]  /*11170*/  PRMT R102, R102, 0x5410, R31 ;  /* 0x0000541066667816 */ /* 0x000fe4000000001f */
[----:B------:R-:W-:-:S02]  /*11180*/  IADD3 R45, R33, R32, R177 ;  /* 0x00000020212d7210 */ /* 0x000fc40007ffe0b1 */
[----:B------:R-:W-:Y:S01]  /*11190*/  SHF.R.U32.HI R40, RZ, 0x10, R41 ;  /* 0x00000010ff287819 */ /* 0x000fe20000011629 */
[----:B------:R-:W-:Y:S01]  /*111a0*/  IMAD.U32 R64, R102, 0x10000, RZ ;  /* 0x0001000066407824 */ /* 0x000fe200078e00ff */
[----:B------:R-:W-:Y:S01]  /*111b0*/  SHF.R.U32.HI R28, RZ, 0x10, R29 ;  /* 0x00000010ff1c7819 */ /* 0x000fe2000001161d */
[----:B------:R-:W-:Y:S01]  /*111c0*/  IMAD R60, R45, 0x2, R2 ;  /* 0x000000022d3c7824 */ /* 0x000fe200078e0202 */
[----:B------:R-:W-:Y:S02]  /*111d0*/  PRMT R106, R106, 0x5410, R63 ;  /* 0x000054106a6a7816 */ /* 0x000fe4000000003f */
[--C-:B------:R-:W-:Y:S02]  /*111e0*/  SHF.R.U64 R29, R42, 0x10, R43.reuse ;  /* 0x000000102a1d7819 */ /* 0x100fe4000000122b */
[----:B------:R-:W0:Y:S01]  /*111f0*/  LDS.128 R44, [R60+0xc400] ;  /* 0x00c400003c2c7984 */ /* 0x000e220000000c00 */
[----:B------:R-:W-:Y:S02]  /*11200*/  SHF.R.U32.HI R42, RZ, 0x10, R43 ;  /* 0x00000010ff2a7819 */ /* 0x000fe4000001162b */
[----:B------:R-:W-:-:S02]  /*11210*/  PRMT R103, R103, 0x5410, R40 ;  /* 0x0000541067677816 */ /* 0x000fc40000000028 */
[----:B------:R-:W-:Y:S02]  /*11220*/  PRMT R105, R105, 0x5410, R42 ;  /* 0x0000541069697816 */ /* 0x000fe4000000002a */
[----:B------:R-:W-:Y:S01]  /*11230*/  PRMT R107, R107, 0x5410, R28 ;  /* 0x000054106b6b7816 */ /* 0x000fe2000000001c */
[----:B------:R-:W-:Y:S01]  /*11240*/  IMAD.U32 R65, R103, 0x10000, RZ ;  /* 0x0001000067417824 */ /* 0x000fe200078e00ff */
[----:B------:R-:W-:Y:S02]  /*11250*/  PRMT R104, R104, 0x5410, R29 ;  /* 0x0000541068687816 */ /* 0x000fe4000000001d */
[----:B------:R-:W-:Y:S02]  /*11260*/  PRMT R109, R109, 0x5410, R30 ;  /* 0x000054106d6d7816 */ /* 0x000fe4000000001e */
[----:B------:R-:W-:Y:S01]  /*11270*/  PRMT R108, R108, 0x5410, R61 ;  /* 0x000054106c6c7816 */ /* 0x000fe2000000003d */
[----:B0-----:R-:W-:Y:S01]  /*11280*/  IMAD.U32 R31, R44, 0x10000, RZ ;  /* 0x000100002c1f7824 */ /* 0x001fe200078e00ff */
[----:B------:R-:W-:Y:S01]  /*11290*/  LOP3.LUT R30, R46, 0xffff0000, RZ, 0xc0, !PT ;  /* 0xffff00002e1e7812 */ /* 0x000fe200078ec0ff */
[----:B------:R-:W-:Y:S01]  /*112a0*/  IMAD.U32 R62, R47, 0x10000, RZ ;  /* 0x000100002f3e7824 */ /* 0x000fe200078e00ff */
[----:B------:R-:W-:Y:S01]  /*112b0*/  LOP3.LUT R44, R44, 0xffff0000, RZ, 0xc0, !PT ;  /* 0xffff00002c2c7812 */ /* 0x000fe200078ec0ff */
[----:B---3--:R-:W-:Y:S01]  /*112c0*/  FMUL.FTZ R66, R31, R64 ;  /* 0x000000401f427220 */ /* 0x008fe20000410000 */
[----:B------:R-:W-:Y:S01]  /*112d0*/  IMAD.U32 R61, R46, 0x10000, RZ ;  /* 0x000100002e3d7824 */ /* 0x000fe200078e00ff */
[----:B------:R-:W-:Y:S01]  /*112e0*/  LOP3.LUT R46, R47, 0xffff0000, RZ, 0xc0, !PT ;  /* 0xffff00002f2e7812 */ /* 0x000fe200078ec0ff */
[----:B------:R-:W-:Y:S01]  /*112f0*/  IMAD.U32 R47, R107, 0x10000, RZ ;  /* 0x000100006b2f7824 */ /* 0x000fe200078e00ff */
[----:B----4-:R-:W0:Y:S02]  /*11300*/  LDS.128 R32, [R110] ;  /* 0x000000006e207984 */ /* 0x010e240000000c00 */
[C---:B0-----:R-:W-:Y:S01]  /*11310*/  IMAD.U32 R41, R32.reuse, 0x10000, RZ ;  /* 0x0001000020297824 */ /* 0x041fe200078e00ff */
[----:B------:R-:W-:Y:S01]  /*11320*/  LOP3.LUT R40, R32, 0xffff0000, RZ, 0xc0, !PT ;  /* 0xffff000020287812 */ /* 0x000fe200078ec0ff */
[----:B------:R-:W-:Y:S01]  /*11330*/  IMAD.U32 R32, R106, 0x10000, RZ ;  /* 0x000100006a207824 */ /* 0x000fe200078e00ff */
[C---:B------:R-:W-:Y:S01]  /*11340*/  LOP3.LUT R28, R34.reuse, 0xffff0000, RZ, 0xc0, !PT ;  /* 0xffff0000221c7812 */ /* 0x040fe200078ec0ff */
[----:B------:R-:W-:Y:S01]  /*11350*/  IMAD.U32 R29, R34, 0x10000, RZ ;  /* 0x00010000221d7824 */ /* 0x000fe200078e00ff */
[----:B------:R-:W-:Y:S01]  /*11360*/  LOP3.LUT R34, R35, 0xffff0000, RZ, 0xc0, !PT ;  /* 0xffff000023227812 */ /* 0x000fe200078ec0ff */
[----:B------:R-:W-:Y:S01]  /*11370*/  FMUL.FTZ R92, R31, R32 ;  /* 0x000000201f5c7220 */ /* 0x000fe20000410000 */
[----:B------:R-:W-:-:S02]  /*11380*/  IMAD.U32 R43, R35, 0x10000, RZ ;  /* 0x00010000232b7824 */ /* 0x000fc400078e00ff */
[----:B------:R-:W-:Y:S01]  /*11390*/  FFMA.FTZ R31, R41, R32, -R66 ;  /* 0x00000020291f7223 */ /* 0x000fe20000010842 */
[----:B------:R-:W-:Y:S02]  /*113a0*/  IMAD.U32 R35, R45, 0x10000, RZ ;  /* 0x000100002d237824 */ /* 0x000fe400078e00ff */
[----:B------:R-:W-:Y:S01]  /*113b0*/  FFMA.FTZ R32, R41, R64, R92 ;  /* 0x0000004029207223 */ /* 0x000fe2000001005c */
[----:B------:R-:W-:Y:S01]  /*113c0*/  IMAD.U32 R66, R105, 0x10000, RZ ;  /* 0x0001000069427824 */ /* 0x000fe200078e00ff */
[----:B------:R-:W-:Y:S01]  /*113d0*/  LOP3.LUT R45, R45, 0xffff0000, RZ, 0xc0, !PT ;  /* 0xffff00002d2d7812 */ /* 0x000fe200078ec0ff */
[----:B------:R-:W-:Y:S02]  /*113e0*/  IMAD.U32 R41, R109, 0x10000, RZ ;  /* 0x000100006d297824 */ /* 0x000fe400078e00ff */
[----:B------:R-:W-:Y:S01]  /*113f0*/  FMUL.FTZ R63, R35, R65 ;  /* 0x00000041233f7220 */ /* 0x000fe20000410000 */
[----:B------:R-:W-:Y:S02]  /*11400*/  IMAD.U32 R42, R33, 0x10000, RZ ;  /* 0x00010000212a7824 */ /* 0x000fe400078e00ff */
[CC--:B------:R-:W-:Y:S01]  /*11410*/  FMUL.FTZ R64, R62.reuse, R66.reuse ;  /* 0x000000423e407220 */ /* 0x0c0fe20000410000 */
[----:B--2---:R-:W-:Y:S01]  /*11420*/  FMUL.FTZ R67, R35, R47 ;  /* 0x0000002f23437220 */ /* 0x004fe20000410000 */
[----:B------:R-:W-:Y:S01]  /*11430*/  FMUL.FTZ R93, R62, R41 ;  /* 0x000000293e5d7220 */ /* 0x000fe20000410000 */
[----:B------:R-:W-:Y:S01]  /*11440*/  FFMA.FTZ R35, R42, R47, -R63 ;  /* 0x0000002f2a237223 */ /* 0x000fe2000001083f */
[C---:B------:R-:W-:Y:S01]  /*11450*/  FFMA.FTZ R41, R43.reuse, R41, -R64 ;  /* 0x000000292b297223 */ /* 0x040fe20000010840 */
[----:B------:R-:W-:Y:S01]  /*11460*/  LOP3.LUT R63, R102, 0xffff0000, RZ, 0xc0, !PT ;  /* 0xffff0000663f7812 */ /* 0x000fe200078ec0ff */
[----:B------:R-:W-:Y:S01]  /*11470*/  FFMA.FTZ R42, R42, R65, R67 ;  /* 0x000000412a2a7223 */ /* 0x000fe20000010043 */
[----:B------:R-:W-:Y:S01]  /*11480*/  LOP3.LUT R47, R106, 0xffff0000, RZ, 0xc0, !PT ;  /* 0xffff00006a2f7812 */ /* 0x000fe200078ec0ff */
[----:B------:R-:W-:Y:S01]  /*11490*/  FFMA.FTZ R93, R43, R66, R93 ;  /* 0x000000422b5d7223 */ /* 0x000fe2000001005d */
[----:B------:R-:W-:Y:S01]  /*114a0*/  LOP3.LUT R64, R103, 0xffff0000, RZ, 0xc0, !PT ;  /* 0xffff000067407812 */ /* 0x000fe200078ec0ff */
[C---:B------:R-:W-:Y:S01]  /*114b0*/  FMUL.FTZ R43, R44.reuse, R63 ;  /* 0x0000003f2c2b7220 */ /* 0x040fe20000410000 */
[----:B------:R-:W-:Y:S01]  /*114c0*/  LOP3.LUT R62, R107, 0xffff0000, RZ, 0xc0, !PT ;  /* 0xffff00006b3e7812 */ /* 0x000fe200078ec0ff */
[----:B------:R-:W-:Y:S01]  /*114d0*/  FMUL.FTZ R65, R44, R47 ;  /* 0x0000002f2c417220 */ /* 0x000fe20000410000 */
[----:B------:R-:W-:Y:S01]  /*114e0*/  LOP3.LUT R33, R33, 0xffff0000, RZ, 0xc0, !PT ;  /* 0xffff000021217812 */ /* 0x000fe200078ec0ff */
[----:B------:R-:W-:Y:S01]  /*114f0*/  FMUL.FTZ R102, R45, R64 ;  /* 0x000000402d667220 */ /* 0x000fe20000410000 */
[----:B------:R-:W-:-:S02]  /*11500*/  IMAD.U32 R66, R104, 0x10000, RZ ;  /* 0x0001000068427824 */ /* 0x000fc400078e00ff */
[-C--:B------:R-:W-:Y:S01]  /*11510*/  FMUL.FTZ R45, R45, R62.reuse ;  /* 0x0000003e2d2d7220 */ /* 0x080fe20000410000 */
[----:B------:R-:W-:Y:S02]  /*11520*/  IMAD.U32 R44, R108, 0x10000, RZ ;  /* 0x000100006c2c7824 */ /* 0x000fe400078e00ff */
[C---:B------:R-:W-:Y:S01]  /*11530*/  FFMA.FTZ R92, R40.reuse, R47, -R43 ;  /* 0x0000002f285c7223 */ /* 0x040fe2000001082b */
[----:B------:R-:W-:Y:S01]  /*11540*/  FFMA.FTZ R65, R40, R63, R65 ;  /* 0x0000003f28417223 */ /* 0x000fe20000010041 */
[----:B------:R-:W-:Y:S01]  /*11550*/  FFMA.FTZ R102, R33, R62, -R102 ;  /* 0x0000003e21667223 */ /* 0x000fe20000010866 */
[----:B------:R-:W-:Y:S01]  /*11560*/  FMUL.FTZ R40, R61, R66 ;  /* 0x000000423d287220 */ /* 0x000fe20000410000 */
[----:B------:R-:W-:Y:S01]  /*11570*/  FFMA.FTZ R45, R33, R64, R45 ;  /* 0x00000040212d7223 */ /* 0x000fe2000001002d */
[-C--:B------:R-:W-:Y:S01]  /*11580*/  FMUL.FTZ R62, R61, R44.reuse ;  /* 0x0000002c3d3e7220 */ /* 0x080fe20000410000 */
[----:B------:R-:W-:Y:S01]  /*11590*/  LOP3.LUT R43, R104, 0xffff0000, RZ, 0xc0, !PT ;  /* 0xffff0000682b7812 */ /* 0x000fe200078ec0ff */
[----:B------:R-:W-:Y:S01]  /*115a0*/  FFMA.FTZ R40, R29, R44, -R40 ;  /* 0x0000002c1d287223 */ /* 0x000fe20000010828 */
[----:B------:R-:W-:Y:S01]  /*115b0*/  LOP3.LUT R105, R105, 0xffff0000, RZ, 0xc0, !PT ;  /* 0xffff000069697812 */ /* 0x000fe200078ec0ff */
[----:B------:R-:W-:Y:S01]  /*115c0*/  FFMA.FTZ R62, R29, R66, R62 ;  /* 0x000000421d3e7223 */ /* 0x000fe2000001003e */
[----:B------:R-:W-:Y:S01]  /*115d0*/  LOP3.LUT R33, R108, 0xffff0000, RZ, 0xc0, !PT ;  /* 0xffff00006c217812 */ /* 0x000fe200078ec0ff */
[----:B------:R-:W-:Y:S01]  /*115e0*/  FMUL.FTZ R29, R30, R43 ;  /* 0x0000002b1e1d7220 */ /* 0x000fe20000410000 */
[----:B------:R-:W-:Y:S01]  /*115f0*/  LOP3.LUT R109, R109, 0xffff0000, RZ, 0xc0, !PT ;  /* 0xffff00006d6d7812 */ /* 0x000fe200078ec0ff */
[----:B------:R-:W-:Y:S01]  /*11600*/  FMUL.FTZ R61, R46, R105 ;  /* 0x000000692e3d7220 */ /* 0x000fe20000410000 */
[----:B------:R-:W-:Y:S01]  /*11610*/  F2FP.BF16.F32.PACK_AB R32, R65, R32 ;  /* 0x000000204120723e */ /* 0x000fe200000010ff */
[-C--:B------:R-:W-:Y:S01]  /*11620*/  FMUL.FTZ R30, R30, R33.reuse ;  /* 0x000000211e1e7220 */ /* 0x080fe20000410000 */
[----:B------:R-:W-:Y:S01]  /*11630*/  FFMA.FTZ R47, R28, R33, -R29 ;  /* 0x000000211c2f7223 */ /* 0x000fe2000001081d */
[-C--:B------:R-:W-:Y:S01]  /*11640*/  FMUL.FTZ R46, R46, R109.reuse ;  /* 0x0000006d2e2e7220 */ /* 0x080fe20000410000 */
[----:B------:R-:W-:Y:S01]  /*11650*/  FFMA.FTZ R44, R34, R109, -R61 ;  /* 0x0000006d222c7223 */ /* 0x000fe2000001083d */
[----:B------:R-:W-:Y:S01]  /*11660*/  FFMA.FTZ R43, R28, R43, R30 ;  /* 0x0000002b1c2b7223 */ /* 0x000fe2000001001e */
[----:B------:R-:W-:Y:S01]  /*11670*/  F2FP.BF16.F32.PACK_AB R28, R92, R31 ;  /* 0x0000001f5c1c723e */ /* 0x000fe200000010ff */
[----:B------:R-:W-:Y:S01]  /*11680*/  FFMA.FTZ R46, R34, R105, R46 ;  /* 0x00000069222e7223 */ /* 0x000fe2000001002e */
[----:B------:R-:W-:-:S02]  /*11690*/  F2FP.BF16.F32.PACK_AB R29, R102, R35 ;  /* 0x00000023661d723e */ /* 0x000fc400000010ff */
[----:B------:R-:W-:Y:S02]  /*116a0*/  F2FP.BF16.F32.PACK_AB R30, R47, R40 ;  /* 0x000000282f1e723e */ /* 0x000fe400000010ff */
[----:B------:R-:W-:Y:S02]  /*116b0*/  F2FP.BF16.F32.PACK_AB R31, R44, R41 ;  /* 0x000000292c1f723e */ /* 0x000fe400000010ff */
[----:B------:R-:W-:Y:S02]  /*116c0*/  F2FP.BF16.F32.PACK_AB R33, R45, R42 ;  /* 0x0000002a2d21723e */ /* 0x000fe400000010ff */
[----:B------:R-:W-:Y:S01]  /*116d0*/  F2FP.BF16.F32.PACK_AB R34, R43, R62 ;  /* 0x0000003e2b22723e */ /* 0x000fe200000010ff */
[----:B------:R4:W-:Y:S01]  /*116e0*/  STS.128 [R110], R28 ;  /* 0x0000001c6e007388 */ /* 0x0009e20000000c00 */
[----:B------:R-:W-:-:S05]  /*116f0*/  F2FP.BF16.F32.PACK_AB R35, R46, R93 ;  /* 0x0000005d2e23723e */ /* 0x000fca00000010ff */
[----:B------:R4:W-:Y:S02]  /*11700*/  STS.128 [R60+0xc400], R32 ;  /* 0x00c400203c007388 */ /* 0x0009e40000000c00 */
.L_x_1630:
[----:B------:R-:W-:Y:S05]  /*11710*/  BSYNC B2 ;  /* 0x0000000000027941 */ /* 0x000fea0003800000 */
.L_x_1629:
[----:B------:R-:W-:Y:S05]  /*11720*/  @P2 BRA `(.L_x_1626) ;  /* 0x00000004009c2947 */ /* 0x000fea0003800000 */
[----:B----4-:R-:W4:Y:S01]  /*11730*/  LDL R60, [R1+0x64] ;  /* 0x00006400013c7983 */ /* 0x010f220000100800 */
[----:B------:R-:W-:Y:S02]  /*11740*/  LEA.HI R76, R76, R223, RZ, 0x1d ;  /* 0x000000df4c4c7211 */ /* 0x000fe400078fe8ff */
[----:B------:R-:W-:Y:S02]  /*11750*/  SHF.R.U64 R43, R24, 0x10, R25 ;  /* 0x00000010182b7819 */ /* 0x000fe40000001219 */
[----:B------:R-:W-:Y:S01]  /*11760*/  SHF.R.S32.HI R29, RZ, 0x1f, R76 ;  /* 0x0000001fff1d7819 */ /* 0x000fe2000001144c */
[----:B------:R-:W-:Y:S01]  /*11770*/  IMAD.SHL.U32 R28, R76, 0x8, RZ ;  /* 0x000000084c1c7824 */ /* 0x000fe200078e00ff */
[----:B------:R-:W-:Y:S02]  /*11780*/  SHF.R.U64 R41, R26, 0x10, R27 ;  /* 0x000000101a297819 */ /* 0x000fe4000000121b */
[----:B------:R-:W-:Y:S02]  /*11790*/  LEA.HI R76, R29, R76, RZ, 0x3 ;  /* 0x0000004c1d4c7211 */ /* 0x000fe400078f18ff */
[----:B------:R-:W-:-:S02]  /*117a0*/  LOP3.LUT R29, R175, 0x38, R28, 0xf8, !PT ;  /* 0x00000038af1d7812 */ /* 0x000fc400078ef81c */
[----:B------:R-:W-:Y:S01]  /*117b0*/  SHF.R.U32.HI R24, RZ, 0x10, R25 ;  /* 0x00000010ff187819 */ /* 0x000fe20000011619 */
[----:B------:R-:W-:Y:S01]  /*117c0*/  IMAD.SHL.U32 R76, R76, 0x400, RZ ;  /* 0x000004004c4c7824 */ /* 0x000fe200078e00ff */
[----:B------:R-:W-:Y:S02]  /*117d0*/  LOP3.LUT R29, R29, R176, RZ, 0x3c, !PT ;  /* 0x000000b01d1d7212 */ /* 0x000fe400078e3cff */
[----:B------:R-:W-:Y:S02]  /*117e0*/  SHF.R.U32.HI R26, RZ, 0x10, R27 ;  /* 0x00000010ff1a7819 */ /* 0x000fe4000001161b */
[----:B------:R-:W-:Y:S02]  /*117f0*/  LOP3.LUT R76, R76, 0x7fffe000, RZ, 0xc0, !PT ;  /* 0x7fffe0004c4c7812 */ /* 0x000fe400078ec0ff */
[----:B------:R-:W-:Y:S02]  /*11800*/  SHF.R.U64 R27, R36, 0x10, R37 ;  /* 0x00000010241b7819 */ /* 0x000fe40000001225 */
[----:B-1----:R-:W-:-:S02]  /*11810*/  IADD3 R33, R29, R76, R177 ;  /* 0x0000004c1d217210 */ /* 0x002fc40007ffe0b1 */
[----:B------:R-:W-:Y:S02]  /*11820*/  SHF.R.U64 R25, R38, 0x10, R39 ;  /* 0x0000001026197819 */ /* 0x000fe40000001227 */
[----:B------:R-:W-:Y:S01]  /*11830*/  SHF.R.U32.HI R36, RZ, 0x10, R37 ;  /* 0x00000010ff247819 */ /* 0x000fe20000011625 */
[----:B------:R-:W-:Y:S01]  /*11840*/  IMAD R40, R33, 0x2, R2 ;  /* 0x0000000221287824 */ /* 0x000fe200078e0202 */
[----:B------:R-:W-:Y:S02]  /*11850*/  PRMT R89, R89, 0x5410, R24 ;  /* 0x0000541059597816 */ /* 0x000fe40000000018 */
[----:B------:R-:W-:Y:S02]  /*11860*/  PRMT R84, R84, 0x5410, R27 ;  /* 0x0000541054547816 */ /* 0x000fe4000000001b */
[----:B------:R-:W1:Y:S01]  /*11870*/  LDS.128 R32, [R40+0xc400] ;  /* 0x00c4000028207984 */ /* 0x000e620000000c00 */
[----:B------:R-:W-:Y:S02]  /*11880*/  PRMT R86, R86, 0x5410, R25 ;  /* 0x0000541056567816 */ /* 0x000fe40000000019 */
[----:B------:R-:W-:Y:S01]  /*11890*/  PRMT R91, R91, 0x5410, R26 ;  /* 0x000054105b5b7816 */ /* 0x000fe2000000001a */
[----:B------:R-:W-:Y:S01]  /*118a0*/  IMAD.U32 R42, R84, 0x10000, RZ ;  /* 0x00010000542a7824 */ /* 0x000fe200078e00ff */
[----:B------:R-:W-:-:S02]  /*118b0*/  PRMT R88, R88, 0x5410, R43 ;  /* 0x0000541058587816 */ /* 0x000fc4000000002b */
[----:B------:R-:W-:Y:S02]  /*118c0*/  PRMT R85, R85, 0x5410, R36 ;  /* 0x0000541055557816 */ /* 0x000fe40000000024 */
[----:B------:R-:W-:Y:S02]  /*118d0*/  SHF.R.U32.HI R38, RZ, 0x10, R39 ;  /* 0x00000010ff267819 */ /* 0x000fe40000011627 */
[----:B------:R-:W-:Y:S01]  /*118e0*/  PRMT R90, R90, 0x5410, R41 ;  /* 0x000054105a5a7816 */ /* 0x000fe20000000029 */
[----:B------:R-:W-:Y:S01]  /*118f0*/  IMAD.U32 R41, R88, 0x10000, RZ ;  /* 0x0001000058297824 */ /* 0x000fe200078e00ff */
[----:B------:R-:W-:Y:S01]  /*11900*/  PRMT R87, R87, 0x5410, R38 ;  /* 0x0000541057577816 */ /* 0x000fe20000000026 */
[----:B------:R-:W-:Y:S01]  /*11910*/  IMAD.U32 R43, R85, 0x10000, RZ ;  /* 0x00010000552b7824 */ /* 0x000fe200078e00ff */
[----:B------:R-:W-:Y:S02]  /*11920*/  LOP3.LUT R84, R84, 0xffff0000, RZ, 0xc0, !PT ;  /* 0xffff000054547812 */ /* 0x000fe400078ec0ff */
[----:B------:R-:W-:-:S02]  /*11930*/  LOP3.LUT R88, R88, 0xffff0000, RZ, 0xc0, !PT ;  /* 0xffff000058587812 */ /* 0x000fc400078ec0ff */
[----:B------:R-:W-:Y:S01]  /*11940*/  LOP3.LUT R85, R85, 0xffff0000, RZ, 0xc0, !PT ;  /* 0xffff000055557812 */ /* 0x000fe200078ec0ff */
[C---:B-1----:R-:W-:Y:S01]  /*11950*/  IMAD.U32 R37, R33.reuse, 0x10000, RZ ;  /* 0x0001000021257824 */ /* 0x042fe200078e00ff */
[----:B------:R-:W-:Y:S01]  /*11960*/  LOP3.LUT R33, R33, 0xffff0000, RZ, 0xc0, !PT ;  /* 0xffff000021217812 */ /* 0x000fe200078ec0ff */
[C---:B------:R-:W-:Y:S01]  /*11970*/  IMAD.U32 R39, R35.reuse, 0x10000, RZ ;  /* 0x0001000023277824 */ /* 0x040fe200078e00ff */
[----:B------:R-:W-:Y:S01]  /*11980*/  LOP3.LUT R35, R35, 0xffff0000, RZ, 0xc0, !PT ;  /* 0xffff000023237812 */ /* 0x000fe200078ec0ff */
[----:B0-----:R-:W-:Y:S01]  /*11990*/  FMUL.FTZ R61, R37, R43 ;  /* 0x0000002b253d7220 */ /* 0x001fe20000410000 */
[C---:B------:R-:W-:Y:S01]  /*119a0*/  IMAD.U32 R38, R34.reuse, 0x10000, RZ ;  /* 0x0001000022267824 */ /* 0x040fe200078e00ff */
[----:B------:R-:W-:Y:S01]  /*119b0*/  LOP3.LUT R34, R34, 0xffff0000, RZ, 0xc0, !PT ;  /* 0xffff000022227812 */ /* 0x000fe200078ec0ff */
[----:B----4-:R-:W0:Y:S02]  /*119c0*/  LDS.128 R28, [R60] ;  /* 0x000000003c1c7984 */ /* 0x010e240000000c00 */
        /* <DEDUP_REMOVED lines=8> */
[C---:B------:R-:W-:Y:S01]  /*11a50*/  IMAD.U32 R31, R32.reuse, 0x10000, RZ ;  /* 0x00010000201f7824 */ /* 0x040fe200078e00ff */
[----:B------:R-:W-:-:S03]  /*11a60*/  LOP3.LUT R32, R32, 0xffff0000, RZ, 0xc0, !PT ;  /* 0xffff000020207812 */ /* 0x000fc600078ec0ff */
[CC--:B------:R-:W-:Y:S01]  /*11a70*/  FMUL.FTZ R45, R31.reuse, R42.reuse ;  /* 0x0000002a1f2d7220 */ /* 0x0c0fe20000410000 */
[-C--:B------:R-:W-:Y:S01]  /*11a80*/  FMUL.FTZ R47, R31, R41.reuse ;  /* 0x000000291f2f7220 */ /* 0x080fe20000410000 */
[C---:B------:R-:W-:Y:S01]  /*11a90*/  IMAD.U32 R31, R89.reuse, 0x10000, RZ ;  /* 0x00010000591f7824 */ /* 0x040fe200078e00ff */
[----:B------:R-:W-:Y:S01]  /*11aa0*/  LOP3.LUT R89, R89, 0xffff0000, RZ, 0xc0, !PT ;  /* 0xffff000059597812 */ /* 0x000fe200078ec0ff */
[C---:B------:R-:W-:Y:S01]  /*11ab0*/  FFMA.FTZ R45, R24.reuse, R41, -R45 ;  /* 0x00000029182d7223 */ /* 0x040fe2000001082d */
[----:B------:R-:W-:Y:S02]  /*11ac0*/  IMAD.U32 R41, R87, 0x10000, RZ ;  /* 0x0001000057297824 */ /* 0x000fe400078e00ff */
[----:B------:R-:W-:Y:S01]  /*11ad0*/  FFMA.FTZ R47, R24, R42, R47 ;  /* 0x0000002a182f7223 */ /* 0x000fe2000001002f */
[----:B------:R-:W-:Y:S02]  /*11ae0*/  IMAD.U32 R24, R91, 0x10000, RZ ;  /* 0x000100005b187824 */ /* 0x000fe400078e00ff */
[-C--:B------:R-:W-:Y:S01]  /*11af0*/  FMUL.FTZ R37, R37, R31.reuse ;  /* 0x0000001f25257220 */ /* 0x080fe20000410000 */
[C---:B------:R-:W-:Y:S01]  /*11b00*/  FFMA.FTZ R61, R26.reuse, R31, -R61 ;  /* 0x0000001f1a3d7223 */ /* 0x040fe2000001083d */
[C---:B------:R-:W-:Y:S01]  /*11b10*/  FMUL.FTZ R31, R39.reuse, R41 ;  /* 0x00000029271f7220 */ /* 0x040fe20000410000 */
[----:B------:R-:W-:Y:S01]  /*11b20*/  FMUL.FTZ R42, R39, R24 ;  /* 0x00000018272a7220 */ /* 0x000fe20000410000 */
[----:B------:R-:W-:Y:S01]  /*11b30*/  FFMA.FTZ R37, R26, R43, R37 ;  /* 0x0000002b1a257223 */ /* 0x000fe20000010025 */
[----:B------:R-:W-:-:S02]  /*11b40*/  IMAD.U32 R26, R86, 0x10000, RZ ;  /* 0x00010000561a7824 */ /* 0x000fc400078e00ff */
[----:B------:R-:W-:Y:S01]  /*11b50*/  FFMA.FTZ R39, R36, R24, -R31 ;  /* 0x0000001824277223 */ /* 0x000fe2000001081f */
[C---:B------:R-:W-:Y:S01]  /*11b60*/  FMUL.FTZ R24, R32.reuse, R84 ;  /* 0x0000005420187220 */ /* 0x040fe20000410000 */
[----:B------:R-:W-:Y:S01]  /*11b70*/  FMUL.FTZ R32, R32, R88 ;  /* 0x0000005820207220 */ /* 0x000fe20000410000 */
[----:B------:R-:W-:Y:S01]  /*11b80*/  FMUL.FTZ R44, R38, R26 ;  /* 0x0000001a262c7220 */ /* 0x000fe20000410000 */
[----:B------:R-:W-:Y:S01]  /*11b90*/  LOP3.LUT R86, R86, 0xffff0000, RZ, 0xc0, !PT ;  /* 0xffff000056567812 */ /* 0x000fe200078ec0ff */
[----:B------:R-:W-:Y:S01]  /*11ba0*/  FFMA.FTZ R88, R25, R88, -R24 ;  /* 0x0000005819587223 */ /* 0x000fe20000010818 */
[C---:B------:R-:W-:Y:S01]  /*11bb0*/  IMAD.U32 R24, R90.reuse, 0x10000, RZ ;  /* 0x000100005a187824 */ /* 0x040fe200078e00ff */
[----:B------:R-:W-:Y:S01]  /*11bc0*/  LOP3.LUT R90, R90, 0xffff0000, RZ, 0xc0, !PT ;  /* 0xffff00005a5a7812 */ /* 0x000fe200078ec0ff */
[----:B------:R-:W-:Y:S01]  /*11bd0*/  FFMA.FTZ R41, R36, R41, R42 ;  /* 0x0000002924297223 */ /* 0x000fe2000001002a */
[----:B------:R-:W-:Y:S01]  /*11be0*/  LOP3.LUT R87, R87, 0xffff0000, RZ, 0xc0, !PT ;  /* 0xffff000057577812 */ /* 0x000fe200078ec0ff */
[-C--:B------:R-:W-:Y:S01]  /*11bf0*/  FMUL.FTZ R38, R38, R24.reuse ;  /* 0x0000001826267220 */ /* 0x080fe20000410000 */
[----:B------:R-:W-:Y:S01]  /*11c00*/  LOP3.LUT R91, R91, 0xffff0000, RZ, 0xc0, !PT ;  /* 0xffff00005b5b7812 */ /* 0x000fe200078ec0ff */
[----:B------:R-:W-:Y:S01]  /*11c10*/  FFMA.FTZ R44, R27, R24, -R44 ;  /* 0x000000181b2c7223 */ /* 0x000fe2000001082c */
[C---:B------:R-:W-:Y:S01]  /*11c20*/  FMUL.FTZ R31, R33.reuse, R85 ;  /* 0x00000055211f7220 */ /* 0x040fe20000410000 */
[----:B------:R-:W-:Y:S01]  /*11c30*/  FMUL.FTZ R42, R33, R89 ;  /* 0x00000059212a7220 */ /* 0x000fe20000410000 */
[----:B------:R-:W-:Y:S01]  /*11c40*/  FFMA.FTZ R32, R25, R84, R32 ;  /* 0x0000005419207223 */ /* 0x000fe20000010020 */
[C---:B------:R-:W-:Y:S01]  /*11c50*/  FMUL.FTZ R24, R34.reuse, R86 ;  /* 0x0000005622187220 */ /* 0x040fe20000410000 */
[----:B------:R-:W-:Y:S01]  /*11c60*/  FFMA.FTZ R38, R27, R26, R38 ;  /* 0x0000001a1b267223 */ /* 0x000fe20000010026 */
[-C--:B------:R-:W-:Y:S01]  /*11c70*/  FMUL.FTZ R25, R34, R90.reuse ;  /* 0x0000005a22197220 */ /* 0x080fe20000410000 */
[C---:B------:R-:W-:Y:S01]  /*11c80*/  FMUL.FTZ R33, R35.reuse, R87 ;  /* 0x0000005723217220 */ /* 0x040fe20000410000 */
[----:B------:R-:W-:Y:S01]  /*11c90*/  FMUL.FTZ R26, R35, R91 ;  /* 0x0000005b231a7220 */ /* 0x000fe20000410000 */
[----:B------:R-:W-:Y:S01]  /*11ca0*/  FFMA.FTZ R36, R28, R89, -R31 ;  /* 0x000000591c247223 */ /* 0x000fe2000001081f */
[C---:B------:R-:W-:Y:S01]  /*11cb0*/  FFMA.FTZ R27, R29.reuse, R90, -R24 ;  /* 0x0000005a1d1b7223 */ /* 0x040fe20000010818 */
[----:B------:R-:W-:Y:S01]  /*11cc0*/  FFMA.FTZ R31, R29, R86, R25 ;  /* 0x000000561d1f7223 */ /* 0x000fe20000010019 */
        /* <DEDUP_REMOVED lines=8> */
[----:B------:R-:W-:Y:S02]  /*11d50*/  F2FP.BF16.F32.PACK_AB R28, R32, R47 ;  /* 0x0000002f201c723e */ /* 0x000fe400000010ff */
[----:B------:R-:W-:Y:S01]  /*11d60*/  F2FP.BF16.F32.PACK_AB R29, R42, R37 ;  /* 0x000000252a1d723e */ /* 0x000fe200000010ff */
[----:B------:R0:W-:Y:S01]  /*11d70*/  STS.128 [R60], R24 ;  /* 0x000000183c007388 */ /* 0x0001e20000000c00 */
[----:B------:R-:W-:-:S05]  /*11d80*/  F2FP.BF16.F32.PACK_AB R31, R46, R41 ;  /* 0x000000292e1f723e */ /* 0x000fca00000010ff */
[----:B------:R0:W-:Y:S02]  /*11d90*/  STS.128 [R40+0xc400], R28 ;  /* 0x00c4001c28007388 */ /* 0x0001e40000000c00 */
.L_x_1626:
[----:B------:R-:W-:Y:S05]  /*11da0*/  BSYNC B1 ;  /* 0x0000000000017941 */ /* 0x000fea0003800000 */
.L_x_1625:
[----:B------:R-:W-:-:S13]  /*11db0*/  ISETP.GE.AND P0, PT, R189, R0, PT ;  /* 0x00000000bd00720c */ /* 0x000fda0003f06270 */
[----:B------:R-:W-:Y:S05]  /*11dc0*/  @P0 BRA `(.L_x_1606) ;  /* 0x0000001400040947 */ /* 0x000fea0003800000 */
[----:B------:R-:W5:Y:S01]  /*11dd0*/  LDC R0, c[0x0][0x3f4] ;  /* 0x0000fd00ff007b82 */ /* 0x000f620000000800 */
[----:B------:R-:W-:Y:S01]  /*11de0*/  BSSY B1, `(.L_x_1631) ;  /* 0x000006d000017945 */ /* 0x000fe20003800000 */
[----:B-1----:R-:W-:Y:S02]  /*11df0*/  SHF.R.U32.HI R44, RZ, 0x3, R173 ;  /* 0x00000003ff2c7819 */ /* 0x002fe400000116ad */
[-C--:B-----5:R-:W-:Y:S02]  /*11e00*/  ISETP.GE.AND P0, PT, R18, R0.reuse, PT ;  /* 0x000000001200720c */ /* 0x0a0fe40003f06270 */
[-C--:B------:R-:W-:Y:S02]  /*11e10*/  ISETP.GE.AND P1, PT, R165, R0.reuse, PT ;  /* 0x00000000a500720c */ /* 0x080fe40003f26270 */
[----:B------:R-:W-:-:S09]  /*11e20*/  ISETP.GE.AND P2, PT, R166, R0, PT ;  /* 0x00000000a600720c */ /* 0x000fd20003f46270 */
[----:B------:R-:W-:Y:S05]  /*11e30*/  @P0 BRA `(.L_x_1632) ;  /* 0x00000004009c0947 */ /* 0x000fea0003800000 */
[----:B------:R-:W5:Y:S01]  /*11e40*/  LDL R42, [R1+0x68] ;  /* 0x00006800012a7983 */ /* 0x000f620000100800 */
[----:B0-----:R-:W-:Y:S02]  /*11e50*/  LEA.HI R24, R0, R191, RZ, 0x1d ;  /* 0x000000bf00187211 */ /* 0x001fe400078fe8ff */
[--C-:B----4-:R-:W-:Y:S02]  /*11e60*/  SHF.R.U64 R33, R4, 0x10, R5.reuse ;  /* 0x0000001004217819 */ /* 0x110fe40000001205 */
[----:B------:R-:W-:Y:S01]  /*11e70*/  SHF.R.S32.HI R25, RZ, 0x1f, R24 ;  /* 0x0000001fff197819 */ /* 0x000fe20000011418 */
[----:B------:R-:W-:Y:S01]  /*11e80*/  IMAD.SHL.U32 R26, R24, 0x8, RZ ;  /* 0x00000008181a7824 */ /* 0x000fe200078e00ff */
[----:B------:R-:W-:Y:S02]  /*11e90*/  SHF.R.U32.HI R4, RZ, 0x10, R5 ;  /* 0x00000010ff047819 */ /* 0x000fe40000011605 */
[----:B------:R-:W-:Y:S02]  /*11ea0*/  LEA.HI R25, R25, R24, RZ, 0x3 ;  /* 0x0000001819197211 */ /* 0x000fe400078f18ff */
[----:B------:R-:W-:-:S02]  /*11eb0*/  LOP3.LUT R24, R173, 0x38, R26, 0xf8, !PT ;  /* 0x00000038ad187812 */ /* 0x000fc400078ef81a */
[--C-:B------:R-:W-:Y:S01]  /*11ec0*/  SHF.R.U64 R5, R6, 0x10, R7.reuse ;  /* 0x0000001006057819 */ /* 0x100fe20000001207 */
[----:B------:R-:W-:Y:S01]  /*11ed0*/  IMAD.SHL.U32 R25, R25, 0x400, RZ ;  /* 0x0000040019197824 */ /* 0x000fe200078e00ff */
[----:B------:R-:W-:Y:S02]  /*11ee0*/  LOP3.LUT R24, R24, R44, RZ, 0x3c, !PT ;  /* 0x0000002c18187212 */ /* 0x000fe400078e3cff */
[----:B------:R-:W-:Y:S02]  /*11ef0*/  SHF.R.U32.HI R6, RZ, 0x10, R7 ;  /* 0x00000010ff067819 */ /* 0x000fe40000011607 */
[----:B------:R-:W-:Y:S02]  /*11f00*/  LOP3.LUT R25, R25, 0x7fffe000, RZ, 0xc0, !PT ;  /* 0x7fffe00019197812 */ /* 0x000fe400078ec0ff */
[----:B------:R-:W-:Y:S02]  /*11f10*/  SHF.R.U64 R37, R48, 0x10, R49 ;  /* 0x0000001030257819 */ /* 0x000fe40000001231 */
[----:B------:R-:W-:-:S02]  /*11f20*/  IADD3 R29, R24, R25, R179 ;  /* 0x00000019181d7210 */ /* 0x000fc40007ffe0b3 */
[----:B------:R-:W-:Y:S02]  /*11f30*/  PRMT R94, R94, 0x5410, R33 ;  /* 0x000054105e5e7816 */ /* 0x000fe40000000021 */
[----:B------:R-:W-:Y:S01]  /*11f40*/  PRMT R95, R95, 0x5410, R4 ;  /* 0x000054105f5f7816 */ /* 0x000fe20000000004 */
[----:B------:R-:W-:Y:S01]  /*11f50*/  IMAD R32, R29, 0x2, R2 ;  /* 0x000000021d207824 */ /* 0x000fe200078e0202 */
[----:B------:R-:W-:Y:S01]  /*11f60*/  PRMT R96, R96, 0x5410, R5 ;  /* 0x0000541060607816 */ /* 0x000fe20000000005 */
[----:B------:R-:W-:Y:S01]  /*11f70*/  IMAD.U32 R38, R94, 0x10000, RZ ;  /* 0x000100005e267824 */ /* 0x000fe200078e00ff */
[----:B------:R-:W-:Y:S01]  /*11f80*/  PRMT R97, R97, 0x5410, R6 ;  /* 0x0000541061617816 */ /* 0x000fe20000000006 */
[----:B------:R-:W-:Y:S01]  /*11f90*/  IMAD.U32 R39, R95, 0x10000, RZ ;  /* 0x000100005f277824 */ /* 0x000fe200078e00ff */
[----:B------:R-:W0:Y:S01]  /*11fa0*/  LDS.128 R28, [R32+0xc400] ;  /* 0x00c40000201c7984 */ /* 0x000e220000000c00 */
[----:B------:R-:W-:Y:S02]  /*11fb0*/  PRMT R98, R98, 0x5410, R37 ;  /* 0x0000541062627816 */ /* 0x000fe40000000025 */
[----:B------:R-:W-:-:S02]  /*11fc0*/  SHF.R.U32.HI R48, RZ, 0x10, R49 ;  /* 0x00000010ff307819 */ /* 0x000fc40000011631 */
[--C-:B------:R-:W-:Y:S01]  /*11fd0*/  SHF.R.U64 R35, R50, 0x10, R51.reuse ;  /* 0x0000001032237819 */ /* 0x100fe20000001233 */
[----:B------:R-:W-:Y:S01]  /*11fe0*/  IMAD.U32 R37, R98, 0x10000, RZ ;  /* 0x0001000062257824 */ /* 0x000fe200078e00ff */
[----:B------:R-:W-:Y:S02]  /*11ff0*/  PRMT R99, R99, 0x5410, R48 ;  /* 0x0000541063637816 */ /* 0x000fe40000000030 */
[----:B------:R-:W-:Y:S02]  /*12000*/  SHF.R.U32.HI R50, RZ, 0x10, R51 ;  /* 0x00000010ff327819 */ /* 0x000fe40000011633 */
[----:B------:R-:W-:Y:S02]  /*12010*/  LOP3.LUT R94, R94, 0xffff0000, RZ, 0xc0, !PT ;  /* 0xffff00005e5e7812 */ /* 0x000fe400078ec0ff */
[----:B------:R-:W-:Y:S02]  /*12020*/  PRMT R101, R101, 0x5410, R50 ;  /* 0x0000541065657816 */ /* 0x000fe40000000032 */
[----:B------:R-:W-:-:S02]  /*12030*/  LOP3.LUT R98, R98, 0xffff0000, RZ, 0xc0, !PT ;  /* 0xffff000062627812 */ /* 0x000fc400078ec0ff */
[----:B------:R-:W-:Y:S02]  /*12040*/  LOP3.LUT R95, R95, 0xffff0000, RZ, 0xc0, !PT ;  /* 0xffff00005f5f7812 */ /* 0x000fe400078ec0ff */
[----:B------:R-:W-:Y:S01]  /*12050*/  PRMT R100, R100, 0x5410, R35 ;  /* 0x0000541064647816 */ /* 0x000fe20000000023 */
[C---:B0-----:R-:W-:Y:S01]  /*12060*/  IMAD.U32 R34, R29.reuse, 0x10000, RZ ;  /* 0x000100001d227824 */ /* 0x041fe200078e00ff */
[----:B------:R-:W-:Y:S01]  /*12070*/  LOP3.LUT R29, R29, 0xffff0000, RZ, 0xc0, !PT ;  /* 0xffff00001d1d7812 */ /* 0x000fe200078ec0ff */
[C---:B------:R-:W-:Y:S01]  /*12080*/  IMAD.U32 R36, R31.reuse, 0x10000, RZ ;  /* 0x000100001f247824 */ /* 0x040fe200078e00ff */
[----:B------:R-:W-:Y:S01]  /*12090*/  LOP3.LUT R31, R31, 0xffff0000, RZ, 0xc0, !PT ;  /* 0xffff00001f1f7812 */ /* 0x000fe200078ec0ff */
[----:B------:R-:W-:Y:S01]  /*120a0*/  FMUL.FTZ R45, R34, R39 ;  /* 0x00000027222d7220 */ /* 0x000fe20000410000 */
[C---:B------:R-:W-:Y:S01]  /*120b0*/  IMAD.U32 R35, R30.reuse, 0x10000, RZ ;  /* 0x000100001e237824 */ /* 0x040fe200078e00ff */
[----:B------:R-:W-:Y:S01]  /*120c0*/  LOP3.LUT R30, R30, 0xffff0000, RZ, 0xc0, !PT ;  /* 0xffff00001e1e7812 */ /* 0x000fe200078ec0ff */
[----:B-----5:R-:W0:Y:S02]  /*120d0*/  LDS.128 R24, [R42] ;  /* 0x000000002a187984 */ /* 0x020e240000000c00 */
        /* <DEDUP_REMOVED lines=17> */
[----:B------:R-:W-:Y:S01]  /*121f0*/  FMUL.FTZ R47, R34, R27 ;  /* 0x0000001b222f7220 */ /* 0x000fe20000410000 */
[----:B------:R-:W-:Y:S02]  /*12200*/  IMAD.U32 R4, R101, 0x10000, RZ ;  /* 0x0001000065047824 */ /* 0x000fe400078e00ff */
[----:B------:R-:W-:Y:S01]  /*12210*/  FMUL.FTZ R34, R36, R37 ;  /* 0x0000002524227220 */ /* 0x000fe20000410000 */
[C---:B------:R-:W-:Y:S01]  /*12220*/  FFMA.FTZ R45, R6.reuse, R27, -R45 ;  /* 0x0000001b062d7223 */ /* 0x040fe2000001082d */
[----:B------:R-:W-:Y:S01]  /*12230*/  FFMA.FTZ R47, R6, R39, R47 ;  /* 0x00000027062f7223 */ /* 0x000fe2000001002f */
        /* <DEDUP_REMOVED lines=8> */
[-C--:B------:R-:W-:Y:S01]  /*122c0*/  FMUL.FTZ R36, R29, R99.reuse ;  /* 0x000000631d247220 */ /* 0x080fe20000410000 */
[C---:B------:R-:W-:Y:S01]  /*122d0*/  IMAD.U32 R4, R100.reuse, 0x10000, RZ ;  /* 0x0001000064047824 */ /* 0x040fe200078e00ff */
[----:B------:R-:W-:Y:S01]  /*122e0*/  LOP3.LUT R100, R100, 0xffff0000, RZ, 0xc0, !PT ;  /* 0xffff000064647812 */ /* 0x000fe200078ec0ff */
[C---:B------:R-:W-:Y:S01]  /*122f0*/  FMUL.FTZ R38, R35.reuse, R6 ;  /* 0x0000000623267220 */ /* 0x040fe20000410000 */
[C---:B------:R-:W-:Y:S01]  /*12300*/  FFMA.FTZ R34, R24.reuse, R99, -R27 ;  /* 0x0000006318227223 */ /* 0x040fe2000001081b */
[----:B------:R-:W-:Y:S01]  /*12310*/  FFMA.FTZ R36, R24, R95, R36 ;  /* 0x0000005f18247223 */ /* 0x000fe20000010024 */
[----:B------:R-:W-:Y:S01]  /*12320*/  LOP3.LUT R96, R96, 0xffff0000, RZ, 0xc0, !PT ;  /* 0xffff000060607812 */ /* 0x000fe200078ec0ff */
[----:B------:R-:W-:Y:S01]  /*12330*/  FMUL.FTZ R24, R35, R4 ;  /* 0x0000000423187220 */ /* 0x000fe20000410000 */
[----:B------:R-:W-:Y:S01]  /*12340*/  LOP3.LUT R97, R97, 0xffff0000, RZ, 0xc0, !PT ;  /* 0xffff000061617812 */ /* 0x000fe200078ec0ff */
[----:B------:R-:W-:Y:S01]  /*12350*/  FFMA.FTZ R28, R5, R94, R28 ;  /* 0x0000005e051c7223 */ /* 0x000fe2000001001c */
[----:B------:R-:W-:Y:S01]  /*12360*/  LOP3.LUT R101, R101, 0xffff0000, RZ, 0xc0, !PT ;  /* 0xffff000065657812 */ /* 0x000fe200078ec0ff */
[C---:B------:R-:W-:Y:S01]  /*12370*/  FFMA.FTZ R38, R7.reuse, R4, -R38 ;  /* 0x0000000407267223 */ /* 0x040fe20000010826 */
[C---:B------:R-:W-:Y:S01]  /*12380*/  FMUL.FTZ R5, R30.reuse, R100 ;  /* 0x000000641e057220 */ /* 0x040fe20000410000 */
[----:B------:R-:W-:Y:S01]  /*12390*/  FFMA.FTZ R7, R7, R6, R24 ;  /* 0x0000000607077223 */ /* 0x000fe20000010018 */
[-C--:B------:R-:W-:Y:S01]  /*123a0*/  FMUL.FTZ R4, R30, R96.reuse ;  /* 0x000000601e047220 */ /* 0x080fe20000410000 */
[C---:B------:R-:W-:Y:S01]  /*123b0*/  FMUL.FTZ R29, R31.reuse, R97 ;  /* 0x000000611f1d7220 */ /* 0x040fe20000410000 */
[-C--:B------:R-:W-:Y:S01]  /*123c0*/  FMUL.FTZ R6, R31, R101.reuse ;  /* 0x000000651f067220 */ /* 0x080fe20000410000 */
[C---:B------:R-:W-:Y:S01]  /*123d0*/  FFMA.FTZ R96, R25.reuse, R96, R5 ;  /* 0x0000006019607223 */ /* 0x040fe20000010005 */
[----:B------:R-:W-:Y:S01]  /*123e0*/  FFMA.FTZ R27, R25, R100, -R4 ;  /* 0x00000064191b7223 */ /* 0x000fe20000010804 */
[C---:B------:R-:W-:Y:S01]  /*123f0*/  FFMA.FTZ R30, R26.reuse, R101, -R29 ;  /* 0x000000651a1e7223 */ /* 0x040fe2000001081d */
        /* <DEDUP_REMOVED lines=11> */
.L_x_1632:
[----:B------:R-:W-:Y:S05]  /*124b0*/  BSYNC B1 ;  /* 0x0000000000017941 */ /* 0x000fea0003800000 */
.L_x_1631:
[----:B------:R-:W-:Y:S04]  /*124c0*/  BSSY B1, `(.L_x_1633) ;  /* 0x0000069000017945 */ /* 0x000fe80003800000 */
[----:B------:R-:W-:Y:S05]  /*124d0*/  @P1 BRA `(.L_x_1634) ;  /* 0x00000004009c1947 */ /* 0x000fea0003800000 */
[----:B------:R-:W5:Y:S01]  /*124e0*/  LDL R41, [R1+0x60] ;  /* 0x0000600001297983 */ /* 0x000f620000100800 */
[----:B-1----:R-:W-:Y:S02]  /*124f0*/  LEA.HI R4, R0, R209, RZ, 0x1d ;  /* 0x000000d100047211 */ /* 0x002fe400078fe8ff */
[----:B0---4-:R-:W-:Y:S02]  /*12500*/  SHF.R.U64 R30, R8, 0x10, R9 ;  /* 0x00000010081e7819 */ /* 0x011fe40000001209 */
[----:B------:R-:W-:Y:S01]  /*12510*/  SHF.R.S32.HI R5, RZ, 0x1f, R4 ;  /* 0x0000001fff057819 */ /* 0x000fe20000011404 */
[----:B------:R-:W-:Y:S01]  /*12520*/  IMAD.SHL.U32 R6, R4, 0x8, RZ ;  /* 0x0000000804067824 */ /* 0x000fe200078e00ff */
[----:B------:R-:W-:Y:S02]  /*12530*/  SHF.R.U64 R31, R52, 0x10, R53 ;  /* 0x00000010341f7819 */ /* 0x000fe40000001235 */
[----:B------:R-:W-:Y:S02]  /*12540*/  LEA.HI R5, R5, R4, RZ, 0x3 ;  /* 0x0000000405057211 */ /* 0x000fe400078f18ff */
[----:B------:R-:W-:-:S02]  /*12550*/  LOP3.LUT R4, R173, 0x38, R6, 0xf8, !PT ;  /* 0x00000038ad047812 */ /* 0x000fc400078ef806 */
[----:B------:R-:W-:Y:S01]  /*12560*/  SHF.R.U64 R29, R54, 0x10, R55 ;  /* 0x00000010361d7819 */ /* 0x000fe20000001237 */
[----:B------:R-:W-:Y:S01]  /*12570*/  IMAD.SHL.U32 R5, R5, 0x400, RZ ;  /* 0x0000040005057824 */ /* 0x000fe200078e00ff */
[----:B------:R-:W-:Y:S02]  /*12580*/  LOP3.LUT R4, R4, R44, RZ, 0x3c, !PT ;  /* 0x0000002c04047212 */ /* 0x000fe400078e3cff */
[----:B------:R-:W-:Y:S02]  /*12590*/  PRMT R75, R75, 0x5410, R30 ;  /* 0x000054104b4b7816 */ /* 0x000fe4000000001e */
[----:B------:R-:W-:Y:S02]  /*125a0*/  LOP3.LUT R5, R5, 0x7fffe000, RZ, 0xc0, !PT ;  /* 0x7fffe00005057812 */ /* 0x000fe400078ec0ff */
[----:B------:R-:W-:Y:S01]  /*125b0*/  PRMT R80, R80, 0x5410, R31 ;  /* 0x0000541050507816 */ /* 0x000fe2000000001f */
[----:B------:R-:W-:Y:S01]  /*125c0*/  IMAD.U32 R34, R75, 0x10000, RZ ;  /* 0x000100004b227824 */ /* 0x000fe200078e00ff */
[----:B------:R-:W-:-:S02]  /*125d0*/  IADD3 R25, R4, R5, R179 ;  /* 0x0000000504197210 */ /* 0x000fc40007ffe0b3 */
[----:B------:R-:W-:Y:S01]  /*125e0*/  SHF.R.U32.HI R8, RZ, 0x10, R9 ;  /* 0x00000010ff087819 */ /* 0x000fe20000011609 */
[----:B------:R-:W-:Y:S01]  /*125f0*/  IMAD.U32 R33, R80, 0x10000, RZ ;  /* 0x0001000050217824 */ /* 0x000fe200078e00ff */
[----:B------:R-:W-:Y:S01]  /*12600*/  SHF.R.U32.HI R52, RZ, 0x10, R53 ;  /* 0x00000010ff347819 */ /* 0x000fe20000011635 */
[----:B------:R-:W-:Y:S01]  /*12610*/  IMAD R28, R25, 0x2, R2 ;  /* 0x00000002191c7824 */ /* 0x000fe200078e0202 */
[----:B------:R-:W-:Y:S02]  /*12620*/  SHF.R.U64 R9, R10, 0x10, R11 ;  /* 0x000000100a097819 */ /* 0x000fe4000000120b */
[----:B------:R-:W-:Y:S02]  /*12630*/  PRMT R82, R82, 0x5410, R29 ;  /* 0x0000541052527816 */ /* 0x000fe4000000001d */
[----:B------:R-:W0:Y:S01]  /*12640*/  LDS.128 R24, [R28+0xc400] ;  /* 0x00c400001c187984 */ /* 0x000e220000000c00 */
[----:B------:R-:W-:Y:S02]  /*12650*/  SHF.R.U32.HI R10, RZ, 0x10, R11 ;  /* 0x00000010ff0a7819 */ /* 0x000fe4000001160b */
[----:B------:R-:W-:-:S02]  /*12660*/  SHF.R.U32.HI R54, RZ, 0x10, R55 ;  /* 0x00000010ff367819 */ /* 0x000fc40000011637 */
[----:B------:R-:W-:Y:S02]  /*12670*/  PRMT R77, R77, 0x5410, R8 ;  /* 0x000054104d4d7816 */ /* 0x000fe40000000008 */
[----:B------:R-:W-:Y:S02]  /*12680*/  PRMT R81, R81, 0x5410, R52 ;  /* 0x0000541051517816 */ /* 0x000fe40000000034 */
[----:B------:R-:W-:Y:S01]  /*12690*/  PRMT R79, R79, 0x5410, R10 ;  /* 0x000054104f4f7816 */ /* 0x000fe2000000000a */
[----:B------:R-:W-:Y:S01]  /*126a0*/  IMAD.U32 R35, R77, 0x10000, RZ ;  /* 0x000100004d237824 */ /* 0x000fe200078e00ff */
[----:B------:R-:W-:Y:S02]  /*126b0*/  PRMT R83, R83, 0x5410, R54 ;  /* 0x0000541053537816 */ /* 0x000fe40000000036 */
[----:B------:R-:W-:Y:S02]  /*126c0*/  PRMT R78, R78, 0x5410, R9 ;  /* 0x000054104e4e7816 */ /* 0x000fe40000000009 */
[----:B------:R-:W-:Y:S01]  /*126d0*/  LOP3.LUT R75, R75, 0xffff0000, RZ, 0xc0, !PT ;  /* 0xffff00004b4b7812 */ /* 0x000fe200078ec0ff */
[C---:B0-----:R-:W-:Y:S01]  /*126e0*/  IMAD.U32 R29, R24.reuse, 0x10000, RZ ;  /* 0x00010000181d7824 */ /* 0x041fe200078e00ff */
[----:B------:R-:W-:Y:S01]  /*126f0*/  LOP3.LUT R24, R24, 0xffff0000, RZ, 0xc0, !PT ;  /* 0xffff000018187812 */ /* 0x000fe200078ec0ff */
[C---:B------:R-:W-:Y:S01]  /*12700*/  IMAD.U32 R30, R25.reuse, 0x10000, RZ ;  /* 0x00010000191e7824 */ /* 0x040fe200078e00ff */
[----:B------:R-:W-:Y:S01]  /*12710*/  LOP3.LUT R25, R25, 0xffff0000, RZ, 0xc0, !PT ;  /* 0xffff000019197812 */ /* 0x000fe200078ec0ff */
[C---:B------:R-:W-:Y:S01]  /*12720*/  FMUL.FTZ R37, R29.reuse, R34 ;  /* 0x000000221d257220 */ /* 0x040fe20000410000 */
[----:B------:R-:W-:Y:S01]  /*12730*/  FMUL.FTZ R39, R29, R33 ;  /* 0x000000211d277220 */ /* 0x000fe20000410000 */
[----:B------:R-:W-:-:S02]  /*12740*/  IMAD.U32 R29, R81, 0x10000, RZ ;  /* 0x00010000511d7824 */ /* 0x000fc400078e00ff */
[C---:B------:R-:W-:Y:S01]  /*12750*/  FMUL.FTZ R36, R30.reuse, R35 ;  /* 0x000000231e247220 */ /* 0x040fe20000410000 */
        /* <DEDUP_REMOVED lines=10> */
[----:B------:R-:W-:Y:S01]  /*12800*/  FFMA.FTZ R37, R8, R33, -R37 ;  /* 0x0000002108257223 */ /* 0x000fe20000010825 */
[----:B------:R-:W-:-:S02]  /*12810*/  IMAD.U32 R33, R79, 0x10000, RZ ;  /* 0x000100004f217824 */ /* 0x000fc400078e00ff */
[----:B------:R-:W-:Y:S01]  /*12820*/  FFMA.FTZ R39, R8, R34, R39 ;  /* 0x0000002208277223 */ /* 0x000fe20000010027 */
[----:B------:R-:W-:Y:S02]  /*12830*/  IMAD.U32 R8, R83, 0x10000, RZ ;  /* 0x0001000053087824 */ /* 0x000fe400078e00ff */
[----:B------:R-:W-:Y:S01]  /*12840*/  FFMA.FTZ R36, R9, R29, -R36 ;  /* 0x0000001d09247223 */ /* 0x000fe20000010824 */
[C---:B------:R-:W-:Y:S01]  /*12850*/  FMUL.FTZ R34, R32.reuse, R33 ;  /* 0x0000002120227220 */ /* 0x040fe20000410000 */
[----:B------:R-:W-:Y:S02]  /*12860*/  IMAD.U32 R11, R7, 0x10000, RZ ;  /* 0x00010000070b7824 */ /* 0x000fe400078e00ff */
[-C--:B------:R-:W-:Y:S01]  /*12870*/  FMUL.FTZ R32, R32, R8.reuse ;  /* 0x0000000820207220 */ /* 0x080fe20000410000 */
[----:B------:R-:W-:Y:S01]  /*12880*/  FFMA.FTZ R35, R9, R35, R30 ;  /* 0x0000002309237223 */ /* 0x000fe2000001001e */
[----:B------:R-:W-:Y:S01]  /*12890*/  LOP3.LUT R9, R80, 0xffff0000, RZ, 0xc0, !PT ;  /* 0xffff000050097812 */ /* 0x000fe200078ec0ff */
[C---:B------:R-:W-:Y:S01]  /*128a0*/  FFMA.FTZ R38, R11.reuse, R8, -R34 ;  /* 0x000000080b267223 */ /* 0x040fe20000010822 */
[----:B------:R-:W-:Y:S01]  /*128b0*/  FFMA.FTZ R40, R11, R33, R32 ;  /* 0x000000210b287223 */ /* 0x000fe20000010020 */
[C---:B------:R-:W-:Y:S01]  /*128c0*/  FMUL.FTZ R11, R24.reuse, R75 ;  /* 0x0000004b180b7220 */ /* 0x040fe20000410000 */
[----:B------:R-:W-:Y:S01]  /*128d0*/  LOP3.LUT R8, R81, 0xffff0000, RZ, 0xc0, !PT ;  /* 0xffff000051087812 */ /* 0x000fe200078ec0ff */
[-C--:B------:R-:W-:Y:S01]  /*128e0*/  FMUL.FTZ R29, R24, R9.reuse ;  /* 0x00000009181d7220 */ /* 0x080fe20000410000 */
[----:B------:R-:W-:Y:S01]  /*128f0*/  LOP3.LUT R30, R77, 0xffff0000, RZ, 0xc0, !PT ;  /* 0xffff00004d1e7812 */ /* 0x000fe200078ec0ff */
[----:B------:R-:W-:Y:S01]  /*12900*/  FFMA.FTZ R24, R4, R9, -R11 ;  /* 0x0000000904187223 */ /* 0x000fe2000001080b */
[----:B------:R-:W-:-:S02]  /*12910*/  IMAD.U32 R11, R78, 0x10000, RZ ;  /* 0x000100004e0b7824 */ /* 0x000fc400078e00ff */
[----:B------:R-:W-:Y:S01]  /*12920*/  FFMA.FTZ R32, R4, R75, R29 ;  /* 0x0000004b04207223 */ /* 0x000fe2000001001d */
[----:B------:R-:W-:Y:S02]  /*12930*/  IMAD.U32 R10, R6, 0x10000, RZ ;  /* 0x00010000060a7824 */ /* 0x000fe400078e00ff */
[----:B------:R-:W-:Y:S01]  /*12940*/  FMUL.FTZ R34, R25, R30 ;  /* 0x0000001e19227220 */ /* 0x000fe20000410000 */
[----:B------:R-:W-:Y:S02]  /*12950*/  IMAD.U32 R9, R82, 0x10000, RZ ;  /* 0x0001000052097824 */ /* 0x000fe400078e00ff */
[----:B------:R-:W-:Y:S01]  /*12960*/  FMUL.FTZ R29, R31, R11 ;  /* 0x0000000b1f1d7220 */ /* 0x000fe20000410000 */
[-C--:B------:R-:W-:Y:S01]  /*12970*/  FMUL.FTZ R33, R25, R8.reuse ;  /* 0x0000000819217220 */ /* 0x080fe20000410000 */
[----:B------:R-:W-:Y:S01]  /*12980*/  FFMA.FTZ R25, R5, R8, -R34 ;  /* 0x0000000805197223 */ /* 0x000fe20000010822 */
[-C--:B------:R-:W-:Y:S01]  /*12990*/  FMUL.FTZ R31, R31, R9.reuse ;  /* 0x000000091f1f7220 */ /* 0x080fe20000410000 */
[----:B------:R-:W-:Y:S01]  /*129a0*/  FFMA.FTZ R29, R10, R9, -R29 ;  /* 0x000000090a1d7223 */ /* 0x000fe2000001081d */
[----:B------:R-:W-:Y:S01]  /*129b0*/  FFMA.FTZ R30, R5, R30, R33 ;  /* 0x0000001e051e7223 */ /* 0x000fe20000010021 */
[----:B------:R-:W-:Y:S01]  /*129c0*/  LOP3.LUT R9, R78, 0xffff0000, RZ, 0xc0, !PT ;  /* 0xffff00004e097812 */ /* 0x000fe200078ec0ff */
[----:B------:R-:W-:Y:S01]  /*129d0*/  FFMA.FTZ R10, R10, R11, R31 ;  /* 0x0000000b0a0a7223 */ /* 0x000fe2000001001f */
[----:B------:R-:W-:-:S02]  /*129e0*/  LOP3.LUT R5, R82, 0xffff0000, RZ, 0xc0, !PT ;  /* 0xffff000052057812 */ /* 0x000fc400078ec0ff */
[----:B------:R-:W-:Y:S01]  /*129f0*/  LOP3.LUT R8, R79, 0xffff0000, RZ, 0xc0, !PT ;  /* 0xffff00004f087812 */ /* 0x000fe200078ec0ff */
[C---:B------:R-:W-:Y:S01]  /*12a00*/  FMUL.FTZ R11, R26.reuse, R9 ;  /* 0x000000091a0b7220 */ /* 0x040fe20000410000 */
[----:B------:R-:W-:Y:S01]  /*12a10*/  LOP3.LUT R4, R83, 0xffff0000, RZ, 0xc0, !PT ;  /* 0xffff000053047812 */ /* 0x000fe200078ec0ff */
[-C--:B------:R-:W-:Y:S01]  /*12a20*/  FMUL.FTZ R34, R26, R5.reuse ;  /* 0x000000051a227220 */ /* 0x080fe20000410000 */
[----:B------:R-:W-:Y:S01]  /*12a30*/  LOP3.LUT R6, R6, 0xffff0000, RZ, 0xc0, !PT ;  /* 0xffff000006067812 */ /* 0x000fe200078ec0ff */
[----:B------:R-:W-:Y:S01]  /*12a40*/  FMUL.FTZ R42, R27, R8 ;  /* 0x000000081b2a7220 */ /* 0x000fe20000410000 */
[----:B------:R-:W-:Y:S01]  /*12a50*/  LOP3.LUT R7, R7, 0xffff0000, RZ, 0xc0, !PT ;  /* 0xffff000007077812 */ /* 0x000fe200078ec0ff */
[-C--:B------:R-:W-:Y:S02]  /*12a60*/  FMUL.FTZ R31, R27, R4.reuse ;  /* 0x000000041b1f7220 */ /* 0x080fe40000410000 */
[C---:B------:R-:W-:Y:S01]  /*12a70*/  FFMA.FTZ R26, R6.reuse, R5, -R11 ;  /* 0x00000005061a7223 */ /* 0x040fe2000001080b */
[----:B------:R-:W-:Y:S01]  /*12a80*/  FFMA.FTZ R11, R6, R9, R34 ;  /* 0x00000009060b7223 */ /* 0x000fe20000010022 */
        /* <DEDUP_REMOVED lines=12> */
.L_x_1634:
[----:B------:R-:W-:Y:S05]  /*12b50*/  BSYNC B1 ;  /* 0x0000000000017941 */ /* 0x000fea0003800000 */
.L_x_1633:
[----:B------:R-:W-:Y:S05]  /*12b60*/  @P2 BRA `(.L_x_1606) ;  /* 0x00000004009c2947 */ /* 0x000fea0003800000 */
[----:B------:R-:W5:Y:S01]  /*12b70*/  LDL R36, [R1+0x5c] ;  /* 0x00005c0001247983 */ /* 0x000f620000100800 */
[----:B------:R-:W-:Y:S02]  /*12b80*/  LEA.HI R0, R0, R223, RZ, 0x1d ;  /* 0x000000df00007211 */ /* 0x000fe400078fe8ff */
[----:B01----:R-:W-:Y:S02]  /*12b90*/  SHF.R.U64 R25, R56, 0x10, R57 ;  /* 0x0000001038197819 */ /* 0x003fe40000001239 */
        /* <DEDUP_REMOVED lines=8> */
[----:B------:R-:W-:Y:S02]  /*12c20*/  SHF.R.U64 R26, R58, 0x10, R59 ;  /* 0x000000103a1a7819 */ /* 0x000fe4000000123b */
[----:B------:R-:W-:Y:S02]  /*12c30*/  LOP3.LUT R5, R5, 0x7fffe000, RZ, 0xc0, !PT ;  /* 0x7fffe00005057812 */ /* 0x000fe400078ec0ff */
[----:B------:R-:W-:Y:S02]  /*12c40*/  PRMT R70, R70, 0x5410, R25 ;  /* 0x0000541046467816 */ /* 0x000fe40000000019 */
[----:B------:R-:W-:-:S02]  /*12c50*/  IADD3 R9, R0, R5, R179 ;  /* 0x0000000500097210 */ /* 0x000fc40007ffe0b3 */
[----:B------:R-:W-:Y:S02]  /*12c60*/  PRMT R69, R69, 0x5410, R24 ;  /* 0x0000541045457816 */ /* 0x000fe40000000018 */
[----:B------:R-:W-:Y:S01]  /*12c70*/  SHF.R.U32.HI R56, RZ, 0x10, R57 ;  /* 0x00000010ff387819 */ /* 0x000fe20000011639 */
[----:B------:R-:W-:Y:S01]  /*12c80*/  IMAD R0, R9, 0x2, R2 ;  /* 0x0000000209007824 */ /* 0x000fe200078e0202 */
[--C-:B----4-:R-:W-:Y:S01]  /*12c90*/  SHF.R.U64 R29, R14, 0x10, R15.reuse ;  /* 0x000000100e1d7819 */ /* 0x110fe2000000120f */
[----:B------:R-:W-:Y:S01]  /*12ca0*/  IMAD.U32 R28, R69, 0x10000, RZ ;  /* 0x00010000451c7824 */ /* 0x000fe200078e00ff */
[----:B------:R-:W-:Y:S02]  /*12cb0*/  PRMT R25, R21, 0x5410, R12 ;  /* 0x0000541015197816 */ /* 0x000fe4000000000c */
[----:B------:R-:W0:Y:S01]  /*12cc0*/  LDS.128 R8, [R0+0xc400] ;  /* 0x00c4000000087984 */ /* 0x000e220000000c00 */
[----:B------:R-:W-:Y:S02]  /*12cd0*/  SHF.R.U32.HI R30, RZ, 0x10, R15 ;  /* 0x00000010ff1e7819 */ /* 0x000fe4000001160f */
[----:B------:R-:W-:Y:S01]  /*12ce0*/  PRMT R73, R73, 0x5410, R26 ;  /* 0x0000541049497816 */ /* 0x000fe2000000001a */
[----:B------:R-:W-:Y:S01]  /*12cf0*/  IMAD.U32 R26, R70, 0x10000, RZ ;  /* 0x00010000461a7824 */ /* 0x000fe200078e00ff */
[----:B------:R-:W-:Y:S01]  /*12d00*/  PRMT R71, R71, 0x5410, R56 ;  /* 0x0000541047477816 */ /* 0x000fe20000000038 */
[----:B------:R-:W-:Y:S01]  /*12d10*/  IMAD.U32 R27, R25, 0x10000, RZ ;  /* 0x00010000191b7824 */ /* 0x000fe200078e00ff */
[----:B------:R-:W-:-:S02]  /*12d20*/  PRMT R29, R20, 0x5410, R29 ;  /* 0x00005410141d7816 */ /* 0x000fc4000000001d */
[----:B------:R-:W-:Y:S02]  /*12d30*/  SHF.R.U32.HI R59, RZ, 0x10, R59 ;  /* 0x00000010ff3b7819 */ /* 0x000fe4000001163b */
[----:B------:R-:W-:Y:S02]  /*12d40*/  PRMT R30, R3, 0x5410, R30 ;  /* 0x00005410031e7816 */ /* 0x000fe4000000001e */
[----:B------:R-:W-:Y:S02]  /*12d50*/  PRMT R74, R74, 0x5410, R59 ;  /* 0x000054104a4a7816 */ /* 0x000fe4000000003b */
[----:B------:R-:W-:Y:S01]  /*12d60*/  LOP3.LUT R69, R69, 0xffff0000, RZ, 0xc0, !PT ;  /* 0xffff000045457812 */ /* 0x000fe200078ec0ff */
[C---:B------:R-:W-:Y:S01]  /*12d70*/  IMAD.U32 R31, R30.reuse, 0x10000, RZ ;  /* 0x000100001e1f7824 */ /* 0x040fe200078e00ff */
        /* <DEDUP_REMOVED lines=11> */
[-C--:B------:R-:W-:Y:S01]  /*12e30*/  FMUL.FTZ R35, R20, R15.reuse ;  /* 0x0000000f14237220 */ /* 0x080fe20000410000 */
[C---:B------:R-:W-:Y:S01]  /*12e40*/  IMAD.U32 R21, R10.reuse, 0x10000, RZ ;  /* 0x000100000a157824 */ /* 0x040fe200078e00ff */
[----:B------:R-:W-:Y:S01]  /*12e50*/  LOP3.LUT R10, R10, 0xffff0000, RZ, 0xc0, !PT ;  /* 0xffff00000a0a7812 */ /* 0x000fe200078ec0ff */
[C---:B------:R-:W-:Y:S01]  /*12e60*/  IMAD.U32 R20, R29.reuse, 0x10000, RZ ;  /* 0x000100001d147824 */ /* 0x040fe200078e00ff */
[----:B------:R-:W-:Y:S01]  /*12e70*/  LOP3.LUT R29, R29, 0xffff0000, RZ, 0xc0, !PT ;  /* 0xffff00001d1d7812 */ /* 0x000fe200078ec0ff */
[----:B-----5:R-:W0:Y:S02]  /*12e80*/  LDS.128 R4, [R36] ;  /* 0x0000000024047984 */ /* 0x020e240000000c00 */
[C---:B0-----:R-:W-:Y:S01]  /*12e90*/  IMAD.U32 R3, R4.reuse, 0x10000, RZ ;  /* 0x0001000004037824 */ /* 0x041fe200078e00ff */
[----:B------:R-:W-:Y:S01]  /*12ea0*/  LOP3.LUT R4, R4, 0xffff0000, RZ, 0xc0, !PT ;  /* 0xffff000004047812 */ /* 0x000fe200078ec0ff */
[C---:B------:R-:W-:Y:S01]  /*12eb0*/  IMAD.U32 R12, R5.reuse, 0x10000, RZ ;  /* 0x00010000050c7824 */ /* 0x040fe200078e00ff */
[----:B------:R-:W-:Y:S01]  /*12ec0*/  LOP3.LUT R5, R5, 0xffff0000, RZ, 0xc0, !PT ;  /* 0xffff000005057812 */ /* 0x000fe200078ec0ff */
[C---:B------:R-:W-:Y:S01]  /*12ed0*/  FFMA.FTZ R32, R3.reuse, R26, -R32 ;  /* 0x0000001a03207223 */ /* 0x040fe20000010820 */
[----:B------:R-:W-:Y:S01]  /*12ee0*/  FFMA.FTZ R34, R3, R28, R34 ;  /* 0x0000001c03227223 */ /* 0x000fe20000010022 */
[----:B------:R-:W-:Y:S01]  /*12ef0*/  FFMA.FTZ R33, R12, R15, -R33 ;  /* 0x0000000f0c217223 */ /* 0x000fe20000010821 */
[----:B------:R-:W-:-:S02]  /*12f00*/  IMAD.U32 R14, R7, 0x10000, RZ ;  /* 0x00010000070e7824 */ /* 0x000fc400078e00ff */
[----:B------:R-:W-:Y:S01]  /*12f10*/  FMUL.FTZ R15, R24, R31 ;  /* 0x0000001f180f7220 */ /* 0x000fe20000410000 */
[----:B------:R-:W-:Y:S02]  /*12f20*/  IMAD.U32 R3, R74, 0x10000, RZ ;  /* 0x000100004a037824 */ /* 0x000fe400078e00ff */
[----:B------:R-:W-:Y:S01]  /*12f30*/  FFMA.FTZ R35, R12, R27, R35 ;  /* 0x0000001b0c237223 */ /* 0x000fe20000010023 */
[----:B------:R-:W-:Y:S01]  /*12f40*/  LOP3.LUT R12, R71, 0xffff0000, RZ, 0xc0, !PT ;  /* 0xffff0000470c7812 */ /* 0x000fe200078ec0ff */
[----:B------:R-:W-:Y:S02]  /*12f50*/  IMAD.U32 R13, R6, 0x10000, RZ ;  /* 0x00010000060d7824 */ /* 0x000fe400078e00ff */
[-C--:B------:R-:W-:Y:S01]  /*12f60*/  FMUL.FTZ R24, R24, R3.reuse ;  /* 0x0000000318187220 */ /* 0x080fe20000410000 */
[----:B------:R-:W-:Y:S01]  /*12f70*/  FFMA.FTZ R26, R14, R3, -R15 ;  /* 0x000000030e1a7223 */ /* 0x000fe2000001080f */
[----:B------:R-:W-:Y:S01]  /*12f80*/  LOP3.LUT R3, R70, 0xffff0000, RZ, 0xc0, !PT ;  /* 0xffff000046037812 */ /* 0x000fe200078ec0ff */
[----:B------:R-:W-:Y:S01]  /*12f90*/  FMUL.FTZ R15, R8, R69 ;  /* 0x00000045080f7220 */ /* 0x000fe20000410000 */
[----:B------:R-:W-:Y:S01]  /*12fa0*/  FFMA.FTZ R31, R14, R31, R24 ;  /* 0x0000001f0e1f7223 */ /* 0x000fe20000010018 */
[----:B------:R-:W-:-:S02]  /*12fb0*/  LOP3.LUT R14, R25, 0xffff0000, RZ, 0xc0, !PT ;  /* 0xffff0000190e7812 */ /* 0x000fc400078ec0ff */
[-C--:B------:R-:W-:Y:S01]  /*12fc0*/  FMUL.FTZ R25, R8, R3.reuse ;  /* 0x0000000308197220 */ /* 0x080fe20000410000 */
[C---:B------:R-:W-:Y:S01]  /*12fd0*/  FFMA.FTZ R15, R4.reuse, R3, -R15 ;  /* 0x00000003040f7223 */ /* 0x040fe2000001080f */
[----:B------:R-:W-:Y:S02]  /*12fe0*/  IMAD.U32 R8, R73, 0x10000, RZ ;  /* 0x0001000049087824 */ /* 0x000fe400078e00ff */
[C---:B------:R-:W-:Y:S01]  /*12ff0*/  FMUL.FTZ R24, R9.reuse, R14 ;  /* 0x0000000e09187220 */ /* 0x040fe20000410000 */
[----:B------:R-:W-:Y:S01]  /*13000*/  FFMA.FTZ R25, R4, R69, R25 ;  /* 0x0000004504197223 */ /* 0x000fe20000010019 */
[----:B------:R-:W-:Y:S01]  /*13010*/  FMUL.FTZ R9, R9, R12 ;  /* 0x0000000c09097220 */ /* 0x000fe20000410000 */
[----:B------:R-:W-:Y:S01]  /*13020*/  FMUL.FTZ R4, R21, R20 ;  /* 0x0000001415047220 */ /* 0x000fe20000410000 */
[----:B------:R-:W-:Y:S01]  /*13030*/  LOP3.LUT R73, R73, 0xffff0000, RZ, 0xc0, !PT ;  /* 0xffff000049497812 */ /* 0x000fe200078ec0ff */
[C---:B------:R-:W-:Y:S01]  /*13040*/  FFMA.FTZ R24, R5.reuse, R12, -R24 ;  /* 0x0000000c05187223 */ /* 0x040fe20000010818 */
[----:B------:R-:W-:Y:S01]  /*13050*/  LOP3.LUT R74, R74, 0xffff0000, RZ, 0xc0, !PT ;  /* 0xffff00004a4a7812 */ /* 0x000fe200078ec0ff */
[----:B------:R-:W-:Y:S01]  /*13060*/  FFMA.FTZ R14, R5, R14, R9 ;  /* 0x0000000e050e7223 */ /* 0x000fe20000010009 */
[----:B------:R-:W-:Y:S01]  /*13070*/  LOP3.LUT R6, R6, 0xffff0000, RZ, 0xc0, !PT ;  /* 0xffff000006067812 */ /* 0x000fe200078ec0ff */
[-C--:B------:R-:W-:Y:S01]  /*13080*/  FMUL.FTZ R12, R21, R8.reuse ;  /* 0x00000008150c7220 */ /* 0x080fe20000410000 */
[----:B------:R-:W-:Y:S01]  /*13090*/  LOP3.LUT R7, R7, 0xffff0000, RZ, 0xc0, !PT ;  /* 0xffff000007077812 */ /* 0x000fe200078ec0ff */
[----:B------:R-:W-:Y:S01]  /*130a0*/  FFMA.FTZ R3, R13, R8, -R4 ;  /* 0x000000080d037223 */ /* 0x000fe20000010804 */
[C---:B------:R-:W-:Y:S01]  /*130b0*/  FMUL.FTZ R5, R10.reuse, R29 ;  /* 0x0000001d0a057220 */ /* 0x040fe20000410000 */
[C---:B------:R-:W-:Y:S01]  /*130c0*/  FMUL.FTZ R8, R11.reuse, R30 ;  /* 0x0000001e0b087220 */ /* 0x040fe20000410000 */
[-C--:B------:R-:W-:Y:S01]  /*130d0*/  FMUL.FTZ R4, R10, R73.reuse ;  /* 0x000000490a047220 */ /* 0x080fe20000410000 */
[-C--:B------:R-:W-:Y:S01]  /*130e0*/  FMUL.FTZ R9, R11, R74.reuse ;  /* 0x0000004a0b097220 */ /* 0x080fe20000410000 */
[C---:B------:R-:W-:Y:S01]  /*130f0*/  FFMA.FTZ R10, R6.reuse, R73, -R5 ;  /* 0x00000049060a7223 */ /* 0x040fe20000010805 */
        /* <DEDUP_REMOVED lines=14> */
.L_x_1606:
[----:B------:R-:W-:Y:S05]  /*131e0*/  BSYNC B0 ;  /* 0x0000000000007941 */ /* 0x000fea0003800000 */
.L_x_1584:
        /* <DEDUP_REMOVED lines=8> */
.L_x_1582:
[----:B01-3--:R-:W3:Y:S02]  /*13270*/  LDL R0, [R1+0x38] ;  /* 0x0000380001007983 */ /* 0x00bee40000100800 */
[----:B---3--:R-:W-:-:S13]  /*13280*/  R2UR UR4, R0 ;  /* 0x00000000000472ca */ /* 0x008fda00000e0000 */
[----:B------:R-:W-:-:S05]  /*13290*/  IMAD.U32 R0, RZ, RZ, UR4 ;  /* 0x00000004ff007e24 */ /* 0x000fca000f8e00ff */
[----:B------:R-:W-:-:S13]  /*132a0*/  ISETP.NE.AND P0, PT, R0, 0x3, PT ;  /* 0x000000030000780c */ /* 0x000fda0003f05270 */
[----:B------:R-:W-:Y:S05]  /*132b0*/  @!P0 BRA `(.L_x_1635) ;  /* 0x0000000000048947 */ /* 0x000fea0003800000 */
[----:B------:R-:W-:Y:S01]  /*132c0*/  BPT.TRAP 0x1 ;  /* 0x000000040000795c */ /* 0x000fe20000300000 */
.L_x_1635:
[----:B------:R-:W-:Y:S01]  /*132d0*/  IMAD R9, R22, 0x8, R2 ;  /* 0x0000000816097824 */ /* 0x000fe200078e0202 */
[----:B------:R-:W-:-:S04]  /*132e0*/  SHF.L.U32 R0, R23, 0x1f, RZ ;  /* 0x0000001f17007819 */ /* 0x000fc800000006ff */
[----:B------:R0:W1:Y:S01]  /*132f0*/  SYNCS.PHASECHK.TRANS64.TRYWAIT P2, [R9+URZ+0x2a830], R0 ;  /* 0x02a83000090075a7 */ /* 0x000062000804017f */
[----:B------:R-:W-:Y:S05]  /*13300*/  @!P0 BRA `(.L_x_1636) ;  /* 0x0000000000048947 */ /* 0x000fea0003800000 */
[----:B------:R-:W-:Y:S01]  /*13310*/  BPT.TRAP 0x1 ;  /* 0x000000040000795c */ /* 0x000fe20000300000 */
.L_x_1636:
[----:B--2-4-:R-:W2:Y:S02]  /*13320*/  S2R R3, SR_TID.X ;  /* 0x0000000000037919 */ /* 0x014ea40000002100 */
[----:B--2---:R-:W-:-:S04]  /*13330*/  LOP3.LUT R3, R3, 0x7f, RZ, 0xc0, !PT ;  /* 0x0000007f03037812 */ /* 0x004fc800078ec0ff */
[----:B------:R-:W-:Y:S01]  /*13340*/  ISETP.NE.AND P1, PT, R3, RZ, PT ;  /* 0x000000ff0300720c */ /* 0x000fe20003f25270 */
[----:B-1----:R-:W-:-:S12]  /*13350*/  @P2 BRA `(.L_x_1637) ;  /* 0x0000000000082947 */ /* 0x002fd80003800000 */
[----:B------:R-:W1:Y:S02]  /*13360*/  SYNCS.PHASECHK.TRANS64.TRYWAIT P2, [R9+URZ+0x2a830], R0 ;  /* 0x02a83000090075a7 */ /* 0x000e64000804017f */
[----:B-1----:R-:W-:Y:S05]  /*13370*/  @!P2 BRA `(.L_x_1638) ;  /* 0x000001880028a947 */ /* 0x002fea0003800000 */
.L_x_1637:
[----:B------:R-:W-:Y:S05]  /*13380*/  WARPSYNC.ALL ;  /* 0x0000000000007948 */ /* 0x000fea0003800000 */
[----:B01----:R-:W-:Y:S01]  /*13390*/  VIADD R0, R2, 0x18400 ;  /* 0x0001840002007836 */ /* 0x003fe20000000000 */
[----:B------:R-:W-:Y:S01]  /*133a0*/  R2UR UR52, R68 ;  /* 0x00000000443472ca */ /* 0x000fe200000e0000 */
[----:B------:R-:W-:Y:S01]  /*133b0*/  IMAD.MOV.U32 R5, RZ, RZ, 0x40000040 ;  /* 0x40000040ff057424 */ /* 0x000fe200078e00ff */
[----:B------:R-:W-:Y:S01]  /*133c0*/  WARPGROUP.ARRIVE ;  /* 0x00000000000079c5 */ /* 0x000fe20000000000 */
[----:B------:R-:W-:Y:S01]  /*133d0*/  UMOV UR53, 0x40000040 ;  /* 0x4000004000357882 */ /* 0x000fe20000000000 */
[----:B------:R-:W-:Y:S01]  /*133e0*/  SHF.R.U32.HI R0, RZ, 0x4, R0 ;  /* 0x00000004ff007819 */ /* 0x000fe20000011600 */
[----:B------:R-:W-:Y:S01]  /*133f0*/  IMAD.MOV.U32 R7, RZ, RZ, 0x40000040 ;  /* 0x40000040ff077424 */ /* 0x000fe200078e00ff */
[----:B------:R-:W-:Y:S01]  /*13400*/  R2UR UR55, R5 ;  /* 0x00000000053772ca */ /* 0x000fe200000e0000 */
[----:B------:R-:W-:Y:S01]  /*13410*/  UMOV UR49, 0x40000040 ;  /* 0x4000004000317882 */ /* 0x000fe20000000000 */
[----:B------:R-:W-:Y:S01]  /*13420*/  LOP3.LUT R0, R0, 0x3fff, RZ, 0xc0, !PT ;  /* 0x00003fff00007812 */ /* 0x000fe200078ec0ff */
[----:B------:R-:W-:Y:S01]  /*13430*/  UMOV UR9, 0x40000040 ;  /* 0x4000004000097882 */ /* 0x000fe20000000000 */
[----:B------:R-:W-:Y:S01]  /*13440*/  R2UR UR51, R7 ;  /* 0x00000000073372ca */ /* 0x000fe200000e0000 */
[----:B------:R-:W-:Y:S01]  /*13450*/  IMAD.MOV.U32 R7, RZ, RZ, 0x40000040 ;  /* 0x40000040ff077424 */ /* 0x000fe200078e00ff */
[----:B------:R-:W-:Y:S01]  /*13460*/  LOP3.LUT R8, R0, 0x10000, RZ, 0xfc, !PT ;  /* 0x0001000000087812 */ /* 0x000fe200078efcff */
[----:B------:R-:W-:Y:S01]  /*13470*/  ULOP3.LUT UR52, UR52, 0x10000, URZ, 0xfc, !UPT ;  /* 0x0001000034347892 */ /* 0x000fe2000f8efc3f */
[----:B------:R-:W-:Y:S01]  /*13480*/  IMAD.U32 R11, RZ, RZ, UR9 ;  /* 0x00000009ff0b7e24 */ /* 0x000fe2000f8e00ff */
[----:B------:R-:W-:Y:S01]  /*13490*/  UMOV UR57, 0x40000040 ;  /* 0x4000004000397882 */ /* 0x000fe20000000000 */
[----:B------:R-:W-:Y:S01]  /*134a0*/  R2UR UR11, R7 ;  /* 0x00000000070b72ca */ /* 0x000fe200000e0000 */
[----:B------:R-:W-:Y:S01]  /*134b0*/  IMAD R4, R22, 0x900, R8 ;  /* 0x0000090016047824 */ /* 0x000fe200078e0208 */
[----:B------:R-:W-:Y:S01]  /*134c0*/  UIADD3 UR48, UR52, 0x2, URZ ;  /* 0x0000000234307890 */ /* 0x000fe2000fffe03f */
[----:B------:R-:W-:Y:S01]  /*134d0*/  IMAD.MOV.U32 R7, RZ, RZ, 0x40000040 ;  /* 0x40000040ff077424 */ /* 0x000fe200078e00ff */
[----:B------:R-:W-:Y:S01]  /*134e0*/  UIADD3 UR4, UR52, 0x4, URZ ;  /* 0x0000000434047890 */ /* 0x000fe2000fffe03f */
[C---:B------:R-:W-:Y:S01]  /*134f0*/  VIADD R6, R4.reuse, 0x2 ;  /* 0x0000000204067836 */ /* 0x040fe20000000000 */
[----:B------:R-:W-:Y:S01]  /*13500*/  R2UR UR54, R4 ;  /* 0x00000000043672ca */ /* 0x000fe200000e0000 */
[----:B------:R-:W-:Y:S01]  /*13510*/  UIADD3 UR56, UR52, 0x802, URZ ;  /* 0x0000080234387890 */ /* 0x000fe2000fffe03f */
[----:B------:R-:W-:Y:S01]  /*13520*/  IMAD.MOV.U32 R5, RZ, RZ, 0x40000040 ;  /* 0x40000040ff057424 */ /* 0x000fe200078e00ff */
[----:B------:R-:W-:Y:S01]  /*13530*/  UIADD3 UR40, UR52, 0x804, URZ ;  /* 0x0000080434287890 */ /* 0x000fe2000fffe03f */
[----:B------:R-:W-:Y:S01]  /*13540*/  R2UR UR50, R6 ;  /* 0x00000000063272ca */ /* 0x000fe200000e0000 */
[----:B------:R-:W-:Y:S01]  /*13550*/  VIADD R6, R4, 0x4 ;  /* 0x0000000404067836 */ /* 0x000fe20000000000 */
[----:B------:R-:W-:Y:S01]  /*13560*/  UMOV UR8, UR4 ;  /* 0x0000000400087c82 */ /* 0x000fe20008000000 */
[----:B------:R-:W-:Y:S01]  /*13570*/  UIADD3 UR4, UR52, 0x6, URZ ;  /* 0x0000000634047890 */ /* 0x000fe2000fffe03f */
[----:B------:R-:W-:Y:S01]  /*13580*/  IMAD.U32 R10, RZ, RZ, UR8 ;  /* 0x00000008ff0a7e24 */ /* 0x000fe2000f8e00ff */
[----:B------:R-:W-:Y:S01]  /*13590*/  UMOV UR41, 0x40000040 ;  /* 0x4000004000297882 */ /* 0x000fe20000000000 */
[----:B------:R-:W-:Y:S01]  /*135a0*/  R2UR UR10, R6 ;  /* 0x00000000060a72ca */ /* 0x000fe200000e0000 */
[----:B------:R-:W-:Y:S01]  /*135b0*/  VIADD R6, R4, 0x6 ;  /* 0x0000000604067836 */ /* 0x000fe20000000000 */
[----:B------:R-:W-:Y:S01]  /*135c0*/  R2UR UR39, R5 ;  /* 0x00000000052772ca */ /* 0x000fe200000e0000 */
[----:B------:R-:W-:Y:S01]  /*135d0*/  HGMMA.64x96x16.F32.BF16 R24, gdesc[UR52], RZ, !UPT, gsb0 ;  /* 0x01600000341879f0 */ /* 0x000fe2000c0018ff */
[----:B------:R0:W-:Y:S01]  /*135e0*/  STL.64 [R1+0x30], R10 ;  /* 0x0000300a01007387 */ /* 0x0001e20000100a00 */
[----:B------:R-:W-:Y:S01]  /*135f0*/  UIADD3 UR36, UR52, 0x806, URZ ;  /* 0x0000080634247890 */ /* 0x000fe2000fffe03f */
[----:B------:R-:W1:Y:S01]  /*13600*/  LDC R210, c[0x0][0x448] ;  /* 0x00011200ffd27b82 */ /* 0x000e620000000800 */
[----:B------:R-:W-:Y:S01]  /*13610*/  UMOV UR37, 0x40000040 ;  /* 0x4000004000257882 */ /* 0x000fe20000000000 */
[----:B------:R-:W-:Y:S01]  /*13620*/  IMAD.IADD R0, R181, 0x1, R178 ;  /* 0x00000001b5007824 */ /* 0x000fe200078e02b2 */
[----:B------:R-:W-:Y:S01]  /*13630*/  LOP3.LUT R17, R17, 0xffdfffff, RZ, 0xc0, !PT ;  /* 0xffdfffff11117812 */ /* 0x000fe200078ec0ff */
[----:B------:R-:W-:-:S04]  /*13640*/  IMAD.MOV.U32 R5, RZ, RZ, -0x60 ;  /* 0xffffffa0ff057424 */ /* 0x000fc800078e00ff */
[----:B------:R-:W2:Y:S01]  /*13650*/  LDC.64 R12, c[0x0][0x9e0] ;  /* 0x00027800ff0c7b82 */ /* 0x000ea20000000a00 */
[----:B------:R-:W-:-:S04]  /*13660*/  IMAD R5, R72, R5, 0x61 ;  /* 0x0000006148057424 */ /* 0x000fc800078e0205 */
[----:B------:R-:W-:-:S04]  /*13670*/  VIADD R73, R5, 0xffffffff ;  /* 0xffffffff05497836 */ /* 0x000fc80000000000 */
[----:B------:R-:W-:Y:S01]  /*13680*/  IMAD.IADD R75, R73, 0x1, -R174 ;  /* 0x00000001494b7824 */ /* 0x000fe200078e0aae */
[----:B-1----:R-:W-:-:S13]  /*13690*/  ISETP.NE.AND P2, PT, R210, 0x1, PT ;  /* 0x00000001d200780c */ /* 0x002fda0003f45270 */
[----:B------:R-:W1:Y:S01]  /*136a0*/  @P2 LDC R3, c[0x0][0x44c] ;  /* 0x00011300ff032b82 */ /* 0x000e620000000800 */
[----:B------:R-:W-:-:S04]  /*136b0*/  @P2 LOP3.LUT R17, R17, 0x200000, RZ, 0xfc, !PT ;  /* 0x0020000011112812 */ /* 0x000fc800078efcff */
[----:B------:R-:W-:Y:S01]  /*136c0*/  LOP3.LUT R17, R17, 0xffefffff, RZ, 0xc0, !PT ;  /* 0xffefffff11117812 */ /* 0x000fe200078ec0ff */
[----:B-1----:R-:W-:Y:S01]  /*136d0*/  @P2 IMAD.HI.U32 R3, R0, R3, RZ ;  /* 0x0000000300032227 */ /* 0x002fe200078e00ff */
[----:B------:R-:W-:Y:S02]  /*136e0*/  WARPGROUP.DEPBAR.LE gsb0, 0x0 ;  /* 0x00008000000079c5 */ /* 0x000fe40000010000 */
[----:B------:R-:W-:-:S06]  /*136f0*/  WARPGROUP.ARRIVE ;  /* 0x00000000000079c5 */ /* 0x000fcc0000000000 */
[----:B------:R-:W-:Y:S03]  /*13700*/  HGMMA.64x96x16.F32.BF16 R24, gdesc[UR48], R24, gsb0 ;  /* 0x01600000301879f0 */ /* 0x000fe60008001818 */
[----:B------:R-:W-:Y:S02]  /*13710*/  WARPGROUP.DEPBAR.LE gsb0, 0x0 ;  /* 0x00008000000079c5 */ /* 0x000fe40000010000 */
[----:B------:R-:W-:-:S06]  /*13720*/  WARPGROUP.ARRIVE ;  /* 0x00000000000079c5 */ /* 0x000fcc0000000000 */
[----:B------:R-:W-:Y:S01]  /*13730*/  HGMMA.64x96x16.F32.BF16 R24, gdesc[UR8], R24, gsb0 ;  /* 0x01600000081879f0 */ /* 0x000fe20008001818 */
[----:B------:R-:W-:Y:S01]  /*13740*/  R2UR UR10, R6 ;  /* 0x00000000060a72ca */ /* 0x000fe200000e0000 */
[----:B------:R-:W-:Y:S01]  /*13750*/  UMOV UR8, UR4 ;  /* 0x0000000400087c82 */ /* 0x000fe20008000000 */
[----:B------:R-:W-:Y:S01]  /*13760*/  R2UR UR11, R7 ;  /* 0x00000000070b72ca */ /* 0x000fe200000e0000 */
[----:B------:R-:W-:Y:S01]  /*13770*/  UMOV UR9, 0x40000040 ;  /* 0x4000004000097882 */ /* 0x000fe20000000000 */
[----:B------:R-:W-:Y:S01]  /*13780*/  VIADD R6, R4, 0x300 ;  /* 0x0000030004067836 */ /* 0x000fe20000000000 */
[----:B------:R-:W-:Y:S01]  /*13790*/  UIADD3 UR4, UR52, 0x400, URZ ;  /* 0x0000040034047890 */ /* 0x000fe2000fffe03f */
[----:B------:R-:W-:Y:S02]  /*137a0*/  IMAD.MOV.U32 R7, RZ, RZ, 0x40000040 ;  /* 0x40000040ff077424 */ /* 0x000fe400078e00ff */
[----:B0-----:R-:W-:Y:S02]  /*137b0*/  IMAD.U32 R10, RZ, RZ, UR8 ;  /* 0x00000008ff0a7e24 */ /* 0x001fe4000f8e00ff */
[----:B------:R-:W-:-:S05]  /*137c0*/  IMAD.U32 R11, RZ, RZ, UR9 ;  /* 0x00000009ff0b7e24 */ /* 0x000fca000f8e00ff */
[----:B------:R0:W-:Y:S01]  /*137d0*/  STL.64 [R1+0x28], R10 ;  /* 0x0000280a01007387 */ /* 0x0001e20000100a00 */
        /* <DEDUP_REMOVED lines=60> */
[----:B------:R-:W-:Y:S01]  /*13ba0*/  ULDC UR4, c[0x0][0x9dc] ;  /* 0x0002770000047ab9 */ /* 0x000fe20000000800 */
[----:B------:R-:W-:Y:S02]  /*13bb0*/  IMAD.MOV.U32 R7, RZ, RZ, 0x40000040 ;  /* 0x40000040ff077424 */ /* 0x000fe400078e00ff */
[----:B0-----:R-:W-:Y:S01]  /*13bc0*/  IMAD.U32 R10, RZ, RZ, UR8 ;  /* 0x00000008ff0a7e24 */ /* 0x001fe2000f8e00ff */
[----:B------:R-:W-:Y:S01]  /*13bd0*/  R2UR UR58, R6 ;  /* 0x00000000063a72ca */ /* 0x000fe200000e0000 */
[----:B------:R-:W-:Y:S01]  /*13be0*/  VIADD R6, R4, 0x604 ;  /* 0x0000060404067836 */ /* 0x000fe20000000000 */
[----:B------:R-:W-:Y:S01]  /*13bf0*/  R2UR UR59, R7 ;  /* 0x00000000073b72ca */ /* 0x000fe200000e0000 */
[----:B------:R-:W-:-:S02]  /*13c00*/  IMAD.MOV.U32 R7, RZ, RZ, 0x40000040 ;  /* 0x40000040ff077424 */ /* 0x000fc400078e00ff */
[----:B------:R-:W-:Y:S01]  /*13c10*/  VIADD R4, R4, 0x606 ;  /* 0x0000060604047836 */ /* 0x000fe20000000000 */
[----:B------:R-:W-:Y:S01]  /*13c20*/  R2UR UR42, R6 ;  /* 0x00000000062a72ca */ /* 0x000fe200000e0000 */
[----:B------:R-:W-:Y:S01]  /*13c30*/  IMAD.U32 R11, RZ, RZ, UR9 ;  /* 0x00000009ff0b7e24 */ /* 0x000fe2000f8e00ff */
[----:B------:R-:W-:Y:S01]  /*13c40*/  R2UR UR43, R7 ;  /* 0x00000000072b72ca */ /* 0x000fe200000e0000 */
[----:B------:R-:W-:Y:S01]  /*13c50*/  IMAD.MOV.U32 R7, RZ, RZ, R0 ;  /* 0x000000ffff077224 */ /* 0x000fe200078e0000 */
[----:B------:R-:W-:Y:S01]  /*13c60*/  R2UR UR38, R4 ;  /* 0x00000000042672ca */ /* 0x000fe200000e0000 */
[----:B------:R-:W-:Y:S01]  /*13c70*/  @!P1 VIADD R0, R9, 0x2a840 ;  /* 0x0002a84009009836 */ /* 0x000fe20000000000 */
[----:B------:R-:W0:Y:S01]  /*13c80*/  @P2 LDC R4, c[0x0][0x450] ;  /* 0x00011400ff042b82 */ /* 0x000e220000000800 */
[----:B------:R-:W-:Y:S01]  /*13c90*/  IMAD.U32 R9, RZ, RZ, UR4 ;  /* 0x00000004ff097e24 */ /* 0x000fe2000f8e00ff */
[----:B------:R1:W-:Y:S02]  /*13ca0*/  STL.64 [R1], R10 ;  /* 0x0000000a01007387 */ /* 0x0003e40000100a00 */
[----:B------:R-:W-:-:S02]  /*13cb0*/  @!P1 PRMT R0, RZ, 0x654, R0 ;  /* 0x00000654ff009816 */ /* 0x000fc40000000000 */
[----:B0-----:R-:W-:Y:S01]  /*13cc0*/  @P2 SHF.R.U32.HI R7, RZ, R4, R3 ;  /* 0x00000004ff072219 */ /* 0x001fe20000011603 */
[----:B------:R-:W-:Y:S01]  /*13cd0*/  IMAD R3, R72, -0x60, R164 ;  /* 0xffffffa048037824 */ /* 0x000fe200078e02a4 */
[----:B--2---:R-:W-:Y:S02]  /*13ce0*/  ISETP.GE.AND P2, PT, R13, 0x1, PT ;  /* 0x000000010d00780c */ /* 0x004fe40003f46270 */
[----:B------:R-:W-:Y:S01]  /*13cf0*/  LOP3.LUT R4, RZ, R9, RZ, 0x33, !PT ;  /* 0x00000009ff047212 */ /* 0x000fe200078e33ff */
[----:B------:R-:W0:Y:S01]  /*13d00*/  SHFL.IDX PT, R6, R7, RZ, 0x1c1f ;  /* 0x001c1fff07067589 */ /* 0x000e2200000e0000 */
[----:B------:R-:W-:-:S09]  /*13d10*/  IADD3 R106, -R174, 0x60, R3 ;  /* 0x00000060ae6a7810 */ /* 0x000fd20007ffe103 */
[----:B------:R-:W-:Y:S01]  /*13d20*/  @P2 LOP3.LUT R17, R17, 0x100000, RZ, 0xfc, !PT ;  /* 0x0010000011112812 */ /* 0x000fe200078efcff */
        /* <DEDUP_REMOVED lines=14> */
[----:B--2---:R-:W-:-:S05]  /*13e10*/  IADD3 R0, R164, R5, -R174 ;  /* 0x00000005a4007210 */ /* 0x004fca0007ffe8ae */
[----:B-1----:R-:W-:-:S04]  /*13e20*/  IMAD.IADD R11, R0, 0x1, -R163 ;  /* 0x00000001000b7824 */ /* 0x002fc800078e0aa3 */
[C---:B------:R-:W-:Y:S02]  /*13e30*/  IMAD.IADD R15, R11.reuse, 0x1, R12 ;  /* 0x000000010b0f7824 */ /* 0x040fe400078e020c */
[----:B------:R-:W-:-:S03]  /*13e40*/  IMAD.IADD R21, R11, 0x1, R4 ;  /* 0x000000010b157824 */ /* 0x000fc600078e0204 */
[----:B0-----:R-:W-:Y:S01]  /*13e50*/  VIADDMNMX R0, R6, R15, R106, PT ;  /* 0x0000000f06007246 */ /* 0x001fe2000380016a */
[----:B------:R-:W-:Y:S01]  /*13e60*/  IMAD.IADD R3, R21, 0x1, R6 ;  /* 0x0000000115037824 */ /* 0x000fe200078e0206 */
[----:B------:R-:W-:Y:S06]  /*13e70*/  @!P2 BRA `(.L_x_1639) ;  /* 0x00000000004ca947 */ /* 0x000fec0003800000 */
[----:B------:R-:W-:Y:S01]  /*13e80*/  IADD3 R6, -R163, R164, R6 ;  /* 0x000000a4a3067210 */ /* 0x000fe20007ffe106 */
        /* <DEDUP_REMOVED lines=10> */
.L_x_1641:
[----:B------:R-:W-:-:S13]  /*13f30*/  ISETP.NE.AND P2, PT, R13, 0x1, PT ;  /* 0x000000010d00780c */ /* 0x000fda0003f45270 */
[----:B------:R-:W0:Y:S02]  /*13f40*/  @P2 LDC.64 R4, c[0x0][0x9e8] ;  /* 0x00027a00ff042b82 */ /* 0x000e240000000a00 */
[----:B0-----:R-:W-:-:S05]  /*13f50*/  @P2 IMAD.HI.U32 R4, R6, R4, RZ ;  /* 0x0000000406042227 */ /* 0x001fca00078e00ff */
[----:B------:R-:W-:-:S07]  /*13f60*/  @P2 SHF.R.U32.HI R6, RZ, R5, R4 ;  /* 0x00000005ff062219 */ /* 0x000fce0000011604 */
.L_x_1642:
[----:B------:R-:W-:Y:S05]  /*13f70*/  BSYNC B0 ;  /* 0x0000000000007941 */ /* 0x000fea0003800000 */
.L_x_1640:
[----:B------:R-:W-:-:S05]  /*13f80*/  IMAD R6, R6, R13, R75 ;  /* 0x0000000d06067224 */ /* 0x000fca00078e024b */
[----:B------:R-:W-:Y:S02]  /*13f90*/  VIMNMX R3, R3, R6, !PT ;  /* 0x0000000603037248 */ /* 0x000fe40007fe0100 */
[----:B------:R-:W-:-:S07]  /*13fa0*/  VIADDMNMX R0, R6, R13, R0, PT ;  /* 0x0000000d06007246 */ /* 0x000fce0003800100 */
.L_x_1639:
[C---:B------:R-:W-:Y:S02]  /*13fb0*/  ISETP.GE.AND P2, PT, R73.reuse, 0x2, PT ;  /* 0x000000024900780c */ /* 0x040fe40003f46270 */
[----:B------:R-:W-:Y:S02]  /*13fc0*/  ISETP.GE.AND P6, PT, R73, 0x9, PT ;  /* 0x000000094900780c */ /* 0x000fe40003fc6270 */
        /* <DEDUP_REMOVED lines=115> */
[----:B------:R-:W-:Y:S02]  /*14700*/  ISETP.GE.AND P5, PT, R13, 0x1, PT ;  /* 0x000000010d00780c */ /* 0x000fe40003fa6270 */
[----:B0-----:R-:W-:Y:S01]  /*14710*/  VIADDMNMX R106, R0, R15, R106, PT ;  /* 0x0000000f006a7246 */ /* 0x001fe2000380016a */
[----:B------:R-:W-:-:S10]  /*14720*/  IMAD.IADD R3, R21, 0x1, R0 ;  /* 0x0000000115037824 */ /* 0x000fd400078e0200 */
[----:B------:R-:W-:Y:S05]  /*14730*/  @!P5 BRA `(.L_x_1643) ;  /* 0x00000000004cd947 */ /* 0x000fea0003800000 */
        /* <DEDUP_REMOVED lines=11> */
.L_x_1645:
[----:B------:R-:W-:-:S13]  /*147f0*/  ISETP.NE.AND P5, PT, R13, 0x1, PT ;  /* 0x000000010d00780c */ /* 0x000fda0003fa5270 */
[----:B------:R-:W0:Y:S02]  /*14800*/  @P5 LDC.64 R4, c[0x0][0x9e8] ;  /* 0x00027a00ff045b82 */ /* 0x000e240000000a00 */
[----:B0-----:R-:W-:-:S05]  /*14810*/  @P5 IMAD.HI.U32 R4, R0, R4, RZ ;  /* 0x0000000400045227 */ /* 0x001fca00078e00ff */
[----:B------:R-:W-:-:S07]  /*14820*/  @P5 SHF.R.U32.HI R0, RZ, R5, R4 ;  /* 0x00000005ff005219 */ /* 0x000fce0000011604 */
.L_x_1646:
[----:B------:R-:W-:Y:S05]  /*14830*/  BSYNC B0 ;  /* 0x0000000000007941 */ /* 0x000fea0003800000 */
.L_x_1644:
[----:B------:R-:W-:-:S05]  /*14840*/  IMAD R0, R0, R13, R75 ;  /* 0x0000000d00007224 */ /* 0x000fca00078e024b */
[----:B------:R-:W-:Y:S02]  /*14850*/  VIMNMX R3, R3, R0, !PT ;  /* 0x0000000003037248 */ /* 0x000fe40007fe0100 */
[----:B------:R-:W-:-:S07]  /*14860*/  VIADDMNMX R106, R0, R13, R106, PT ;  /* 0x0000000d006a7246 */ /* 0x000fce000380016a */
.L_x_1643:
        /* <DEDUP_REMOVED lines=16> */
[C---:B------:R-:W-:Y:S02]  /*14970*/  ISETP.GT.AND P2, PT, R3.reuse, 0x10, !P2 ;  /* 0x000000100300780c */ /* 0x040fe40005744270 */
[----:B------:R-:W-:Y:S02]  /*14980*/  ISETP.GT.AND P6, PT, R3, 0x8, !P6 ;  /* 0x000000080300780c */ /* 0x000fe400077c4270 */
[----:B------:R-:W-:Y:S02]  /*14990*/  ISETP.LT.OR P2, PT, R106, 0x11, P2 ;  /* 0x000000116a00780c */ /* 0x000fe40001741670 */
[----:B------:R-:W-:-:S02]  /*149a0*/  FMNMX.FTZ R5, R74, R5, !PT ;  /* 0x000000054a057209 */ /* 0x000fc40007810000 */
[----:B------:R-:W-:Y:S02]  /*149b0*/  FSEL R34, R34, -INF , !P2 ;  /* 0xff80000022227808 */ /* 0x000fe40005000000 */
[----:B------:R-:W-:Y:S02]  /*149c0*/  ISETP.NE.AND P2, PT, R79, RZ, PT ;  /* 0x000000ff4f00720c */ /* 0x000fe40003f45270 */
[----:B------:R-:W-:Y:S02]  /*149d0*/  ISETP.LT.OR P6, PT, R106, 0x9, P6 ;  /* 0x000000096a00780c */ /* 0x000fe400037c1670 */
[----:B------:R-:W-:Y:S02]  /*149e0*/  ISETP.GT.AND P2, PT, R3, 0x11, !P2 ;  /* 0x000000110300780c */ /* 0x000fe40005744270 */
[----:B------:R-:W-:Y:S02]  /*149f0*/  FMNMX.FTZ R5, R40, R5, !PT ;  /* 0x0000000528057209 */ /* 0x000fe40007810000 */
[----:B------:R-:W-:-:S02]  /*14a00*/  ISETP.LT.OR P2, PT, R106, 0x12, P2 ;  /* 0x000000126a00780c */ /* 0x000fc40001741670 */
[----:B------:R-:W-:Y:S02]  /*14a10*/  FSEL R30, R30, -INF , !P6 ;  /* 0xff8000001e1e7808 */ /* 0x000fe40007000000 */
[----:B------:R-:W-:Y:S02]  /*14a20*/  FSEL R98, R35, -INF , !P2 ;  /* 0xff80000023627808 */ /* 0x000fe40005000000 */
[----:B------:R-:W-:Y:S02]  /*14a30*/  ISETP.NE.AND P2, PT, R33, RZ, PT ;  /* 0x000000ff2100720c */ /* 0x000fe40003f45270 */
[----:B------:R-:W-:Y:S02]  /*14a40*/  ISETP.NE.AND P6, PT, R81, RZ, PT ;  /* 0x000000ff5100720c */ /* 0x000fe40003fc5270 */
        /* <DEDUP_REMOVED lines=8> */
[----:B------:R-:W-:Y:S02]  /*14ad0*/  ISETP.NE.AND P5, PT, R37, RZ, PT ;  /* 0x000000ff2500720c */ /* 0x000fe40003fa5270 */
[----:B------:R-:W-:Y:S02]  /*14ae0*/  FSEL R96, R39, -INF , !P2 ;  /* 0xff80000027607808 */ /* 0x000fe40005000000 */
        /* <DEDUP_REMOVED lines=27> */
[----:B------:R-:W-:Y:S01]  /*14ca0*/  IMAD.MOV.U32 R47, RZ, RZ, R178 ;  /* 0x000000ffff2f7224 */ /* 0x000fe200078e00b2 */
[----:B------:R-:W-:Y:S01]  /*14cb0*/  ISETP.NE.AND P2, PT, R45, RZ, PT ;  /* 0x000000ff2d00720c */ /* 0x000fe20003f45270 */
[----:B------:R-:W0:Y:S01]  /*14cc0*/  SHFL.BFLY PT, R0, R5, 0x2, 0x1f ;  /* 0x0c401f0005007f89 */ /* 0x000e2200000e0000 */
[----:B------:R-:W-:-:S02]  /*14cd0*/  ISETP.NE.AND P5, PT, R88, RZ, PT ;  /* 0x000000ff5800720c */ /* 0x000fc40003fa5270 */
[C---:B------:R-:W-:Y:S02]  /*14ce0*/  ISETP.GT.AND P2, PT, R3.reuse, 0x30, !P2 ;  /* 0x000000300300780c */ /* 0x040fe40005744270 */
[----:B------:R-:W-:Y:S02]  /*14cf0*/  ISETP.GT.AND P4, PT, R3, RZ, !P4 ;  /* 0x000000ff0300720c */ /* 0x000fe40006784270 */
        /* <DEDUP_REMOVED lines=8> */
[----:B------:R-:W-:Y:S02]  /*14d80*/  ISETP.GT.AND P3, PT, R3, 0x58, !P3 ;  /* 0x000000580300780c */ /* 0x000fe40005f64270 */
[----:B0-----:R-:W-:-:S02]  /*14d90*/  FMNMX.FTZ R11, R5, R0, !PT ;  /* 0x00000000050b7209 */ /* 0x001fc40007810000 */
[----:B------:R-:W-:Y:S02]  /*14da0*/  FSEL R4, R51, -INF , !P2 ;  /* 0xff80000033047808 */ /* 0x000fe40005000000 */
[----:B------:R-:W-:Y:S01]  /*14db0*/  ISETP.NE.AND P2, PT, R49, RZ, PT ;  /* 0x000000ff3100720c */ /* 0x000fe20003f45270 */
[----:B------:R-:W0:Y:S01]  /*14dc0*/  SHFL.BFLY PT, R0, R11, 0x1, 0x1f ;  /* 0x0c201f000b007f89 */ /* 0x000e2200000e0000 */
[----:B------:R-:W-:Y:S02]  /*14dd0*/  FMNMX.FTZ R5, R26, R102, !PT ;  /* 0x000000661a057209 */ /* 0x000fe40007810000 */
[----:B------:R-:W-:Y:S02]  /*14de0*/  ISETP.GT.AND P2, PT, R3, 0x38, !P2 ;  /* 0x000000380300780c */ /* 0x000fe40005744270 */
[----:B------:R-:W-:Y:S02]  /*14df0*/  FMNMX.FTZ R5, R30, R5, !PT ;  /* 0x000000051e057209 */ /* 0x000fe40007810000 */
[----:B------:R-:W-:-:S02]  /*14e00*/  ISETP.LT.OR P2, PT, R106, 0x39, P2 ;  /* 0x000000396a00780c */ /* 0x000fc40001741670 */
[----:B------:R-:W-:Y:S02]  /*14e10*/  FMNMX.FTZ R5, R100, R5, !PT ;  /* 0x0000000564057209 */ /* 0x000fe40007810000 */
[----:B------:R-:W-:Y:S02]  /*14e20*/  FSEL R54, R54, -INF , !P2 ;  /* 0xff80000036367808 */ /* 0x000fe40005000000 */
[----:B------:R-:W-:Y:S02]  /*14e30*/  ISETP.NE.AND P2, PT, R89, RZ, PT ;  /* 0x000000ff5900720c */ /* 0x000fe40003f45270 */
[----:B------:R-:W-:Y:S02]  /*14e40*/  ISETP.LT.OR P3, PT, R106, 0x59, P3 ;  /* 0x000000596a00780c */ /* 0x000fe40001f61670 */
[----:B------:R-:W-:Y:S02]  /*14e50*/  ISETP.GT.AND P2, PT, R3, 0x39, !P2 ;  /* 0x000000390300780c */ /* 0x000fe40005744270 */
[----:B------:R-:W-:-:S02]  /*14e60*/  FSEL R70, R70, -INF , !P3 ;  /* 0xff80000046467808 */ /* 0x000fc40005800000 */
[----:B------:R-:W-:Y:S02]  /*14e70*/  ISETP.LT.OR P2, PT, R106, 0x3a, P2 ;  /* 0x0000003a6a00780c */ /* 0x000fe40001741670 */
[----:B0-----:R-:W-:Y:S02]  /*14e80*/  FMNMX.FTZ R0, R11, R0, !PT ;  /* 0x000000000b007209 */ /* 0x001fe40007810000 */
[----:B------:R-:W-:Y:S02]  /*14e90*/  FSEL R50, R55, -INF , !P2 ;  /* 0xff80000037327808 */ /* 0x000fe40005000000 */
[----:B------:R-:W-:Y:S01]  /*14ea0*/  ISETP.NE.AND P2, PT, R53, RZ, PT ;  /* 0x000000ff3500720c */ /* 0x000fe20003f45270 */
[----:B------:R-:W-:Y:S01]  /*14eb0*/  FMUL.FTZ R15, R0, R7 ;  /* 0x00000007000f7220 */ /* 0x000fe20000410000 */
        /* <DEDUP_REMOVED lines=17> */
[----:B------:R-:W-:Y:S02]  /*14fd0*/  ISETP.NE.AND P6, PT, R25, RZ, PT ;  /* 0x000000ff1900720c */ /* 0x000fe40003fc5270 */
[----:B------:R-:W-:Y:S02]  /*14fe0*/  FSEL R62, R62, -INF , !P2 ;  /* 0xff8000003e3e7808 */ /* 0x000fe40005000000 */
[----:B------:R-:W-:-:S02]  /*14ff0*/  FMNMX.FTZ R25, R88, R21, !PT ;  /* 0x0000001558197209 */ /* 0x000fc40007810000 */
[----:B------:R-:W-:Y:S02]  /*15000*/  ISETP.GT.AND P2, PT, R3, 0x49, !P5 ;  /* 0x000000490300780c */ /* 0x000fe40006f44270 */
[----:B------:R-:W-:Y:S02]  /*15010*/  FMNMX.FTZ R25, R4, R25, !PT ;  /* 0x0000001904197209 */ /* 0x000fe40007810000 */
[----:B------:R-:W-:Y:S02]  /*15020*/  ISETP.LT.OR P2, PT, R106, 0x4a, P2 ;  /* 0x0000004a6a00780c */ /* 0x000fe40001741670 */
[----:B------:R-:W-:Y:S02]  /*15030*/  FMNMX.FTZ R25, R54, R25, !PT ;  /* 0x0000001936197209 */ /* 0x000fe40007810000 */
[----:B------:R-:W-:Y:S02]  /*15040*/  FSEL R104, R63, -INF , !P2 ;  /* 0xff8000003f687808 */ /* 0x000fe40005000000 */
[----:B------:R-:W-:-:S02]  /*15050*/  FSETP.NEU.FTZ.AND P2, PT, R0, -INF , PT ;  /* 0xff8000000000780b */ /* 0x000fc40003f5d000 */
[----:B------:R-:W-:Y:S02]  /*15060*/  ISETP.NE.AND P5, PT, R61, RZ, PT ;  /* 0x000000ff3d00720c */ /* 0x000fe40003fa5270 */
[----:B------:R-:W-:Y:S02]  /*15070*/  FMNMX.FTZ R25, R50, R25, !PT ;  /* 0x0000001932197209 */ /* 0x000fe40007810000 */
[----:B------:R-:W-:Y:S02]  /*15080*/  FSEL R15, R15, RZ, P2 ;  /* 0x000000ff0f0f7208 */ /* 0x000fe40001000000 */
[C---:B------:R-:W-:Y:S02]  /*15090*/  ISETP.GT.AND P2, PT, R3.reuse, 0x50, !P5 ;  /* 0x000000500300780c */ /* 0x040fe40006f44270 */
[----:B------:R-:W-:Y:S01]  /*150a0*/  FMNMX.FTZ R27, R58, R25, !PT ;  /* 0x000000193a1b7209 */ /* 0x000fe20007810000 */
[-CC-:B------:R-:W-:Y:S01]  /*150b0*/  FFMA.FTZ R148, R40, R7.reuse, -R15.reuse ;  /* 0x0000000728947223 */ /* 0x180fe2000001080f */
[----:B------:R-:W-:Y:S01]  /*150c0*/  ISETP.LT.OR P2, PT, R106, 0x51, P2 ;  /* 0x000000516a00780c */ /* 0x000fe20001741670 */
[--C-:B------:R-:W-:Y:S01]  /*150d0*/  FFMA.FTZ R31, R36, R7, -R15.reuse ;  /* 0x00000007241f7223 */ /* 0x100fe2000001080f */
[----:B------:R-:W-:Y:S01]  /*150e0*/  FMNMX.FTZ R27, R90, R27, !PT ;  /* 0x0000001b5a1b7209 */ /* 0x000fe20007810000 */
[-CC-:B------:R-:W-:Y:S01]  /*150f0*/  FFMA.FTZ R156, R108, R7.reuse, -R15.reuse ;  /* 0x000000076c9c7223 */ /* 0x180fe2000001080f */
[----:B------:R-:W-:Y:S01]  /*15100*/  FSEL R66, R66, -INF , !P2 ;  /* 0xff80000042427808 */ /* 0x000fe20005000000 */
[-CC-:B------:R-:W-:Y:S01]  /*15110*/  FFMA.FTZ R86, R86, R7.reuse, -R15.reuse ;  /* 0x0000000756567223 */ /* 0x180fe2000001080f */
[----:B------:R-:W-:Y:S01]  /*15120*/  ISETP.GT.AND P2, PT, R3, 0x51, !P6 ;  /* 0x000000510300780c */ /* 0x000fe20007744270 */
[--C-:B------:R-:W-:Y:S01]  /*15130*/  FFMA.FTZ R39, R10, R7, -R15.reuse ;  /* 0x000000070a277223 */ /* 0x100fe2000001080f */
[----:B------:R-:W-:Y:S01]  /*15140*/  FMNMX.FTZ R27, R62, R27, !PT ;  /* 0x0000001b3e1b7209 */ /* 0x000fe20007810000 */
[-CC-:B------:R-:W-:Y:S01]  /*15150*/  FFMA.FTZ R158, R84, R7.reuse, -R15.reuse ;  /* 0x00000007549e7223 */ /* 0x180fe2000001080f */
[----:B------:R-:W-:Y:S01]  /*15160*/  ISETP.NE.AND P5, PT, R29, RZ, PT ;  /* 0x000000ff1d00720c */ /* 0x000fe20003fa5270 */
[--C-:B------:R-:W-:Y:S01]  /*15170*/  FFMA.FTZ R29, R44, R7, -R15.reuse ;  /* 0x000000072c1d7223 */ /* 0x100fe2000001080f */
[----:B------:R-:W-:Y:S01]  /*15180*/  ISETP.LT.OR P2, PT, R106, 0x52, P2 ;  /* 0x000000526a00780c */ /* 0x000fe20001741670 */
[----:B------:R-:W-:Y:S01]  /*15190*/  MUFU.EX2 R156, R156 ;  /* 0x0000009c009c7308 */ /* 0x000fe20000000800 */
[----:B------:R-:W-:Y:S01]  /*151a0*/  FMNMX.FTZ R27, R104, R27, !PT ;  /* 0x0000001b681b7209 */ /* 0x000fe20007810000 */
[-CC-:B------:R-:W-:Y:S01]  /*151b0*/  FFMA.FTZ R76, R76, R7.reuse, -R15.reuse ;  /* 0x000000074c4c7223 */ /* 0x180fe2000001080f */
[----:B------:R-:W-:Y:S01]  /*151c0*/  ISETP.GT.AND P4, PT, R3, 0x59, !P5 ;  /* 0x000000590300780c */ /* 0x000fe20006f84270 */
[-CC-:B------:R-:W-:Y:S01]  /*151d0*/  FFMA.FTZ R152, R82, R7.reuse, -R15.reuse ;  /* 0x0000000752987223 */ /* 0x180fe2000001080f */
[----:B------:R-:W-:Y:S01]  /*151e0*/  FSEL R40, R67, -INF , !P2 ;  /* 0xff80000043287808 */ /* 0x000fe20005000000 */
[--C-:B------:R-:W-:Y:S01]  /*151f0*/  FFMA.FTZ R78, R78, R7, -R15.reuse ;  /* 0x000000074e4e7223 */ /* 0x100fe2000001080f */
[----:B------:R-:W-:Y:S01]  /*15200*/  FMNMX.FTZ R3, R66, R27, !PT ;  /* 0x0000001b42037209 */ /* 0x000fe20007810000 */
[----:B------:R-:W0:Y:S01]  /*15210*/  MUFU.EX2 R5, R86 ;  /* 0x0000005600057308 */ /* 0x000e220000000800 */
[----:B------:R-:W-:Y:S01]  /*15220*/  ISETP.LT.OR P4, PT, R106, 0x5a, P4 ;  /* 0x0000005a6a00780c */ /* 0x000fe20002781670 */
[--C-:B------:R-:W-:Y:S01]  /*15230*/  FFMA.FTZ R154, R80, R7, -R15.reuse ;  /* 0x00000007509a7223 */ /* 0x100fe2000001080f */
[----:B------:R-:W-:Y:S01]  /*15240*/  FMNMX.FTZ R3, R40, R3, !PT ;  /* 0x0000000328037209 */ /* 0x000fe20007810000 */
[-CC-:B------:R-:W-:Y:S01]  /*15250*/  FFMA.FTZ R37, R14, R7.reuse, -R15.reuse ;  /* 0x000000070e257223 */ /* 0x180fe2000001080f */
[----:B------:R-:W-:Y:S01]  /*15260*/  FSEL R36, R71, -INF , !P4 ;  /* 0xff80000047247808 */ /* 0x000fe20006000000 */
[--C-:B------:R-:W-:Y:S01]  /*15270*/  FFMA.FTZ R74, R74, R7, -R15.reuse ;  /* 0x000000074a4a7223 */ /* 0x100fe2000001080f */
[----:B------:R-:W-:Y:S01]  /*15280*/  FMNMX.FTZ R3, R70, R3, !PT ;  /* 0x0000000346037209 */ /* 0x000fe20007810000 */
[----:B------:R-:W1:Y:S01]  /*15290*/  MUFU.EX2 R158, R158 ;  /* 0x0000009e009e7308 */ /* 0x000e620000000800 */
[-CC-:B------:R-:W-:Y:S01]  /*152a0*/  FFMA.FTZ R35, R20, R7.reuse, -R15.reuse ;  /* 0x0000000714237223 */ /* 0x180fe2000001080f */
[--C-:B------:R-:W-:Y:S01]  /*152b0*/  FFMA.FTZ R6, R6, R7, -R15.reuse ;  /* 0x0000000706067223 */ /* 0x100fe2000001080f */
[----:B------:R-:W-:Y:S01]  /*152c0*/  FMNMX.FTZ R3, R36, R3, !PT ;  /* 0x0000000324037209 */ /* 0x000fe20007810000 */
[-CC-:B-----5:R-:W-:Y:S01]  /*152d0*/  FFMA.FTZ R144, R48, R7.reuse, -R15.reuse ;  /* 0x0000000730907223 */ /* 0x1a0fe2000001080f */
[-CC-:B------:R-:W-:Y:S01]  /*152e0*/  FFMA.FTZ R146, R52, R7.reuse, -R15.reuse ;  /* 0x0000000734927223 */ /* 0x180fe2000001080f */
[-CC-:B------:R-:W-:Y:S01]  /*152f0*/  FFMA.FTZ R33, R28, R7.reuse, -R15.reuse ;  /* 0x000000071c217223 */ /* 0x180fe2000001080f */
[-C--:B------:R-:W-:Y:S01]  /*15300*/  FFMA.FTZ R140, R56, R7.reuse, -R15 ;  /* 0x00000007388c7223 */ /* 0x080fe2000001080f */
[----:B------:R-:W2:Y:S01]  /*15310*/  SHFL.BFLY PT, R44, R3, 0x2, 0x1f ;  /* 0x0c401f00032c7f89 */ /* 0x000ea200000e0000 */
[----:B------:R-:W3:Y:S01]  /*15320*/  MUFU.EX2 R11, R76 ;  /* 0x0000004c000b7308 */ /* 0x000ee20000000800 */
[----:B0-----:R-:W-:Y:S01]  /*15330*/  FADD.FTZ R43, R156, R5 ;  /* 0x000000059c2b7221 */ /* 0x001fe20000010000 */
[-CC-:B------:R-:W-:Y:S01]  /*15340*/  FFMA.FTZ R142, R60, R7.reuse, -R15.reuse ;  /* 0x000000073c8e7223 */ /* 0x180fe2000001080f */
[-CC-:B------:R-:W-:Y:S01]  /*15350*/  FFMA.FTZ R136, R64, R7.reuse, -R15.reuse ;  /* 0x0000000740887223 */ /* 0x180fe2000001080f */
[----:B------:R-:W-:Y:S01]  /*15360*/  FFMA.FTZ R138, R68, R7, -R15 ;  /* 0x00000007448a7223 */ /* 0x000fe2000001080f */
[----:B------:R-:W-:-:S02]  /*15370*/  ISETP.NE.AND P5, PT, R210, 0x1, PT ;  /* 0x00000001d200780c */ /* 0x000fc40003fa5270 */
[----:B------:R-:W-:Y:S01]  /*15380*/  F2FP.BF16.F32.PACK_AB R156, R5, R156 ;  /* 0x0000009c059c723e */ /* 0x000fe200000010ff */
[----:B------:R-:W0:Y:S08]  /*15390*/  MUFU.EX2 R152, R152 ;  /* 0x0000009800987308 */ /* 0x000e300000000800 */
[----:B------:R-:W4:Y:S02]  /*153a0*/  MUFU.EX2 R21, R78 ;  /* 0x0000004e00157308 */ /* 0x000f240000000800 */
[----:B------:R-:W1:Y:S01]  /*153b0*/  @P5 LDC R49, c[0x0][0x44c] ;  /* 0x00011300ff315b82 */ /* 0x000e620000000800 */
[----:B--2---:R-:W-:-:S05]  /*153c0*/  FMNMX.FTZ R44, R3, R44, !PT ;  /* 0x0000002c032c7209 */ /* 0x004fca0007810000 */
[----:B------:R-:W2:Y:S01]  /*153d0*/  MUFU.EX2 R154, R154 ;  /* 0x0000009a009a7308 */ /* 0x000ea20000000800 */
[----:B------:R-:W3:Y:S07]  /*153e0*/  SHFL.BFLY PT, R3, R44, 0x1, 0x1f ;  /* 0x0c201f002c037f89 */ /* 0x000eee00000e0000 */
[----:B------:R-:W2:Y:S08]  /*153f0*/  MUFU.EX2 R25, R74 ;  /* 0x0000004a00197308 */ /* 0x000eb00000000800 */
[----:B------:R-:W2:Y:S01]  /*15400*/  MUFU.EX2 R148, R148 ;  /* 0x0000009400947308 */ /* 0x000ea20000000800 */
[----:B-1----:R-:W-:-:S07]  /*15410*/  @P5 IMAD.HI.U32 R49, R178, R49, RZ ;  /* 0x00000031b2315227 */ /* 0x002fce00078e00ff */
[----:B------:R1:W-:Y:S01]  /*15420*/  MUFU.EX2 R27, R31 ;  /* 0x0000001f001b7308 */ /* 0x0003e20000000800 */
[----:B---3--:R-:W-:-:S04]  /*15430*/  FMNMX.FTZ R3, R44, R3, !PT ;  /* 0x000000032c037209 */ /* 0x008fc80007810000 */
[C---:B------:R-:W-:Y:S01]  /*15440*/  FSETP.NEU.FTZ.AND P2, PT, R3.reuse, -INF , PT ;  /* 0xff8000000300780b */ /* 0x040fe20003f5d000 */
[-C--:B------:R-:W-:Y:S01]  /*15450*/  FMUL.FTZ R10, R3, R7.reuse ;  /* 0x00000007030a7220 */ /* 0x080fe20000410000 */
[-CC-:B-1----:R-:W-:Y:S01]  /*15460*/  FFMA.FTZ R31, R32, R7.reuse, -R15.reuse ;  /* 0x00000007201f7223 */ /* 0x182fe2000001080f */
[----:B------:R-:W-:Y:S01]  /*15470*/  FFMA.FTZ R15, R24, R7, -R15 ;  /* 0x00000007180f7223 */ /* 0x000fe2000001080f */
[----:B------:R-:W-:Y:S02]  /*15480*/  MUFU.EX2 R29, R29 ;  /* 0x0000001d001d7308 */ /* 0x000fe40000000800 */
[----:B------:R-:W-:-:S05]  /*15490*/  FSEL R41, R10, RZ, P2 ;  /* 0x000000ff0a297208 */ /* 0x000fca0001000000 */
[-CC-:B------:R-:W-:Y:S01]  /*154a0*/  FFMA.FTZ R157, R26, R7.reuse, -R41.reuse ;  /* 0x000000071a9d7223 */ /* 0x180fe20000010829 */
[-CC-:B------:R-:W-:Y:S01]  /*154b0*/  FFMA.FTZ R10, R102, R7.reuse, -R41.reuse ;  /* 0x00000007660a7223 */ /* 0x180fe20000010829 */
[-CC-:B------:R-:W-:Y:S01]  /*154c0*/  FFMA.FTZ R159, R30, R7.reuse, -R41.reuse ;  /* 0x000000071e9f7223 */ /* 0x180fe20000010829 */
[-CC-:B------:R-:W-:Y:S01]  /*154d0*/  FFMA.FTZ R14, R100, R7.reuse, -R41.reuse ;  /* 0x00000007640e7223 */ /* 0x180fe20000010829 */
[-C--:B------:R-:W-:Y:S01]  /*154e0*/  FFMA.FTZ R153, R34, R7.reuse, -R41 ;  /* 0x0000000722997223 */ /* 0x080fe20000010829 */
[----:B------:R-:W-:Y:S01]  /*154f0*/  FADD.FTZ R30, R158, R43 ;  /* 0x0000002b9e1e7221 */ /* 0x000fe20000010000 */
[----:B------:R-:W-:Y:S01]  /*15500*/  MUFU.EX2 R157, R157 ;  /* 0x0000009d009d7308 */ /* 0x000fe20000000800 */
[-CC-:B------:R-:W-:Y:S01]  /*15510*/  FFMA.FTZ R20, R98, R7.reuse, -R41.reuse ;  /* 0x0000000762147223 */ /* 0x180fe20000010829 */
[-CC-:B------:R-:W-:Y:S01]  /*15520*/  FFMA.FTZ R155, R38, R7.reuse, -R41.reuse ;  /* 0x00000007269b7223 */ /* 0x180fe20000010829 */
[----:B------:R-:W-:Y:S01]  /*15530*/  FADD.FTZ R43, R11, R30 ;  /* 0x0000001e0b2b7221 */ /* 0x000fe20000010000 */
[-CC-:B------:R-:W-:Y:S01]  /*15540*/  FFMA.FTZ R24, R96, R7.reuse, -R41.reuse ;  /* 0x0000000760187223 */ /* 0x180fe20000010829 */
[-CC-:B------:R-:W-:Y:S01]  /*15550*/  FFMA.FTZ R149, R42, R7.reuse, -R41.reuse ;  /* 0x000000072a957223 */ /* 0x180fe20000010829 */
[-C--:B------:R-:W-:Y:S01]  /*15560*/  FFMA.FTZ R26, R94, R7.reuse, -R41 ;  /* 0x000000075e1a7223 */ /* 0x080fe20000010829 */
[----:B0-----:R-:W-:Y:S01]  /*15570*/  FADD.FTZ R30, R152, R43 ;  /* 0x0000002b981e7221 */ /* 0x001fe20000010000 */
[----:B------:R-:W0:Y:S01]  /*15580*/  MUFU.EX2 R10, R10 ;  /* 0x0000000a000a7308 */ /* 0x000e220000000800 */
[-CC-:B------:R-:W-:Y:S01]  /*15590*/  FFMA.FTZ R151, R46, R7.reuse, -R41.reuse ;  /* 0x000000072e977223 */ /* 0x180fe20000010829 */
[-CC-:B------:R-:W-:Y:S01]  /*155a0*/  FFMA.FTZ R28, R92, R7.reuse, -R41.reuse ;  /* 0x000000075c1c7223 */ /* 0x180fe20000010829 */
[----:B----4-:R-:W-:Y:S01]  /*155b0*/  FADD.FTZ R45, R21, R30 ;  /* 0x0000001e152d7221 */ /* 0x010fe20000010000 */
[-CC-:B------:R-:W-:Y:S01]  /*155c0*/  FFMA.FTZ R145, R88, R7.reuse, -R41.reuse ;  /* 0x0000000758917223 */ /* 0x180fe20000010829 */
[-CC-:B------:R-:W-:Y:S01]  /*155d0*/  FFMA.FTZ R4, R4, R7.reuse, -R41.reuse ;  /* 0x0000000704047223 */ /* 0x180fe20000010829 */
[-C--:B------:R-:W-:Y:S01]  /*155e0*/  FFMA.FTZ R147, R54, R7.reuse, -R41 ;  /* 0x0000000736937223 */ /* 0x080fe20000010829 */
[----:B--2---:R-:W-:Y:S01]  /*155f0*/  FADD.FTZ R34, R154, R45 ;  /* 0x0000002d9a227221 */ /* 0x004fe20000010000 */
[----:B------:R-:W1:Y:S01]  /*15600*/  MUFU.EX2 R159, R159 ;  /* 0x0000009f009f7308 */ /* 0x000e620000000800 */
[----:B------:R-:W2:Y:S01]  /*15610*/  @P5 LDC R38, c[0x0][0x450] ;  /* 0x00011400ff265b82 */ /* 0x000ea20000000800 */
[-CC-:B------:R-:W-:Y:S01]  /*15620*/  FFMA.FTZ R30, R50, R7.reuse, -R41.reuse ;  /* 0x00000007321e7223 */ /* 0x180fe20000010829 */
[----:B------:R-:W-:Y:S01]  /*15630*/  FADD.FTZ R45, R25, R34 ;  /* 0x00000022192d7221 */ /* 0x000fe20000010000 */
[-CC-:B------:R-:W-:Y:S01]  /*15640*/  FFMA.FTZ R141, R58, R7.reuse, -R41.reuse ;  /* 0x000000073a8d7223 */ /* 0x180fe20000010829 */
[-CC-:B------:R-:W-:Y:S01]  /*15650*/  FFMA.FTZ R90, R90, R7.reuse, -R41.reuse ;  /* 0x000000075a5a7223 */ /* 0x180fe20000010829 */
[-C--:B------:R-:W-:Y:S01]  /*15660*/  FFMA.FTZ R62, R62, R7.reuse, -R41 ;  /* 0x000000073e3e7223 */ /* 0x080fe20000010829 */
[----:B------:R-:W-:Y:S01]  /*15670*/  FADD.FTZ R34, R148, R45 ;  /* 0x0000002d94227221 */ /* 0x000fe20000010000 */
[----:B------:R-:W3:Y:S01]  /*15680*/  MUFU.EX2 R14, R14 ;  /* 0x0000000e000e7308 */ /* 0x000ee20000000800 */
[----:B0-----:R-:W-:Y:S01]  /*15690*/  FADD.FTZ R32, R157, R10 ;  /* 0x0000000a9d207221 */ /* 0x001fe20000010000 */
[-CC-:B------:R-:W-:Y:S01]  /*156a0*/  FFMA.FTZ R104, R104, R7.reuse, -R41.reuse ;  /* 0x0000000768687223 */ /* 0x180fe20000010829 */
[----:B------:R-:W-:Y:S01]  /*156b0*/  FADD.FTZ R34, R27, R34 ;  /* 0x000000221b227221 */ /* 0x000fe20000010000 */
[-CC-:B------:R-:W-:Y:S01]  /*156c0*/  FFMA.FTZ R66, R66, R7.reuse, -R41.reuse ;  /* 0x0000000742427223 */ /* 0x180fe20000010829 */
[-CC-:B------:R-:W-:Y:S01]  /*156d0*/  FFMA.FTZ R40, R40, R7.reuse, -R41.reuse ;  /* 0x0000000728287223 */ /* 0x180fe20000010829 */
[-CC-:B------:R-:W-:Y:S01]  /*156e0*/  FFMA.FTZ R70, R70, R7.reuse, -R41.reuse ;  /* 0x0000000746467223 */ /* 0x180fe20000010829 */
[----:B------:R-:W-:Y:S01]  /*156f0*/  FADD.FTZ R45, R29, R34 ;  /* 0x000000221d2d7221 */ /* 0x000fe20000010000 */
[----:B------:R-:W0:Y:S01]  /*15700*/  MUFU.EX2 R153, R153 ;  /* 0x0000009900997308 */ /* 0x000e220000000800 */
[----:B-1----:R-:W-:Y:S01]  /*15710*/  FADD.FTZ R43, R159, R32 ;  /* 0x000000209f2b7221 */ /* 0x002fe20000010000 */
[----:B------:R-:W-:Y:S01]  /*15720*/  FFMA.FTZ R36, R36, R7, -R41 ;  /* 0x0000000724247223 */ /* 0x000fe20000010829 */
[----:B------:R-:W-:-:S02]  /*15730*/  F2FP.BF16.F32.PACK_AB R158, R11, R158 ;  /* 0x0000009e0b9e723e */ /* 0x000fc400000010ff */
[----:B------:R-:W-:Y:S02]  /*15740*/  F2FP.BF16.F32.PACK_AB R157, R10, R157 ;  /* 0x0000009d0a9d723e */ /* 0x000fe400000010ff */
[----:B------:R-:W-:Y:S01]  /*15750*/  F2FP.BF16.F32.PACK_AB R152, R21, R152 ;  /* 0x000000981598723e */ /* 0x000fe200000010ff */
[----:B------:R-:W1:Y:S01]  /*15760*/  MUFU.EX2 R20, R20 ;  /* 0x0000001400147308 */ /* 0x000e620000000800 */
[----:B---3--:R-:W-:Y:S01]  /*15770*/  FADD.FTZ R32, R14, R43 ;  /* 0x0000002b0e207221 */ /* 0x008fe20000010000 */
[----:B--2---:R-:W-:Y:S02]  /*15780*/  @P5 SHF.R.U32.HI R47, RZ, R38, R49 ;  /* 0x00000026ff2f5219 */ /* 0x004fe40000011631 */
[----:B------:R-:W-:Y:S02]  /*15790*/  ISETP.GE.AND P5, PT, R13, 0x1, PT ;  /* 0x000000010d00780c */ /* 0x000fe40003fa6270 */
[----:B------:R-:W-:Y:S02]  /*157a0*/  F2FP.BF16.F32.PACK_AB R154, R25, R154 ;  /* 0x0000009a199a723e */ /* 0x000fe400000010ff */
[----:B------:R-:W2:Y:S01]  /*157b0*/  MUFU.EX2 R155, R155 ;  /* 0x0000009b009b7308 */ /* 0x000ea20000000800 */
[----:B0-----:R-:W-:Y:S01]  /*157c0*/  FADD.FTZ R43, R153, R32 ;  /* 0x00000020992b7221 */ /* 0x001fe20000010000 */
[----:B------:R-:W-:-:S02]  /*157d0*/  F2FP.BF16.F32.PACK_AB R148, R27, R148 ;  /* 0x000000941b94723e */ /* 0x000fc400000010ff */
[----:B------:R-:W-:-:S04]  /*157e0*/  F2FP.BF16.F32.PACK_AB R159, R14, R159 ;  /* 0x0000009f0e9f723e */ /* 0x000fc800000010ff */
[----:B------:R-:W0:Y:S01]  /*157f0*/  MUFU.EX2 R24, R24 ;  /* 0x0000001800187308 */ /* 0x000e220000000800 */
[C---:B-1----:R-:W-:Y:S01]  /*15800*/  FADD.FTZ R32, R20.reuse, R43 ;  /* 0x0000002b14207221 */ /* 0x042fe20000010000 */
        /* <DEDUP_REMOVED lines=22> */
[----:B------:R-:W-:Y:S01]  /*15970*/  IMAD.IADD R43, R150, 0x1, R47 ;  /* 0x00000001962b7824 */ /* 0x000fe200078e022f */
[----:B------:R-:W-:-:S03]  /*15980*/  F2FP.BF16.F32.PACK_AB R150, R6, R29 ;  /* 0x0000001d0696723e */ /* 0x000fc600000010ff */
[----:B------:R-:W-:Y:S02]  /*15990*/  IMAD.IADD R12, R43, 0x1, R12 ;  /* 0x000000012b0c7824 */ /* 0x000fe400078e020c */
        /* <DEDUP_REMOVED lines=45> */
[----:B------:R-:W-:Y:S01]  /*15c70*/  F2FP.BF16.F32.PACK_AB R137, R137, R66 ;  /* 0x000000428989723e */ /* 0x000fe200000010ff */
[----:B------:R-:W-:-:S05]  /*15c80*/  VIADD R10, R72, 0xfffffffe ;  /* 0xfffffffe480a7836 */ /* 0x000fca0000000000 */
[----:B------:R-:W1:Y:S01]  /*15c90*/  MUFU.EX2 R139, R36 ;  /* 0x00000024008b7308 */ /* 0x000e620000000800 */
[----:B--2---:R-:W-:-:S07]  /*15ca0*/  FADD.FTZ R4, R70, R5 ;  /* 0x0000000546047221 */ /* 0x004fce0000010000 */
[----:B------:R-:W2:Y:S01]  /*15cb0*/  MUFU.EX2 R15, R15 ;  /* 0x0000000f000f7308 */ /* 0x000ea20000000800 */
[----:B0-----:R-:W-:Y:S01]  /*15cc0*/  FADD.FTZ R32, R138, R11 ;  /* 0x0000000b8a207221 */ /* 0x001fe20000010000 */
[C---:B-1----:R-:W-:Y:S01]  /*15cd0*/  FADD.FTZ R5, R139.reuse, R4 ;  /* 0x000000048b057221 */ /* 0x042fe20000010000 */
[----:B------:R-:W-:Y:S02]  /*15ce0*/  F2FP.BF16.F32.PACK_AB R139, R139, R70 ;  /* 0x000000468b8b723e */ /* 0x000fe400000010ff */
[C---:B--2---:R-:W-:Y:S01]  /*15cf0*/  FADD.FTZ R6, R15.reuse, R32 ;  /* 0x000000200f067221 */ /* 0x044fe20000010000 */
[----:B------:R-:W-:Y:S01]  /*15d00*/  F2FP.BF16.F32.PACK_AB R138, R15, R138 ;  /* 0x0000008a0f8a723e */ /* 0x000fe200000010ff */
[----:B------:R-:W-:Y:S06]  /*15d10*/  @!P5 BRA `(.L_x_1647) ;  /* 0x000000000048d947 */ /* 0x000fec0003800000 */
        /* <DEDUP_REMOVED lines=11> */
.L_x_1649:
[----:B------:R-:W-:-:S13]  /*15dd0*/  ISETP.NE.AND P2, PT, R13, 0x1, PT ;  /* 0x000000010d00780c */ /* 0x000fda0003f45270 */
[----:B------:R-:W0:Y:S02]  /*15de0*/  @P2 LDC.64 R14, c[0x0][0x9e8] ;  /* 0x00027a00ff0e2b82 */ /* 0x000e240000000a00 */
[----:B0-----:R-:W-:-:S05]  /*15df0*/  @P2 IMAD.HI.U32 R14, R4, R14, RZ ;  /* 0x0000000e040e2227 */ /* 0x001fca00078e00ff */
[----:B------:R-:W-:-:S07]  /*15e00*/  @P2 SHF.R.U32.HI R4, RZ, R15, R14 ;  /* 0x0000000fff042219 */ /* 0x000fce000001160e */
.L_x_1650:
[----:B------:R-:W-:Y:S05]  /*15e10*/  BSYNC B0 ;  /* 0x0000000000007941 */ /* 0x000fea0003800000 */
.L_x_1648:
[----:B------:R-:W-:-:S05]  /*15e20*/  IMAD R13, R4, R13, R13 ;  /* 0x0000000d040d7224 */ /* 0x000fca00078e020d */
[----:B------:R-:W-:-:S07]  /*15e30*/  VIMNMX R12, R12, R13, PT ;  /* 0x0000000d0c0c7248 */ /* 0x000fce0003fe0100 */
.L_x_1647:
[----:B------:R-:W-:Y:S01]  /*15e40*/  IMAD.HI R12, R12, 0x2aaaaaab, RZ ;  /* 0x2aaaaaab0c0c7827 */ /* 0x000fe200078e02ff */
[----:B------:R-:W-:Y:S01]  /*15e50*/  ULDC UR59, c[0x0][0x9e4] ;  /* 0x00027900003b7ab9 */ /* 0x000fe20000000800 */
[----:B------:R-:W-:Y:S01]  /*15e60*/  ULDC UR58, c[0x0][0x9e4] ;  /* 0x00027900003a7ab9 */ /* 0x000fe20000000800 */
[----:B------:R-:W-:Y:S01]  /*15e70*/  BSSY B0, `(.L_x_1651) ;  /* 0x0000346000007945 */ /* 0x000fe20003800000 */
[----:B------:R-:W-:Y:S01]  /*15e80*/  IMAD.MOV.U32 R4, RZ, RZ, 0x3f800000 ;  /* 0x3f800000ff047424 */ /* 0x000fe200078e00ff */
[----:B------:R-:W-:Y:S02]  /*15e90*/  SHF.R.U32.HI R11, RZ, 0x1f, R12 ;  /* 0x0000001fff0b7819 */ /* 0x000fe4000001160c */
[----:B------:R-:W-:Y:S02]  /*15ea0*/  CS2R R86, SRZ ;  /* 0x0000000000567805 */ /* 0x000fe4000001ff00 */
[----:B------:R-:W-:Y:S02]  /*15eb0*/  CS2R R84, SRZ ;  /* 0x0000000000547805 */ /* 0x000fe4000001ff00 */
[----:B------:R-:W-:-:S02]  /*15ec0*/  CS2R R82, SRZ ;  /* 0x0000000000527805 */ /* 0x000fc4000001ff00 */
[----:B------:R-:W-:Y:S01]  /*15ed0*/  LEA.HI.SX32 R13, R12, R11, 0x1c ;  /* 0x0000000b0c0d7211 */ /* 0x000fe200078fe2ff */
[----:B------:R-:W-:Y:S01]  /*15ee0*/  IMAD.MOV.U32 R11, RZ, RZ, 0x3f800000 ;  /* 0x3f800000ff0b7424 */ /* 0x000fe200078e00ff */
        /* <DEDUP_REMOVED lines=31> */
[----:B------:R-:W-:Y:S06]  /*160e0*/  @!P2 BRA `(.L_x_1652) ;  /* 0x000000300078a947 */ /* 0x000fec0003800000 */
[----:B------:R-:W-:Y:S01]  /*160f0*/  BSSY B1, `(.L_x_1653) ;  /* 0x0000319000017945 */ /* 0x000fe20003800000 */
[----:B------:R-:W-:Y:S02]  /*16100*/  IMAD.MOV.U32 R4, RZ, RZ, 0x3f800000 ;  /* 0x3f800000ff047424 */ /* 0x000fe400078e00ff */
[----:B------:R-:W-:-:S07]  /*16110*/  IMAD.MOV.U32 R87, RZ, RZ, RZ ;  /* 0x000000ffff577224 */ /* 0x000fce00078e00ff */
.L_x_1672:
[----:B------:R-:W-:-:S05]  /*16120*/  VIADD R21, R22, 0x1 ;  /* 0x0000000116157836 */ /* 0x000fca0000000000 */
[----:B------:R-:W-:-:S04]  /*16130*/  ISETP.NE.AND P2, PT, R21, 0x2, PT ;  /* 0x000000021500780c */ /* 0x000fc80003f45270 */
[----:B------:R-:W-:Y:S02]  /*16140*/  SEL R206, RZ, 0x1, P2 ;  /* 0x00000001ffce7807 */ /* 0x000fe40001000000 */
[----:B------:R-:W-:Y:S02]  /*16150*/  SEL R21, R21, RZ, P2 ;  /* 0x000000ff15157207 */ /* 0x000fe40001000000 */
[----:B------:R-:W-:Y:S01]  /*16160*/  LOP3.LUT R206, R23, R206, RZ, 0x3c, !PT ;  /* 0x000000ce17ce7212 */ /* 0x000fe200078e3cff */
[----:B------:R-:W-:Y:S06]  /*16170*/  @!P0 BRA `(.L_x_1654) ;  /* 0x0000000000048947 */ /* 0x000fec0003800000 */
[----:B------:R-:W-:Y:S01]  /*16180*/  BPT.TRAP 0x1 ;  /* 0x000000040000795c */ /* 0x000fe20000300000 */
.L_x_1654:
[----:B------:R-:W-:Y:S01]  /*16190*/  IMAD R7, R21, 0x8, R2 ;  /* 0x0000000815077824 */ /* 0x000fe200078e0202 */
[----:B------:R-:W-:-:S04]  /*161a0*/  SHF.L.U32 R12, R206, 0x1f, RZ ;  /* 0x0000001fce0c7819 */ /* 0x000fc800000006ff */
[----:B------:R0:W1:Y:S01]  /*161b0*/  SYNCS.PHASECHK.TRANS64.TRYWAIT P2, [R7+URZ+0x2a830], R12 ;  /* 0x02a8300c070075a7 */ /* 0x000062000804017f */
[----:B------:R-:W-:Y:S05]  /*161c0*/  @!P0 BRA `(.L_x_1655) ;  /* 0x0000000000048947 */ /* 0x000fea0003800000 */
[----:B------:R-:W-:Y:S01]  /*161d0*/  BPT.TRAP 0x1 ;  /* 0x000000040000795c */ /* 0x000fe20000300000 */
.L_x_1655:
[----:B------:R-:W-:Y:S01]  /*161e0*/  IMAD R92, R21, 0x900, R8 ;  /* 0x00000900155c7824 */ /* 0x000fe200078e0208 */
[----:B------:R-:W-:Y:S03]  /*161f0*/  BSSY B2, `(.L_x_1656) ;  /* 0x0000006000027945 */ /* 0x000fe60003800000 */
[C---:B------:R-:W-:Y:S02]  /*16200*/  VIADD R14, R92.reuse, 0x2 ;  /* 0x000000025c0e7836 */ /* 0x040fe40000000000 */
[----:B------:R-:W-:Y:S01]  /*16210*/  VIADD R9, R92, 0x4 ;  /* 0x000000045c097836 */ /* 0x000fe20000000000 */
[----:B-1----:R-:W-:Y:S06]  /*16220*/  @P2 BRA `(.L_x_1657) ;  /* 0x0000000000082947 */ /* 0x002fec0003800000 */
[----:B------:R-:W1:Y:S02]  /*16230*/  SYNCS.PHASECHK.TRANS64.TRYWAIT P2, [R7+URZ+0x2a830], R12 ;  /* 0x02a8300c070075a7 */ /* 0x000e64000804017f */
[----:B-1----:R-:W-:Y:S05]  /*16240*/  @!P2 BRA `(.L_x_1658) ;  /* 0x000001580088a947 */ /* 0x002fea0003800000 */
.L_x_1657:
[----:B------:R-:W-:Y:S05]  /*16250*/  BSYNC B2 ;  /* 0x0000000000027941 */ /* 0x000fea0003800000 */
.L_x_1656:
[----:B------:R-:W-:Y:S01]  /*16260*/  R2UR UR50, R14 ;  /* 0x000000000e3272ca */ /* 0x000fe200000e0000 */
[----:B------:R-:W-:Y:S01]  /*16270*/  VIADD R14, R92, 0x300 ;  /* 0x000003005c0e7836 */ /* 0x000fe20000000000 */
[----:B------:R-:W2:Y:S01]  /*16280*/  LDL.64 R220, [R1+0x20] ;  /* 0x0000200001dc7983 */ /* 0x000ea20000100a00 */
[----:B------:R-:W-:-:S03]  /*16290*/  IMAD.MOV.U32 R15, RZ, RZ, 0x40000040 ;  /* 0x40000040ff0f7424 */ /* 0x000fc600078e00ff */
[----:B------:R-:W-:Y:S01]  /*162a0*/  R2UR UR26, R14 ;  /* 0x000000000e1a72ca */ /* 0x000fe200000e0000 */
[----:B------:R-:W-:Y:S01]  /*162b0*/  VIADD R14, R92, 0x600 ;  /* 0x000006005c0e7836 */ /* 0x000fe20000000000 */
[C---:B------:R-:W-:Y:S01]  /*162c0*/  R2UR UR51, R15.reuse ;  /* 0x000000000f3372ca */ /* 0x040fe200000e0000 */
[----:B------:R-:W3:Y:S01]  /*162d0*/  LDL.64 R218, [R1+0x18] ;  /* 0x0000180001da7983 */ /* 0x000ee20000100a00 */
[C---:B------:R-:W-:Y:S02]  /*162e0*/  R2UR UR27, R15.reuse ;  /* 0x000000000f1b72ca */ /* 0x040fe400000e0000 */
[----:B------:R-:W-:Y:S01]  /*162f0*/  R2UR UR10, R14 ;  /* 0x000000000e0a72ca */ /* 0x000fe200000e0000 */
[----:B------:R-:W4:Y:S01]  /*16300*/  LDL.64 R216, [R1+0x10] ;  /* 0x0000100001d87983 */ /* 0x000f220000100a00 */
[----:B------:R-:W-:-:S03]  /*16310*/  R2UR UR11, R15 ;  /* 0x000000000f0b72ca */ /* 0x000fc600000e0000 */
[----:B------:R-:W5:Y:S01]  /*16320*/  LDL.64 R14, [R1+0x30] ;  /* 0x00003000010e7983 */ /* 0x000f620000100a00 */
[----:B01----:R-:W-:-:S03]  /*16330*/  IMAD.MOV.U32 R12, RZ, RZ, R92 ;  /* 0x000000ffff0c7224 */ /* 0x003fc600078e005c */
[----:B------:R-:W4:Y:S02]  /*16340*/  LDL.64 R214, [R1+0x8] ;  /* 0x0000080001d67983 */ /* 0x000f240000100a00 */
[----:B------:R-:W-:Y:S01]  /*16350*/  R2UR UR54, R12 ;  /* 0x000000000c3672ca */ /* 0x000fe200000e0000 */
[----:B------:R-:W-:Y:S01]  /*16360*/  IMAD.MOV.U32 R12, RZ, RZ, R9 ;  /* 0x000000ffff0c7224 */ /* 0x000fe200078e0009 */
[----:B------:R-:W4:Y:S01]  /*16370*/  LDL.64 R212, [R1] ;  /* 0x0000000001d47983 */ /* 0x000f220000100a00 */
[----:B------:R-:W-:Y:S02]  /*16380*/  VIADD R88, R92, 0x6 ;  /* 0x000000065c587836 */ /* 0x000fe40000000000 */
[-C--:B------:R-:W-:Y:S01]  /*16390*/  FMUL.FTZ R24, R24, R11.reuse ;  /* 0x0000000b18187220 */ /* 0x080fe20000410000 */
[----:B------:R-:W-:Y:S01]  /*163a0*/  IMAD.MOV.U32 R13, RZ, RZ, 0x40000040 ;  /* 0x40000040ff0d7424 */ /* 0x000fe200078e00ff */
[----:B------:R-:W-:Y:S01]  /*163b0*/  R2UR UR34, R12 ;  /* 0x000000000c2272ca */ /* 0x000fe200000e0000 */
[----:B------:R-:W-:Y:S01]  /*163c0*/  VIADD R12, R92, 0x302 ;  /* 0x000003025c0c7836 */ /* 0x000fe20000000000 */
[----:B------:R-:W-:Y:S01]  /*163d0*/  R2UR UR30, R88 ;  /* 0x00000000581e72ca */ /* 0x000fe200000e0000 */
[C---:B------:R-:W-:Y:S01]  /*163e0*/  VIADD R88, R92.reuse, 0x304 ;  /* 0x000003045c587836 */ /* 0x040fe20000000000 */
[C---:B------:R-:W-:Y:S01]  /*163f0*/  R2UR UR55, R13.reuse ;  /* 0x000000000d3772ca */ /* 0x040fe200000e0000 */
[----:B------:R-:W-:Y:S01]  /*16400*/  VIADD R90, R92, 0x604 ;  /* 0x000006045c5a7836 */ /* 0x000fe20000000000 */
[----:B------:R-:W-:Y:S01]  /*16410*/  R2UR UR22, R12 ;  /* 0x000000000c1672ca */ /* 0x000fe200000e0000 */
[----:B------:R-:W-:Y:S01]  /*16420*/  VIADD R12, R92, 0x306 ;  /* 0x000003065c0c7836 */ /* 0x000fe20000000000 */
[C---:B------:R-:W-:Y:S01]  /*16430*/  R2UR UR35, R13.reuse ;  /* 0x000000000d2372ca */ /* 0x040fe200000e0000 */
[----:B------:R-:W-:Y:S01]  /*16440*/  IMAD.MOV.U32 R89, RZ, RZ, 0x40000040 ;  /* 0x40000040ff597424 */ /* 0x000fe200078e00ff */
[C---:B------:R-:W-:Y:S01]  /*16450*/  R2UR UR23, R13.reuse ;  /* 0x000000000d1772ca */ /* 0x040fe200000e0000 */
[----:B------:R-:W-:Y:S01]  /*16460*/  IMAD.MOV.U32 R91, RZ, RZ, 0x40000040 ;  /* 0x40000040ff5b7424 */ /* 0x000fe200078e00ff */
[----:B------:R-:W-:Y:S01]  /*16470*/  R2UR UR14, R12 ;  /* 0x000000000c0e72ca */ /* 0x000fe200000e0000 */
[----:B------:R-:W-:Y:S01]  /*16480*/  IMAD.MOV.U32 R93, RZ, RZ, 0x40000040 ;  /* 0x40000040ff5d7424 */ /* 0x000fe200078e00ff */
[----:B------:R-:W-:Y:S01]  /*16490*/  R2UR UR15, R13 ;  /* 0x000000000d0f72ca */ /* 0x000fe200000e0000 */
[-C--:B------:R-:W-:Y:S01]  /*164a0*/  FMUL.FTZ R25, R25, R11.reuse ;  /* 0x0000000b19197220 */ /* 0x080fe20000410000 */
[----:B------:R-:W2:Y:S01]  /*164b0*/  LDL.64 R12, [R1+0x28] ;  /* 0x00002800010c7983 */ /* 0x000ea20000100a00 */
[----:B------:R-:W-:Y:S01]  /*164c0*/  R2UR UR18, R88 ;  /* 0x00000000581272ca */ /* 0x000fe200000e0000 */
[C---:B------:R-:W-:Y:S01]  /*164d0*/  VIADD R88, R92.reuse, 0x602 ;  /* 0x000006025c587836 */ /* 0x040fe20000000000 */
[C---:B------:R-:W-:Y:S01]  /*164e0*/  R2UR UR31, R89.reuse ;  /* 0x00000000591f72ca */ /* 0x040fe200000e0000 */
[----:B------:R-:W-:Y:S01]  /*164f0*/  VIADD R92, R92, 0x606 ;  /* 0x000006065c5c7836 */ /* 0x000fe20000000000 */
[----:B------:R-:W-:Y:S01]  /*16500*/  R2UR UR19, R89 ;  /* 0x00000000591372ca */ /* 0x000fe200000e0000 */
[-C--:B------:R-:W-:Y:S01]  /*16510*/  FMUL.FTZ R28, R28, R11.reuse ;  /* 0x0000000b1c1c7220 */ /* 0x080fe20000410000 */
        /* <DEDUP_REMOVED lines=12> */
[----:B------:R-:W-:Y:S01]  /*165e0*/  WARPGROUP.ARRIVE ;  /* 0x00000000000079c5 */ /* 0x000fe20000000000 */
[-C--:B------:R-:W-:Y:S01]  /*165f0*/  FMUL.FTZ R41, R41, R11.reuse ;  /* 0x0000000b29297220 */ /* 0x080fe20000410000 */
[-C--:B------:R-:W-:Y:S01]  /*16600*/  FMUL.FTZ R44, R44, R11.reuse ;  /* 0x0000000b2c2c7220 */ /* 0x080fe20000410000 */
[-C--:B------:R-:W-:Y:S01]  /*16610*/  FMUL.FTZ R45, R45, R11.reuse ;  /* 0x0000000b2d2d7220 */ /* 0x080fe20000410000 */
[-C--:B------:R-:W-:Y:S01]  /*16620*/  FMUL.FTZ R48, R48, R11.reuse ;  /* 0x0000000b30307220 */ /* 0x080fe20000410000 */
[-C--:B------:R-:W-:Y:S01]  /*16630*/  FMUL.FTZ R49, R49, R11.reuse ;  /* 0x0000000b31317220 */ /* 0x080fe20000410000 */
[----:B------:R-:W-:Y:S01]  /*16640*/  HGMMA.64x96x16.F32.BF16 R88, gdesc[UR52], RZ, !UPT, gsb0 ;  /* 0x01600000345879f0 */ /* 0x000fe2000c0018ff */
        /* <DEDUP_REMOVED lines=54> */
[----:B------:R-:W-:Y:S01]  /*169b0*/  WARPGROUP.ARRIVE ;  /* 0x00000000000079c5 */ /* 0x000fe20000000000 */
[----:B-----5:R-:W-:Y:S02]  /*169c0*/  R2UR UR32, R14 ;  /* 0x000000000e2072ca */ /* 0x020fe400000e0000 */
[----:B------:R-:W-:-:S13]  /*169d0*/  R2UR UR33, R15 ;  /* 0x000000000f2172ca */ /* 0x000fda00000e0000 */
[----:B------:R-:W-:Y:S01]  /*169e0*/  HGMMA.64x96x16.F32.BF16 R88, gdesc[UR32], R88, gsb0 ;  /* 0x01600000205879f0 */ /* 0x000fe20008001858 */
[----:B--2---:R-:W-:Y:S02]  /*169f0*/  R2UR UR28, R12 ;  /* 0x000000000c1c72ca */ /* 0x004fe400000e0000 */
[----:B------:R-:W-:Y:S01]  /*16a00*/  R2UR UR29, R13 ;  /* 0x000000000d1d72ca */ /* 0x000fe200000e0000 */
[----:B------:R-:W-:Y:S02]  /*16a10*/  WARPGROUP.DEPBAR.LE gsb0, 0x0 ;  /* 0x00008000000079c5 */ /* 0x000fe40000010000 */
[----:B------:R-:W-:-:S10]  /*16a20*/  WARPGROUP.ARRIVE ;  /* 0x00000000000079c5 */ /* 0x000fd40000000000 */
[----:B------:R-:W-:Y:S01]  /*16a30*/  HGMMA.64x96x16.F32.BF16 R88, gdesc[UR28], R88, gsb0 ;  /* 0x016000001c5879f0 */ /* 0x000fe20008001858 */
[----:B------:R-:W-:Y:S02]  /*16a40*/  R2UR UR24, R220 ;  /* 0x00000000dc1872ca */ /* 0x000fe400000e0000 */
[----:B------:R-:W-:Y:S02]  /*16a50*/  R2UR UR25, R221 ;  /* 0x00000000dd1972ca */ /* 0x000fe400000e0000 */
[----:B---3--:R-:W-:Y:S02]  /*16a60*/  R2UR UR20, R218 ;  /* 0x00000000da1472ca */ /* 0x008fe400000e0000 */
[----:B------:R-:W-:Y:S01]  /*16a70*/  R2UR UR21, R219 ;  /* 0x00000000db1572ca */ /* 0x000fe200000e0000 */
[----:B------:R-:W-:Y:S02]  /*16a80*/  WARPGROUP.DEPBAR.LE gsb0, 0x0 ;  /* 0x00008000000079c5 */ /* 0x000fe40000010000 */
[----:B------:R-:W-:-:S06]  /*16a90*/  WARPGROUP.ARRIVE ;  /* 0x00000000000079c5 */ /* 0x000fcc0000000000 */
[----:B------:R-:W-:Y:S01]  /*16aa0*/  HGMMA.64x96x16.F32.BF16 R88, gdesc[UR24], R88, gsb0 ;  /* 0x01600000185879f0 */ /* 0x000fe20008001858 */
[----:B----4-:R-:W-:Y:S02]  /*16ab0*/  R2UR UR16, R216 ;  /* 0x00000000d81072ca */ /* 0x010fe400000e0000 */
[----:B------:R-:W-:Y:S01]  /*16ac0*/  R2UR UR17, R217 ;  /* 0x00000000d91172ca */ /* 0x000fe200000e0000 */
[----:B------:R-:W-:Y:S02]  /*16ad0*/  WARPGROUP.DEPBAR.LE gsb0, 0x0 ;  /* 0x00008000000079c5 */ /* 0x000fe40000010000 */
[----:B------:R-:W-:-:S06]  /*16ae0*/  WARPGROUP.ARRIVE ;  /* 0x00000000000079c5 */ /* 0x000fcc0000000000 */
[----:B------:R-:W-:Y:S01]  /*16af0*/  HGMMA.64x96x16.F32.BF16 R88, gdesc[UR20], R88, gsb0 ;  /* 0x01600000145879f0 */ /* 0x000fe20008001858 */
[----:B------:R-:W-:Y:S02]  /*16b00*/  R2UR UR12, R214 ;  /* 0x00000000d60c72ca */ /* 0x000fe400000e0000 */
        /* <DEDUP_REMOVED lines=8> */
[----:B------:R-:W-:Y:S03]  /*16b90*/  HGMMA.64x96x16.F32.BF16 R88, gdesc[UR12], R88, gsb0 ;  /* 0x016000000c5879f0 */ /* 0x000fe60008001858 */
[----:B------:R-:W-:Y:S02]  /*16ba0*/  WARPGROUP.DEPBAR.LE gsb0, 0x0 ;  /* 0x00008000000079c5 */ /* 0x000fe40000010000 */
[----:B------:R-:W-:-:S06]  /*16bb0*/  WARPGROUP.ARRIVE ;  /* 0x00000000000079c5 */ /* 0x000fcc0000000000 */
[----:B------:R-:W-:Y:S01]  /*16bc0*/  HGMMA.64x96x16.F32.BF16 R88, gdesc[UR8], R88, gsb0 ;  /* 0x01600000085879f0 */ /* 0x000fe20008001858 */
[----:B------:R-:W-:Y:S01]  /*16bd0*/  UMOV UR4, UR56 ;  /* 0x0000003800047c82 */ /* 0x000fe20008000000 */
[----:B------:R-:W-:Y:S01]  /*16be0*/  UMOV UR5, UR57 ;  /* 0x0000003900057c82 */ /* 0x000fe20008000000 */
        /* <DEDUP_REMOVED lines=12> */
.L_x_1659:
[----:B------:R-:W-:Y:S01]  /*16cb0*/  SHF.L.U32 R4, R23, 0x1f, RZ ;  /* 0x0000001f17047819 */ /* 0x000fe200000006ff */
[----:B------:R-:W-:-:S04]  /*16cc0*/  IMAD R23, R22, 0x8, R2 ;  /* 0x0000000816177824 */ /* 0x000fc800078e0202 */
[----:B------:R0:W1:Y:S01]  /*16cd0*/  SYNCS.PHASECHK.TRANS64.TRYWAIT P2, [R23+URZ+0x2a850], R4 ;  /* 0x02a85004170075a7 */ /* 0x000062000804017f */
[----:B------:R-:W-:Y:S05]  /*16ce0*/  @!P0 BRA `(.L_x_1660) ;  /* 0x0000000000048947 */ /* 0x000fea0003800000 */
[----:B------:R-:W-:Y:S01]  /*16cf0*/  BPT.TRAP 0x1 ;  /* 0x000000040000795c */ /* 0x000fe20000300000 */
.L_x_1660:
[----:B------:R-:W-:Y:S04]  /*16d00*/  BSSY B2, `(.L_x_1661) ;  /* 0x0000004000027945 */ /* 0x000fe80003800000 */
[----:B-1----:R-:W-:Y:S05]  /*16d10*/  @P2 BRA `(.L_x_1662) ;  /* 0x0000000000082947 */ /* 0x002fea0003800000 */
[----:B------:R-:W1:Y:S02]  /*16d20*/  SYNCS.PHASECHK.TRANS64.TRYWAIT P2, [R23+URZ+0x2a850], R4 ;  /* 0x02a85004170075a7 */ /* 0x000e64000804017f */
[----:B-1----:R-:W-:Y:S05]  /*16d30*/  @!P2 BRA `(.L_x_1663) ;  /* 0x0000014c00e0a947 */ /* 0x002fea0003800000 */
.L_x_1662:
[----:B------:R-:W-:Y:S05]  /*16d40*/  BSYNC B2 ;  /* 0x0000000000027941 */ /* 0x000fea0003800000 */
.L_x_1661:
[----:B01----:R-:W-:Y:S01]  /*16d50*/  VIADD R4, R2, 0x400 ;  /* 0x0000040002047836 */ /* 0x003fe20000000000 */
[----:B------:R-:W-:Y:S01]  /*16d60*/  WARPGROUP.ARRIVE ;  /* 0x00000000000079c5 */ /* 0x000fe20000000000 */
[----:B------:R-:W-:Y:S01]  /*16d70*/  IMAD.MOV.U32 R13, RZ, RZ, 0x40000040 ;  /* 0x40000040ff0d7424 */ /* 0x000fe200078e00ff */
[----:B------:R-:W-:Y:S01]  /*16d80*/  ISETP.NE.AND P3, PT, R210, 0x1, PT ;  /* 0x00000001d200780c */ /* 0x000fe20003f65270 */
[----:B------:R-:W-:Y:S01]  /*16d90*/  IMAD.MOV.U32 R15, RZ, RZ, 0x40000040 ;  /* 0x40000040ff0f7424 */ /* 0x000fe200078e00ff */
[----:B------:R-:W-:Y:S01]  /*16da0*/  SHF.R.U32.HI R4, RZ, 0x4, R4 ;  /* 0x00000004ff047819 */ /* 0x000fe20000011604 */
[----:B------:R-:W-:Y:S01]  /*16db0*/  IMAD.IADD R11, R181, 0x1, R178 ;  /* 0x00000001b50b7824 */ /* 0x000fe200078e02b2 */
[----:B------:R-:W-:Y:S01]  /*16dc0*/  R2UR UR7, R13 ;  /* 0x000000000d0772ca */ /* 0x000fe200000e0000 */
[----:B------:R-:W-:Y:S01]  /*16dd0*/  IMAD.MOV.U32 R13, RZ, RZ, 0x40000040 ;  /* 0x40000040ff0d7424 */ /* 0x000fe200078e00ff */
[----:B------:R-:W-:Y:S01]  /*16de0*/  LOP3.LUT R4, R4, 0x3fff, RZ, 0xc0, !PT ;  /* 0x00003fff04047812 */ /* 0x000fe200078ec0ff */
[----:B------:R-:W-:Y:S01]  /*16df0*/  ULDC UR5, c[0x0][0x9dc] ;  /* 0x0002770000057ab9 */ /* 0x000fe20000000800 */
[----:B------:R-:W-:Y:S01]  /*16e00*/  LOP3.LUT P2, RZ, R17, 0x100000, RZ, 0xc0, !PT ;  /* 0x0010000011ff7812 */ /* 0x000fe2000784c0ff */
[----:B------:R-:W-:Y:S01]  /*16e10*/  @!P1 VIADD R7, R7, 0x2a840 ;  /* 0x0002a84007079836 */ /* 0x000fe20000000000 */
[----:B------:R-:W-:Y:S01]  /*16e20*/  LOP3.LUT R4, R4, 0x3000000, RZ, 0xfc, !PT ;  /* 0x0300000004047812 */ /* 0x000fe200078efcff */
[----:B------:R-:W-:-:S02]  /*16e30*/  ULDC UR4, c[0x0][0x9e0] ;  /* 0x0002780000047ab9 */ /* 0x000fc40000000800 */
[----:B------:R-:W0:Y:S01]  /*16e40*/  @P3 LDC R9, c[0x0][0x450] ;  /* 0x00011400ff093b82 */ /* 0x000e220000000800 */
[----:B------:R-:W-:Y:S01]  /*16e50*/  @!P1 PRMT R7, RZ, 0x654, R7 ;  /* 0x00000654ff079816 */ /* 0x000fe20000000007 */
[----:B------:R-:W-:-:S04]  /*16e60*/  IMAD R12, R22, 0x600, R4 ;  /* 0x00000600160c7824 */ /* 0x000fc800078e0204 */
[C---:B------:R-:W-:Y:S01]  /*16e70*/  VIADD R14, R12.reuse, 0x80 ;  /* 0x000000800c0e7836 */ /* 0x040fe20000000000 */
[----:B------:R-:W-:Y:S01]  /*16e80*/  R2UR UR6, R12 ;  /* 0x000000000c0672ca */ /* 0x000fe200000e0000 */
[----:B------:R-:W1:-:S12]  /*16e90*/  @P3 LDC R4, c[0x0][0x44c] ;  /* 0x00011300ff043b82 */ /* 0x000e580000000800 */
[----:B------:R-:W-:Y:S01]  /*16ea0*/  HGMMA.64x128x16.F32.BF16 R24, R156, gdesc[UR4].tnspB, R24, gsb0 ;  /* 0x41e000049c187df0 */ /* 0x000fe20008001818 */
[----:B------:R-:W-:Y:S01]  /*16eb0*/  R2UR UR6, R14 ;  /* 0x000000000e0672ca */ /* 0x000fe200000e0000 */
[----:B------:R-:W-:Y:S01]  /*16ec0*/  VIADD R14, R12, 0x100 ;  /* 0x000001000c0e7836 */ /* 0x000fe20000000000 */
[----:B------:R-:W-:Y:S01]  /*16ed0*/  R2UR UR7, R15 ;  /* 0x000000000f0772ca */ /* 0x000fe200000e0000 */
[----:B------:R-:W-:Y:S02]  /*16ee0*/  IMAD.MOV.U32 R15, RZ, RZ, 0x40000040 ;  /* 0x40000040ff0f7424 */ /* 0x000fe400078e00ff */
[----:B-1----:R-:W-:-:S05]  /*16ef0*/  @P3 IMAD.HI.U32 R4, R11, R4, RZ ;  /* 0x000000040b043227 */ /* 0x002fca00078e00ff */
[----:B0-----:R-:W-:Y:S01]  /*16f00*/  @P3 SHF.R.U32.HI R11, RZ, R9, R4 ;  /* 0x00000009ff0b3219 */ /* 0x001fe20000011604 */
[----:B------:R-:W-:Y:S01]  /*16f10*/  IMAD.U32 R9, RZ, RZ, UR5 ;  /* 0x00000005ff097e24 */ /* 0x000fe2000f8e00ff */
        /* <DEDUP_REMOVED lines=18> */
[----:B------:R-:W-:Y:S02]  /*17040*/  R2UR UR6, R14 ;  /* 0x000000000e0672ca */ /* 0x000fe400000e0000 */
[----:B------:R-:W-:Y:S02]  /*17050*/  R2UR UR7, R15 ;  /* 0x000000000f0772ca */ /* 0x000fe400000e0000 */
[----:B------:R-:W-:Y:S01]  /*17060*/  LOP3.LUT R15, RZ, R9, RZ, 0x33, !PT ;  /* 0x00000009ff0f7212 */ /* 0x000fe200078e33ff */
[----:B------:R-:W-:Y:S02]  /*17070*/  WARPGROUP.DEPBAR.LE gsb0, 0x0 ;  /* 0x00008000000079c5 */ /* 0x000fe40000010000 */
[----:B------:R-:W-:-:S08]  /*17080*/  WARPGROUP.ARRIVE ;  /* 0x00000000000079c5 */ /* 0x000fd00000000000 */
[----:B------:R-:W-:Y:S01]  /*17090*/  HGMMA.64x128x16.F32.BF16 R24, R140, gdesc[UR4].tnspB, R24, gsb0 ;  /* 0x41e000048c187df0 */ /* 0x000fe20008001818 */
[----:B------:R-:W-:Y:S02]  /*170a0*/  R2UR UR6, R12 ;  /* 0x000000000c0672ca */ /* 0x000fe400000e0000 */
[----:B------:R-:W-:Y:S01]  /*170b0*/  R2UR UR7, R13 ;  /* 0x000000000d0772ca */ /* 0x000fe200000e0000 */
[----:B------:R-:W-:Y:S02]  /*170c0*/  WARPGROUP.DEPBAR.LE gsb0, 0x0 ;  /* 0x00008000000079c5 */ /* 0x000fe40000010000 */
[----:B------:R-:W-:-:S10]  /*170d0*/  WARPGROUP.ARRIVE ;  /* 0x00000000000079c5 */ /* 0x000fd40000000000 */
[----:B------:R-:W-:Y:S03]  /*170e0*/  HGMMA.64x128x16.F32.BF16 R24, R136, gdesc[UR4].tnspB, R24, gsb0 ;  /* 0x41e0000488187df0 */ /* 0x000fe60008001818 */
[----:B------:R-:W-:Y:S02]  /*170f0*/  WARPGROUP.DEPBAR.LE gsb0, 0x0 ;  /* 0x00008000000079c5 */ /* 0x000fe40000010000 */
[----:B------:R-:W0:Y:S01]  /*17100*/  SHFL.IDX PT, R137, R11, RZ, 0x1c1f ;  /* 0x001c1fff0b897589 */ /* 0x000e2200000e0000 */
[----:B------:R-:W-:Y:S01]  /*17110*/  IMAD R136, R10, -0x60, RZ ;  /* 0xffffffa00a887824 */ /* 0x000fe200078e02ff */
[----:B------:R1:W-:Y:S04]  /*17120*/  @!P1 SYNCS.ARRIVE.TRANS64.RED.A1T0 RZ, [R7+URZ], RZ ;  /* 0x000000ff07ff99a7 */ /* 0x0003e8000810043f */
[----:B------:R-:W-:-:S04]  /*17130*/  IADD3 R4, -R174, 0x1, R136 ;  /* 0x00000001ae047810 */ /* 0x000fc80007ffe188 */
[----:B------:R-:W-:-:S05]  /*17140*/  IADD3 R4, -R163, R4, R164 ;  /* 0x00000004a3047210 */ /* 0x000fca0007ffe1a4 */
[----:B------:R-:W-:Y:S02]  /*17150*/  VIADD R22, R4, UR4 ;  /* 0x0000000404167c36 */ /* 0x000fe40008000000 */
[----:B------:R-:W-:Y:S02]  /*17160*/  IMAD.IADD R15, R15, 0x1, R4 ;  /* 0x000000010f0f7824 */ /* 0x000fe400078e0204 */
[----:B------:R-:W-:Y:S02]  /*17170*/  IMAD.IADD R4, R136, 0x1, -R174 ;  /* 0x0000000188047824 */ /* 0x000fe400078e0aae */
[--C-:B0-----:R-:W-:Y:S02]  /*17180*/  IMAD.IADD R14, R22, 0x1, R137.reuse ;  /* 0x00000001160e7824 */ /* 0x101fe400078e0289 */
[----:B-1----:R-:W-:Y:S01]  /*17190*/  IMAD.IADD R7, R15, 0x1, R137 ;  /* 0x000000010f077824 */ /* 0x002fe200078e0289 */
[----:B------:R-:W-:Y:S06]  /*171a0*/  @!P2 BRA `(.L_x_1664) ;  /* 0x000000000054a947 */ /* 0x000fec0003800000 */
        /* <DEDUP_REMOVED lines=12> */
.L_x_1666:
[----:B------:R-:W-:-:S05]  /*17270*/  IMAD.U32 R138, RZ, RZ, UR59 ;  /* 0x0000003bff8a7e24 */ /* 0x000fca000f8e00ff */
[----:B------:R-:W-:-:S13]  /*17280*/  ISETP.NE.AND P2, PT, R138, 0x1, PT ;  /* 0x000000018a00780c */ /* 0x000fda0003f45270 */
[----:B------:R-:W0:Y:S02]  /*17290*/  @P2 LDC.64 R12, c[0x0][0x9e8] ;  /* 0x00027a00ff0c2b82 */ /* 0x000e240000000a00 */
[----:B0-----:R-:W-:-:S05]  /*172a0*/  @P2 IMAD.HI.U32 R12, R137, R12, RZ ;  /* 0x0000000c890c2227 */ /* 0x001fca00078e00ff */
[----:B------:R-:W-:-:S07]  /*172b0*/  @P2 SHF.R.U32.HI R137, RZ, R13, R12 ;  /* 0x0000000dff892219 */ /* 0x000fce000001160c */
.L_x_1667:
[----:B------:R-:W-:Y:S05]  /*172c0*/  BSYNC B2 ;  /* 0x0000000000027941 */ /* 0x000fea0003800000 */
.L_x_1665:
[----:B------:R-:W-:-:S05]  /*172d0*/  IMAD R137, R137, R138, R4 ;  /* 0x0000008a89897224 */ /* 0x000fca00078e0204 */
[----:B------:R-:W-:Y:S02]  /*172e0*/  VIADDMNMX R14, R137, R138, R14, PT ;  /* 0x0000008a890e7246 */ /* 0x000fe4000380010e */
[----:B------:R-:W-:-:S07]  /*172f0*/  VIMNMX R7, R7, R137, !PT ;  /* 0x0000008907077248 */ /* 0x000fce0007fe0100 */
.L_x_1664:
[C---:B------:R-:W-:Y:S02]  /*17300*/  ISETP.GE.AND P2, PT, R136.reuse, 0x2, PT ;  /* 0x000000028800780c */ /* 0x040fe40003f46270 */
[----:B------:R-:W-:Y:S02]  /*17310*/  ISETP.GE.AND P5, PT, R136, 0xa, PT ;  /* 0x0000000a8800780c */ /* 0x000fe40003fa6270 */
[----:B------:R-:W-:Y:S02]  /*17320*/  ISETP.GT.AND P3, PT, R7, 0x1, !P2 ;  /* 0x000000010700780c */ /* 0x000fe40005764270 */
[----:B------:R-:W-:Y:S02]  /*17330*/  LOP3.LUT R17, R17, 0xfffffffb, RZ, 0xc0, !PT ;  /* 0xfffffffb11117812 */ /* 0x000fe400078ec0ff */
[----:B------:R-:W-:Y:S02]  /*17340*/  ISETP.LT.OR P4, PT, R14, 0x2, P3 ;  /* 0x000000020e00780c */ /* 0x000fe40001f81670 */
[----:B------:R-:W-:-:S02]  /*17350*/  ISETP.GE.AND P3, PT, R136, 0x9, PT ;  /* 0x000000098800780c */ /* 0x000fc40003f66270 */
[----:B------:R-:W-:Y:S02]  /*17360*/  FSEL R89, R89, -INF , !P4 ;  /* 0xff80000059597808 */ /* 0x000fe40006000000 */
[----:B------:R-:W-:Y:S02]  /*17370*/  ISETP.GT.AND P4, PT, R7, 0x8, !P3 ;  /* 0x000000080700780c */ /* 0x000fe40005f84270 */
[----:B------:R-:W-:Y:S02]  /*17380*/  @P5 LOP3.LUT R17, R17, 0x4, RZ, 0xfc, !PT ;  /* 0x0000000411115812 */ /* 0x000fe400078efcff */
[----:B------:R-:W-:Y:S02]  /*17390*/  ISETP.LT.OR P4, PT, R14, 0x9, P4 ;  /* 0x000000090e00780c */ /* 0x000fe40002781670 */
[----:B------:R-:W-:Y:S02]  /*173a0*/  LOP3.LUT R17, R17, 0xfffffff7, RZ, 0xc0, !PT ;  /* 0xfffffff711117812 */ /* 0x000fe400078ec0ff */
[----:B------:R-:W-:-:S02]  /*173b0*/  FSEL R92, R92, -INF , !P4 ;  /* 0xff8000005c5c7808 */ /* 0x000fc40006000000 */
[----:B------:R-:W-:Y:S02]  /*173c0*/  ISETP.GT.AND P4, PT, R7, 0x9, !P5 ;  /* 0x000000090700780c */ /* 0x000fe40006f84270 */
[----:B------:R-:W-:Y:S02]  /*173d0*/  ISETP.GE.AND P5, PT, R136, 0x11, PT ;  /* 0x000000118800780c */ /* 0x000fe40003fa6270 */
[----:B------:R-:W-:-:S04]  /*173e0*/  ISETP.LT.OR P4, PT, R14, 0xa, P4 ;  /* 0x0000000a0e00780c */ /* 0x000fc80002781670 */
[----:B------:R-:W-:Y:S02]  /*173f0*/  FSEL R93, R93, -INF , !P4 ;  /* 0xff8000005d5d7808 */ /* 0x000fe40006000000 */
[----:B------:R-:W-:-:S04]  /*17400*/  ISETP.GT.AND P4, PT, R7, 0x10, !P5 ;  /* 0x000000100700780c */ /* 0x000fc80006f84270 */
[----:B------:R-:W-:Y:S02]  /*17410*/  ISETP.LT.OR P4, PT, R14, 0x11, P4 ;  /* 0x000000110e00780c */ /* 0x000fe40002781670 */
[----:B------:R-:W-:Y:S02]  /*17420*/  @P5 LOP3.LUT R17, R17, 0x8, RZ, 0xfc, !PT ;  /* 0x0000000811115812 */ /* 0x000fe400078efcff */
[----:B------:R-:W-:Y:S02]  /*17430*/  ISETP.GE.AND P5, PT, R136, 0x12, PT ;  /* 0x000000128800780c */ /* 0x000fe40003fa6270 */
[----:B------:R-:W-:Y:S02]  /*17440*/  LOP3.LUT R17, R17, 0xfff7ffff, RZ, 0xc0, !PT ;  /* 0xfff7ffff11117812 */ /* 0x000fe400078ec0ff */
[----:B------:R-:W-:Y:S02]  /*17450*/  FSEL R96, R96, -INF , !P4 ;  /* 0xff80000060607808 */ /* 0x000fe40006000000 */
[----:B------:R-:W-:-:S04]  /*17460*/  ISETP.GT.AND P4, PT, R7, 0x11, !P5 ;  /* 0x000000110700780c */ /* 0x000fc80006f84270 */
[----:B------:R-:W-:-:S03]  /*17470*/  ISETP.LT.OR P4, PT, R14, 0x12, P4 ;  /* 0x000000120e00780c */ /* 0x000fc60002781670 */
        /* <DEDUP_REMOVED lines=80> */
[----:B------:R-:W-:Y:S02]  /*17980*/  FSEL R124, R124, -INF , !P4 ;  /* 0xff8000007c7c7808 */ /* 0x000fe40006000000 */
[----:B------:R-:W-:Y:S02]  /*17990*/  LOP3.LUT R17, R17, 0xffffffdf, RZ, 0xc0, !PT ;  /* 0xffffffdf11117812 */ /* 0x000fe400078ec0ff */
[----:B------:R-:W-:-:S04]  /*179a0*/  ISETP.GT.AND P4, PT, R7, 0x49, !P5 ;  /* 0x000000490700780c */ /* 0x000fc80006f84270 */
[----:B------:R-:W-:-:S03]  /*179b0*/  ISETP.LT.OR P4, PT, R14, 0x4a, P4 ;  /* 0x0000004a0e00780c */ /* 0x000fc60002781670 */
[----:B------:R-:W-:Y:S02]  /*179c0*/  @P5 LOP3.LUT R17, R17, 0x20, RZ, 0xfc, !PT ;  /* 0x0000002011115812 */ /* 0x000fe400078efcff */
[----:B------:R-:W-:Y:S02]  /*179d0*/  ISETP.GE.AND P5, PT, R136, 0x51, PT ;  /* 0x000000518800780c */ /* 0x000fe40003fa6270 */
[----:B------:R-:W-:Y:S02]  /*179e0*/  FSEL R125, R125, -INF , !P4 ;  /* 0xff8000007d7d7808 */ /* 0x000fe40006000000 */
[----:B------:R-:W-:Y:S02]  /*179f0*/  ISETP.GT.AND P4, PT, R7, 0x50, !P5 ;  /* 0x000000500700780c */ /* 0x000fe40006f84270 */
[----:B------:R-:W-:Y:S02]  /*17a00*/  LOP3.LUT R17, R17, 0xffffffef, RZ, 0xc0, !PT ;  /* 0xffffffef11117812 */ /* 0x000fe400078ec0ff */
[----:B------:R-:W-:-:S04]  /*17a10*/  ISETP.LT.OR P4, PT, R14, 0x51, P4 ;  /* 0x000000510e00780c */ /* 0x000fc80002781670 */
[----:B------:R-:W-:Y:S02]  /*17a20*/  FSEL R128, R128, -INF , !P4 ;  /* 0xff80000080807808 */ /* 0x000fe40006000000 */
[----:B------:R-:W-:Y:S02]  /*17a30*/  ISETP.GE.AND P4, PT, R136, 0x52, PT ;  /* 0x000000528800780c */ /* 0x000fe40003f86270 */
[----:B------:R-:W-:Y:S02]  /*17a40*/  @P5 LOP3.LUT R17, R17, 0x10, RZ, 0xfc, !PT ;  /* 0x0000001011115812 */ /* 0x000fe400078efcff */
[----:B------:R-:W-:Y:S02]  /*17a50*/  ISETP.GT.AND P5, PT, R7, 0x51, !P4 ;  /* 0x000000510700780c */ /* 0x000fe400067a4270 */
[----:B------:R-:W-:Y:S02]  /*17a60*/  LOP3.LUT R17, R17, 0xfffffffd, RZ, 0xc0, !PT ;  /* 0xfffffffd11117812 */ /* 0x000fe400078ec0ff */
[----:B------:R-:W-:-:S04]  /*17a70*/  ISETP.LT.OR P5, PT, R14, 0x52, P5 ;  /* 0x000000520e00780c */ /* 0x000fc80002fa1670 */
[----:B------:R-:W-:Y:S02]  /*17a80*/  FSEL R129, R129, -INF , !P5 ;  /* 0xff80000081817808 */ /* 0x000fe40006800000 */
[----:B------:R-:W-:-:S04]  /*17a90*/  ISETP.GE.AND P5, PT, R136, 0x59, PT ;  /* 0x000000598800780c */ /* 0x000fc80003fa6270 */
[----:B------:R-:W-:-:S04]  /*17aa0*/  ISETP.GT.AND P6, PT, R7, 0x58, !P5 ;  /* 0x000000580700780c */ /* 0x000fc80006fc4270 */
[----:B------:R-:W-:-:S04]  /*17ab0*/  ISETP.LT.OR P6, PT, R14, 0x59, P6 ;  /* 0x000000590e00780c */ /* 0x000fc800037c1670 */
[----:B------:R-:W-:Y:S02]  /*17ac0*/  FSEL R132, R132, -INF , !P6 ;  /* 0xff80000084847808 */ /* 0x000fe40007000000 */
[----:B------:R-:W-:-:S13]  /*17ad0*/  ISETP.GE.AND P6, PT, R136, 0x1, PT ;  /* 0x000000018800780c */ /* 0x000fda0003fc6270 */
[----:B------:R-:W-:Y:S02]  /*17ae0*/  @P6 LOP3.LUT R17, R17, 0x2, RZ, 0xfc, !PT ;  /* 0x0000000211116812 */ /* 0x000fe400078efcff */
[----:B------:R-:W-:Y:S02]  /*17af0*/  ISETP.GT.AND P6, PT, R7, RZ, !P6 ;  /* 0x000000ff0700720c */ /* 0x000fe400077c4270 */
[----:B------:R-:W-:Y:S02]  /*17b00*/  LOP3.LUT R17, R17, 0xfffffffe, RZ, 0xc0, !PT ;  /* 0xfffffffe11117812 */ /* 0x000fe400078ec0ff */
[----:B------:R-:W-:-:S04]  /*17b10*/  ISETP.LT.OR P6, PT, R14, 0x1, P6 ;  /* 0x000000010e00780c */ /* 0x000fc800037c1670 */
[----:B------:R-:W-:Y:S02]  /*17b20*/  FSEL R88, R88, -INF , !P6 ;  /* 0xff80000058587808 */ /* 0x000fe40007000000 */
[----:B------:R-:W-:-:S13]  /*17b30*/  ISETP.GE.AND P6, PT, R136, 0x5a, PT ;  /* 0x0000005a8800780c */ /* 0x000fda0003fc6270 */
[----:B------:R-:W-:Y:S02]  /*17b40*/  @P6 LOP3.LUT R17, R17, 0x1, RZ, 0xfc, !PT ;  /* 0x0000000111116812 */ /* 0x000fe400078efcff */
[----:B------:R-:W-:Y:S02]  /*17b50*/  ISETP.GT.AND P6, PT, R7, 0x59, !P6 ;  /* 0x000000590700780c */ /* 0x000fe400077c4270 */
[----:B------:R-:W0:Y:S02]  /*17b60*/  SHFL.IDX PT, R7, R11, 0x1, 0x1c1f ;  /* 0x003c1f000b077f89 */ /* 0x000e2400000e0000 */
[----:B------:R-:W-:-:S04]  /*17b70*/  ISETP.LT.OR P6, PT, R14, 0x5a, P6 ;  /* 0x0000005a0e00780c */ /* 0x000fc800037c1670 */
[----:B------:R-:W-:Y:S02]  /*17b80*/  FSEL R133, R133, -INF , !P6 ;  /* 0xff80000085857808 */ /* 0x000fe40007000000 */
[----:B------:R-:W-:Y:S01]  /*17b90*/  LOP3.LUT P6, RZ, R17, 0x100000, RZ, 0xc0, !PT ;  /* 0x0010000011ff7812 */ /* 0x000fe200078cc0ff */
[--C-:B0-----:R-:W-:Y:S02]  /*17ba0*/  IMAD.IADD R22, R22, 0x1, R7.reuse ;  /* 0x0000000116167824 */ /* 0x101fe400078e0207 */
[----:B------:R-:W-:-:S10]  /*17bb0*/  IMAD.IADD R15, R15, 0x1, R7 ;  /* 0x000000010f0f7824 */ /* 0x000fd400078e0207 */
[----:B------:R-:W-:Y:S05]  /*17bc0*/  @!P6 BRA `(.L_x_1668) ;  /* 0x000000000054e947 */ /* 0x000fea0003800000 */
        /* <DEDUP_REMOVED lines=12> */
.L_x_1670:
[----:B------:R-:W-:-:S05]  /*17c90*/  IMAD.U32 R11, RZ, RZ, UR59 ;  /* 0x0000003bff0b7e24 */ /* 0x000fca000f8e00ff */
[----:B------:R-:W-:-:S13]  /*17ca0*/  ISETP.NE.AND P6, PT, R11, 0x1, PT ;  /* 0x000000010b00780c */ /* 0x000fda0003fc5270 */
[----:B------:R-:W0:Y:S02]  /*17cb0*/  @P6 LDC.64 R12, c[0x0][0x9e8] ;  /* 0x00027a00ff0c6b82 */ /* 0x000e240000000a00 */
[----:B0-----:R-:W-:-:S05]  /*17cc0*/  @P6 IMAD.HI.U32 R12, R7, R12, RZ ;  /* 0x0000000c070c6227 */ /* 0x001fca00078e00ff */
[----:B------:R-:W-:-:S07]  /*17cd0*/  @P6 SHF.R.U32.HI R7, RZ, R13, R12 ;  /* 0x0000000dff076219 */ /* 0x000fce000001160c */
.L_x_1671:
[----:B------:R-:W-:Y:S05]  /*17ce0*/  BSYNC B2 ;  /* 0x0000000000027941 */ /* 0x000fea0003800000 */
.L_x_1669:
[----:B------:R-:W-:-:S05]  /*17cf0*/  IMAD R4, R7, R11, R4 ;  /* 0x0000000b07047224 */ /* 0x000fca00078e0204 */
[----:B------:R-:W-:Y:S02]  /*17d00*/  VIADDMNMX R22, R4, R11, R22, PT ;  /* 0x0000000b04167246 */ /* 0x000fe40003800116 */
[----:B------:R-:W-:-:S07]  /*17d10*/  VIMNMX R15, R15, R4, !PT ;  /* 0x000000040f0f7248 */ /* 0x000fce0007fe0100 */
.L_x_1668:
[C---:B------:R-:W-:Y:S01]  /*17d20*/  ISETP.GT.AND P2, PT, R15.reuse, 0x1, !P2 ;  /* 0x000000010f00780c */ /* 0x040fe20005744270 */
[----:B------:R-:W-:Y:S01]  /*17d30*/  ULDC UR4, c[0x0][0x988] ;  /* 0x0002620000047ab9 */ /* 0x000fe20000000800 */
[----:B------:R-:W-:Y:S01]  /*17d40*/  ISETP.GT.AND P3, PT, R15, 0x8, !P3 ;  /* 0x000000080f00780c */ /* 0x000fe20005f64270 */
[----:B------:R-:W-:Y:S01]  /*17d50*/  @!P1 VIADD R23, R23, 0x2a860 ;  /* 0x0002a86017179836 */ /* 0x000fe20000000000 */
[C---:B------:R-:W-:Y:S02]  /*17d60*/  ISETP.LT.OR P2, PT, R22.reuse, 0x2, P2 ;  /* 0x000000021600780c */ /* 0x040fe40001741670 */
[----:B------:R-:W-:Y:S02]  /*17d70*/  ISETP.LT.OR P3, PT, R22, 0x9, P3 ;  /* 0x000000091600780c */ /* 0x000fe40001f61670 */
[----:B------:R-:W-:Y:S02]  /*17d80*/  FSEL R91, R91, -INF , !P2 ;  /* 0xff8000005b5b7808 */ /* 0x000fe40005000000 */
[----:B------:R-:W-:-:S02]  /*17d90*/  LOP3.LUT P2, RZ, R17, 0x4, RZ, 0xc0, !PT ;  /* 0x0000000411ff7812 */ /* 0x000fc4000784c0ff */
[----:B------:R-:W-:Y:S02]  /*17da0*/  FSEL R94, R94, -INF , !P3 ;  /* 0xff8000005e5e7808 */ /* 0x000fe40005800000 */
[----:B------:R-:W-:Y:S02]  /*17db0*/  ISETP.GT.AND P2, PT, R15, 0x9, !P2 ;  /* 0x000000090f00780c */ /* 0x000fe40005744270 */
[C---:B------:R-:W-:Y:S02]  /*17dc0*/  LOP3.LUT P3, RZ, R17.reuse, 0x10000, RZ, 0xc0, !PT ;  /* 0x0001000011ff7812 */ /* 0x040fe4000786c0ff */
[----:B------:R-:W-:Y:S02]  /*17dd0*/  ISETP.LT.OR P2, PT, R22, 0xa, P2 ;  /* 0x0000000a1600780c */ /* 0x000fe40001741670 */
[----:B------:R-:W-:Y:S02]  /*17de0*/  LOP3.LUT P6, RZ, R17, 0x8000, RZ, 0xc0, !PT ;  /* 0x0000800011ff7812 */ /* 0x000fe400078cc0ff */
[----:B------:R-:W-:-:S02]  /*17df0*/  FSEL R95, R95, -INF , !P2 ;  /* 0xff8000005f5f7808 */ /* 0x000fc40005000000 */
[----:B------:R-:W-:Y:S02]  /*17e00*/  LOP3.LUT P2, RZ, R17, 0x8, RZ, 0xc0, !PT ;  /* 0x0000000811ff7812 */ /* 0x000fe4000784c0ff */
[----:B------:R-:W-:Y:S02]  /*17e10*/  FMNMX.FTZ R4, R88, R0, !PT ;  /* 0x0000000058047209 */ /* 0x000fe40007810000 */
[----:B------:R-:W-:Y:S02]  /*17e20*/  ISETP.GT.AND P2, PT, R15, 0x10, !P2 ;  /* 0x000000100f00780c */ /* 0x000fe40005744270 */
[----:B------:R-:W-:Y:S02]  /*17e30*/  FMNMX.FTZ R7, R89, R4, !PT ;  /* 0x0000000459077209 */ /* 0x000fe40007810000 */
[----:B------:R-:W-:Y:S02]  /*17e40*/  ISETP.LT.OR P2, PT, R22, 0x11, P2 ;  /* 0x000000111600780c */ /* 0x000fe40001741670 */
[----:B------:R-:W-:-:S02]  /*17e50*/  FMNMX.FTZ R4, R92, R7, !PT ;  /* 0x000000075c047209 */ /* 0x000fc40007810000 */
[----:B------:R-:W-:Y:S02]  /*17e60*/  FSEL R98, R98, -INF , !P2 ;  /* 0xff80000062627808 */ /* 0x000fe40005000000 */
[----:B------:R-:W-:Y:S02]  /*17e70*/  LOP3.LUT P2, RZ, R17, 0x80000, RZ, 0xc0, !PT ;  /* 0x0008000011ff7812 */ /* 0x000fe4000784c0ff */
[----:B------:R-:W-:Y:S02]  /*17e80*/  FMNMX.FTZ R7, R93, R4, !PT ;  /* 0x000000045d077209 */ /* 0x000fe40007810000 */
[----:B------:R-:W-:Y:S02]  /*17e90*/  ISETP.GT.AND P2, PT, R15, 0x11, !P2 ;  /* 0x000000110f00780c */ /* 0x000fe40005744270 */
[----:B------:R-:W-:Y:S02]  /*17ea0*/  FMNMX.FTZ R4, R96, R7, !PT ;  /* 0x0000000760047209 */ /* 0x000fe40007810000 */
[----:B------:R-:W-:-:S02]  /*17eb0*/  ISETP.LT.OR P2, PT, R22, 0x12, P2 ;  /* 0x000000121600780c */ /* 0x000fc40001741670 */
[----:B------:R-:W-:Y:S02]  /*17ec0*/  FMNMX.FTZ R7, R97, R4, !PT ;  /* 0x0000000461077209 */ /* 0x000fe40007810000 */
[----:B------:R-:W-:Y:S02]  /*17ed0*/  FSEL R99, R99, -INF , !P2 ;  /* 0xff80000063637808 */ /* 0x000fe40005000000 */
[----:B------:R-:W-:Y:S02]  /*17ee0*/  LOP3.LUT P2, RZ, R17, 0x40000, RZ, 0xc0, !PT ;  /* 0x0004000011ff7812 */ /* 0x000fe4000784c0ff */
[----:B------:R-:W-:Y:S02]  /*17ef0*/  FMNMX.FTZ R4, R100, R7, !PT ;  /* 0x0000000764047209 */ /* 0x000fe40007810000 */
[----:B------:R-:W-:Y:S02]  /*17f00*/  ISETP.GT.AND P2, PT, R15, 0x18, !P2 ;  /* 0x000000180f00780c */ /* 0x000fe40005744270 */
[----:B------:R-:W-:-:S02]  /*17f10*/  FMNMX.FTZ R7, R101, R4, !PT ;  /* 0x0000000465077209 */ /* 0x000fc40007810000 */
[----:B------:R-:W-:Y:S02]  /*17f20*/  ISETP.LT.OR P2, PT, R22, 0x19, P2 ;  /* 0x000000191600780c */ /* 0x000fe40001741670 */
[----:B------:R-:W-:Y:S02]  /*17f30*/  FMNMX.FTZ R4, R104, R7, !PT ;  /* 0x0000000768047209 */ /* 0x000fe40007810000 */
[----:B------:R-:W-:Y:S02]  /*17f40*/  FSEL R102, R102, -INF , !P2 ;  /* 0xff80000066667808 */ /* 0x000fe40005000000 */
[----:B------:R-:W-:Y:S02]  /*17f50*/  LOP3.LUT P2, RZ, R17, 0x20000, RZ, 0xc0, !PT ;  /* 0x0002000011ff7812 */ /* 0x000fe4000784c0ff */
        /* <DEDUP_REMOVED lines=28> */
[----:B------:R-:W-:Y:S02]  /*18120*/  LOP3.LUT P3, RZ, R17, 0x20, RZ, 0xc0, !PT ;  /* 0x0000002011ff7812 */ /* 0x000fe4000786c0ff */
[----:B------:R-:W-:Y:S02]  /*18130*/  FSEL R111, R111, -INF , !P2 ;  /* 0xff8000006f6f7808 */ /* 0x000fe40005000000 */
[----:B------:R-:W-:Y:S02]  /*18140*/  LOP3.LUT P2, RZ, R17, 0x1000, RZ, 0xc0, !PT ;  /* 0x0000100011ff7812 */ /* 0x000fe4000784c0ff */
[----:B------:R-:W-:-:S02]  /*18150*/  FMNMX.FTZ R7, R129, R4, !PT ;  /* 0x0000000481077209 */ /* 0x000fc40007810000 */
[----:B------:R-:W-:Y:S02]  /*18160*/  ISETP.GT.AND P2, PT, R15, 0x30, !P2 ;  /* 0x000000300f00780c */ /* 0x000fe40005744270 */
[----:B------:R-:W-:Y:S01]  /*18170*/  FMNMX.FTZ R4, R132, R7, !PT ;  /* 0x0000000784047209 */ /* 0x000fe20007810000 */
[----:B------:R-:W-:Y:S01]  /*18180*/  IMAD.U32 R7, RZ, RZ, UR4 ;  /* 0x00000004ff077e24 */ /* 0x000fe2000f8e00ff */
[----:B------:R-:W-:Y:S02]  /*18190*/  ISETP.LT.OR P2, PT, R22, 0x31, P2 ;  /* 0x000000311600780c */ /* 0x000fe40001741670 */
[----:B------:R-:W-:Y:S02]  /*181a0*/  FMNMX.FTZ R11, R133, R4, !PT ;  /* 0x00000004850b7209 */ /* 0x000fe40007810000 */
[----:B------:R-:W-:Y:S02]  /*181b0*/  FSEL R114, R114, -INF , !P2 ;  /* 0xff80000072727808 */ /* 0x000fe40005000000 */
[C---:B------:R-:W-:Y:S01]  /*181c0*/  LOP3.LUT P2, RZ, R17.reuse, 0x800, RZ, 0xc0, !PT ;  /* 0x0000080011ff7812 */ /* 0x040fe2000784c0ff */
[----:B------:R-:W0:Y:S01]  /*181d0*/  SHFL.BFLY PT, R4, R11, 0x2, 0x1f ;  /* 0x0c401f000b047f89 */ /* 0x000e2200000e0000 */
[----:B------:R-:W-:-:S02]  /*181e0*/  LOP3.LUT P6, RZ, R17, 0x10, RZ, 0xc0, !PT ;  /* 0x0000001011ff7812 */ /* 0x000fc400078cc0ff */
[C---:B------:R-:W-:Y:S02]  /*181f0*/  ISETP.GT.AND P2, PT, R15.reuse, 0x31, !P2 ;  /* 0x000000310f00780c */ /* 0x040fe40005744270 */
[----:B------:R-:W-:Y:S02]  /*18200*/  ISETP.GT.AND P4, PT, R15, 0x51, !P4 ;  /* 0x000000510f00780c */ /* 0x000fe40006784270 */
[C---:B------:R-:W-:Y:S02]  /*18210*/  ISETP.LT.OR P2, PT, R22.reuse, 0x32, P2 ;  /* 0x000000321600780c */ /* 0x040fe40001741670 */
[----:B------:R-:W-:Y:S02]  /*18220*/  ISETP.LT.OR P4, PT, R22, 0x52, P4 ;  /* 0x000000521600780c */ /* 0x000fe40002781670 */
[----:B------:R-:W-:Y:S02]  /*18230*/  FSEL R115, R115, -INF , !P2 ;  /* 0xff80000073737808 */ /* 0x000fe40005000000 */
[----:B------:R-:W-:-:S02]  /*18240*/  LOP3.LUT P2, RZ, R17, 0x400, RZ, 0xc0, !PT ;  /* 0x0000040011ff7812 */ /* 0x000fc4000784c0ff */
[C---:B------:R-:W-:Y:S02]  /*18250*/  ISETP.GT.AND P5, PT, R15.reuse, 0x58, !P5 ;  /* 0x000000580f00780c */ /* 0x040fe40006fa4270 */
[----:B------:R-:W-:Y:S02]  /*18260*/  ISETP.GT.AND P2, PT, R15, 0x38, !P2 ;  /* 0x000000380f00780c */ /* 0x000fe40005744270 */
[----:B------:R-:W-:Y:S02]  /*18270*/  FSEL R131, R131, -INF , !P4 ;  /* 0xff80000083837808 */ /* 0x000fe40006000000 */
[C---:B------:R-:W-:Y:S02]  /*18280*/  ISETP.LT.OR P2, PT, R22.reuse, 0x39, P2 ;  /* 0x000000391600780c */ /* 0x040fe40001741670 */
[----:B------:R-:W-:Y:S02]  /*18290*/  ISETP.LT.OR P5, PT, R22, 0x59, P5 ;  /* 0x000000591600780c */ /* 0x000fe40002fa1670 */
[----:B------:R-:W-:-:S02]  /*182a0*/  FSEL R118, R118, -INF , !P2 ;  /* 0xff80000076767808 */ /* 0x000fc40005000000 */
[----:B------:R-:W-:Y:S02]  /*182b0*/  LOP3.LUT P2, RZ, R17, 0x200, RZ, 0xc0, !PT ;  /* 0x0000020011ff7812 */ /* 0x000fe4000784c0ff */
[----:B0-----:R-:W-:Y:S02]  /*182c0*/  FMNMX.FTZ R13, R11, R4, !PT ;  /* 0x000000040b0d7209 */ /* 0x001fe40007810000 */
[----:B------:R-:W-:Y:S02]  /*182d0*/  ISETP.GT.AND P2, PT, R15, 0x39, !P2 ;  /* 0x000000390f00780c */ /* 0x000fe40005744270 */
[----:B------:R-:W-:Y:S01]  /*182e0*/  FSEL R134, R134, -INF , !P5 ;  /* 0xff80000086867808 */ /* 0x000fe20006800000 */
[----:B------:R-:W0:Y:S01]  /*182f0*/  SHFL.BFLY PT, R12, R13, 0x1, 0x1f ;  /* 0x0c201f000d0c7f89 */ /* 0x000e2200000e0000 */
[----:B------:R-:W-:-:S04]  /*18300*/  ISETP.LT.OR P2, PT, R22, 0x3a, P2 ;  /* 0x0000003a1600780c */ /* 0x000fc80001741670 */
[----:B------:R-:W-:Y:S02]  /*18310*/  FSEL R119, R119, -INF , !P2 ;  /* 0xff80000077777808 */ /* 0x000fe40005000000 */
[----:B------:R-:W-:-:S04]  /*18320*/  LOP3.LUT P2, RZ, R17, 0x100, RZ, 0xc0, !PT ;  /* 0x0000010011ff7812 */ /* 0x000fc8000784c0ff */
[----:B------:R-:W-:-:S04]  /*18330*/  ISETP.GT.AND P2, PT, R15, 0x40, !P2 ;  /* 0x000000400f00780c */ /* 0x000fc80005744270 */
[----:B------:R-:W-:-:S04]  /*18340*/  ISETP.LT.OR P2, PT, R22, 0x41, P2 ;  /* 0x000000411600780c */ /* 0x000fc80001741670 */
[----:B------:R-:W-:Y:S02]  /*18350*/  FSEL R122, R122, -INF , !P2 ;  /* 0xff8000007a7a7808 */ /* 0x000fe40005000000 */
[----:B------:R-:W-:Y:S02]  /*18360*/  LOP3.LUT P2, RZ, R17, 0x80, RZ, 0xc0, !PT ;  /* 0x0000008011ff7812 */ /* 0x000fe4000784c0ff */
[----:B0-----:R-:W-:Y:S02]  /*18370*/  FMNMX.FTZ R12, R13, R12, !PT ;  /* 0x0000000c0d0c7209 */ /* 0x001fe40007810000 */
[----:B------:R-:W-:-:S03]  /*18380*/  ISETP.GT.AND P2, PT, R15, 0x41, !P2 ;  /* 0x000000410f00780c */ /* 0x000fc60005744270 */
[----:B------:R-:W-:Y:S01]  /*18390*/  FMUL.FTZ R4, R12, R7 ;  /* 0x000000070c047220 */ /* 0x000fe20000410000 */
[----:B------:R-:W-:-:S04]  /*183a0*/  ISETP.LT.OR P2, PT, R22, 0x42, P2 ;  /* 0x000000421600780c */ /* 0x000fc80001741670 */
[----:B------:R-:W-:Y:S02]  /*183b0*/  FSEL R123, R123, -INF , !P2 ;  /* 0xff8000007b7b7808 */ /* 0x000fe40005000000 */
[----:B------:R-:W-:-:S04]  /*183c0*/  LOP3.LUT P2, RZ, R17, 0x40, RZ, 0xc0, !PT ;  /* 0x0000004011ff7812 */ /* 0x000fc8000784c0ff */
[----:B------:R-:W-:-:S04]  /*183d0*/  ISETP.GT.AND P2, PT, R15, 0x48, !P2 ;  /* 0x000000480f00780c */ /* 0x000fc80005744270 */
[----:B------:R-:W-:-:S04]  /*183e0*/  ISETP.LT.OR P2, PT, R22, 0x49, P2 ;  /* 0x000000491600780c */ /* 0x000fc80001741670 */
[----:B------:R-:W-:Y:S02]  /*183f0*/  FSEL R126, R126, -INF , !P2 ;  /* 0xff8000007e7e7808 */ /* 0x000fe40005000000 */
[----:B------:R-:W-:-:S04]  /*18400*/  ISETP.GT.AND P2, PT, R15, 0x49, !P3 ;  /* 0x000000490f00780c */ /* 0x000fc80005f44270 */
[----:B------:R-:W-:-:S04]  /*18410*/  ISETP.LT.OR P2, PT, R22, 0x4a, P2 ;  /* 0x0000004a1600780c */ /* 0x000fc80001741670 */
[----:B------:R-:W-:Y:S02]  /*18420*/  FSEL R127, R127, -INF , !P2 ;  /* 0xff8000007f7f7808 */ /* 0x000fe40005000000 */
[----:B------:R-:W-:Y:S02]  /*18430*/  ISETP.GT.AND P2, PT, R15, 0x50, !P6 ;  /* 0x000000500f00780c */ /* 0x000fe40007744270 */
[----:B------:R-:W-:Y:S02]  /*18440*/  LOP3.LUT P6, RZ, R17, 0x2, RZ, 0xc0, !PT ;  /* 0x0000000211ff7812 */ /* 0x000fe400078cc0ff */
[----:B------:R-:W-:-:S04]  /*18450*/  ISETP.LT.OR P2, PT, R22, 0x51, P2 ;  /* 0x000000511600780c */ /* 0x000fc80001741670 */
[----:B------:R-:W-:Y:S02]  /*18460*/  FSEL R130, R130, -INF , !P2 ;  /* 0xff80000082827808 */ /* 0x000fe40005000000 */
[----:B------:R-:W-:Y:S02]  /*18470*/  ISETP.GT.AND P2, PT, R15, RZ, !P6 ;  /* 0x000000ff0f00720c */ /* 0x000fe40007744270 */
[----:B------:R-:W-:Y:S02]  /*18480*/  LOP3.LUT P6, RZ, R17, 0x1, RZ, 0xc0, !PT ;  /* 0x0000000111ff7812 */ /* 0x000fe400078cc0ff */
[----:B------:R-:W-:Y:S02]  /*18490*/  ISETP.LT.OR P2, PT, R22, 0x1, P2 ;  /* 0x000000011600780c */ /* 0x000fe40001741670 */
[----:B------:R-:W-:Y:S02]  /*184a0*/  ISETP.GT.AND P3, PT, R15, 0x59, !P6 ;  /* 0x000000590f00780c */ /* 0x000fe40007764270 */
[----:B------:R-:W-:-:S02]  /*184b0*/  FSEL R90, R90, -INF , !P2 ;  /* 0xff8000005a5a7808 */ /* 0x000fc40005000000 */
[----:B------:R-:W-:Y:S02]  /*184c0*/  ISETP.LT.OR P3, PT, R22, 0x5a, P3 ;  /* 0x0000005a1600780c */ /* 0x000fe40001f61670 */
[----:B------:R-:W-:Y:S02]  /*184d0*/  FMNMX.FTZ R14, R90, R3, !PT ;  /* 0x000000035a0e7209 */ /* 0x000fe40007810000 */
[----:B------:R-:W-:Y:S02]  /*184e0*/  FSEL R135, R135, -INF , !P3 ;  /* 0xff80000087877808 */ /* 0x000fe40005800000 */
[----:B------:R-:W-:Y:S02]  /*184f0*/  FMNMX.FTZ R11, R91, R14, !PT ;  /* 0x0000000e5b0b7209 */ /* 0x000fe40007810000 */
[----:B------:R-:W-:Y:S02]  /*18500*/  FSETP.NEU.FTZ.AND P2, PT, R12, -INF , PT ;  /* 0xff8000000c00780b */ /* 0x000fe40003f5d000 */
[----:B------:R-:W-:-:S02]  /*18510*/  FMNMX.FTZ R14, R94, R11, !PT ;  /* 0x0000000b5e0e7209 */ /* 0x000fc40007810000 */
[----:B------:R-:W-:Y:S02]  /*18520*/  FSEL R4, R4, RZ, P2 ;  /* 0x000000ff04047208 */ /* 0x000fe40001000000 */
[----:B------:R-:W-:-:S03]  /*18530*/  FMNMX.FTZ R11, R95, R14, !PT ;  /* 0x0000000e5f0b7209 */ /* 0x000fc60007810000 */
[--C-:B------:R-:W-:Y:S01]  /*18540*/  FFMA.FTZ R156, R88, R7, -R4.reuse ;  /* 0x00000007589c7223 */ /* 0x100fe20000010804 */
[----:B------:R-:W-:Y:S01]  /*18550*/  FMNMX.FTZ R14, R98, R11, !PT ;  /* 0x0000000b620e7209 */ /* 0x000fe20007810000 */
[-CC-:B------:R-:W-:Y:S01]  /*18560*/  FFMA.FTZ R88, R93, R7.reuse, -R4.reuse ;  /* 0x000000075d587223 */ /* 0x180fe20000010804 */
[-CC-:B------:R-:W-:Y:S01]  /*18570*/  FFMA.FTZ R93, R105, R7.reuse, -R4.reuse ;  /* 0x00000007695d7223 */ /* 0x180fe20000010804 */
[----:B------:R-:W-:Y:S01]  /*18580*/  FSEL R105, R12, RZ, P2 ;  /* 0x000000ff0c697208 */ /* 0x000fe20001000000 */
        /* <DEDUP_REMOVED lines=27> */
[----:B------:R-:W-:Y:S01]  /*18740*/  FFMA.FTZ R133, R133, R7, -R4 ;  /* 0x0000000785857223 */ /* 0x000fe20000010804 */
[----:B------:R-:W-:Y:S01]  /*18750*/  FADD.FTZ R4, -R105, R0 ;  /* 0x0000000069047221 */ /* 0x000fe20000010100 */
[----:B------:R-:W-:Y:S01]  /*18760*/  FMNMX.FTZ R14, R114, R11, !PT ;  /* 0x0000000b720e7209 */ /* 0x000fe20007810000 */
[----:B------:R-:W-:Y:S02]  /*18770*/  MUFU.EX2 R156, R156 ;  /* 0x0000009c009c7308 */ /* 0x000fe40000000800 */
[----:B------:R-:W-:Y:S01]  /*18780*/  FMUL.FTZ R4, R4, R7 ;  /* 0x0000000704047220 */ /* 0x000fe20000410000 */
        /* <DEDUP_REMOVED lines=27> */
[----:B------:R-:W-:-:S03]  /*18940*/  FSETP.NEU.FTZ.AND P2, PT, R14, -INF , PT ;  /* 0xff8000000e00780b */ /* 0x000fc60003f5d000 */
[----:B------:R0:W1:Y:S01]  /*18950*/  MUFU.EX2 R11, R4 ;  /* 0x00000004000b7308 */ /* 0x0000620000000800 */
[----:B------:R-:W-:-:S05]  /*18960*/  FMUL.FTZ R104, R14, R7 ;  /* 0x000000070e687220 */ /* 0x000fca0000410000 */
[----:B------:R-:W-:Y:S02]  /*18970*/  FSEL R104, R104, RZ, P2 ;  /* 0x000000ff68687208 */ /* 0x000fe40001000000 */
[----:B------:R-:W-:Y:S01]  /*18980*/  MUFU.EX2 R22, R22 ;  /* 0x0000001600167308 */ /* 0x000fe20000000800 */
[----:B0-----:R-:W-:Y:S02]  /*18990*/  FSEL R4, R14, RZ, P2 ;  /* 0x000000ff0e047208 */ /* 0x001fe40001000000 */
[-CC-:B------:R-:W-:Y:S01]  /*189a0*/  FFMA.FTZ R157, R90, R7.reuse, -R104.reuse ;  /* 0x000000075a9d7223 */ /* 0x180fe20000010868 */
[-CC-:B------:R-:W-:Y:S01]  /*189b0*/  FFMA.FTZ R90, R91, R7.reuse, -R104.reuse ;  /* 0x000000075b5a7223 */ /* 0x180fe20000010868 */
[-CC-:B------:R-:W-:Y:S01]  /*189c0*/  FFMA.FTZ R159, R94, R7.reuse, -R104.reuse ;  /* 0x000000075e9f7223 */ /* 0x180fe20000010868 */
[----:B------:R-:W-:Y:S01]  /*189d0*/  FADD.FTZ R4, -R4, R3 ;  /* 0x0000000304047221 */ /* 0x000fe20000010100 */
[-CC-:B------:R-:W-:Y:S01]  /*189e0*/  FFMA.FTZ R94, R99, R7.reuse, -R104.reuse ;  /* 0x00000007635e7223 */ /* 0x180fe20000010868 */
[-C--:B------:R-:W-:Y:S01]  /*189f0*/  FFMA.FTZ R91, R95, R7.reuse, -R104 ;  /* 0x000000075f5b7223 */ /* 0x080fe20000010868 */
[----:B------:R-:W-:Y:S01]  /*18a00*/  MUFU.EX2 R157, R157 ;  /* 0x0000009d009d7308 */ /* 0x000fe20000000800 */
[-C--:B------:R-:W-:Y:S01]  /*18a10*/  FMUL.FTZ R4, R4, R7.reuse ;  /* 0x0000000704047220 */ /* 0x080fe20000410000 */
[----:B-1----:R-:W-:Y:S01]  /*18a20*/  FFMA.FTZ R6, R11, R6, R156 ;  /* 0x000000060b067223 */ /* 0x002fe2000001009c */
[-CC-:B------:R-:W-:Y:S01]  /*18a30*/  FFMA.FTZ R95, R103, R7.reuse, -R104.reuse ;  /* 0x00000007675f7223 */ /* 0x180fe20000010868 */
[-CC-:B------:R-:W-:Y:S01]  /*18a40*/  FFMA.FTZ R153, R98, R7.reuse, -R104.reuse ;  /* 0x0000000762997223 */ /* 0x180fe20000010868 */
[-C--:B------:R-:W-:Y:S01]  /*18a50*/  FFMA.FTZ R155, R102, R7.reuse, -R104 ;  /* 0x00000007669b7223 */ /* 0x080fe20000010868 */
[----:B------:R-:W-:Y:S01]  /*18a60*/  FADD.FTZ R99, R13, R6 ;  /* 0x000000060d637221 */ /* 0x000fe20000010000 */
[-CC-:B------:R-:W-:Y:S01]  /*18a70*/  FFMA.FTZ R149, R106, R7.reuse, -R104.reuse ;  /* 0x000000076a957223 */ /* 0x180fe20000010868 */
[----:B------:R-:W0:Y:S01]  /*18a80*/  MUFU.EX2 R4, R4 ;  /* 0x0000000400047308 */ /* 0x000e220000000800 */
[-CC-:B------:R-:W-:Y:S01]  /*18a90*/  FFMA.FTZ R98, R107, R7.reuse, -R104.reuse ;  /* 0x000000076b627223 */ /* 0x180fe20000010868 */
[----:B------:R-:W-:Y:S01]  /*18aa0*/  FADD.FTZ R103, R158, R99 ;  /* 0x000000639e677221 */ /* 0x000fe20000010000 */
[-CC-:B------:R-:W-:Y:S01]  /*18ab0*/  FFMA.FTZ R151, R110, R7.reuse, -R104.reuse ;  /* 0x000000076e977223 */ /* 0x180fe20000010868 */
[-CC-:B------:R-:W-:Y:S01]  /*18ac0*/  FFMA.FTZ R111, R111, R7.reuse, -R104.reuse ;  /* 0x000000076f6f7223 */ /* 0x180fe20000010868 */
[-CC-:B------:R-:W-:Y:S01]  /*18ad0*/  FFMA.FTZ R145, R114, R7.reuse, -R104.reuse ;  /* 0x0000000772917223 */ /* 0x180fe20000010868 */
[----:B------:R-:W-:Y:S01]  /*18ae0*/  FADD.FTZ R103, R88, R103 ;  /* 0x0000006758677221 */ /* 0x000fe20000010000 */
[-CC-:B------:R-:W-:Y:S01]  /*18af0*/  FFMA.FTZ R99, R115, R7.reuse, -R104.reuse ;  /* 0x0000000773637223 */ /* 0x180fe20000010868 */
[----:B------:R-:W1:Y:S01]  /*18b00*/  MUFU.EX2 R90, R90 ;  /* 0x0000005a005a7308 */ /* 0x000e620000000800 */
[-CC-:B------:R-:W-:Y:S01]  /*18b10*/  FFMA.FTZ R147, R118, R7.reuse, -R104.reuse ;  /* 0x0000000776937223 */ /* 0x180fe20000010868 */
[----:B------:R-:W-:Y:S01]  /*18b20*/  FADD.FTZ R6, R152, R103 ;  /* 0x0000006798067221 */ /* 0x000fe20000010000 */
[-CC-:B------:R-:W-:Y:S01]  /*18b30*/  FFMA.FTZ R141, R122, R7.reuse, -R104.reuse ;  /* 0x000000077a8d7223 */ /* 0x180fe20000010868 */
[-C--:B------:R-:W-:Y:S01]  /*18b40*/  FFMA.FTZ R143, R126, R7.reuse, -R104 ;  /* 0x000000077e8f7223 */ /* 0x080fe20000010868 */
[----:B------:R-:W-:Y:S01]  /*18b50*/  F2FP.BF16.F32.PACK_AB R156, R13, R156 ;  /* 0x0000009c0d9c723e */ /* 0x000fe200000010ff */
[C---:B------:R-:W-:Y:S01]  /*18b60*/  FADD.FTZ R103, R89.reuse, R6 ;  /* 0x0000000659677221 */ /* 0x040fe20000010000 */
[--C-:B------:R-:W-:Y:S01]  /*18b70*/  FFMA.FTZ R137, R130, R7, -R104.reuse ;  /* 0x0000000782897223 */ /* 0x100fe20000010868 */
[----:B------:R-:W2:Y:S01]  /*18b80*/  MUFU.EX2 R159, R159 ;  /* 0x0000009f009f7308 */ /* 0x000ea20000000800 */
[----:B0-----:R-:W-:Y:S01]  /*18b90*/  FFMA.FTZ R5, R4, R5, R157 ;  /* 0x0000000504057223 */ /* 0x001fe2000001009d */
[----:B------:R-:W-:Y:S01]  /*18ba0*/  FADD.FTZ R103, R154, R103 ;  /* 0x000000679a677221 */ /* 0x000fe20000010000 */
[----:B------:R-:W-:Y:S01]  /*18bb0*/  F2FP.BF16.F32.PACK_AB R152, R89, R152 ;  /* 0x000000985998723e */ /* 0x000fe200000010ff */
[-CC-:B------:R-:W-:Y:S01]  /*18bc0*/  FFMA.FTZ R131, R131, R7.reuse, -R104.reuse ;  /* 0x0000000783837223 */ /* 0x180fe20000010868 */
[----:B------:R-:W-:Y:S01]  /*18bd0*/  F2FP.BF16.F32.PACK_AB R158, R88, R158 ;  /* 0x0000009e589e723e */ /* 0x000fe200000010ff */
[----:B------:R-:W-:Y:S01]  /*18be0*/  FADD.FTZ R103, R92, R103 ;  /* 0x000000675c677221 */ /* 0x000fe20000010000 */
[-CC-:B------:R-:W-:Y:S01]  /*18bf0*/  FFMA.FTZ R134, R134, R7.reuse, -R104.reuse ;  /* 0x0000000786867223 */ /* 0x180fe20000010868 */
[----:B------:R-:W0:Y:S01]  /*18c00*/  MUFU.EX2 R91, R91 ;  /* 0x0000005b005b7308 */ /* 0x000e220000000800 */
[----:B-1----:R-:W-:Y:S01]  /*18c10*/  FADD.FTZ R6, R90, R5 ;  /* 0x000000055a067221 */ /* 0x002fe20000010000 */
[----:B------:R-:W-:Y:S01]  /*18c20*/  FADD.FTZ R102, R148, R103 ;  /* 0x0000006794667221 */ /* 0x000fe20000010000 */
[----:B------:R-:W-:Y:S01]  /*18c30*/  FFMA.FTZ R5, R119, R7, -R104 ;  /* 0x0000000777057223 */ /* 0x000fe20000010868 */
[C---:B------:R-:W-:Y:S01]  /*18c40*/  ISETP.GT.AND P2, PT, R10.reuse, R20, PT ;  /* 0x000000140a00720c */ /* 0x040fe20003f44270 */
[----:B------:R-:W-:-:S02]  /*18c50*/  VIADD R10, R10, 0xffffffff ;  /* 0xffffffff0a0a7836 */ /* 0x000fc40000000000 */
[----:B------:R-:W-:Y:S01]  /*18c60*/  FADD.FTZ R105, R93, R102 ;  /* 0x000000665d697221 */ /* 0x000fe20000010000 */
[----:B------:R-:W-:Y:S01]  /*18c70*/  F2FP.BF16.F32.PACK_AB R154, R92, R154 ;  /* 0x0000009a5c9a723e */ /* 0x000fe200000010ff */
[----:B------:R-:W1:Y:S01]  /*18c80*/  MUFU.EX2 R153, R153 ;  /* 0x0000009900997308 */ /* 0x000e620000000800 */
[----:B--2---:R-:W-:Y:S01]  /*18c90*/  FADD.FTZ R6, R159, R6 ;  /* 0x000000069f067221 */ /* 0x004fe20000010000 */
[----:B------:R-:W-:Y:S01]  /*18ca0*/  FADD.FTZ R102, R150, R105 ;  /* 0x0000006996667221 */ /* 0x000fe20000010000 */
[----:B------:R-:W-:Y:S01]  /*18cb0*/  @!P1 PRMT R105, RZ, 0x654, R23 ;  /* 0x00000654ff699816 */ /* 0x000fe20000000017 */
[----:B------:R-:W-:Y:S01]  /*18cc0*/  FFMA.FTZ R23, R123, R7, -R104 ;  /* 0x000000077b177223 */ /* 0x000fe20000010868 */
[----:B------:R-:W-:Y:S02]  /*18cd0*/  F2FP.BF16.F32.PACK_AB R150, R15, R150 ;  /* 0x000000960f96723e */ /* 0x000fe400000010ff */
[----:B------:R2:W-:Y:S01]  /*18ce0*/  @!P1 SYNCS.ARRIVE.TRANS64.RED.A1T0 RZ, [R105+URZ], RZ ;  /* 0x000000ff69ff99a7 */ /* 0x0005e2000810043f */
[----:B------:R-:W3:Y:S01]  /*18cf0*/  MUFU.EX2 R94, R94 ;  /* 0x0000005e005e7308 */ /* 0x000ee20000000800 */
[----:B0-----:R-:W-:Y:S01]  /*18d00*/  FADD.FTZ R6, R91, R6 ;  /* 0x000000065b067221 */ /* 0x001fe20000010000 */
[----:B------:R-:W-:-:S02]  /*18d10*/  F2FP.BF16.F32.PACK_AB R148, R93, R148 ;  /* 0x000000945d94723e */ /* 0x000fc400000010ff */
[----:B------:R-:W-:Y:S02]  /*18d20*/  F2FP.BF16.F32.PACK_AB R157, R90, R157 ;  /* 0x0000009d5a9d723e */ /* 0x000fe400000010ff */
[----:B------:R-:W-:Y:S02]  /*18d30*/  F2FP.BF16.F32.PACK_AB R159, R91, R159 ;  /* 0x0000009f5b9f723e */ /* 0x000fe400000010ff */
[----:B------:R-:W0:Y:S01]  /*18d40*/  MUFU.EX2 R155, R155 ;  /* 0x0000009b009b7308 */ /* 0x000e220000000800 */
[----:B-1----:R-:W-:-:S07]  /*18d50*/  FADD.FTZ R103, R153, R6 ;  /* 0x0000000699677221 */ /* 0x002fce0000010000 */
[----:B------:R-:W1:Y:S01]  /*18d60*/  MUFU.EX2 R95, R95 ;  /* 0x0000005f005f7308 */ /* 0x000e620000000800 */
[C---:B---3--:R-:W-:Y:S01]  /*18d70*/  FADD.FTZ R6, R94.reuse, R103 ;  /* 0x000000675e067221 */ /* 0x048fe20000010000 */
[----:B------:R-:W-:Y:S01]  /*18d80*/  FADD.FTZ R103, R15, R102 ;  /* 0x000000660f677221 */ /* 0x000fe20000010000 */
[-CC-:B------:R-:W-:Y:S01]  /*18d90*/  FFMA.FTZ R102, R127, R7.reuse, -R104.reuse ;  /* 0x000000077f667223 */ /* 0x180fe20000010868 */
[----:B------:R-:W-:Y:S01]  /*18da0*/  FFMA.FTZ R104, R135, R7, -R104 ;  /* 0x0000000787687223 */ /* 0x000fe20000010868 */
[----:B------:R-:W-:Y:S01]  /*18db0*/  F2FP.BF16.F32.PACK_AB R153, R94, R153 ;  /* 0x000000995e99723e */ /* 0x000fe200000010ff */
[----:B--2---:R-:W-:Y:S01]  /*18dc0*/  FADD.FTZ R105, R144, R103 ;  /* 0x0000006790697221 */ /* 0x004fe20000010000 */
[C---:B------:R-:W-:Y:S01]  /*18dd0*/  F2FP.BF16.F32.PACK_AB R144, R22.reuse, R144 ;  /* 0x000000901690723e */ /* 0x040fe200000010ff */
[----:B------:R-:W2:Y:S01]  /*18de0*/  MUFU.EX2 R149, R149 ;  /* 0x0000009500957308 */ /* 0x000ea20000000800 */
[----:B0-----:R-:W-:Y:S01]  /*18df0*/  FADD.FTZ R6, R155, R6 ;  /* 0x000000069b067221 */ /* 0x001fe20000010000 */
[----:B------:R-:W-:Y:S01]  /*18e00*/  FADD.FTZ R105, R22, R105 ;  /* 0x0000006916697221 */ /* 0x000fe20000010000 */
[----:B------:R-:W-:-:S05]  /*18e10*/  IMAD.MOV.U32 R22, RZ, RZ, R21 ;  /* 0x000000ffff167224 */ /* 0x000fca00078e0015 */
        /* <DEDUP_REMOVED lines=47> */
[----:B------:R-:W-:Y:S01]  /*19110*/  F2FP.BF16.F32.PACK_AB R141, R23, R141 ;  /* 0x0000008d178d723e */ /* 0x000fe200000010ff */
[----:B------:R-:W-:-:S05]  /*19120*/  IMAD.MOV.U32 R23, RZ, RZ, R206 ;  /* 0x000000ffff177224 */ /* 0x000fca00078e00ce */
        /* <DEDUP_REMOVED lines=15> */
[----:B------:R-:W-:Y:S02]  /*19220*/  IMAD.MOV.U32 R0, RZ, RZ, R12 ;  /* 0x000000ffff007224 */ /* 0x000fe400078e000c */
[----:B--2---:R-:W-:-:S04]  /*19230*/  FADD.FTZ R3, R134, R3 ;  /* 0x0000000386037221 */ /* 0x004fc80000010000 */
[C---:B0-----:R-:W-:Y:S01]  /*19240*/  FADD.FTZ R5, R104.reuse, R3 ;  /* 0x0000000368057221 */ /* 0x041fe20000010000 */
[----:B------:R-:W-:Y:S01]  /*19250*/  F2FP.BF16.F32.PACK_AB R139, R104, R134 ;  /* 0x00000086688b723e */ /* 0x000fe200000010ff */
[----:B------:R-:W-:Y:S01]  /*19260*/  IMAD.MOV.U32 R3, RZ, RZ, R14 ;  /* 0x000000ffff037224 */ /* 0x000fe200078e000e */
[----:B------:R-:W-:Y:S06]  /*19270*/  @P2 BRA `(.L_x_1672) ;  /* 0xffffffcc00a82947 */ /* 0x000fec000383ffff */
[----:B------:R-:W-:Y:S05]  /*19280*/  BSYNC B1 ;  /* 0x0000000000017941 */ /* 0x000fea0003800000 */
.L_x_1653:
[----:B------:R-:W-:Y:S02]  /*19290*/  IMAD.MOV.U32 R3, RZ, RZ, R14 ;  /* 0x000000ffff037224 */ /* 0x000fe400078e000e */
[----:B------:R-:W-:Y:S02]  /*192a0*/  IMAD.MOV.U32 R0, RZ, RZ, R12 ;  /* 0x000000ffff007224 */ /* 0x000fe400078e000c */
[----:B------:R-:W-:Y:S02]  /*192b0*/  IMAD.MOV.U32 R22, RZ, RZ, R21 ;  /* 0x000000ffff167224 */ /* 0x000fe400078e0015 */
[----:B------:R-:W-:-:S07]  /*192c0*/  IMAD.MOV.U32 R23, RZ, RZ, R206 ;  /* 0x000000ffff177224 */ /* 0x000fce00078e00ce */
.L_x_1652:
[----:B------:R-:W-:Y:S05]  /*192d0*/  BSYNC B0 ;  /* 0x0000000000007941 */ /* 0x000fea0003800000 */
.L_x_1651:
[----:B------:R-:W0:Y:S01]  /*192e0*/  LDC R211, c[0x0][0x448] ;  /* 0x00011200ffd37b82 */ /* 0x000e220000000800 */
[----:B------:R-:W-:Y:S01]  /*192f0*/  VIADD R12, R178, 0x7f ;  /* 0x0000007fb20c7836 */ /* 0x000fe20000000000 */
[----:B------:R-:W-:Y:S02]  /*19300*/  LOP3.LUT R17, R17, 0xffefffff, RZ, 0xc0, !PT ;  /* 0xffefffff11117812 */ /* 0x000fe400078ec0ff */
[----:B------:R-:W-:-:S04]  /*19310*/  IADD3 R15, R164, 0x1, -R163 ;  /* 0x00000001a40f7810 */ /* 0x000fc80007ffe8a3 */
[----:B------:R-:W1:Y:S01]  /*19320*/  LDC R206, c[0x0][0x9e4] ;  /* 0x00027900ffce7b82 */ /* 0x000e620000000800 */
[----:B0-----:R-:W-:-:S13]  /*19330*/  ISETP.NE.AND P2, PT, R211, 0x1, PT ;  /* 0x00000001d300780c */ /* 0x001fda0003f45270 */
[----:B------:R-:W0:Y:S01]  /*19340*/  @P2 LDC R13, c[0x0][0x44c] ;  /* 0x00011300ff0d2b82 */ /* 0x000e220000000800 */
[----:B------:R-:W-:-:S04]  /*19350*/  @P2 LOP3.LUT R17, R17, 0x100000, RZ, 0xfc, !PT ;  /* 0x0010000011112812 */ /* 0x000fc800078efcff */
[----:B------:R-:W-:-:S03]  /*19360*/  LOP3.LUT R17, R17, 0xffdfffff, RZ, 0xc0, !PT ;  /* 0xffdfffff11117812 */ /* 0x000fc600078ec0ff */
[----:B------:R-:W2:Y:S01]  /*19370*/  @P2 LDC R14, c[0x0][0x450] ;  /* 0x00011400ff0e2b82 */ /* 0x000ea20000000800 */
[----:B0-----:R-:W-:-:S05]  /*19380*/  @P2 IMAD.HI.U32 R13, R12, R13, RZ ;  /* 0x0000000d0c0d2227 */ /* 0x001fca00078e00ff */
[----:B--2---:R-:W-:Y:S02]  /*19390*/  @P2 SHF.R.U32.HI R12, RZ, R14, R13 ;  /* 0x0000000eff0c2219 */ /* 0x004fe4000001160d */
[----:B-1----:R-:W-:-:S03]  /*193a0*/  ISETP.GE.AND P2, PT, R206, 0x1, PT ;  /* 0x00000001ce00780c */ /* 0x002fc60003f46270 */
[----:B------:R-:W-:-:S04]  /*193b0*/  IMAD.IADD R12, R15, 0x1, R12 ;  /* 0x000000010f0c7824 */ /* 0x000fc800078e020c */
[----:B------:R-:W-:-:S06]  /*193c0*/  IMAD.IADD R14, R12, 0x1, -R9 ;  /* 0x000000010c0e7824 */ /* 0x000fcc00078e0a09 */
[----:B------:R-:W-:Y:S01]  /*193d0*/  @P2 LOP3.LUT R17, R17, 0x200000, RZ, 0xfc, !PT ;  /* 0x0020000011112812 */ /* 0x000fe200078efcff */
[----:B------:R-:W-:Y:S06]  /*193e0*/  @!P2 BRA `(.L_x_1673) ;  /* 0x000000000048a947 */ /* 0x000fec0003800000 */
[----:B------:R-:W-:Y:S01]  /*193f0*/  IMAD.MOV.U32 R9, RZ, RZ, R12 ;  /* 0x000000ffff097224 */ /* 0x000fe200078e000c */
[----:B------:R-:W-:Y:S04]  /*19400*/  BSSY B0, `(.L_x_1674) ;  /* 0x000000e000007945 */ /* 0x000fe80003800000 */
        /* <DEDUP_REMOVED lines=9> */
.L_x_1675:
[----:B------:R-:W-:-:S13]  /*194a0*/  ISETP.NE.AND P2, PT, R206, 0x1, PT ;  /* 0x00000001ce00780c */ /* 0x000fda0003f45270 */
[----:B------:R-:W0:Y:S02]  /*194b0*/  @P2 LDC.64 R12, c[0x0][0x9e8] ;  /* 0x00027a00ff0c2b82 */ /* 0x000e240000000a00 */
[----:B0-----:R-:W-:-:S05]  /*194c0*/  @P2 IMAD.HI.U32 R12, R9, R12, RZ ;  /* 0x0000000c090c2227 */ /* 0x001fca00078e00ff */
[----:B------:R-:W-:-:S07]  /*194d0*/  @P2 SHF.R.U32.HI R9, RZ, R13, R12 ;  /* 0x0000000dff092219 */ /* 0x000fce000001160c */
.L_x_1676:
[----:B------:R-:W-:Y:S05]  /*194e0*/  BSYNC B0 ;  /* 0x0000000000007941 */ /* 0x000fea0003800000 */
.L_x_1674:
[----:B------:R-:W-:-:S05]  /*194f0*/  IMAD R9, R9, R206, RZ ;  /* 0x000000ce09097224 */ /* 0x000fca00078e02ff */
[----:B------:R-:W-:-:S07]  /*19500*/  VIMNMX R14, R14, R9, !PT ;  /* 0x000000090e0e7248 */ /* 0x000fce0007fe0100 */
.L_x_1673:
[----:B------:R-:W-:Y:S01]  /*19510*/  VIADD R14, R14, 0x5f ;  /* 0x0000005f0e0e7836 */ /* 0x000fe20000000000 */
[----:B------:R-:W-:Y:S03]  /*19520*/  BSSY B0, `(.L_x_1677) ;  /* 0x00001fb000007945 */ /* 0x000fe60003800000 */
[----:B------:R-:W-:-:S05]  /*19530*/  IMAD.HI R14, R14, 0x2aaaaaab, RZ ;  /* 0x2aaaaaab0e0e7827 */ /* 0x000fca00078e02ff */
[----:B------:R-:W-:-:S04]  /*19540*/  SHF.R.U32.HI R9, RZ, 0x1f, R14 ;  /* 0x0000001fff097819 */ /* 0x000fc8000001160e */
[----:B------:R-:W-:-:S04]  /*19550*/  LEA.HI.SX32 R9, R14, R9, 0x1c ;  /* 0x000000090e097211 */ /* 0x000fc800078fe2ff */
[----:B------:R-:W-:-:S04]  /*19560*/  VIMNMX R9, R180, R9, !PT ;  /* 0x00000009b4097248 */ /* 0x000fc80007fe0100 */
[----:B------:R-:W-:-:S13]  /*19570*/  ISETP.GE.AND P2, PT, R10, R9, PT ;  /* 0x000000090a00720c */ /* 0x000fda0003f46270 */
[----:B------:R-:W-:Y:S05]  /*19580*/  @!P2 BRA `(.L_x_1678) ;  /* 0x0000001c00d0a947 */ /* 0x000fea0003800000 */
[----:B------:R-:W-:Y:S01]  /*19590*/  BSSY B1, `(.L_x_1679) ;  /* 0x00001f2000017945 */ /* 0x000fe20003800000 */
[----:B------:R-:W-:Y:S02]  /*195a0*/  IMAD.MOV.U32 R20, RZ, RZ, R10 ;  /* 0x000000ffff147224 */ /* 0x000fe400078e000a */
[----:B------:R-:W-:Y:S02]  /*195b0*/  IMAD.MOV.U32 R14, RZ, RZ, R3 ;  /* 0x000000ffff0e7224 */ /* 0x000fe400078e0003 */
[----:B------:R-:W-:Y:S02]  /*195c0*/  IMAD.MOV.U32 R15, RZ, RZ, R0 ;  /* 0x000000ffff0f7224 */ /* 0x000fe400078e0000 */
[----:B------:R-:W-:Y:S02]  /*195d0*/  IMAD.MOV.U32 R10, RZ, RZ, R23 ;  /* 0x000000ffff0a7224 */ /* 0x000fe400078e0017 */
[----:B------:R-:W-:-:S07]  /*195e0*/  IMAD.MOV.U32 R12, RZ, RZ, R22 ;  /* 0x000000ffff0c7224 */ /* 0x000fce00078e0016 */
.L_x_1690:
[----:B------:R-:W-:-:S05]  /*195f0*/  VIADD R21, R12, 0x1 ;  /* 0x000000010c157836 */ /* 0x000fca0000000000 */
[----:B------:R-:W-:-:S04]  /*19600*/  ISETP.NE.AND P2, PT, R21, 0x2, PT ;  /* 0x000000021500780c */ /* 0x000fc80003f45270 */
[----:B------:R-:W-:Y:S02]  /*19610*/  SEL R21, R21, RZ, P2 ;  /* 0x000000ff15157207 */ /* 0x000fe40001000000 */
[----:B------:R-:W-:-:S03]  /*19620*/  SEL R23, RZ, 0x1, P2 ;  /* 0x00000001ff177807 */ /* 0x000fc60001000000 */
[----:B------:R-:W-:Y:S01]  /*19630*/  IMAD.MOV.U32 R22, RZ, RZ, R21 ;  /* 0x000000ffff167224 */ /* 0x000fe200078e0015 */
[----:B------:R-:W-:Y:S01]  /*19640*/  LOP3.LUT R23, R10, R23, RZ, 0x3c, !PT ;  /* 0x000000170a177212 */ /* 0x000fe200078e3cff */
[----:B------:R-:W-:Y:S06]  /*19650*/  @!P0 BRA `(.L_x_1680) ;  /* 0x0000000000048947 */ /* 0x000fec0003800000 */
[----:B------:R-:W-:Y:S01]  /*19660*/  BPT.TRAP 0x1 ;  /* 0x000000040000795c */ /* 0x000fe20000300000 */
.L_x_1680:
[----:B------:R-:W-:Y:S01]  /*19670*/  IMAD R0, R22, 0x8, R2 ;  /* 0x0000000816007824 */ /* 0x000fe200078e0202 */
[----:B------:R-:W-:-:S04]  /*19680*/  SHF.L.U32 R3, R23, 0x1f, RZ ;  /* 0x0000001f17037819 */ /* 0x000fc800000006ff */
[----:B------:R0:W1:Y:S01]  /*19690*/  SYNCS.PHASECHK.TRANS64.TRYWAIT P2, [R0+URZ+0x2a830], R3 ;  /* 0x02a83003000075a7 */ /* 0x000062000804017f */
[----:B------:R-:W-:Y:S05]  /*196a0*/  @!P0 BRA `(.L_x_1681) ;  /* 0x0000000000048947 */ /* 0x000fea0003800000 */
[----:B------:R-:W-:Y:S01]  /*196b0*/  BPT.TRAP 0x1 ;  /* 0x000000040000795c */ /* 0x000fe20000300000 */
.L_x_1681:
[----:B------:R-:W-:Y:S01]  /*196c0*/  IMAD R96, R22, 0x900, R8 ;  /* 0x0000090016607824 */ /* 0x000fe200078e0208 */
[----:B------:R-:W-:Y:S03]  /*196d0*/  BSSY B2, `(.L_x_1682) ;  /* 0x0000006000027945 */ /* 0x000fe60003800000 */
[C---:B------:R-:W-:Y:S02]  /*196e0*/  VIADD R90, R96.reuse, 0x2 ;  /* 0x00000002605a7836 */ /* 0x040fe40000000000 */
[----:B------:R-:W-:Y:S01]  /*196f0*/  VIADD R7, R96, 0x4 ;  /* 0x0000000460077836 */ /* 0x000fe20000000000 */
[----:B-1----:R-:W-:Y:S06]  /*19700*/  @P2 BRA `(.L_x_1683) ;  /* 0x0000000000082947 */ /* 0x002fec0003800000 */
[----:B------:R-:W1:Y:S02]  /*19710*/  SYNCS.PHASECHK.TRANS64.TRYWAIT P2, [R0+URZ+0x2a830], R3 ;  /* 0x02a83003000075a7 */ /* 0x000e64000804017f */
[----:B-1----:R-:W-:Y:S05]  /*19720*/  @!P2 BRA `(.L_x_1684) ;  /* 0x000001240078a947 */ /* 0x002fea0003800000 */
.L_x_1683:
[----:B------:R-:W-:Y:S05]  /*19730*/  BSYNC B2 ;  /* 0x0000000000027941 */ /* 0x000fea0003800000 */
.L_x_1682:
[----:B------:R-:W2:Y:S01]  /*19740*/  LDL.64 R212, [R1+0x30] ;  /* 0x0000300001d47983 */ /* 0x000ea20000100a00 */
[----:B------:R-:W-:Y:S02]  /*19750*/  IMAD.MOV.U32 R88, RZ, RZ, R96 ;  /* 0x000000ffff587224 */ /* 0x000fe400078e0060 */
[----:B------:R-:W-:Y:S01]  /*19760*/  VIADD R92, R96, 0x6 ;  /* 0x00000006605c7836 */ /* 0x000fe20000000000 */
[----:B------:R-:W-:Y:S01]  /*19770*/  R2UR UR50, R90 ;  /* 0x000000005a3272ca */ /* 0x000fe200000e0000 */
[----:B------:R-:W-:Y:S01]  /*19780*/  IMAD.MOV.U32 R89, RZ, RZ, 0x40000040 ;  /* 0x40000040ff597424 */ /* 0x000fe200078e00ff */
[----:B------:R-:W-:Y:S01]  /*19790*/  R2UR UR54, R88 ;  /* 0x00000000583672ca */ /* 0x000fe200000e0000 */
[----:B------:R-:W-:Y:S01]  /*197a0*/  IMAD.MOV.U32 R88, RZ, RZ, R7 ;  /* 0x000000ffff587224 */ /* 0x000fe200078e0007 */
[----:B------:R-:W-:Y:S01]  /*197b0*/  R2UR UR30, R92 ;  /* 0x000000005c1e72ca */ /* 0x000fe200000e0000 */
[C---:B------:R-:W-:Y:S01]  /*197c0*/  VIADD R90, R96.reuse, 0x300 ;  /* 0x00000300605a7836 */ /* 0x040fe20000000000 */
[----:B------:R0:W-:Y:S01]  /*197d0*/  STL [R1+0x94], R2 ;  /* 0x0000940201007387 */ /* 0x0001e20000100800 */
[----:B------:R-:W-:Y:S01]  /*197e0*/  VIADD R92, R96, 0x304 ;  /* 0x00000304605c7836 */ /* 0x000fe20000000000 */
[----:B------:R-:W-:Y:S01]  /*197f0*/  R2UR UR34, R88 ;  /* 0x00000000582272ca */ /* 0x000fe200000e0000 */
[----:B------:R-:W-:Y:S01]  /*19800*/  VIADD R88, R96, 0x302 ;  /* 0x0000030260587836 */ /* 0x000fe20000000000 */
[----:B------:R-:W-:Y:S01]  /*19810*/  R2UR UR26, R90 ;  /* 0x000000005a1a72ca */ /* 0x000fe200000e0000 */
[----:B------:R-:W-:Y:S01]  /*19820*/  VIADD R90, R96, 0x600 ;  /* 0x00000600605a7836 */ /* 0x000fe20000000000 */
[----:B------:R-:W-:Y:S01]  /*19830*/  R2UR UR18, R92 ;  /* 0x000000005c1272ca */ /* 0x000fe200000e0000 */
[----:B------:R-:W-:Y:S01]  /*19840*/  VIADD R92, R96, 0x602 ;  /* 0x00000602605c7836 */ /* 0x000fe20000000000 */
[----:B------:R-:W-:Y:S01]  /*19850*/  R2UR UR22, R88 ;  /* 0x00000000581672ca */ /* 0x000fe200000e0000 */
[C---:B------:R-:W-:Y:S01]  /*19860*/  VIADD R94, R96.reuse, 0x604 ;  /* 0x00000604605e7836 */ /* 0x040fe20000000000 */
[----:B01----:R-:W3:Y:S01]  /*19870*/  LDL.64 R2, [R1+0x28] ;  /* 0x0000280001027983 */ /* 0x003ee20000100a00 */
[----:B------:R-:W-:Y:S01]  /*19880*/  R2UR UR55, R89 ;  /* 0x00000000593772ca */ /* 0x000fe200000e0000 */
[----:B------:R-:W-:-:S02]  /*19890*/  VIADD R88, R96, 0x306 ;  /* 0x0000030660587836 */ /* 0x000fc40000000000 */
[----:B------:R-:W-:Y:S02]  /*198a0*/  IMAD.MOV.U32 R91, RZ, RZ, 0x40000040 ;  /* 0x40000040ff5b7424 */ /* 0x000fe400078e00ff */
[----:B------:R-:W-:Y:S02]  /*198b0*/  IMAD.MOV.U32 R93, RZ, RZ, 0x40000040 ;  /* 0x40000040ff5d7424 */ /* 0x000fe400078e00ff */
[----:B------:R-:W-:Y:S02]  /*198c0*/  IMAD.MOV.U32 R95, RZ, RZ, 0x40000040 ;  /* 0x40000040ff5f7424 */ /* 0x000fe400078e00ff */
[----:B------:R-:W-:Y:S01]  /*198d0*/  IMAD.MOV.U32 R97, RZ, RZ, 0x40000040 ;  /* 0x40000040ff617424 */ /* 0x000fe200078e00ff */
[----:B------:R-:W-:Y:S01]  /*198e0*/  R2UR UR35, R89 ;  /* 0x00000000592372ca */ /* 0x000fe200000e0000 */
[----:B------:R-:W-:Y:S01]  /*198f0*/  VIADD R96, R96, 0x606 ;  /* 0x0000060660607836 */ /* 0x000fe20000000000 */
[----:B------:R-:W-:Y:S01]  /*19900*/  R2UR UR51, R91 ;  /* 0x000000005b3372ca */ /* 0x000fe200000e0000 */
[----:B------:R-:W4:Y:S01]  /*19910*/  LDL.64 R220, [R1+0x20] ;  /* 0x0000200001dc7983 */ /* 0x000f220000100a00 */
[----:B------:R-:W-:-:S02]  /*19920*/  R2UR UR31, R93 ;  /* 0x000000005d1f72ca */ /* 0x000fc400000e0000 */
[----:B------:R-:W-:Y:S01]  /*19930*/  R2UR UR27, R91 ;  /* 0x000000005b1b72ca */ /* 0x000fe200000e0000 */
[----:B------:R-:W4:Y:S01]  /*19940*/  LDL.64 R218, [R1+0x18] ;  /* 0x0000180001da7983 */ /* 0x000f220000100a00 */
[----:B------:R-:W-:Y:S02]  /*19950*/  R2UR UR23, R89 ;  /* 0x00000000591772ca */ /* 0x000fe400000e0000 */
[----:B------:R-:W-:Y:S01]  /*19960*/  R2UR UR19, R93 ;  /* 0x000000005d1372ca */ /* 0x000fe200000e0000 */
[----:B------:R-:W4:Y:S01]  /*19970*/  LDL.64 R216, [R1+0x10] ;  /* 0x0000100001d87983 */ /* 0x000f220000100a00 */
[----:B------:R-:W-:Y:S02]  /*19980*/  R2UR UR14, R88 ;  /* 0x00000000580e72ca */ /* 0x000fe400000e0000 */
[----:B------:R-:W-:Y:S01]  /*19990*/  R2UR UR15, R89 ;  /* 0x00000000590f72ca */ /* 0x000fe200000e0000 */
[----:B------:R-:W4:Y:S01]  /*199a0*/  LDL.64 R214, [R1+0x8] ;  /* 0x0000080001d67983 */ /* 0x000f220000100a00 */
        /* <DEDUP_REMOVED lines=79> */
[----:B--2---:R-:W-:Y:S02]  /*19ea0*/  R2UR UR32, R212 ;  /* 0x00000000d42072ca */ /* 0x004fe400000e0000 */
[----:B------:R-:W-:Y:S02]  /*19eb0*/  R2UR UR33, R213 ;  /* 0x00000000d52172ca */ /* 0x000fe400000e0000 */
[----:B------:R-:W2:Y:S11]  /*19ec0*/  LDL.64 R212, [R1] ;  /* 0x0000000001d47983 */ /* 0x000eb60000100a00 */
[----:B------:R-:W-:Y:S01]  /*19ed0*/  HGMMA.64x96x16.F32.BF16 R88, gdesc[UR32], R88, gsb0 ;  /* 0x01600000205879f0 */ /* 0x000fe20008001858 */
[----:B---3--:R-:W-:-:S02]  /*19ee0*/  R2UR UR28, R2 ;  /* 0x00000000021c72ca */ /* 0x008fc400000e0000 */
[----:B------:R-:W-:Y:S01]  /*19ef0*/  R2UR UR29, R3 ;  /* 0x00000000031d72ca */ /* 0x000fe200000e0000 */
[----:B------:R0:W5:Y:S01]  /*19f00*/  LDL.LU R2, [R1+0x94] ;  /* 0x0000940001027983 */ /* 0x0001620000300800 */
[----:B------:R-:W-:Y:S02]  /*19f10*/  WARPGROUP.DEPBAR.LE gsb0, 0x0 ;  /* 0x00008000000079c5 */ /* 0x000fe40000010000 */
[----:B------:R-:W-:-:S09]  /*19f20*/  WARPGROUP.ARRIVE ;  /* 0x00000000000079c5 */ /* 0x000fd20000000000 */
[----:B------:R-:W-:Y:S01]  /*19f30*/  HGMMA.64x96x16.F32.BF16 R88, gdesc[UR28], R88, gsb0 ;  /* 0x016000001c5879f0 */ /* 0x000fe20008001858 */
[----:B----4-:R-:W-:Y:S02]  /*19f40*/  R2UR UR24, R220 ;  /* 0x00000000dc1872ca */ /* 0x010fe400000e0000 */
[----:B------:R-:W-:Y:S02]  /*19f50*/  R2UR UR25, R221 ;  /* 0x00000000dd1972ca */ /* 0x000fe400000e0000 */
        /* <DEDUP_REMOVED lines=15> */
[----:B--2---:R-:W-:Y:S02]  /*1a050*/  R2UR UR8, R212 ;  /* 0x00000000d40872ca */ /* 0x004fe400000e0000 */
        /* <DEDUP_REMOVED lines=19> */
[----:B0-----:R-:W-:Y:S05]  /*1a190*/  @!P0 BRA `(.L_x_1685) ;  /* 0x0000000000048947 */ /* 0x001fea0003800000 */
[----:B------:R-:W-:Y:S01]  /*1a1a0*/  BPT.TRAP 0x1 ;  /* 0x000000040000795c */ /* 0x000fe20000300000 */
.L_x_1685:
[----:B------:R-:W-:Y:S01]  /*1a1b0*/  SHF.L.U32 R0, R10, 0x1f, RZ ;  /* 0x0000001f0a007819 */ /* 0x000fe200000006ff */
[----:B-----5:R-:W-:-:S04]  /*1a1c0*/  IMAD R210, R12, 0x8, R2 ;  /* 0x000000080cd27824 */ /* 0x020fc800078e0202 */
[----:B------:R0:W1:Y:S01]  /*1a1d0*/  SYNCS.PHASECHK.TRANS64.TRYWAIT P2, [R210+URZ+0x2a850], R0 ;  /* 0x02a85000d20075a7 */ /* 0x000062000804017f */
[----:B------:R-:W-:Y:S05]  /*1a1e0*/  @!P0 BRA `(.L_x_1686) ;  /* 0x0000000000048947 */ /* 0x000fea0003800000 */
[----:B------:R-:W-:Y:S01]  /*1a1f0*/  BPT.TRAP 0x1 ;  /* 0x000000040000795c */ /* 0x000fe20000300000 */
.L_x_1686:
[----:B------:R-:W-:Y:S04]  /*1a200*/  BSSY B2, `(.L_x_1687) ;  /* 0x0000004000027945 */ /* 0x000fe80003800000 */
[----:B-1----:R-:W-:Y:S05]  /*1a210*/  @P2 BRA `(.L_x_1688) ;  /* 0x0000000000082947 */ /* 0x002fea0003800000 */
[----:B------:R-:W1:Y:S02]  /*1a220*/  SYNCS.PHASECHK.TRANS64.TRYWAIT P2, [R210+URZ+0x2a850], R0 ;  /* 0x02a85000d20075a7 */ /* 0x000e64000804017f */
[----:B-1----:R-:W-:Y:S05]  /*1a230*/  @!P2 BRA `(.L_x_1689) ;  /* 0x0000011800c8a947 */ /* 0x002fea0003800000 */
.L_x_1688:
[----:B------:R-:W-:Y:S05]  /*1a240*/  BSYNC B2 ;  /* 0x0000000000027941 */ /* 0x000fea0003800000 */
.L_x_1687:
[----:B01----:R-:W-:Y:S01]  /*1a250*/  VIADD R0, R2, 0x400 ;  /* 0x0000040002007836 */ /* 0x003fe20000000000 */
[----:B------:R-:W-:Y:S01]  /*1a260*/  WARPGROUP.ARRIVE ;  /* 0x00000000000079c5 */ /* 0x000fe20000000000 */
[----:B------:R-:W-:Y:S01]  /*1a270*/  IMAD.MOV.U32 R11, RZ, RZ, 0x40000040 ;  /* 0x40000040ff0b7424 */ /* 0x000fe200078e00ff */
[----:B------:R-:W-:Y:S01]  /*1a280*/  ULDC UR4, c[0x0][0x988] ;  /* 0x0002620000047ab9 */ /* 0x000fe20000000800 */
[----:B------:R-:W-:Y:S01]  /*1a290*/  IMAD.MOV.U32 R13, RZ, RZ, 0x40000040 ;  /* 0x40000040ff0d7424 */ /* 0x000fe200078e00ff */
[----:B------:R-:W-:Y:S01]  /*1a2a0*/  SHF.R.U32.HI R0, RZ, 0x4, R0 ;  /* 0x00000004ff007819 */ /* 0x000fe20000011600 */
[----:B------:R-:W-:Y:S01]  /*1a2b0*/  IMAD.U32 R7, RZ, RZ, UR4 ;  /* 0x00000004ff077e24 */ /* 0x000fe2000f8e00ff */
[----:B------:R-:W-:Y:S01]  /*1a2c0*/  R2UR UR7, R11 ;  /* 0x000000000b0772ca */ /* 0x000fe200000e0000 */
[----:B------:R-:W-:Y:S01]  /*1a2d0*/  @!P1 VIADD R210, R210, 0x2a860 ;  /* 0x0002a860d2d29836 */ /* 0x000fe20000000000 */
[----:B------:R-:W-:Y:S02]  /*1a2e0*/  LOP3.LUT R0, R0, 0x3fff, RZ, 0xc0, !PT ;  /* 0x00003fff00007812 */ /* 0x000fe400078ec0ff */
[C---:B------:R-:W-:Y:S01]  /*1a2f0*/  ISETP.GT.AND P2, PT, R20.reuse, R9, PT ;  /* 0x000000091400720c */ /* 0x040fe20003f44270 */
[----:B------:R-:W-:Y:S01]  /*1a300*/  VIADD R20, R20, 0xffffffff ;  /* 0xffffffff14147836 */ /* 0x000fe20000000000 */
[----:B------:R-:W-:-:S02]  /*1a310*/  LOP3.LUT R0, R0, 0x3000000, RZ, 0xfc, !PT ;  /* 0x0300000000007812 */ /* 0x000fc400078efcff */
        /* <DEDUP_REMOVED lines=34> */
[----:B0-----:R-:W-:-:S05]  /*1a540*/  FMNMX.FTZ R0, R0, R3, !PT ;  /* 0x0000000300007209 */ /* 0x001fca0007810000 */
[----:B------:R-:W0:Y:S02]  /*1a550*/  SHFL.BFLY PT, R3, R0, 0x1, 0x1f ;  /* 0x0c201f0000037f89 */ /* 0x000e2400000e0000 */
[----:B0-----:R-:W-:Y:S02]  /*1a560*/  FMNMX.FTZ R0, R0, R3, !PT ;  /* 0x0000000300007209 */ /* 0x001fe40007810000 */
[----:B------:R-:W-:Y:S01]  /*1a570*/  FMNMX.FTZ R3, R90, R14, !PT ;  /* 0x0000000e5a037209 */ /* 0x000fe20007810000 */
[----:B------:R-:W-:Y:S02]  /*1a580*/  WARPGROUP.DEPBAR.LE gsb0, 0x0 ;  /* 0x00008000000079c5 */ /* 0x000fe40000010000 */
[----:B------:R-:W-:Y:S01]  /*1a590*/  WARPGROUP.ARRIVE ;  /* 0x00000000000079c5 */ /* 0x000fe20000000000 */
[----:B------:R-:W-:Y:S01]  /*1a5a0*/  FMNMX.FTZ R3, R91, R3, !PT ;  /* 0x000000035b037209 */ /* 0x000fe20007810000 */
[C---:B------:R-:W-:Y:S01]  /*1a5b0*/  FMUL.FTZ R4, R0.reuse, R7 ;  /* 0x0000000700047220 */ /* 0x040fe20000410000 */
[----:B------:R-:W-:-:S02]  /*1a5c0*/  FADD.FTZ R11, -R0, R15 ;  /* 0x0000000f000b7221 */ /* 0x000fc40000010100 */
[----:B------:R-:W-:Y:S01]  /*1a5d0*/  FMNMX.FTZ R3, R94, R3, !PT ;  /* 0x000000035e037209 */ /* 0x000fe20007810000 */
[----:B------:R-:W-:Y:S01]  /*1a5e0*/  HGMMA.64x128x16.F32.BF16 R24, R152, gdesc[UR4].tnspB, R24, gsb0 ;  /* 0x41e0000498187df0 */ /* 0x000fe20008001818 */
[----:B------:R-:W-:Y:S01]  /*1a5f0*/  R2UR UR6, R12 ;  /* 0x000000000c0672ca */ /* 0x000fe200000e0000 */
[----:B------:R-:W-:Y:S01]  /*1a600*/  VIADD R12, R10, 0x180 ;  /* 0x000001800a0c7836 */ /* 0x000fe20000000000 */
[----:B------:R-:W-:Y:S01]  /*1a610*/  R2UR UR7, R13 ;  /* 0x000000000d0772ca */ /* 0x000fe200000e0000 */
[----:B------:R-:W-:Y:S01]  /*1a620*/  IMAD.MOV.U32 R13, RZ, RZ, 0x40000040 ;  /* 0x40000040ff0d7424 */ /* 0x000fe200078e00ff */
        /* <DEDUP_REMOVED lines=9> */
[----:B------:R-:W-:Y:S01]  /*1a6c0*/  FMUL.FTZ R11, R11, R7 ;  /* 0x000000070b0b7220 */ /* 0x000fe20000410000 */
[----:B------:R-:W-:Y:S02]  /*1a6d0*/  MUFU.EX2 R156, R156 ;  /* 0x0000009c009c7308 */ /* 0x000fe40000000800 */
[----:B------:R-:W-:-:S04]  /*1a6e0*/  FMNMX.FTZ R3, R102, R3, !PT ;  /* 0x0000000366037209 */ /* 0x000fc80007810000 */
[----:B------:R-:W-:Y:S02]  /*1a6f0*/  FMNMX.FTZ R3, R103, R3, !PT ;  /* 0x0000000367037209 */ /* 0x000fe40007810000 */
[----:B------:R-:W0:Y:S02]  /*1a700*/  MUFU.EX2 R11, R11 ;  /* 0x0000000b000b7308 */ /* 0x000e240000000800 */
[----:B------:R-:W-:-:S04]  /*1a710*/  FMNMX.FTZ R3, R106, R3, !PT ;  /* 0x000000036a037209 */ /* 0x000fc80007810000 */
[----:B------:R-:W-:Y:S02]  /*1a720*/  FMNMX.FTZ R3, R107, R3, !PT ;  /* 0x000000036b037209 */ /* 0x000fe40007810000 */
[----:B------:R-:W-:Y:S02]  /*1a730*/  MUFU.EX2 R158, R158 ;  /* 0x0000009e009e7308 */ /* 0x000fe40000000800 */
[----:B------:R-:W-:-:S04]  /*1a740*/  FMNMX.FTZ R3, R110, R3, !PT ;  /* 0x000000036e037209 */ /* 0x000fc80007810000 */
[----:B------:R-:W-:Y:S02]  /*1a750*/  FMNMX.FTZ R3, R111, R3, !PT ;  /* 0x000000036f037209 */ /* 0x000fe40007810000 */
[----:B------:R-:W-:Y:S01]  /*1a760*/  MUFU.EX2 R88, R88 ;  /* 0x0000005800587308 */ /* 0x000fe20000000800 */
[----:B0-----:R-:W-:Y:S01]  /*1a770*/  FFMA.FTZ R6, R11, R6, R156 ;  /* 0x000000060b067223 */ /* 0x001fe2000001009c */
[----:B------:R-:W-:-:S04]  /*1a780*/  FMNMX.FTZ R3, R114, R3, !PT ;  /* 0x0000000372037209 */ /* 0x000fc80007810000 */
[----:B------:R-:W-:Y:S02]  /*1a790*/  FMNMX.FTZ R3, R115, R3, !PT ;  /* 0x0000000373037209 */ /* 0x000fe40007810000 */
[----:B------:R-:W-:Y:S02]  /*1a7a0*/  MUFU.EX2 R92, R92 ;  /* 0x0000005c005c7308 */ /* 0x000fe40000000800 */
[----:B------:R-:W-:-:S04]  /*1a7b0*/  FMNMX.FTZ R3, R118, R3, !PT ;  /* 0x0000000376037209 */ /* 0x000fc80007810000 */
[----:B------:R-:W-:Y:S02]  /*1a7c0*/  FMNMX.FTZ R3, R119, R3, !PT ;  /* 0x0000000377037209 */ /* 0x000fe40007810000 */
[----:B------:R-:W-:Y:S02]  /*1a7d0*/  MUFU.EX2 R101, R101 ;  /* 0x0000006500657308 */ /* 0x000fe40000000800 */
[----:B------:R-:W-:-:S04]  /*1a7e0*/  FMNMX.FTZ R3, R122, R3, !PT ;  /* 0x000000037a037209 */ /* 0x000fc80007810000 */
[----:B------:R-:W-:Y:S02]  /*1a7f0*/  FMNMX.FTZ R3, R123, R3, !PT ;  /* 0x000000037b037209 */ /* 0x000fe40007810000 */
[----:B------:R-:W-:Y:S02]  /*1a800*/  MUFU.EX2 R15, R15 ;  /* 0x0000000f000f7308 */ /* 0x000fe40000000800 */
        /* <DEDUP_REMOVED lines=8> */
[-CC-:B------:R-:W-:Y:S01]  /*1a890*/  FFMA.FTZ R152, R96, R7.reuse, -R4.reuse ;  /* 0x0000000760987223 */ /* 0x180fe20000010804 */
[-CC-:B------:R-:W-:Y:S01]  /*1a8a0*/  FFMA.FTZ R154, R100, R7.reuse, -R4.reuse ;  /* 0x00000007649a7223 */ /* 0x180fe20000010804 */
[-CC-:B------:R-:W-:Y:S01]  /*1a8b0*/  FFMA.FTZ R96, R121, R7.reuse, -R4.reuse ;  /* 0x0000000779607223 */ /* 0x180fe20000010804 */
[----:B------:R-:W-:Y:S02]  /*1a8c0*/  FFMA.FTZ R100, R129, R7, -R4 ;  /* 0x0000000781647223 */ /* 0x000fe40000010804 */
[----:B------:R-:W-:Y:S01]  /*1a8d0*/  HGMMA.64x128x16.F32.BF16 R24, R148, gdesc[UR4].tnspB, R24, gsb0 ;  /* 0x41e0000494187df0 */ /* 0x000fe20008001818 */
[----:B------:R-:W-:Y:S01]  /*1a8e0*/  R2UR UR6, R12 ;  /* 0x000000000c0672ca */ /* 0x000fe200000e0000 */
[----:B------:R-:W-:Y:S01]  /*1a8f0*/  VIADD R12, R10, 0x200 ;  /* 0x000002000a0c7836 */ /* 0x000fe20000000000 */
[----:B------:R-:W-:Y:S01]  /*1a900*/  R2UR UR7, R13 ;  /* 0x000000000d0772ca */ /* 0x000fe200000e0000 */
[----:B------:R-:W-:Y:S01]  /*1a910*/  IMAD.MOV.U32 R13, RZ, RZ, 0x40000040 ;  /* 0x40000040ff0d7424 */ /* 0x000fe200078e00ff */
        /* <DEDUP_REMOVED lines=8> */
[----:B------:R-:W-:-:S03]  /*1a9a0*/  FFMA.FTZ R104, R132, R7, -R4 ;  /* 0x0000000784687223 */ /* 0x000fc60000010804 */
[----:B------:R-:W-:Y:S01]  /*1a9b0*/  HGMMA.64x128x16.F32.BF16 R24, R144, gdesc[UR4].tnspB, R24, gsb0 ;  /* 0x41e0000490187df0 */ /* 0x000fe20008001818 */
[----:B------:R-:W-:Y:S01]  /*1a9c0*/  R2UR UR6, R12 ;  /* 0x000000000c0672ca */ /* 0x000fe200000e0000 */
[----:B------:R-:W-:Y:S01]  /*1a9d0*/  MUFU.EX2 R148, R148 ;  /* 0x0000009400947308 */ /* 0x000fe20000000800 */
[----:B------:R-:W-:Y:S01]  /*1a9e0*/  R2UR UR7, R13 ;  /* 0x000000000d0772ca */ /* 0x000fe200000e0000 */
[----:B------:R-:W0:Y:S01]  /*1a9f0*/  SHFL.BFLY PT, R12, R3, 0x2, 0x1f ;  /* 0x0c401f00030c7f89 */ /* 0x000e2200000e0000 */
[----:B------:R-:W-:-:S05]  /*1aa00*/  IMAD.MOV.U32 R13, RZ, RZ, 0x40000040 ;  /* 0x40000040ff0d7424 */ /* 0x000fca00078e00ff */
[----:B------:R-:W-:Y:S08]  /*1aa10*/  MUFU.EX2 R150, R150 ;  /* 0x0000009600967308 */ /* 0x000ff00000000800 */
[----:B------:R-:W-:Y:S01]  /*1aa20*/  MUFU.EX2 R104, R104 ;  /* 0x0000006800687308 */ /* 0x000fe20000000800 */
[----:B0-----:R-:W-:-:S05]  /*1aa30*/  FMNMX.FTZ R3, R3, R12, !PT ;  /* 0x0000000c03037209 */ /* 0x001fca0007810000 */
[----:B------:R-:W0:Y:S02]  /*1aa40*/  SHFL.BFLY PT, R12, R3, 0x1, 0x1f ;  /* 0x0c201f00030c7f89 */ /* 0x000e2400000e0000 */
[----:B0-----:R-:W-:-:S05]  /*1aa50*/  FMNMX.FTZ R3, R3, R12, !PT ;  /* 0x0000000c03037209 */ /* 0x001fca0007810000 */
        /* <DEDUP_REMOVED lines=21> */
[----:B------:R-:W-:-:S04]  /*1abb0*/  FFMA.FTZ R134, R134, R7, -R108 ;  /* 0x0000000786867223 */ /* 0x000fc8000001086c */
        /* <DEDUP_REMOVED lines=12> */
[-C--:B------:R-:W-:Y:S01]  /*1ac80*/  FFMA.FTZ R93, R117, R7.reuse, -R4 ;  /* 0x00000007755d7223 */ /* 0x080fe20000010804 */
[----:B------:R-:W-:Y:S01]  /*1ac90*/  MUFU.EX2 R98, R98 ;  /* 0x0000006200627308 */ /* 0x000fe20000000800 */
[----:B------:R-:W-:Y:S01]  /*1aca0*/  HGMMA.64x128x16.F32.BF16 R24, R140, gdesc[UR4].tnspB, R24, gsb0 ;  /* 0x41e000048c187df0 */ /* 0x000fe20008001818 */
[----:B------:R-:W-:Y:S01]  /*1acb0*/  R2UR UR7, R13 ;  /* 0x000000000d0772ca */ /* 0x000fe200000e0000 */
[----:B------:R-:W-:Y:S02]  /*1acc0*/  @!P1 IMAD R13, R21, 0x8, R2 ;  /* 0x00000008150d9824 */ /* 0x000fe400078e0202 */
[----:B------:R-:W-:-:S02]  /*1acd0*/  FFMA.FTZ R147, R118, R7, -R108 ;  /* 0x0000000776937223 */ /* 0x000fc4000001086c */
[----:B------:R-:W-:Y:S01]  /*1ace0*/  @!P1 VIADD R13, R13, 0x2a840 ;  /* 0x0002a8400d0d9836 */ /* 0x000fe20000000000 */
[----:B------:R-:W-:Y:S04]  /*1acf0*/  MUFU.EX2 R145, R145 ;  /* 0x0000009100917308 */ /* 0x000fe80000000800 */
[----:B------:R-:W-:-:S04]  /*1ad00*/  @!P1 PRMT R21, RZ, 0x654, R13 ;  /* 0x00000654ff159816 */ /* 0x000fc8000000000d */
        /* <DEDUP_REMOVED lines=11> */
[-CC-:B------:R-:W-:Y:S01]  /*1adc0*/  FFMA.FTZ R141, R89, R7.reuse, -R4.reuse ;  /* 0x00000007598d7223 */ /* 0x180fe20000010804 */
[-CC-:B------:R-:W-:Y:S01]  /*1add0*/  FFMA.FTZ R143, R97, R7.reuse, -R4.reuse ;  /* 0x00000007618f7223 */ /* 0x180fe20000010804 */
[-CC-:B------:R-:W-:Y:S01]  /*1ade0*/  FFMA.FTZ R89, R113, R7.reuse, -R4.reuse ;  /* 0x0000000771597223 */ /* 0x180fe20000010804 */
[-CC-:B------:R-:W-:Y:S01]  /*1adf0*/  FFMA.FTZ R140, R120, R7.reuse, -R4.reuse ;  /* 0x00000007788c7223 */ /* 0x180fe20000010804 */
[-CC-:B------:R-:W-:Y:S01]  /*1ae00*/  FFMA.FTZ R142, R124, R7.reuse, -R4.reuse ;  /* 0x000000077c8e7223 */ /* 0x180fe20000010804 */
[-CC-:B------:R-:W-:Y:S01]  /*1ae10*/  FFMA.FTZ R97, R125, R7.reuse, -R4.reuse ;  /* 0x000000077d617223 */ /* 0x180fe20000010804 */
[----:B------:R-:W-:Y:S01]  /*1ae20*/  FFMA.FTZ R4, R133, R7, -R4 ;  /* 0x0000000785047223 */ /* 0x000fe20000010804 */
[----:B------:R-:W-:Y:S01]  /*1ae30*/  WARPGROUP.ARRIVE ;  /* 0x00000000000079c5 */ /* 0x000fe20000000000 */
[----:B------:R-:W0:Y:S08]  /*1ae40*/  MUFU.EX2 R141, R141 ;  /* 0x0000008d008d7308 */ /* 0x000e300000000800 */
[----:B------:R-:W-:Y:S08]  /*1ae50*/  MUFU.EX2 R14, R4 ;  /* 0x00000004000e7308 */ /* 0x000ff00000000800 */
[----:B------:R1:W2:Y:S01]  /*1ae60*/  MUFU.EX2 R4, R12 ;  /* 0x0000000c00047308 */ /* 0x0002a20000000800 */
[----:B0-----:R-:W-:-:S07]  /*1ae70*/  F2FP.BF16.F32.PACK_AB R156, R141, R156 ;  /* 0x0000009c8d9c723e */ /* 0x001fce00000010ff */
[----:B------:R-:W0:Y:S01]  /*1ae80*/  MUFU.EX2 R143, R143 ;  /* 0x0000008f008f7308 */ /* 0x000e220000000800 */
[----:B-1----:R-:W-:Y:S02]  /*1ae90*/  VIADD R12, R10, 0x280 ;  /* 0x000002800a0c7836 */ /* 0x002fe40000000000 */
[----:B------:R-:W-:-:S03]  /*1aea0*/  FFMA.FTZ R10, R111, R7, -R108 ;  /* 0x000000076f0a7223 */ /* 0x000fc6000001086c */
[----:B------:R-:W-:Y:S01]  /*1aeb0*/  R2UR UR6, R12 ;  /* 0x000000000c0672ca */ /* 0x000fe200000e0000 */
[----:B------:R-:W-:Y:S02]  /*1aec0*/  FFMA.FTZ R12, R114, R7, -R108 ;  /* 0x00000007720c7223 */ /* 0x000fe4000001086c */
[----:B------:R-:W-:Y:S01]  /*1aed0*/  MUFU.EX2 R10, R10 ;  /* 0x0000000a000a7308 */ /* 0x000fe20000000800 */
[----:B--2---:R-:W-:Y:S01]  /*1aee0*/  FFMA.FTZ R5, R4, R5, R157 ;  /* 0x0000000504057223 */ /* 0x004fe2000001009d */
[----:B------:R-:W-:-:S06]  /*1aef0*/  F2FP.BF16.F32.PACK_AB R157, R90, R157 ;  /* 0x0000009d5a9d723e */ /* 0x000fcc00000010ff */
[----:B------:R-:W1:Y:S02]  /*1af00*/  MUFU.EX2 R12, R12 ;  /* 0x0000000c000c7308 */ /* 0x000e640000000800 */
[----:B------:R-:W-:Y:S06]  /*1af10*/  HGMMA.64x128x16.F32.BF16 R24, R136, gdesc[UR4].tnspB, R24, gsb0 ;  /* 0x41e0000488187df0 */ /* 0x000fec0008001818 */
[----:B------:R-:W-:Y:S08]  /*1af20*/  MUFU.EX2 R89, R89 ;  /* 0x0000005900597308 */ /* 0x000ff00000000800 */
[----:B------:R-:W-:Y:S08]  /*1af30*/  MUFU.EX2 R140, R140 ;  /* 0x0000008c008c7308 */ /* 0x000ff00000000800 */
[----:B------:R-:W-:Y:S08]  /*1af40*/  MUFU.EX2 R142, R142 ;  /* 0x0000008e008e7308 */ /* 0x000ff00000000800 */
[----:B------:R-:W-:Y:S01]  /*1af50*/  MUFU.EX2 R97, R97 ;  /* 0x0000006100617308 */ /* 0x000fe20000000800 */
[----:B------:R-:W-:-:S02]  /*1af60*/  WARPGROUP.DEPBAR.LE gsb0, 0x0 ;  /* 0x00008000000079c5 */ /* 0x000fc40000010000 */
[----:B------:R2:W-:Y:S01]  /*1af70*/  @!P1 SYNCS.ARRIVE.TRANS64.RED.A1T0 RZ, [R21+URZ], RZ ;  /* 0x000000ff15ff99a7 */ /* 0x0005e2000810043f */
[----:B------:R-:W-:Y:S02]  /*1af80*/  F2FP.BF16.F32.PACK_AB R136, R100, R15 ;  /* 0x0000000f6488723e */ /* 0x000fe400000010ff */
[----:B------:R-:W-:Y:S02]  /*1af90*/  F2FP.BF16.F32.PACK_AB R138, R14, R104 ;  /* 0x000000680e8a723e */ /* 0x000fe400000010ff */
[----:B------:R-:W-:Y:S01]  /*1afa0*/  F2FP.BF16.F32.PACK_AB R137, R131, R130 ;  /* 0x000000828389723e */ /* 0x000fe200000010ff */
[----:B--2---:R-:W-:Y:S01]  /*1afb0*/  FADD.FTZ R21, R141, R6 ;  /* 0x000000068d157221 */ /* 0x004fe20000010000 */
[----:B------:R-:W-:Y:S01]  /*1afc0*/  FADD.FTZ R6, R90, R5 ;  /* 0x000000055a067221 */ /* 0x000fe20000010000 */
[----:B------:R-:W-:Y:S01]  /*1afd0*/  FFMA.FTZ R5, R119, R7, -R108 ;  /* 0x0000000777057223 */ /* 0x000fe2000001086c */
[----:B------:R-:W-:Y:S01]  /*1afe0*/  MUFU.EX2 R90, R127 ;  /* 0x0000007f005a7308 */ /* 0x000fe20000000800 */
[----:B------:R-:W-:Y:S01]  /*1aff0*/  FADD.FTZ R102, R158, R21 ;  /* 0x000000159e667221 */ /* 0x000fe20000010000 */
[----:B------:R-:W-:Y:S01]  /*1b000*/  FADD.FTZ R6, R159, R6 ;  /* 0x000000069f067221 */ /* 0x000fe20000010000 */
[----:B------:R-:W-:Y:S01]  /*1b010*/  F2FP.BF16.F32.PACK_AB R159, R91, R159 ;  /* 0x0000009f5b9f723e */ /* 0x000fe200000010ff */
[----:B------:R2:W-:Y:S01]  /*1b020*/  @!P1 SYNCS.ARRIVE.TRANS64.RED.A1T0 RZ, [R210+URZ], RZ ;  /* 0x000000ffd2ff99a7 */ /* 0x0005e2000810043f */
[----:B------:R-:W-:Y:S01]  /*1b030*/  FADD.FTZ R21, R145, R102 ;  /* 0x0000006691157221 */ /* 0x000fe20000010000 */
[----:B------:R-:W-:Y:S01]  /*1b040*/  FADD.FTZ R102, R91, R6 ;  /* 0x000000065b667221 */ /* 0x000fe20000010000 */
[-C--:B------:R-:W-:Y:S01]  /*1b050*/  FFMA.FTZ R6, R122, R7.reuse, -R108 ;  /* 0x000000077a067223 */ /* 0x080fe2000001086c */
[----:B------:R-:W-:Y:S01]  /*1b060*/  MUFU.EX2 R5, R5 ;  /* 0x0000000500057308 */ /* 0x000fe20000000800 */
[----:B------:R-:W-:Y:S01]  /*1b070*/  FADD.FTZ R106, R152, R21 ;  /* 0x00000015986a7221 */ /* 0x000fe20000010000 */
[----:B------:R-:W-:Y:S01]  /*1b080*/  FADD.FTZ R103, R153, R102 ;  /* 0x0000006699677221 */ /* 0x000fe20000010000 */
[----:B------:R-:W-:Y:S01]  /*1b090*/  FFMA.FTZ R21, R123, R7, -R108 ;  /* 0x000000077b157223 */ /* 0x000fe2000001086c */
[C---:B------:R-:W-:Y:S01]  /*1b0a0*/  F2FP.BF16.F32.PACK_AB R153, R94.reuse, R153 ;  /* 0x000000995e99723e */ /* 0x040fe200000010ff */
[----:B0-----:R-:W-:Y:S01]  /*1b0b0*/  FADD.FTZ R105, R143, R106 ;  /* 0x0000006a8f697221 */ /* 0x001fe20000010000 */
[----:B------:R-:W-:Y:S01]  /*1b0c0*/  FADD.FTZ R102, R94, R103 ;  /* 0x000000675e667221 */ /* 0x000fe20000010000 */
[----:B------:R-:W-:Y:S01]  /*1b0d0*/  FFMA.FTZ R108, R135, R7, -R108 ;  /* 0x00000007876c7223 */ /* 0x000fe2000001086c */
[----:B------:R-:W-:Y:S01]  /*1b0e0*/  MUFU.EX2 R6, R6 ;  /* 0x0000000600067308 */ /* 0x000fe20000000800 */
[----:B------:R-:W-:Y:S01]  /*1b0f0*/  FADD.FTZ R105, R154, R105 ;  /* 0x000000699a697221 */ /* 0x000fe20000010000 */
[----:B------:R-:W-:Y:S01]  /*1b100*/  FADD.FTZ R102, R155, R102 ;  /* 0x000000669b667221 */ /* 0x000fe20000010000 */
[----:B------:R-:W-:-:S02]  /*1b110*/  F2FP.BF16.F32.PACK_AB R154, R88, R154 ;  /* 0x0000009a589a723e */ /* 0x000fc400000010ff */
[----:B------:R-:W-:Y:S01]  /*1b120*/  FADD.FTZ R105, R88, R105 ;  /* 0x0000006958697221 */ /* 0x000fe20000010000 */
[C---:B------:R-:W-:Y:S01]  /*1b130*/  FADD.FTZ R102, R95.reuse, R102 ;  /* 0x000000665f667221 */ /* 0x040fe20000010000 */
[----:B------:R-:W-:Y:S01]  /*1b140*/  F2FP.BF16.F32.PACK_AB R155, R95, R155 ;  /* 0x0000009b5f9b723e */ /* 0x000fe200000010ff */
[----:B------:R-:W0:Y:S01]  /*1b150*/  MUFU.EX2 R21, R21 ;  /* 0x0000001500157308 */ /* 0x000e220000000800 */
[----:B------:R-:W-:Y:S01]  /*1b160*/  FADD.FTZ R105, R148, R105 ;  /* 0x0000006994697221 */ /* 0x000fe20000010000 */
[----:B------:R-:W-:Y:S01]  /*1b170*/  FADD.FTZ R103, R149, R102 ;  /* 0x0000006695677221 */ /* 0x000fe20000010000 */
[----:B------:R-:W-:Y:S02]  /*1b180*/  F2FP.BF16.F32.PACK_AB R158, R145, R158 ;  /* 0x0000009e919e723e */ /* 0x000fe400000010ff */
[----:B------:R-:W-:Y:S01]  /*1b190*/  FADD.FTZ R105, R92, R105 ;  /* 0x000000695c697221 */ /* 0x000fe20000010000 */
[----:B------:R-:W-:Y:S01]  /*1b1a0*/  FADD.FTZ R102, R98, R103 ;  /* 0x0000006762667221 */ /* 0x000fe20000010000 */
[----:B-1----:R-:W-:Y:S01]  /*1b1b0*/  F2FP.BF16.F32.PACK_AB R145, R13, R12 ;  /* 0x0000000c0d91723e */ /* 0x002fe200000010ff */
[----:B------:R-:W1:Y:S01]  /*1b1c0*/  MUFU.EX2 R108, R108 ;  /* 0x0000006c006c7308 */ /* 0x000e620000000800 */
        /* <DEDUP_REMOVED lines=8> */
[----:B0-----:R-:W-:Y:S01]  /*1b250*/  F2FP.BF16.F32.PACK_AB R141, R21, R6 ;  /* 0x00000006158d723e */ /* 0x001fe200000010ff */
[----:B------:R-:W-:Y:S02]  /*1b260*/  IMAD.MOV.U32 R12, RZ, RZ, R22 ;  /* 0x000000ffff0c7224 */ /* 0x000fe400078e0016 */
        /* <DEDUP_REMOVED lines=17> */
[----:B------:R-:W-:Y:S01]  /*1b380*/  F2FP.BF16.F32.PACK_AB R146, R93, R146 ;  /* 0x000000925d92723e */ /* 0x000fe200000010ff */
[----:B------:R-:W-:Y:S02]  /*1b390*/  IMAD.MOV.U32 R10, RZ, RZ, R23 ;  /* 0x000000ffff0a7224 */ /* 0x000fe400078e0017 */
[----:B------:R-:W-:Y:S01]  /*1b3a0*/  FADD.FTZ R88, R97, R88 ;  /* 0x0000005861587221 */ /* 0x000fe20000010000 */
[----:B------:R-:W-:Y:S01]  /*1b3b0*/  FADD.FTZ R13, R90, R13 ;  /* 0x0000000d5a0d7221 */ /* 0x000fe20000010000 */
[----:B------:R-:W-:-:S02]  /*1b3c0*/  F2FP.BF16.F32.PACK_AB R140, R96, R140 ;  /* 0x0000008c608c723e */ /* 0x000fc400000010ff */
[----:B------:R-:W-:Y:S01]  /*1b3d0*/  FADD.FTZ R5, R15, R88 ;  /* 0x000000580f057221 */ /* 0x000fe20000010000 */
[----:B------:R-:W-:Y:S01]  /*1b3e0*/  FADD.FTZ R6, R130, R13 ;  /* 0x0000000d82067221 */ /* 0x000fe20000010000 */
[----:B------:R-:W-:Y:S01]  /*1b3f0*/  F2FP.BF16.F32.PACK_AB R142, R97, R142 ;  /* 0x0000008e618e723e */ /* 0x000fe200000010ff */
[----:B------:R-:W-:Y:S02]  /*1b400*/  IMAD.MOV.U32 R15, RZ, RZ, R0 ;  /* 0x000000ffff0f7224 */ /* 0x000fe400078e0000 */
[----:B------:R-:W-:Y:S01]  /*1b410*/  FADD.FTZ R5, R100, R5 ;  /* 0x0000000564057221 */ /* 0x000fe20000010000 */
[----:B------:R-:W-:Y:S01]  /*1b420*/  FADD.FTZ R13, R131, R6 ;  /* 0x00000006830d7221 */ /* 0x000fe20000010000 */
[----:B------:R-:W-:Y:S02]  /*1b430*/  F2FP.BF16.F32.PACK_AB R143, R90, R99 ;  /* 0x000000635a8f723e */ /* 0x000fe400000010ff */
[----:B------:R-:W-:Y:S01]  /*1b440*/  FADD.FTZ R5, R104, R5 ;  /* 0x0000000568057221 */ /* 0x000fe20000010000 */
[----:B------:R-:W-:Y:S01]  /*1b450*/  FADD.FTZ R13, R134, R13 ;  /* 0x0000000d860d7221 */ /* 0x000fe20000010000 */
[----:B-1----:R-:W-:-:S02]  /*1b460*/  F2FP.BF16.F32.PACK_AB R139, R108, R134 ;  /* 0x000000866c8b723e */ /* 0x002fc400000010ff */
[----:B------:R-:W-:Y:S01]  /*1b470*/  FADD.FTZ R6, R14, R5 ;  /* 0x000000050e067221 */ /* 0x000fe20000010000 */
[----:B------:R-:W-:Y:S01]  /*1b480*/  FADD.FTZ R5, R108, R13 ;  /* 0x0000000d6c057221 */ /* 0x000fe20000010000 */
[----:B------:R-:W-:Y:S01]  /*1b490*/  IMAD.MOV.U32 R14, RZ, RZ, R3 ;  /* 0x000000ffff0e7224 */ /* 0x000fe200078e0003 */
[----:B--2---:R-:W-:Y:S06]  /*1b4a0*/  @P2 BRA `(.L_x_1690) ;  /* 0xffffffe000502947 */ /* 0x004fec000383ffff */
[----:B------:R-:W-:Y:S05]  /*1b4b0*/  BSYNC B1 ;  /* 0x0000000000017941 */ /* 0x000fea0003800000 */
.L_x_1679:
[----:B------:R-:W-:-:S07]  /*1b4c0*/  IMAD.MOV.U32 R10, RZ, RZ, R20 ;  /* 0x000000ffff0a7224 */ /* 0x000fce00078e0014 */
.L_x_1678:
[----:B------:R-:W-:Y:S05]  /*1b4d0*/  BSYNC B0 ;  /* 0x0000000000007941 */ /* 0x000fea0003800000 */
.L_x_1677:
[----:B------:R-:W-:Y:S01]  /*1b4e0*/  ISETP.GE.AND P2, PT, R10, R180, PT ;  /* 0x000000b40a00720c */ /* 0x000fe20003f46270 */
[----:B------:R-:W-:-:S12]  /*1b4f0*/  BSSY B0, `(.L_x_1691) ;  /* 0x000031d000007945 */ /* 0x000fd80003800000 */
[----:B------:R-:W-:Y:S05]  /*1b500*/  @!P2 BRA `(.L_x_1692) ;  /* 0x00000030006ca947 */ /* 0x000fea0003800000 */
[----:B------:R-:W-:Y:S02]  /*1b510*/  IMAD.MOV.U32 R9, RZ, RZ, R3 ;  /* 0x000000ffff097224 */ /* 0x000fe400078e0003 */
[----:B------:R-:W-:Y:S02]  /*1b520*/  IMAD.MOV.U32 R20, RZ, RZ, R0 ;  /* 0x000000ffff147224 */ /* 0x000fe400078e0000 */
[----:B------:R-:W-:Y:S02]  /*1b530*/  IMAD.MOV.U32 R12, RZ, RZ, R23 ;  /* 0x000000ffff0c7224 */ /* 0x000fe400078e0017 */
[----:B------:R-:W-:-:S07]  /*1b540*/  IMAD.MOV.U32 R13, RZ, RZ, R22 ;  /* 0x000000ffff0d7224 */ /* 0x000fce00078e0016 */
.L_x_1711:
        /* <DEDUP_REMOVED lines=8> */
.L_x_1693:
[----:B------:R-:W-:Y:S01]  /*1b5d0*/  IMAD R3, R22, 0x8, R2 ;  /* 0x0000000816037824 */ /* 0x000fe200078e0202 */
[----:B------:R-:W-:-:S04]  /*1b5e0*/  SHF.L.U32 R14, R23, 0x1f, RZ ;  /* 0x0000001f170e7819 */ /* 0x000fc800000006ff */
[----:B------:R0:W1:Y:S01]  /*1b5f0*/  SYNCS.PHASECHK.TRANS64.TRYWAIT P2, [R3+URZ+0x2a830], R14 ;  /* 0x02a8300e030075a7 */ /* 0x000062000804017f */
[----:B------:R-:W-:Y:S05]  /*1b600*/  @!P0 BRA `(.L_x_1694) ;  /* 0x0000000000048947 */ /* 0x000fea0003800000 */
[----:B------:R-:W-:Y:S01]  /*1b610*/  BPT.TRAP 0x1 ;  /* 0x000000040000795c */ /* 0x000fe20000300000 */
.L_x_1694:
[----:B------:R-:W-:Y:S01]  /*1b620*/  IMAD R94, R22, 0x900, R8 ;  /* 0x00000900165e7824 */ /* 0x000fe200078e0208 */
[----:B------:R-:W-:Y:S03]  /*1b630*/  BSSY B1, `(.L_x_1695) ;  /* 0x0000006000017945 */ /* 0x000fe60003800000 */
[C---:B------:R-:W-:Y:S02]  /*1b640*/  VIADD R88, R94.reuse, 0x2 ;  /* 0x000000025e587836 */ /* 0x040fe40000000000 */
[----:B------:R-:W-:Y:S01]  /*1b650*/  VIADD R7, R94, 0x4 ;  /* 0x000000045e077836 */ /* 0x000fe20000000000 */
[----:B-1----:R-:W-:Y:S06]  /*1b660*/  @P2 BRA `(.L_x_1696) ;  /* 0x0000000000082947 */ /* 0x002fec0003800000 */
[----:B------:R-:W1:Y:S02]  /*1b670*/  SYNCS.PHASECHK.TRANS64.TRYWAIT P2, [R3+URZ+0x2a830], R14 ;  /* 0x02a8300e030075a7 */ /* 0x000e64000804017f */
[----:B-1----:R-:W-:Y:S05]  /*1b680*/  @!P2 BRA `(.L_x_1697) ;  /* 0x0000010400c8a947 */ /* 0x002fea0003800000 */
.L_x_1696:
[----:B------:R-:W-:Y:S05]  /*1b690*/  BSYNC B1 ;  /* 0x0000000000017941 */ /* 0x000fea0003800000 */
.L_x_1695:
[----:B01----:R-:W-:Y:S01]  /*1b6a0*/  IMAD.MOV.U32 R14, RZ, RZ, R94 ;  /* 0x000000ffff0e7224 */ /* 0x003fe200078e005e */
[----:B------:R-:W2:Y:S04]  /*1b6b0*/  LDL.64 R220, [R1+0x28] ;  /* 0x0000280001dc7983 */ /* 0x000ea80000100a00 */
[----:B------:R-:W-:Y:S01]  /*1b6c0*/  R2UR UR54, R14 ;  /* 0x000000000e3672ca */ /* 0x000fe200000e0000 */
[----:B------:R-:W-:Y:S01]  /*1b6d0*/  IMAD.MOV.U32 R14, RZ, RZ, R7 ;  /* 0x000000ffff0e7224 */ /* 0x000fe200078e0007 */
[----:B------:R-:W3:Y:S04]  /*1b6e0*/  LDL.64 R218, [R1+0x20] ;  /* 0x0000200001da7983 */ /* 0x000ee80000100a00 */
[----:B------:R-:W-:Y:S01]  /*1b6f0*/  R2UR UR34, R14 ;  /* 0x000000000e2272ca */ /* 0x000fe200000e0000 */
[----:B------:R-:W-:Y:S01]  /*1b700*/  VIADD R14, R94, 0x302 ;  /* 0x000003025e0e7836 */ /* 0x000fe20000000000 */
[----:B------:R-:W4:Y:S01]  /*1b710*/  LDL.64 R216, [R1+0x18] ;  /* 0x0000180001d87983 */ /* 0x000f220000100a00 */
[----:B------:R-:W-:-:S03]  /*1b720*/  IMAD.MOV.U32 R15, RZ, RZ, 0x40000040 ;  /* 0x40000040ff0f7424 */ /* 0x000fc600078e00ff */
[----:B------:R-:W-:Y:S01]  /*1b730*/  R2UR UR22, R14 ;  /* 0x000000000e1672ca */ /* 0x000fe200000e0000 */
[----:B------:R-:W-:Y:S01]  /*1b740*/  VIADD R14, R94, 0x306 ;  /* 0x000003065e0e7836 */ /* 0x000fe20000000000 */
[C---:B------:R-:W-:Y:S01]  /*1b750*/  R2UR UR55, R15.reuse ;  /* 0x000000000f3772ca */ /* 0x040fe200000e0000 */
[----:B------:R-:W5:Y:S01]  /*1b760*/  LDL.64 R214, [R1+0x10] ;  /* 0x0000100001d67983 */ /* 0x000f620000100a00 */
[C---:B------:R-:W-:Y:S02]  /*1b770*/  R2UR UR35, R15.reuse ;  /* 0x000000000f2372ca */ /* 0x040fe400000e0000 */
[C---:B------:R-:W-:Y:S01]  /*1b780*/  R2UR UR23, R15.reuse ;  /* 0x000000000f1772ca */ /* 0x040fe200000e0000 */
[----:B------:R-:W5:Y:S01]  /*1b790*/  LDL.64 R212, [R1+0x8] ;  /* 0x0000080001d47983 */ /* 0x000f620000100a00 */
[----:B------:R-:W-:Y:S01]  /*1b7a0*/  R2UR UR14, R14 ;  /* 0x000000000e0e72ca */ /* 0x000fe200000e0000 */
[C---:B------:R-:W-:Y:S01]  /*1b7b0*/  VIADD R90, R94.reuse, 0x6 ;  /* 0x000000065e5a7836 */ /* 0x040fe20000000000 */
[----:B------:R-:W-:Y:S01]  /*1b7c0*/  R2UR UR15, R15 ;  /* 0x000000000f0f72ca */ /* 0x000fe200000e0000 */
[----:B------:R-:W-:Y:S01]  /*1b7d0*/  VIADD R92, R94, 0x604 ;  /* 0x000006045e5c7836 */ /* 0x000fe20000000000 */
[----:B------:R-:W2:Y:S01]  /*1b7e0*/  LDL.64 R14, [R1+0x30] ;  /* 0x00003000010e7983 */ /* 0x000ea20000100a00 */
[----:B------:R-:W-:Y:S01]  /*1b7f0*/  R2UR UR50, R88 ;  /* 0x00000000583272ca */ /* 0x000fe200000e0000 */
[----:B------:R-:W-:Y:S01]  /*1b800*/  VIADD R88, R94, 0x300 ;  /* 0x000003005e587836 */ /* 0x000fe20000000000 */
[----:B------:R-:W-:Y:S01]  /*1b810*/  R2UR UR30, R90 ;  /* 0x000000005a1e72ca */ /* 0x000fe200000e0000 */
[----:B------:R-:W-:-:S02]  /*1b820*/  VIADD R90, R94, 0x304 ;  /* 0x000003045e5a7836 */ /* 0x000fc40000000000 */
[-C--:B------:R-:W-:Y:S01]  /*1b830*/  FMUL.FTZ R24, R24, R11.reuse ;  /* 0x0000000b18187220 */ /* 0x080fe20000410000 */
[----:B------:R-:W-:Y:S01]  /*1b840*/  IMAD.MOV.U32 R89, RZ, RZ, 0x40000040 ;  /* 0x40000040ff597424 */ /* 0x000fe200078e00ff */
[----:B------:R-:W-:Y:S01]  /*1b850*/  R2UR UR26, R88 ;  /* 0x00000000581a72ca */ /* 0x000fe200000e0000 */
[----:B------:R-:W-:Y:S01]  /*1b860*/  VIADD R88, R94, 0x600 ;  /* 0x000006005e587836 */ /* 0x000fe20000000000 */
[----:B------:R-:W-:Y:S01]  /*1b870*/  R2UR UR18, R90 ;  /* 0x000000005a1272ca */ /* 0x000fe200000e0000 */
[C---:B------:R-:W-:Y:S01]  /*1b880*/  VIADD R90, R94.reuse, 0x602 ;  /* 0x000006025e5a7836 */ /* 0x040fe20000000000 */
[C---:B------:R-:W-:Y:S01]  /*1b890*/  R2UR UR51, R89.reuse ;  /* 0x00000000593372ca */ /* 0x040fe200000e0000 */
[----:B------:R-:W-:Y:S01]  /*1b8a0*/  IMAD.MOV.U32 R91, RZ, RZ, 0x40000040 ;  /* 0x40000040ff5b7424 */ /* 0x000fe200078e00ff */
[----:B------:R-:W-:Y:S01]  /*1b8b0*/  R2UR UR27, R89 ;  /* 0x00000000591b72ca */ /* 0x000fe200000e0000 */
[----:B------:R-:W-:Y:S02]  /*1b8c0*/  VIADD R94, R94, 0x606 ;  /* 0x000006065e5e7836 */ /* 0x000fe40000000000 */
[-C--:B------:R-:W-:Y:S01]  /*1b8d0*/  FMUL.FTZ R25, R25, R11.reuse ;  /* 0x0000000b19197220 */ /* 0x080fe20000410000 */
[----:B------:R-:W-:Y:S01]  /*1b8e0*/  IMAD.MOV.U32 R93, RZ, RZ, 0x40000040 ;  /* 0x40000040ff5d7424 */ /* 0x000fe200078e00ff */
[C---:B------:R-:W-:Y:S01]  /*1b8f0*/  R2UR UR31, R91.reuse ;  /* 0x000000005b1f72ca */ /* 0x040fe200000e0000 */
[----:B------:R-:W-:Y:S01]  /*1b900*/  IMAD.MOV.U32 R95, RZ, RZ, 0x40000040 ;  /* 0x40000040ff5f7424 */ /* 0x000fe200078e00ff */
        /* <DEDUP_REMOVED lines=48> */
[----:B------:R-:W-:Y:S01]  /*1bc10*/  R2UR UR28, R220 ;  /* 0x00000000dc1c72ca */ /* 0x000fe200000e0000 */
[----:B------:R-:W2:Y:S10]  /*1bc20*/  LDL.64 R14, [R1] ;  /* 0x00000000010e7983 */ /* 0x000eb40000100a00 */
[----:B------:R-:W-:Y:S01]  /*1bc30*/  HGMMA.64x96x16.F32.BF16 R88, gdesc[UR32], R88, gsb0 ;  /* 0x01600000205879f0 */ /* 0x000fe20008001858 */
[----:B------:R-:W-:-:S02]  /*1bc40*/  R2UR UR29, R221 ;  /* 0x00000000dd1d72ca */ /* 0x000fc400000e0000 */
        /* <DEDUP_REMOVED lines=10> */
[----:B-----5:R-:W-:Y:S02]  /*1bcf0*/  R2UR UR16, R214 ;  /* 0x00000000d61072ca */ /* 0x020fe400000e0000 */
        /* <DEDUP_REMOVED lines=27> */
[----:B------:R-:W-:Y:S01]  /*1beb0*/  HGMMA.64x96x16.F32.BF16 R88, gdesc[UR36], R88, gsb0 ;  /* 0x01600000245879f0 */ /* 0x000fe20008001858 */
        /* <DEDUP_REMOVED lines=33> */
[----:B------:R-:W-:Y:S05]  /*1c0d0*/  @!P0 BRA `(.L_x_1698) ;  /* 0x0000000000048947 */ /* 0x000fea0003800000 */
[----:B------:R-:W-:Y:S01]  /*1c0e0*/  BPT.TRAP 0x1 ;  /* 0x000000040000795c */ /* 0x000fe20000300000 */
.L_x_1698:
[----:B------:R-:W-:Y:S01]  /*1c0f0*/  SHF.L.U32 R3, R12, 0x1f, RZ ;  /* 0x0000001f0c037819 */ /* 0x000fe200000006ff */
[----:B------:R-:W-:-:S04]  /*1c100*/  IMAD R21, R13, 0x8, R2 ;  /* 0x000000080d157824 */ /* 0x000fc800078e0202 */
[----:B------:R0:W1:Y:S01]  /*1c110*/  SYNCS.PHASECHK.TRANS64.TRYWAIT P2, [R21+URZ+0x2a850], R3 ;  /* 0x02a85003150075a7 */ /* 0x000062000804017f */
[----:B------:R-:W-:Y:S05]  /*1c120*/  @!P0 BRA `(.L_x_1699) ;  /* 0x0000000000048947 */ /* 0x000fea0003800000 */
[----:B------:R-:W-:Y:S01]  /*1c130*/  BPT.TRAP 0x1 ;  /* 0x000000040000795c */ /* 0x000fe20000300000 */
.L_x_1699:
[----:B------:R-:W-:Y:S04]  /*1c140*/  BSSY B1, `(.L_x_1700) ;  /* 0x0000004000017945 */ /* 0x000fe80003800000 */
[----:B-1----:R-:W-:Y:S05]  /*1c150*/  @P2 BRA `(.L_x_1701) ;  /* 0x0000000000082947 */ /* 0x002fea0003800000 */
[----:B------:R-:W1:Y:S02]  /*1c160*/  SYNCS.PHASECHK.TRANS64.TRYWAIT P2, [R21+URZ+0x2a850], R3 ;  /* 0x02a85003150075a7 */ /* 0x000e64000804017f */
[----:B-1----:R-:W-:Y:S05]  /*1c170*/  @!P2 BRA `(.L_x_1702) ;  /* 0x000000fc0020a947 */ /* 0x002fea0003800000 */
.L_x_1701:
[----:B------:R-:W-:Y:S05]  /*1c180*/  BSYNC B1 ;  /* 0x0000000000017941 */ /* 0x000fea0003800000 */
.L_x_1700:
[----:B01----:R-:W-:Y:S01]  /*1c190*/  VIADD R3, R2, 0x400 ;  /* 0x0000040002037836 */ /* 0x003fe20000000000 */
[----:B------:R-:W-:Y:S01]  /*1c1a0*/  WARPGROUP.ARRIVE ;  /* 0x00000000000079c5 */ /* 0x000fe20000000000 */
[----:B------:R-:W-:Y:S01]  /*1c1b0*/  IMAD.MOV.U32 R15, RZ, RZ, 0x40000040 ;  /* 0x40000040ff0f7424 */ /* 0x000fe200078e00ff */
[----:B------:R-:W-:Y:S01]  /*1c1c0*/  ISETP.NE.AND P2, PT, R211, 0x1, PT ;  /* 0x00000001d300780c */ /* 0x000fe20003f45270 */
[----:B------:R-:W-:Y:S01]  /*1c1d0*/  @!P1 IMAD R0, R0, 0x8, R2 ;  /* 0x0000000800009824 */ /* 0x000fe200078e0202 */
[----:B------:R-:W-:Y:S01]  /*1c1e0*/  SHF.R.U32.HI R3, RZ, 0x4, R3 ;  /* 0x00000004ff037819 */ /* 0x000fe20000011603 */
[----:B------:R-:W-:Y:S01]  /*1c1f0*/  ULDC UR4, c[0x0][0x9dc] ;  /* 0x0002770000047ab9 */ /* 0x000fe20000000800 */
[----:B------:R-:W-:Y:S01]  /*1c200*/  ULDC UR5, c[0x0][0x9e0] ;  /* 0x0002780000057ab9 */ /* 0x000fe20000000800 */
[----:B------:R-:W-:Y:S01]  /*1c210*/  @!P1 VIADD R0, R0, 0x2a840 ;  /* 0x0002a84000009836 */ /* 0x000fe20000000000 */
[----:B------:R-:W-:Y:S01]  /*1c220*/  LOP3.LUT R3, R3, 0x3fff, RZ, 0xc0, !PT ;  /* 0x00003fff03037812 */ /* 0x000fe200078ec0ff */
[----:B------:R-:W-:-:S03]  /*1c230*/  ULOP3.LUT UR4, URZ, UR4, URZ, 0x33, !UPT ;  /* 0x000000043f047292 */ /* 0x000fc6000f8e333f */
[----:B------:R-:W-:Y:S02]  /*1c240*/  LOP3.LUT R3, R3, 0x3000000, RZ, 0xfc, !PT ;  /* 0x0300000003037812 */ /* 0x000fe400078efcff */
[----:B------:R-:W-:Y:S01]  /*1c250*/  @!P1 PRMT R0, RZ, 0x654, R0 ;  /* 0x00000654ff009816 */ /* 0x000fe20000000000 */
[----:B------:R-:W0:Y:S02]  /*1c260*/  @P2 LDC R4, c[0x0][0x44c] ;  /* 0x00011300ff042b82 */ /* 0x000e240000000800 */
[----:B------:R-:W-:Y:S02]  /*1c270*/  IMAD R12, R13, 0x600, R3 ;  /* 0x000006000d0c7824 */ /* 0x000fe400078e0203 */
[----:B------:R-:W-:Y:S02]  /*1c280*/  IMAD.MOV.U32 R13, RZ, RZ, 0x40000040 ;  /* 0x40000040ff0d7424 */ /* 0x000fe400078e00ff */
[C---:B------:R-:W-:Y:S01]  /*1c290*/  VIADD R14, R12.reuse, 0x80 ;  /* 0x000000800c0e7836 */ /* 0x040fe20000000000 */
[----:B------:R-:W-:Y:S01]  /*1c2a0*/  R2UR UR6, R12 ;  /* 0x000000000c0672ca */ /* 0x000fe200000e0000 */
[----:B------:R-:W1:Y:S01]  /*1c2b0*/  @P2 LDC R7, c[0x0][0x450] ;  /* 0x00011400ff072b82 */ /* 0x000e620000000800 */
[----:B------:R-:W-:Y:S01]  /*1c2c0*/  R2UR UR7, R13 ;  /* 0x000000000d0772ca */ /* 0x000fe200000e0000 */
[----:B------:R-:W-:-:S02]  /*1c2d0*/  IMAD.MOV.U32 R13, RZ, RZ, 0x40000040 ;  /* 0x40000040ff0d7424 */ /* 0x000fc400078e00ff */
[----:B------:R-:W-:-:S10]  /*1c2e0*/  IMAD.IADD R3, R181, 0x1, R178 ;  /* 0x00000001b5037824 */ /* 0x000fd400078e02b2 */
[----:B------:R-:W-:Y:S01]  /*1c2f0*/  HGMMA.64x128x16.F32.BF16 R24, R156, gdesc[UR4].tnspB, R24, gsb0 ;  /* 0x41e000049c187df0 */ /* 0x000fe20008001818 */
[----:B------:R-:W-:Y:S01]  /*1c300*/  R2UR UR6, R14 ;  /* 0x000000000e0672ca */ /* 0x000fe200000e0000 */
[----:B------:R-:W-:Y:S01]  /*1c310*/  VIADD R14, R12, 0x100 ;  /* 0x000001000c0e7836 */ /* 0x000fe20000000000 */
[----:B------:R-:W-:Y:S01]  /*1c320*/  R2UR UR7, R15 ;  /* 0x000000000f0772ca */ /* 0x000fe200000e0000 */
[----:B------:R-:W-:Y:S02]  /*1c330*/  IMAD.MOV.U32 R15, RZ, RZ, 0x40000040 ;  /* 0x40000040ff0f7424 */ /* 0x000fe400078e00ff */
[----:B0-----:R-:W-:-:S05]  /*1c340*/  @P2 IMAD.HI.U32 R4, R3, R4, RZ ;  /* 0x0000000403042227 */ /* 0x001fca00078e00ff */
[----:B-1----:R-:W-:Y:S02]  /*1c350*/  @P2 SHF.R.U32.HI R3, RZ, R7, R4 ;  /* 0x00000007ff032219 */ /* 0x002fe40000011604 */
[----:B------:R-:W-:Y:S01]  /*1c360*/  ISETP.GE.AND P2, PT, R206, 0x1, PT ;  /* 0x00000001ce00780c */ /* 0x000fe20003f46270 */
        /* <DEDUP_REMOVED lines=19> */
[----:B------:R-:W-:Y:S01]  /*1c4a0*/  R2UR UR7, R15 ;  /* 0x000000000f0772ca */ /* 0x000fe200000e0000 */
[----:B------:R-:W-:Y:S01]  /*1c4b0*/  IMAD R15, R10, -0x60, RZ ;  /* 0xffffffa00a0f7824 */ /* 0x000fe200078e02ff */
[----:B------:R-:W-:Y:S02]  /*1c4c0*/  WARPGROUP.DEPBAR.LE gsb0, 0x0 ;  /* 0x00008000000079c5 */ /* 0x000fe40000010000 */
[----:B------:R-:W-:-:S09]  /*1c4d0*/  WARPGROUP.ARRIVE ;  /* 0x00000000000079c5 */ /* 0x000fd20000000000 */
        /* <DEDUP_REMOVED lines=8> */
[----:B------:R1:W-:Y:S02]  /*1c560*/  @!P1 SYNCS.ARRIVE.TRANS64.RED.A1T0 RZ, [R0+URZ], RZ ;  /* 0x000000ff00ff99a7 */ /* 0x0003e4000810043f */
[----:B-1----:R-:W-:-:S04]  /*1c570*/  IADD3 R0, -R174, 0x1, R15 ;  /* 0x00000001ae007810 */ /* 0x002fc80007ffe10f */
[----:B------:R-:W-:-:S05]  /*1c580*/  IADD3 R0, -R163, R0, R164 ;  /* 0x00000000a3007210 */ /* 0x000fca0007ffe1a4 */
[C---:B------:R-:W-:Y:S02]  /*1c590*/  VIADD R14, R0.reuse, UR5 ;  /* 0x00000005000e7c36 */ /* 0x040fe40008000000 */
[----:B------:R-:W-:Y:S02]  /*1c5a0*/  VIADD R11, R0, UR4 ;  /* 0x00000004000b7c36 */ /* 0x000fe40008000000 */
[----:B------:R-:W-:Y:S02]  /*1c5b0*/  IMAD.IADD R0, R15, 0x1, -R174 ;  /* 0x000000010f007824 */ /* 0x000fe400078e0aae */
[--C-:B0-----:R-:W-:Y:S02]  /*1c5c0*/  IMAD.IADD R7, R14, 0x1, R136.reuse ;  /* 0x000000010e077824 */ /* 0x101fe400078e0288 */
[----:B------:R-:W-:Y:S01]  /*1c5d0*/  IMAD.IADD R4, R11, 0x1, R136 ;  /* 0x000000010b047824 */ /* 0x000fe200078e0288 */
        /* <DEDUP_REMOVED lines=13> */
.L_x_1705:
[----:B------:R-:W-:-:S05]  /*1c6b0*/  IMAD.U32 R137, RZ, RZ, UR58 ;  /* 0x0000003aff897e24 */ /* 0x000fca000f8e00ff */
[----:B------:R-:W-:-:S13]  /*1c6c0*/  ISETP.NE.AND P2, PT, R137, 0x1, PT ;  /* 0x000000018900780c */ /* 0x000fda0003f45270 */
[----:B------:R-:W0:Y:S02]  /*1c6d0*/  @P2 LDC.64 R12, c[0x0][0x9e8] ;  /* 0x00027a00ff0c2b82 */ /* 0x000e240000000a00 */
[----:B0-----:R-:W-:-:S05]  /*1c6e0*/  @P2 IMAD.HI.U32 R12, R136, R12, RZ ;  /* 0x0000000c880c2227 */ /* 0x001fca00078e00ff */
[----:B------:R-:W-:-:S07]  /*1c6f0*/  @P2 SHF.R.U32.HI R136, RZ, R13, R12 ;  /* 0x0000000dff882219 */ /* 0x000fce000001160c */
.L_x_1706:
[----:B------:R-:W-:Y:S05]  /*1c700*/  BSYNC B1 ;  /* 0x0000000000017941 */ /* 0x000fea0003800000 */
.L_x_1704:
[----:B------:R-:W-:-:S05]  /*1c710*/  IMAD R136, R136, R137, R0 ;  /* 0x0000008988887224 */ /* 0x000fca00078e0200 */
[----:B------:R-:W-:Y:S02]  /*1c720*/  VIADDMNMX R7, R136, R137, R7, PT ;  /* 0x0000008988077246 */ /* 0x000fe40003800107 */
[----:B------:R-:W-:-:S07]  /*1c730*/  VIMNMX R4, R4, R136, !PT ;  /* 0x0000008804047248 */ /* 0x000fce0007fe0100 */
.L_x_1703:
[C---:B------:R-:W-:Y:S01]  /*1c740*/  ISETP.GE.AND P2, PT, R15.reuse, 0x2, PT ;  /* 0x000000020f00780c */ /* 0x040fe20003f46270 */
[----:B------:R-:W0:Y:S01]  /*1c750*/  SHFL.IDX PT, R3, R3, 0x1, 0x1c1f ;  /* 0x003c1f0003037f89 */ /* 0x000e2200000e0000 */
        /* <DEDUP_REMOVED lines=11> */
[----:B------:R-:W-:Y:S01]  /*1c810*/  ISETP.GT.AND P4, PT, R4, 0x9, !P5 ;  /* 0x000000090400780c */ /* 0x000fe20006f84270 */
[--C-:B0-----:R-:W-:Y:S01]  /*1c820*/  IMAD.IADD R14, R14, 0x1, R3.reuse ;  /* 0x000000010e0e7824 */ /* 0x101fe200078e0203 */
[----:B------:R-:W-:Y:S01]  /*1c830*/  ISETP.GE.AND P5, PT, R15, 0x11, PT ;  /* 0x000000110f00780c */ /* 0x000fe20003fa6270 */
[----:B------:R-:W-:Y:S01]  /*1c840*/  IMAD.IADD R11, R11, 0x1, R3 ;  /* 0x000000010b0b7824 */ /* 0x000fe200078e0203 */
        /* <DEDUP_REMOVED lines=119> */
[----:B------:R-:W-:-:S04]  /*1cfc0*/  ISETP.GT.AND P6, PT, R4, 0x59, !P6 ;  /* 0x000000590400780c */ /* 0x000fc800077c4270 */
[----:B------:R-:W-:-:S04]  /*1cfd0*/  ISETP.LT.OR P6, PT, R7, 0x5a, P6 ;  /* 0x0000005a0700780c */ /* 0x000fc800037c1670 */
[----:B------:R-:W-:Y:S02]  /*1cfe0*/  FSEL R133, R133, -INF , !P6 ;  /* 0xff80000085857808 */ /* 0x000fe40007000000 */
[----:B------:R-:W-:-:S13]  /*1cff0*/  ISETP.GE.AND P6, PT, R206, 0x1, PT ;  /* 0x00000001ce00780c */ /* 0x000fda0003fc6270 */
        /* <DEDUP_REMOVED lines=13> */
.L_x_1709:
[----:B------:R-:W-:-:S05]  /*1d0d0*/  IMAD.U32 R4, RZ, RZ, UR58 ;  /* 0x0000003aff047e24 */ /* 0x000fca000f8e00ff */
[----:B------:R-:W-:-:S13]  /*1d0e0*/  ISETP.NE.AND P6, PT, R4, 0x1, PT ;  /* 0x000000010400780c */ /* 0x000fda0003fc5270 */
[----:B------:R-:W0:Y:S02]  /*1d0f0*/  @P6 LDC.64 R12, c[0x0][0x9e8] ;  /* 0x00027a00ff0c6b82 */ /* 0x000e240000000a00 */
[----:B0-----:R-:W-:-:S05]  /*1d100*/  @P6 IMAD.HI.U32 R12, R3, R12, RZ ;  /* 0x0000000c030c6227 */ /* 0x001fca00078e00ff */
[----:B------:R-:W-:-:S07]  /*1d110*/  @P6 SHF.R.U32.HI R3, RZ, R13, R12 ;  /* 0x0000000dff036219 */ /* 0x000fce000001160c */
.L_x_1710:
[----:B------:R-:W-:Y:S05]  /*1d120*/  BSYNC B1 ;  /* 0x0000000000017941 */ /* 0x000fea0003800000 */
.L_x_1708:
[----:B------:R-:W-:-:S05]  /*1d130*/  IMAD R3, R3, R4, R0 ;  /* 0x0000000403037224 */ /* 0x000fca00078e0200 */
[----:B------:R-:W-:Y:S02]  /*1d140*/  VIADDMNMX R14, R3, R4, R14, PT ;  /* 0x00000004030e7246 */ /* 0x000fe4000380010e */
[----:B------:R-:W-:-:S07]  /*1d150*/  VIMNMX R11, R11, R3, !PT ;  /* 0x000000030b0b7248 */ /* 0x000fce0007fe0100 */
.L_x_1707:
        /* <DEDUP_REMOVED lines=66> */
[----:B------:R-:W-:Y:S02]  /*1d580*/  LOP3.LUT P2, RZ, R17, 0x1000, RZ, 0xc0, !PT ;  /* 0x0000100011ff7812 */ /* 0x000fe4000784c0ff */
[----:B------:R-:W-:-:S02]  /*1d590*/  FMNMX.FTZ R0, R132, R3, !PT ;  /* 0x0000000384007209 */ /* 0x000fc40007810000 */
[----:B------:R-:W-:Y:S02]  /*1d5a0*/  ISETP.GT.AND P2, PT, R11, 0x30, !P2 ;  /* 0x000000300b00780c */ /* 0x000fe40005744270 */
[----:B------:R-:W-:Y:S02]  /*1d5b0*/  FMNMX.FTZ R3, R133, R0, !PT ;  /* 0x0000000085037209 */ /* 0x000fe40007810000 */
[----:B------:R-:W-:Y:S02]  /*1d5c0*/  ISETP.LT.OR P2, PT, R14, 0x31, P2 ;  /* 0x000000310e00780c */ /* 0x000fe40001741670 */
[C---:B------:R-:W-:Y:S01]  /*1d5d0*/  LOP3.LUT P3, RZ, R17.reuse, 0x20, RZ, 0xc0, !PT ;  /* 0x0000002011ff7812 */ /* 0x040fe2000786c0ff */
[----:B------:R-:W0:Y:S01]  /*1d5e0*/  SHFL.BFLY PT, R0, R3, 0x2, 0x1f ;  /* 0x0c401f0003007f89 */ /* 0x000e2200000e0000 */
[----:B------:R-:W-:Y:S02]  /*1d5f0*/  FSEL R114, R114, -INF , !P2 ;  /* 0xff80000072727808 */ /* 0x000fe40005000000 */
[----:B------:R-:W-:-:S02]  /*1d600*/  LOP3.LUT P2, RZ, R17, 0x800, RZ, 0xc0, !PT ;  /* 0x0000080011ff7812 */ /* 0x000fc4000784c0ff */
[----:B------:R-:W-:Y:S02]  /*1d610*/  LOP3.LUT P6, RZ, R17, 0x10, RZ, 0xc0, !PT ;  /* 0x0000001011ff7812 */ /* 0x000fe400078cc0ff */
[C---:B------:R-:W-:Y:S02]  /*1d620*/  ISETP.GT.AND P2, PT, R11.reuse, 0x31, !P2 ;  /* 0x000000310b00780c */ /* 0x040fe40005744270 */
[----:B------:R-:W-:Y:S02]  /*1d630*/  ISETP.GT.AND P4, PT, R11, 0x51, !P4 ;  /* 0x000000510b00780c */ /* 0x000fe40006784270 */
[C---:B------:R-:W-:Y:S02]  /*1d640*/  ISETP.LT.OR P2, PT, R14.reuse, 0x32, P2 ;  /* 0x000000320e00780c */ /* 0x040fe40001741670 */
[----:B------:R-:W-:Y:S02]  /*1d650*/  ISETP.LT.OR P4, PT, R14, 0x52, P4 ;  /* 0x000000520e00780c */ /* 0x000fe40002781670 */
[----:B------:R-:W-:-:S02]  /*1d660*/  FSEL R115, R115, -INF , !P2 ;  /* 0xff80000073737808 */ /* 0x000fc40005000000 */
[----:B------:R-:W-:Y:S02]  /*1d670*/  LOP3.LUT P2, RZ, R17, 0x400, RZ, 0xc0, !PT ;  /* 0x0000040011ff7812 */ /* 0x000fe4000784c0ff */
[C---:B------:R-:W-:Y:S02]  /*1d680*/  ISETP.GT.AND P5, PT, R11.reuse, 0x58, !P5 ;  /* 0x000000580b00780c */ /* 0x040fe40006fa4270 */
[----:B------:R-:W-:Y:S02]  /*1d690*/  ISETP.GT.AND P2, PT, R11, 0x38, !P2 ;  /* 0x000000380b00780c */ /* 0x000fe40005744270 */
[----:B------:R-:W-:Y:S02]  /*1d6a0*/  FSEL R131, R131, -INF , !P4 ;  /* 0xff80000083837808 */ /* 0x000fe40006000000 */
[----:B------:R-:W-:Y:S02]  /*1d6b0*/  ISETP.LT.OR P2, PT, R14, 0x39, P2 ;  /* 0x000000390e00780c */ /* 0x000fe40001741670 */
[----:B0-----:R-:W-:-:S02]  /*1d6c0*/  FMNMX.FTZ R12, R3, R0, !PT ;  /* 0x00000000030c7209 */ /* 0x001fc40007810000 */
[----:B------:R-:W-:Y:S02]  /*1d6d0*/  FSEL R118, R118, -INF , !P2 ;  /* 0xff80000076767808 */ /* 0x000fe40005000000 */
[----:B------:R-:W-:Y:S01]  /*1d6e0*/  LOP3.LUT P2, RZ, R17, 0x200, RZ, 0xc0, !PT ;  /* 0x0000020011ff7812 */ /* 0x000fe2000784c0ff */
[----:B------:R-:W0:Y:S01]  /*1d6f0*/  SHFL.BFLY PT, R7, R12, 0x1, 0x1f ;  /* 0x0c201f000c077f89 */ /* 0x000e2200000e0000 */
[----:B------:R-:W-:Y:S02]  /*1d700*/  ISETP.LT.OR P5, PT, R14, 0x59, P5 ;  /* 0x000000590e00780c */ /* 0x000fe40002fa1670 */
[----:B------:R-:W-:Y:S02]  /*1d710*/  ISETP.GT.AND P2, PT, R11, 0x39, !P2 ;  /* 0x000000390b00780c */ /* 0x000fe40005744270 */
[----:B------:R-:W-:Y:S02]  /*1d720*/  FSEL R134, R134, -INF , !P5 ;  /* 0xff80000086867808 */ /* 0x000fe40006800000 */
[----:B------:R-:W-:-:S04]  /*1d730*/  ISETP.LT.OR P2, PT, R14, 0x3a, P2 ;  /* 0x0000003a0e00780c */ /* 0x000fc80001741670 */
[----:B------:R-:W-:Y:S02]  /*1d740*/  FSEL R119, R119, -INF , !P2 ;  /* 0xff80000077777808 */ /* 0x000fe40005000000 */
[----:B------:R-:W-:-:S04]  /*1d750*/  LOP3.LUT P2, RZ, R17, 0x100, RZ, 0xc0, !PT ;  /* 0x0000010011ff7812 */ /* 0x000fc8000784c0ff */
[----:B------:R-:W-:-:S04]  /*1d760*/  ISETP.GT.AND P2, PT, R11, 0x40, !P2 ;  /* 0x000000400b00780c */ /* 0x000fc80005744270 */
[----:B------:R-:W-:Y:S02]  /*1d770*/  ISETP.LT.OR P2, PT, R14, 0x41, P2 ;  /* 0x000000410e00780c */ /* 0x000fe40001741670 */
[----:B0-----:R-:W-:Y:S01]  /*1d780*/  FMNMX.FTZ R0, R12, R7, !PT ;  /* 0x000000070c007209 */ /* 0x001fe20007810000 */
[----:B------:R-:W-:Y:S01]  /*1d790*/  IMAD.U32 R7, RZ, RZ, UR4 ;  /* 0x00000004ff077e24 */ /* 0x000fe2000f8e00ff */
[----:B------:R-:W-:Y:S02]  /*1d7a0*/  FSEL R122, R122, -INF , !P2 ;  /* 0xff8000007a7a7808 */ /* 0x000fe40005000000 */
[----:B------:R-:W-:Y:S01]  /*1d7b0*/  LOP3.LUT P2, RZ, R17, 0x80, RZ, 0xc0, !PT ;  /* 0x0000008011ff7812 */ /* 0x000fe2000784c0ff */
[----:B------:R-:W-:-:S03]  /*1d7c0*/  FMUL.FTZ R4, R0, R7 ;  /* 0x0000000700047220 */ /* 0x000fc60000410000 */
[----:B------:R-:W-:-:S04]  /*1d7d0*/  ISETP.GT.AND P2, PT, R11, 0x41, !P2 ;  /* 0x000000410b00780c */ /* 0x000fc80005744270 */
        /* <DEDUP_REMOVED lines=42> */
[-CC-:B0-----:R-:W-:Y:S01]  /*1da80*/  FFMA.FTZ R89, R105, R7.reuse, -R4.reuse ;  /* 0x0000000769597223 */ /* 0x181fe20000010804 */
        /* <DEDUP_REMOVED lines=24> */
[----:B0-----:R-:W-:Y:S02]  /*1dc10*/  FSEL R101, R0, RZ, P2 ;  /* 0x000000ff00657208 */ /* 0x001fe40001000000 */
        /* <DEDUP_REMOVED lines=10> */
[----:B------:R-:W-:Y:S01]  /*1dcc0*/  FFMA.FTZ R92, R113, R7, -R4 ;  /* 0x00000007715c7223 */ /* 0x000fe20000010804 */
[----:B------:R-:W-:-:S03]  /*1dcd0*/  FADD.FTZ R4, -R101, R20 ;  /* 0x0000001465047221 */ /* 0x000fc60000010100 */
[----:B------:R-:W0:Y:S01]  /*1dce0*/  SHFL.BFLY PT, R11, R3, 0x2, 0x1f ;  /* 0x0c401f00030b7f89 */ /* 0x000e2200000e0000 */
[----:B------:R-:W-:Y:S01]  /*1dcf0*/  FMUL.FTZ R4, R4, R7 ;  /* 0x0000000704047220 */ /* 0x000fe20000410000 */
        /* <DEDUP_REMOVED lines=27> */
[-CC-:B------:R-:W-:Y:S01]  /*1deb0*/  FFMA.FTZ R95, R103, R7.reuse, -R104.reuse ;  /* 0x00000007675f7223 */ /* 0x180fe20000010868 */
[----:B------:R-:W-:Y:S01]  /*1dec0*/  FADD.FTZ R99, R12, R99 ;  /* 0x000000630c637221 */ /* 0x000fe20000010000 */
[-CC-:B------:R-:W-:Y:S01]  /*1ded0*/  FFMA.FTZ R149, R106, R7.reuse, -R104.reuse ;  /* 0x000000076a957223 */ /* 0x180fe20000010868 */
[----:B------:R-:W0:Y:S01]  /*1dee0*/  MUFU.EX2 R4, R4 ;  /* 0x0000000400047308 */ /* 0x000e220000000800 */
[-CC-:B------:R-:W-:Y:S01]  /*1def0*/  FFMA.FTZ R98, R107, R7.reuse, -R104.reuse ;  /* 0x000000076b627223 */ /* 0x180fe20000010868 */
[----:B------:R-:W-:Y:S01]  /*1df00*/  FADD.FTZ R6, R158, R99 ;  /* 0x000000639e067221 */ /* 0x000fe20000010000 */
[-CC-:B------:R-:W-:Y:S01]  /*1df10*/  FFMA.FTZ R151, R110, R7.reuse, -R104.reuse ;  /* 0x000000076e977223 */ /* 0x180fe20000010868 */
[-CC-:B------:R-:W-:Y:S01]  /*1df20*/  FFMA.FTZ R111, R111, R7.reuse, -R104.reuse ;  /* 0x000000076f6f7223 */ /* 0x180fe20000010868 */
[-C--:B------:R-:W-:Y:S01]  /*1df30*/  FFMA.FTZ R145, R114, R7.reuse, -R104 ;  /* 0x0000000772917223 */ /* 0x080fe20000010868 */
[----:B------:R-:W-:Y:S01]  /*1df40*/  FADD.FTZ R101, R13, R6 ;  /* 0x000000060d657221 */ /* 0x000fe20000010000 */
[-CC-:B------:R-:W-:Y:S01]  /*1df50*/  FFMA.FTZ R99, R115, R7.reuse, -R104.reuse ;  /* 0x0000000773637223 */ /* 0x180fe20000010868 */
[----:B------:R-:W1:Y:S01]  /*1df60*/  MUFU.EX2 R90, R90 ;  /* 0x0000005a005a7308 */ /* 0x000e620000000800 */
[-CC-:B------:R-:W-:Y:S01]  /*1df70*/  FFMA.FTZ R147, R118, R7.reuse, -R104.reuse ;  /* 0x0000000776937223 */ /* 0x180fe20000010868 */
[----:B------:R-:W-:Y:S01]  /*1df80*/  FADD.FTZ R6, R152, R101 ;  /* 0x0000006598067221 */ /* 0x000fe20000010000 */
[-CC-:B------:R-:W-:Y:S01]  /*1df90*/  FFMA.FTZ R141, R122, R7.reuse, -R104.reuse ;  /* 0x000000077a8d7223 */ /* 0x180fe20000010868 */
[-CC-:B------:R-:W-:Y:S01]  /*1dfa0*/  FFMA.FTZ R143, R126, R7.reuse, -R104.reuse ;  /* 0x000000077e8f7223 */ /* 0x180fe20000010868 */
[----:B------:R-:W-:Y:S01]  /*1dfb0*/  FFMA.FTZ R137, R130, R7, -R104 ;  /* 0x0000000782897223 */ /* 0x000fe20000010868 */
[----:B------:R-:W-:Y:S01]  /*1dfc0*/  FADD.FTZ R101, R15, R6 ;  /* 0x000000060f657221 */ /* 0x000fe20000010000 */
[----:B------:R-:W-:Y:S01]  /*1dfd0*/  F2FP.BF16.F32.PACK_AB R156, R12, R156 ;  /* 0x0000009c0c9c723e */ /* 0x000fe200000010ff */
[----:B------:R-:W2:Y:S01]  /*1dfe0*/  MUFU.EX2 R159, R159 ;  /* 0x0000009f009f7308 */ /* 0x000ea20000000800 */
[----:B0-----:R-:W-:Y:S01]  /*1dff0*/  FFMA.FTZ R5, R4, R5, R157 ;  /* 0x0000000504057223 */ /* 0x001fe2000001009d */
[----:B------:R-:W-:Y:S01]  /*1e000*/  FADD.FTZ R101, R154, R101 ;  /* 0x000000659a657221 */ /* 0x000fe20000010000 */
[----:B------:R-:W-:Y:S01]  /*1e010*/  F2FP.BF16.F32.PACK_AB R158, R13, R158 ;  /* 0x0000009e0d9e723e */ /* 0x000fe200000010ff */
[-CC-:B------:R-:W-:Y:S01]  /*1e020*/  FFMA.FTZ R131, R131, R7.reuse, -R104.reuse ;  /* 0x0000000783837223 */ /* 0x180fe20000010868 */
[-CC-:B------:R-:W-:Y:S01]  /*1e030*/  FFMA.FTZ R134, R134, R7.reuse, -R104.reuse ;  /* 0x0000000786867223 */ /* 0x180fe20000010868 */
[----:B------:R-:W-:Y:S01]  /*1e040*/  FADD.FTZ R101, R88, R101 ;  /* 0x0000006558657221 */ /* 0x000fe20000010000 */
[----:B------:R-:W-:Y:S01]  /*1e050*/  ISETP.GT.AND P2, PT, R10, R180, PT ;  /* 0x000000b40a00720c */ /* 0x000fe20003f44270 */
[----:B------:R-:W0:Y:S01]  /*1e060*/  MUFU.EX2 R91, R91 ;  /* 0x0000005b005b7308 */ /* 0x000e220000000800 */
[----:B-1----:R-:W-:Y:S01]  /*1e070*/  FADD.FTZ R6, R90, R5 ;  /* 0x000000055a067221 */ /* 0x002fe20000010000 */
[----:B------:R-:W-:Y:S01]  /*1e080*/  FADD.FTZ R102, R148, R101 ;  /* 0x0000006594667221 */ /* 0x000fe20000010000 */
[----:B------:R-:W-:Y:S01]  /*1e090*/  FFMA.FTZ R5, R119, R7, -R104 ;  /* 0x0000000777057223 */ /* 0x000fe20000010868 */
[----:B------:R-:W-:Y:S01]  /*1e0a0*/  F2FP.BF16.F32.PACK_AB R152, R15, R152 ;  /* 0x000000980f98723e */ /* 0x000fe200000010ff */
[----:B------:R-:W-:-:S02]  /*1e0b0*/  VIADD R10, R10, 0xffffffff ;  /* 0xffffffff0a0a7836 */ /* 0x000fc40000000000 */
[----:B------:R-:W-:Y:S01]  /*1e0c0*/  FADD.FTZ R103, R89, R102 ;  /* 0x0000006659677221 */ /* 0x000fe20000010000 */
[----:B------:R-:W-:Y:S01]  /*1e0d0*/  F2FP.BF16.F32.PACK_AB R154, R88, R154 ;  /* 0x0000009a589a723e */ /* 0x000fe200000010ff */
[----:B------:R-:W1:Y:S01]  /*1e0e0*/  MUFU.EX2 R153, R153 ;  /* 0x0000009900997308 */ /* 0x000e620000000800 */
[----:B--2---:R-:W-:Y:S01]  /*1e0f0*/  FADD.FTZ R6, R159, R6 ;  /* 0x000000069f067221 */ /* 0x004fe20000010000 */
[----:B------:R-:W-:Y:S01]  /*1e100*/  FADD.FTZ R103, R150, R103 ;  /* 0x0000006796677221 */ /* 0x000fe20000010000 */
[C---:B------:R-:W-:Y:S02]  /*1e110*/  F2FP.BF16.F32.PACK_AB R150, R14.reuse, R150 ;  /* 0x000000960e96723e */ /* 0x040fe400000010ff */
[----:B------:R-:W-:Y:S01]  /*1e120*/  F2FP.BF16.F32.PACK_AB R148, R89, R148 ;  /* 0x000000945994723e */ /* 0x000fe200000010ff */
[----:B------:R-:W-:Y:S01]  /*1e130*/  FADD.FTZ R103, R14, R103 ;  /* 0x000000670e677221 */ /* 0x000fe20000010000 */
[----:B------:R-:W-:Y:S01]  /*1e140*/  F2FP.BF16.F32.PACK_AB R157, R90, R157 ;  /* 0x0000009d5a9d723e */ /* 0x000fe200000010ff */
[----:B------:R-:W2:Y:S01]  /*1e150*/  MUFU.EX2 R94, R94 ;  /* 0x0000005e005e7308 */ /* 0x000ea20000000800 */
[----:B0-----:R-:W-:Y:S01]  /*1e160*/  FADD.FTZ R6, R91, R6 ;  /* 0x000000065b067221 */ /* 0x001fe20000010000 */
[----:B------:R-:W-:Y:S01]  /*1e170*/  FADD.FTZ R105, R144, R103 ;  /* 0x0000006790697221 */ /* 0x000fe20000010000 */
[----:B------:R-:W-:-:S02]  /*1e180*/  F2FP.BF16.F32.PACK_AB R144, R92, R144 ;  /* 0x000000905c90723e */ /* 0x000fc400000010ff */
[----:B------:R-:W-:Y:S01]  /*1e190*/  F2FP.BF16.F32.PACK_AB R159, R91, R159 ;  /* 0x0000009f5b9f723e */ /* 0x000fe200000010ff */
[----:B------:R-:W-:Y:S02]  /*1e1a0*/  FADD.FTZ R105, R92, R105 ;  /* 0x000000695c697221 */ /* 0x000fe40000010000 */
[----:B------:R-:W0:Y:S01]  /*1e1b0*/  MUFU.EX2 R155, R155 ;  /* 0x0000009b009b7308 */ /* 0x000e220000000800 */
[----:B-1----:R-:W-:Y:S01]  /*1e1c0*/  FADD.FTZ R101, R153, R6 ;  /* 0x0000000699657221 */ /* 0x002fe20000010000 */
[----:B------:R-:W-:Y:S01]  /*1e1d0*/  FADD.FTZ R102, R146, R105 ;  /* 0x0000006992667221 */ /* 0x000fe20000010000 */
[----:B------:R-:W-:-:S05]  /*1e1e0*/  F2FP.BF16.F32.PACK_AB R146, R93, R146 ;  /* 0x000000925d92723e */ /* 0x000fca00000010ff */
[----:B------:R-:W1:Y:S01]  /*1e1f0*/  MUFU.EX2 R95, R95 ;  /* 0x0000005f005f7308 */ /* 0x000e620000000800 */
[C---:B--2---:R-:W-:Y:S01]  /*1e200*/  FADD.FTZ R6, R94.reuse, R101 ;  /* 0x000000655e067221 */ /* 0x044fe20000010000 */
[----:B------:R-:W-:Y:S01]  /*1e210*/  @!P1 PRMT R101, RZ, 0x654, R21 ;  /* 0x00000654ff659816 */ /* 0x000fe20000000015 */
[----:B------:R-:W-:Y:S01]  /*1e220*/  FFMA.FTZ R21, R123, R7, -R104 ;  /* 0x000000077b157223 */ /* 0x000fe20000010868 */
[----:B------:R-:W-:Y:S02]  /*1e230*/  F2FP.BF16.F32.PACK_AB R153, R94, R153 ;  /* 0x000000995e99723e */ /* 0x000fe400000010ff */
[----:B------:R2:W-:Y:S02]  /*1e240*/  @!P1 SYNCS.ARRIVE.TRANS64.RED.A1T0 RZ, [R101+URZ], RZ ;  /* 0x000000ff65ff99a7 */ /* 0x0005e4000810043f */
[----:B------:R-:W3:Y:S01]  /*1e250*/  MUFU.EX2 R149, R149 ;  /* 0x0000009500957308 */ /* 0x000ee20000000800 */
[----:B0-----:R-:W-:Y:S01]  /*1e260*/  FADD.FTZ R6, R155, R6 ;  /* 0x000000069b067221 */ /* 0x001fe20000010000 */
[-CC-:B--2---:R-:W-:Y:S01]  /*1e270*/  FFMA.FTZ R101, R127, R7.reuse, -R104.reuse ;  /* 0x000000077f657223 */ /* 0x184fe20000010868 */
[----:B------:R-:W-:-:S05]  /*1e280*/  FFMA.FTZ R104, R135, R7, -R104 ;  /* 0x0000000787687223 */ /* 0x000fca0000010868 */
[----:B------:R-:W0:Y:S01]  /*1e290*/  MUFU.EX2 R98, R98 ;  /* 0x0000006200627308 */ /* 0x000e220000000800 */
[C---:B-1----:R-:W-:Y:S01]  /*1e2a0*/  FADD.FTZ R6, R95.reuse, R6 ;  /* 0x000000065f067221 */ /* 0x042fe20000010000 */
[----:B------:R-:W-:-:S06]  /*1e2b0*/  F2FP.BF16.F32.PACK_AB R155, R95, R155 ;  /* 0x0000009b5f9b723e */ /* 0x000fcc00000010ff */
[----:B------:R-:W1:Y:S01]  /*1e2c0*/  MUFU.EX2 R151, R151 ;  /* 0x0000009700977308 */ /* 0x000e620000000800 */
[----:B---3--:R-:W-:-:S07]  /*1e2d0*/  FADD.FTZ R103, R149, R6 ;  /* 0x0000000695677221 */ /* 0x008fce0000010000 */
[----:B------:R-:W2:Y:S01]  /*1e2e0*/  MUFU.EX2 R9, R111 ;  /* 0x0000006f00097308 */ /* 0x000ea20000000800 */
[C---:B0-----:R-:W-:Y:S01]  /*1e2f0*/  FADD.FTZ R6, R98.reuse, R103 ;  /* 0x0000006762067221 */ /* 0x041fe20000010000 */
[----:B------:R-:W-:Y:S01]  /*1e300*/  FADD.FTZ R103, R93, R102 ;  /* 0x000000665d677221 */ /* 0x000fe20000010000 */
[----:B------:R-:W-:-:S05]  /*1e310*/  F2FP.BF16.F32.PACK_AB R149, R98, R149 ;  /* 0x000000956295723e */ /* 0x000fca00000010ff */
[----:B------:R-:W0:Y:S01]  /*1e320*/  MUFU.EX2 R145, R145 ;  /* 0x0000009100917308 */ /* 0x000e220000000800 */
[----:B-1----:R-:W-:-:S07]  /*1e330*/  FADD.FTZ R6, R151, R6 ;  /* 0x0000000697067221 */ /* 0x002fce0000010000 */
[----:B------:R-:W1:Y:S01]  /*1e340*/  MUFU.EX2 R140, R140 ;  /* 0x0000008c008c7308 */ /* 0x000e620000000800 */
[C---:B--2---:R-:W-:Y:S01]  /*1e350*/  FADD.FTZ R6, R9.reuse, R6 ;  /* 0x0000000609067221 */ /* 0x044fe20000010000 */
        /* <DEDUP_REMOVED lines=41> */
[----:B------:R-:W-:Y:S01]  /*1e5f0*/  F2FP.BF16.F32.PACK_AB R138, R20, R138 ;  /* 0x0000008a148a723e */ /* 0x000fe200000010ff */
[----:B------:R-:W-:-:S05]  /*1e600*/  IMAD.MOV.U32 R20, RZ, RZ, R0 ;  /* 0x000000ffff147224 */ /* 0x000fca00078e0000 */
[----:B------:R-:W0:Y:S01]  /*1e610*/  MUFU.EX2 R134, R134 ;  /* 0x0000008600867308 */ /* 0x000e220000000800 */
[----:B-1----:R-:W-:-:S07]  /*1e620*/  FADD.FTZ R13, R137, R14 ;  /* 0x0000000e890d7221 */ /* 0x002fce0000010000 */
[----:B------:R-:W1:Y:S01]  /*1e630*/  MUFU.EX2 R104, R104 ;  /* 0x0000006800687308 */ /* 0x000e620000000800 */
[C---:B--2---:R-:W-:Y:S01]  /*1e640*/  FADD.FTZ R13, R12.reuse, R13 ;  /* 0x0000000d0c0d7221 */ /* 0x044fe20000010000 */
[----:B------:R-:W-:Y:S01]  /*1e650*/  F2FP.BF16.F32.PACK_AB R137, R12, R137 ;  /* 0x000000890c89723e */ /* 0x000fe200000010ff */
[----:B------:R-:W-:Y:S02]  /*1e660*/  IMAD.MOV.U32 R12, RZ, RZ, R23 ;  /* 0x000000ffff0c7224 */ /* 0x000fe400078e0017 */
[----:B0-----:R-:W-:-:S04]  /*1e670*/  FADD.FTZ R13, R134, R13 ;  /* 0x0000000d860d7221 */ /* 0x001fc80000010000 */
[C---:B-1----:R-:W-:Y:S01]  /*1e680*/  FADD.FTZ R5, R104.reuse, R13 ;  /* 0x0000000d68057221 */ /* 0x042fe20000010000 */
[----:B------:R-:W-:Y:S01]  /*1e690*/  F2FP.BF16.F32.PACK_AB R139, R104, R134 ;  /* 0x00000086688b723e */ /* 0x000fe200000010ff */
[----:B------:R-:W-:Y:S01]  /*1e6a0*/  IMAD.MOV.U32 R13, RZ, RZ, R22 ;  /* 0x000000ffff0d7224 */ /* 0x000fe200078e0016 */
[----:B------:R-:W-:Y:S06]  /*1e6b0*/  @P2 BRA `(.L_x_1711) ;  /* 0xffffffcc00a42947 */ /* 0x000fec000383ffff */
.L_x_1692:
[----:B------:R-:W-:Y:S05]  /*1e6c0*/  BSYNC B0 ;  /* 0x0000000000007941 */ /* 0x000fea0003800000 */
.L_x_1691:
        /* <DEDUP_REMOVED lines=67> */
.L_x_1712:
[----:B------:R-:W-:Y:S01]  /*1eb00*/  IMAD R13, R22, 0x8, R2 ;  /* 0x00000008160d7824 */ /* 0x000fe200078e0202 */
[----:B------:R-:W-:-:S04]  /*1eb10*/  SHF.L.U32 R4, R23, 0x1f, RZ ;  /* 0x0000001f17047819 */ /* 0x000fc800000006ff */
[----:B------:R0:W1:Y:S01]  /*1eb20*/  SYNCS.PHASECHK.TRANS64.TRYWAIT P2, [R13+URZ+0x2a850], R4 ;  /* 0x02a850040d0075a7 */ /* 0x000062000804017f */
[----:B------:R-:W-:Y:S05]  /*1eb30*/  @!P0 BRA `(.L_x_1713) ;  /* 0x0000000000048947 */ /* 0x000fea0003800000 */
[----:B------:R-:W-:Y:S01]  /*1eb40*/  BPT.TRAP 0x1 ;  /* 0x000000040000795c */ /* 0x000fe20000300000 */
.L_x_1713:
        /* <DEDUP_REMOVED lines=9> */
.L_x_1715:
[----:B------:R-:W-:Y:S05]  /*1ebe0*/  BSYNC B0 ;  /* 0x0000000000007941 */ /* 0x000fea0003800000 */
.L_x_1714:
[----:B------:R-:W-:Y:S01]  /*1ebf0*/  IMAD.MOV.U32 R8, RZ, RZ, R2 ;  /* 0x000000ffff087224 */ /* 0x000fe200078e0002 */
[----:B------:R-:W-:Y:S01]  /*1ec00*/  WARPGROUP.ARRIVE ;  /* 0x00000000000079c5 */ /* 0x000fe20000000000 */
[----:B------:R-:W-:Y:S02]  /*1ec10*/  IMAD.MOV.U32 R9, RZ, RZ, 0x40000040 ;  /* 0x40000040ff097424 */ /* 0x000fe400078e00ff */
        /* <DEDUP_REMOVED lines=37> */
[----:B01----:R-:W-:Y:S01]  /*1ee70*/  FADD.FTZ R4, R2, R5 ;  /* 0x0000000502047221 */ /* 0x003fe20000010000 */
[----:B------:R-:W-:-:S04]  /*1ee80*/  IMAD.MOV.U32 R5, RZ, RZ, RZ ;  /* 0x000000ffff057224 */ /* 0x000fc800078e00ff */
[----:B------:R-:W0:Y:S02]  /*1ee90*/  SHFL.BFLY PT, R11, R4, 0x1, 0x1f ;  /* 0x0c201f00040b7f89 */ /* 0x000e2400000e0000 */
[----:B0-----:R-:W-:Y:S01]  /*1eea0*/  FADD.FTZ R11, R4, R11 ;  /* 0x0000000b040b7221 */ /* 0x001fe20000010000 */
[----:B------:R-:W-:-:S04]  /*1eeb0*/  @!P1 VIADD R4, R13, 0x2a860 ;  /* 0x0002a8600d049836 */ /* 0x000fc80000000000 */
[----:B------:R-:W-:Y:S02]  /*1eec0*/  FSETP.NE.FTZ.AND P3, PT, R11, RZ, PT ;  /* 0x000000ff0b00720b */ /* 0x000fe40003f75000 */
[----:B------:R-:W-:Y:S01]  /*1eed0*/  @!P1 PRMT R4, RZ, 0x654, R4 ;  /* 0x00000654ff049816 */ /* 0x000fe20000000004 */
[----:B------:R-:W-:Y:S02]  /*1eee0*/  WARPGROUP.DEPBAR.LE gsb0, 0x0 ;  /* 0x00008000000079c5 */ /* 0x000fe40000010000 */
[----:B------:R-:W-:-:S06]  /*1eef0*/  WARPGROUP.ARRIVE ;  /* 0x00000000000079c5 */ /* 0x000fcc0000000000 */
[----:B------:R-:W-:Y:S01]  /*1ef00*/  HGMMA.64x128x16.F32.BF16 R24, R140, gdesc[UR4].tnspB, R24, gsb0 ;  /* 0x41e000048c187df0 */ /* 0x000fe20008001818 */
[----:B------:R-:W-:Y:S02]  /*1ef10*/  R2UR UR6, R8 ;  /* 0x00000000080672ca */ /* 0x000fe400000e0000 */
[----:B------:R-:W-:Y:S01]  /*1ef20*/  R2UR UR7, R9 ;  /* 0x00000000090772ca */ /* 0x000fe200000e0000 */
[----:B------:R-:W0:Y:S01]  /*1ef30*/  @P3 MUFU.LG2 R8, R11 ;  /* 0x0000000b00083308 */ /* 0x000e220000000c00 */
[----:B------:R-:W1:Y:S01]  /*1ef40*/  SHFL.BFLY PT, R9, R6, 0x2, 0x1f ;  /* 0x0c401f0006097f89 */ /* 0x000e6200000e0000 */
[----:B0-----:R-:W-:Y:S01]  /*1ef50*/  @P3 FMUL.FTZ R8, R8, 0.69314718246459960938 ;  /* 0x3f31721808083820 */ /* 0x001fe20000410000 */
[----:B-1----:R-:W-:-:S05]  /*1ef60*/  FADD.FTZ R9, R9, R6 ;  /* 0x0000000609097221 */ /* 0x002fca0000010000 */
[----:B------:R-:W0:Y:S02]  /*1ef70*/  SHFL.BFLY PT, R2, R9, 0x1, 0x1f ;  /* 0x0c201f0009027f89 */ /* 0x000e2400000e0000 */
[----:B0-----:R-:W-:Y:S01]  /*1ef80*/  FADD.FTZ R10, R9, R2 ;  /* 0x00000002090a7221 */ /* 0x001fe20000010000 */
[----:B------:R-:W-:-:S04]  /*1ef90*/  SEL R2, RZ, 0x1, P2 ;  /* 0x00000001ff027807 */ /* 0x000fc80001000000 */
[----:B------:R-:W-:Y:S02]  /*1efa0*/  FSETP.NE.FTZ.AND P0, PT, R10, RZ, PT ;  /* 0x000000ff0a00720b */ /* 0x000fe40003f15000 */
[----:B------:R-:W-:Y:S01]  /*1efb0*/  LOP3.LUT R23, R23, R2, RZ, 0x3c, !PT ;  /* 0x0000000217177212 */ /* 0x000fe200078e3cff */
[----:B------:R-:W-:-:S06]  /*1efc0*/  IMAD.MOV.U32 R2, RZ, RZ, RZ ;  /* 0x000000ffff027224 */ /* 0x000fcc00078e00ff */
[----:B------:R-:W-:Y:S04]  /*1efd0*/  @P3 MUFU.RCP R2, R11 ;  /* 0x0000000b00023308 */ /* 0x000fe80000001000 */
[C---:B------:R-:W-:Y:S01]  /*1efe0*/  @P0 FMUL.FTZ R9, R7.reuse, 0.69314718246459960938 ;  /* 0x3f31721807090820 */ /* 0x040fe20000410000 */
[----:B------:R-:W-:-:S03]  /*1eff0*/  @P3 FMUL.FTZ R7, R7, 0.69314718246459960938 ;  /* 0x3f31721807073820 */ /* 0x000fc60000410000 */
[----:B------:R-:W0:Y:S01]  /*1f000*/  @P0 MUFU.LG2 R6, R10 ;  /* 0x0000000a00060308 */ /* 0x000e220000000c00 */
[----:B------:R-:W-:-:S07]  /*1f010*/  @P3 FFMA.FTZ R21, R7, R3, R8 ;  /* 0x0000000307153223 */ /* 0x000fce0000010008 */
[----:B------:R-:W1:Y:S01]  /*1f020*/  @P0 MUFU.RCP R5, R10 ;  /* 0x0000000a00050308 */ /* 0x000e620000001000 */
[----:B0-----:R-:W-:-:S04]  /*1f030*/  @P0 FMUL.FTZ R6, R6, 0.69314718246459960938 ;  /* 0x3f31721806060820 */ /* 0x001fc80000410000 */
[----:B------:R-:W-:Y:S01]  /*1f040*/  @P0 FFMA.FTZ R20, R9, R0, R6 ;  /* 0x0000000009140223 */ /* 0x000fe20000010006 */
[----:B------:R-:W-:Y:S01]  /*1f050*/  PLOP3.LUT P0, PT, PT, PT, PT, 0x8, 0x0 ;  /* 0x000000000000781c */ /* 0x000fe20003f0e170 */
[----:B------:R-:W-:Y:S02]  /*1f060*/  WARPGROUP.DEPBAR.LE gsb0, 0x0 ;  /* 0x00008000000079c5 */ /* 0x000fe40000010000 */
[----:B------:R-:W-:-:S06]  /*1f070*/  WARPGROUP.ARRIVE ;  /* 0x00000000000079c5 */ /* 0x000fcc0000000000 */
[----:B------:R-:W-:Y:S03]  /*1f080*/  HGMMA.64x128x16.F32.BF16 R24, R136, gdesc[UR4].tnspB, R24, gsb0 ;  /* 0x41e0000488187df0 */ /* 0x000fe60008001818 */
[----:B------:R-:W-:Y:S02]  /*1f090*/  WARPGROUP.DEPBAR.LE gsb0, 0x0 ;  /* 0x00008000000079c5 */ /* 0x000fe40000010000 */
[----:B------:R0:W-:Y:S01]  /*1f0a0*/  @!P1 SYNCS.ARRIVE.TRANS64.RED.A1T0 RZ, [R4+URZ], RZ ;  /* 0x000000ff04ff99a7 */ /* 0x0001e2000810043f */
        /* <DEDUP_REMOVED lines=63> */
[----:B0-----:R-:W-:-:S07]  /*1f4a0*/  FMUL.FTZ R87, R87, R2 ;  /* 0x0000000257577220 */ /* 0x001fce0000410000 */
.L_x_1576:
[----:B------:R-:W0:Y:S08]  /*1f4b0*/  S2UR UR5, SR_CgaCtaId ;  /* 0x00000000000579c3 */ /* 0x000e300000008800 */
[----:B------:R-:W-:Y:S06]  /*1f4c0*/  BAR.SYNC.DEFER_BLOCKING 0x5, 0x180 ;  /* 0x0146000000007b1d */ /* 0x000fec0000010000 */
[----:B------:R-:W-:Y:S01]  /*1f4d0*/  UMOV UR4, 0x400 ;  /* 0x0000040000047882 */ /* 0x000fe20000000000 */
[----:B------:R-:W-:Y:S01]  /*1f4e0*/  BSSY B0, `(.L_x_1717) ;  /* 0x00002d2000007945 */ /* 0x000fe20003800000 */
[----:B0-----:R-:W-:-:S06]  /*1f4f0*/  ULEA UR4, UR5, UR4, 0x18 ;  /* 0x0000000405047291 */ /* 0x001fcc000f8ec03f */
[----:B------:R-:W-:-:S05]  /*1f500*/  IMAD.U32 R2, RZ, RZ, UR4 ;  /* 0x00000004ff027e24 */ /* 0x000fca000f8e00ff */
[----:B------:R0:W1:Y:S01]  /*1f510*/  LDS.128 R28, [R2+0x2a8d0] ;  /* 0x02a8d000021c7984 */ /* 0x0000620000000c00 */
[----:B------:R-:W-:Y:S06]  /*1f520*/  BAR.ARV 0x4, 0x180 ;  /* 0x0106000000007b1d */ /* 0x000fec0000002000 */
[----:B------:R-:W-:Y:S05]  /*1f530*/  @P0 BRA `(.L_x_1718) ;  /* 0x0000002000480947 */ /* 0x000fea0003800000 */
[----:B------:R-:W2:Y:S01]  /*1f540*/  LDL R0, [R1+0x80] ;  /* 0x0000800001007983 */ /* 0x000ea20000100800 */
[----:B------:R-:W-:Y:S01]  /*1f550*/  F2FP.BF16.F32.PACK_AB R34, R69, R68 ;  /* 0x000000444522723e */ /* 0x000fe200000010ff */
[----:B------:R-:W-:Y:S01]  /*1f560*/  ULDC.64 UR4, c[0x0][0xc00] ;  /* 0x0003000000047ab9 */ /* 0x000fe20000000a00 */
[----:B------:R-:W-:Y:S01]  /*1f570*/  ULDC.64 UR6, c[0x0][0xc08] ;  /* 0x0003020000067ab9 */ /* 0x000fe20000000a00 */
[----:B------:R-:W3:Y:S01]  /*1f580*/  S2R R3, SR_SWINHI ;  /* 0x0000000000037919 */ /* 0x000ee20000002f00 */
[----:B------:R-:W-:Y:S02]  /*1f590*/  MOV R72, R2 ;  /* 0x0000000200487202 */ /* 0x000fe40000000f00 */
[----:B---3--:R-:W-:Y:S01]  /*1f5a0*/  MOV R73, R3 ;  /* 0x0000000300497202 */ /* 0x008fe20000000f00 */
[----:B------:R-:W-:Y:S02]  /*1f5b0*/  BAR.SYNC.DEFER_BLOCKING 0x1, 0x100 ;  /* 0x0044000000007b1d */ /* 0x000fe40000010000 */
[----:B--2---:R-:W-:-:S03]  /*1f5c0*/  IMAD.WIDE R4, R0, 0x2, R72 ;  /* 0x0000000200047825 */ /* 0x004fc600078e0248 */
        /* <DEDUP_REMOVED lines=12> */
[----:B------:R-:W-:Y:S01]  /*1f690*/  IADD3 R107, P0, R4, 0x4060, RZ ;  /* 0x00004060046b7810 */ /* 0x000fe20007f1e0ff */
[--C-:B------:R-:W-:Y:S01]  /*1f6a0*/  IMAD.X R25, RZ, RZ, R5.reuse, P2 ;  /* 0x000000ffff197224 */ /* 0x100fe200010e0605 */
[----:B------:R-:W-:Y:S01]  /*1f6b0*/  LOP3.LUT R4, R3, R4, RZ, 0x3c, !PT ;  /* 0x0000000403047212 */ /* 0x000fe200078e3cff */
[--C-:B------:R-:W-:Y:S01]  /*1f6c0*/  IMAD.X R27, RZ, RZ, R5.reuse, P1 ;  /* 0x000000ffff1b7224 */ /* 0x100fe200008e0605 */
[----:B------:R-:W-:Y:S01]  /*1f6d0*/  LOP3.LUT R0, R7, 0x380, RZ, 0xc0, !PT ;  /* 0x0000038007007812 */ /* 0x000fe200078ec0ff */
[----:B------:R-:W-:Y:S01]  /*1f6e0*/  IMAD.X R33, RZ, RZ, R5, P0 ;  /* 0x000000ffff217224 */ /* 0x000fe200000e0605 */
[----:B------:R-:W-:-:S02]  /*1f6f0*/  LOP3.LUT R3, R6, 0x380, RZ, 0xc0, !PT ;  /* 0x0000038006037812 */ /* 0x000fc400078ec0ff */
[----:B------:R-:W-:Y:S02]  /*1f700*/  SHF.R.U64 R0, R0, 0x3, RZ ;  /* 0x0000000300007819 */ /* 0x000fe400000012ff */
[----:B------:R-:W-:Y:S02]  /*1f710*/  SHF.R.U64 R3, R3, 0x3, RZ ;  /* 0x0000000303037819 */ /* 0x000fe400000012ff */
[----:B------:R-:W-:Y:S02]  /*1f720*/  LOP3.LUT R12, R35, 0x380, RZ, 0xc0, !PT ;  /* 0x00000380230c7812 */ /* 0x000fe400078ec0ff */
[----:B------:R-:W-:Y:S02]  /*1f730*/  LOP3.LUT R14, R103, 0x380, RZ, 0xc0, !PT ;  /* 0x00000380670e7812 */ /* 0x000fe400078ec0ff */
[----:B------:R-:W-:Y:S02]  /*1f740*/  LOP3.LUT R8, R0, R7, RZ, 0x3c, !PT ;  /* 0x0000000700087212 */ /* 0x000fe400078e3cff */
[----:B------:R-:W-:-:S02]  /*1f750*/  LOP3.LUT R10, R3, R6, RZ, 0x3c, !PT ;  /* 0x00000006030a7212 */ /* 0x000fc400078e3cff */
[----:B------:R-:W-:Y:S02]  /*1f760*/  LOP3.LUT R0, R105, 0x380, RZ, 0xc0, !PT ;  /* 0x0000038069007812 */ /* 0x000fe400078ec0ff */
[----:B------:R-:W-:Y:S02]  /*1f770*/  LOP3.LUT R3, R26, 0x380, RZ, 0xc0, !PT ;  /* 0x000003801a037812 */ /* 0x000fe400078ec0ff */
[----:B------:R-:W-:Y:S02]  /*1f780*/  LOP3.LUT R32, R107, 0x380, RZ, 0xc0, !PT ;  /* 0x000003806b207812 */ /* 0x000fe400078ec0ff */
[----:B-1----:R-:W-:Y:S02]  /*1f790*/  MOV R28, R4 ;  /* 0x00000004001c7202 */ /* 0x002fe40000000f00 */
[----:B------:R-:W-:Y:S02]  /*1f7a0*/  SHF.R.U64 R12, R12, 0x3, RZ ;  /* 0x000000030c0c7819 */ /* 0x000fe400000012ff */
[----:B------:R-:W-:-:S02]  /*1f7b0*/  SHF.R.U64 R14, R14, 0x3, RZ ;  /* 0x000000030e0e7819 */ /* 0x000fc400000012ff */
[----:B------:R-:W-:Y:S02]  /*1f7c0*/  F2FP.BF16.F32.PACK_AB R4, R89, R88 ;  /* 0x000000585904723e */ /* 0x000fe400000010ff */
[----:B------:R-:W-:Y:S02]  /*1f7d0*/  F2FP.BF16.F32.PACK_AB R5, R97, R96 ;  /* 0x000000606105723e */ /* 0x000fe400000010ff */
[----:B------:R-:W-:Y:S02]  /*1f7e0*/  F2FP.BF16.F32.PACK_AB R6, R91, R90 ;  /* 0x0000005a5b06723e */ /* 0x000fe400000010ff */
[----:B------:R-:W-:Y:S02]  /*1f7f0*/  F2FP.BF16.F32.PACK_AB R7, R99, R98 ;  /* 0x000000626307723e */ /* 0x000fe400000010ff */
[----:B------:R-:W-:Y:S02]  /*1f800*/  SHF.R.U64 R0, R0, 0x3, RZ ;  /* 0x0000000300007819 */ /* 0x000fe400000012ff */
[----:B------:R-:W-:Y:S01]  /*1f810*/  SHF.R.U64 R3, R3, 0x3, RZ ;  /* 0x0000000303037819 */ /* 0x000fe200000012ff */
[----:B------:R1:W-:Y:S01]  /*1f820*/  STSM.16.M88.4 [R28], R4 ;  /* 0x000000041c007844 */ /* 0x0003e20000000200 */
[----:B------:R-:W-:-:S02]  /*1f830*/  SHF.R.U64 R32, R32, 0x3, RZ ;  /* 0x0000000320207819 */ /* 0x000fc400000012ff */
[----:B------:R-:W-:Y:S02]  /*1f840*/  LOP3.LUT R12, R12, R35, RZ, 0x3c, !PT ;  /* 0x000000230c0c7212 */ /* 0x000fe400078e3cff */
[----:B------:R-:W-:Y:S02]  /*1f850*/  LOP3.LUT R14, R14, R103, RZ, 0x3c, !PT ;  /* 0x000000670e0e7212 */ /* 0x000fe400078e3cff */
[----:B------:R-:W-:Y:S01]  /*1f860*/  LOP3.LUT R24, R0, R105, RZ, 0x3c, !PT ;  /* 0x0000006900187212 */ /* 0x000fe200078e3cff */
[----:B------:R-:W2:Y:S01]  /*1f870*/  LDC.64 R102, c[0x0][0xc00] ;  /* 0x00030000ff667b82 */ /* 0x000ea20000000a00 */
[----:B------:R-:W-:Y:S02]  /*1f880*/  LOP3.LUT R26, R3, R26, RZ, 0x3c, !PT ;  /* 0x0000001a031a7212 */ /* 0x000fe400078e3cff */
[----:B------:R-:W-:Y:S02]  /*1f890*/  LOP3.LUT R32, R32, R107, RZ, 0x3c, !PT ;  /* 0x0000006b20207212 */ /* 0x000fe400078e3cff */
[----:B------:R-:W-:-:S02]  /*1f8a0*/  MOV R107, R8 ;  /* 0x00000008006b7202 */ /* 0x000fc40000000f00 */
[----:B------:R-:W-:Y:S02]  /*1f8b0*/  MOV R106, R10 ;  /* 0x0000000a006a7202 */ /* 0x000fe40000000f00 */
[----:B-1----:R-:W-:Y:S02]  /*1f8c0*/  F2FP.BF16.F32.PACK_AB R4, R93, R92 ;  /* 0x0000005c5d04723e */ /* 0x002fe400000010ff */
[----:B------:R-:W-:Y:S02]  /*1f8d0*/  F2FP.BF16.F32.PACK_AB R5, R101, R100 ;  /* 0x000000646505723e */ /* 0x000fe400000010ff */
[----:B------:R-:W-:Y:S02]  /*1f8e0*/  F2FP.BF16.F32.PACK_AB R6, R37, R36 ;  /* 0x000000242506723e */ /* 0x000fe400000010ff */
[----:B------:R-:W-:Y:S02]  /*1f8f0*/  F2FP.BF16.F32.PACK_AB R7, R39, R38 ;  /* 0x000000262707723e */ /* 0x000fe400000010ff */
[----:B------:R-:W-:-:S02]  /*1f900*/  F2FP.BF16.F32.PACK_AB R8, R41, R40 ;  /* 0x000000282908723e */ /* 0x000fc400000010ff */
[----:B------:R-:W-:Y:S01]  /*1f910*/  F2FP.BF16.F32.PACK_AB R9, R43, R42 ;  /* 0x0000002a2b09723e */ /* 0x000fe200000010ff */
[----:B------:R1:W-:Y:S01]  /*1f920*/  STSM.16.M88.4 [R107], R4 ;  /* 0x000000046b007844 */ /* 0x0003e20000000200 */
[----:B------:R-:W-:Y:S02]  /*1f930*/  F2FP.BF16.F32.PACK_AB R10, R45, R44 ;  /* 0x0000002c2d0a723e */ /* 0x000fe400000010ff */
[----:B------:R-:W-:Y:S02]  /*1f940*/  F2FP.BF16.F32.PACK_AB R11, R47, R46 ;  /* 0x0000002e2f0b723e */ /* 0x000fe400000010ff */
[----:B------:R-:W-:Y:S02]  /*1f950*/  MOV R3, R12 ;  /* 0x0000000c00037202 */ /* 0x000fe40000000f00 */
[----:B------:R-:W-:Y:S01]  /*1f960*/  MOV R0, R14 ;  /* 0x0000000e00007202 */ /* 0x000fe20000000f00 */
[----:B------:R-:W-:Y:S01]  /*1f970*/  STSM.16.M88.4 [R106], R8 ;  /* 0x000000086a007844 */ /* 0x000fe20000000200 */
[----:B------:R-:W-:-:S02]  /*1f980*/  MOV R105, R24 ;  /* 0x0000001800697202 */ /* 0x000fc40000000f00 */
[----:B------:R-:W-:Y:S02]  /*1f990*/  MOV R104, R26 ;  /* 0x0000001a00687202 */ /* 0x000fe40000000f00 */
[----:B------:R-:W-:Y:S02]  /*1f9a0*/  F2FP.BF16.F32.PACK_AB R12, R49, R48 ;  /* 0x00000030310c723e */ /* 0x000fe400000010ff */
        /* <DEDUP_REMOVED lines=13> */
[----:B-1----:R-:W-:Y:S02]  /*1fa80*/  F2FP.BF16.F32.PACK_AB R4, R95, R94 ;  /* 0x0000005e5f04723e */ /* 0x002fe400000010ff */
[----:B------:R-:W-:Y:S01]  /*1fa90*/  F2FP.BF16.F32.PACK_AB R5, R75, R74 ;  /* 0x0000004a4b05723e */ /* 0x000fe200000010ff */
[----:B------:R-:W-:Y:S01]  /*1faa0*/  STSM.16.M88.4 [R105], R32 ;  /* 0x0000002069007844 */ /* 0x000fe20000000200 */
[----:B------:R-:W-:Y:S01]  /*1fab0*/  F2FP.BF16.F32.PACK_AB R6, R77, R76 ;  /* 0x0000004c4d06723e */ /* 0x000fe200000010ff */
[----:B--2---:R-:W-:Y:S01]  /*1fac0*/  IMAD.WIDE R12, R187, 0x4, R102 ;  /* 0x00000004bb0c7825 */ /* 0x004fe200078e0266 */
[----:B------:R-:W-:Y:S01]  /*1fad0*/  F2FP.BF16.F32.PACK_AB R7, R79, R78 ;  /* 0x0000004e4f07723e */ /* 0x000fe200000010ff */
[----:B------:R-:W1:Y:S01]  /*1fae0*/  LDC R102, c[0x0][0xbe8] ;  /* 0x0002fa00ff667b82 */ /* 0x000e620000000800 */
[----:B------:R-:W-:-:S02]  /*1faf0*/  F2FP.BF16.F32.PACK_AB R8, R81, R80 ;  /* 0x000000505108723e */ /* 0x000fc400000010ff */
[----:B------:R-:W-:Y:S01]  /*1fb00*/  F2FP.BF16.F32.PACK_AB R9, R83, R82 ;  /* 0x000000525309723e */ /* 0x000fe200000010ff */
[----:B------:R2:W-:Y:S01]  /*1fb10*/  STSM.16.M88.4 [R104], R4 ;  /* 0x0000000468007844 */ /* 0x0005e20000000200 */
[----:B------:R-:W-:Y:S01]  /*1fb20*/  F2FP.BF16.F32.PACK_AB R10, R85, R84 ;  /* 0x00000054550a723e */ /* 0x000fe200000010ff */
[----:B---3--:R-:W-:Y:S01]  /*1fb30*/  IMAD.MOV.U32 R0, RZ, RZ, RZ ;  /* 0x000000ffff007224 */ /* 0x008fe200078e00ff */
[----:B------:R-:W-:Y:S01]  /*1fb40*/  F2FP.BF16.F32.PACK_AB R11, R87, R86 ;  /* 0x00000056570b723e */ /* 0x000fe200000010ff */
[----:B------:R-:W3:Y:S01]  /*1fb50*/  LDC.64 R14, c[0x0][0xba8] ;  /* 0x0002ea00ff0e7b82 */ /* 0x000ee20000000a00 */
[----:B------:R-:W-:-:S03]  /*1fb60*/  ISETP.NE.U32.AND P0, PT, RZ, UR4, PT ;  /* 0x00000004ff007c0c */ /* 0x000fc6000bf05070 */
[----:B------:R4:W-:Y:S04]  /*1fb70*/  STSM.16.M88.4 [R28], R8 ;  /* 0x000000081c007844 */ /* 0x0009e80000000200 */
[----:B------:R-:W-:Y:S01]  /*1fb80*/  BAR.SYNC.DEFER_BLOCKING 0x1, 0x100 ;  /* 0x0044000000007b1d */ /* 0x000fe20000010000 */
[----:B------:R-:W-:-:S13]  /*1fb90*/  ISETP.NE.AND.EX P0, PT, RZ, UR5, PT, P0 ;  /* 0x00000005ff007c0c */ /* 0x000fda000bf05300 */
[----:B------:R-:W3:Y:S01]  /*1fba0*/  @P0 LDG.E R0, desc[UR46][R12.64] ;  /* 0x0000002e0c000981 */ /* 0x000ee2000c1e1900 */
[----:B------:R-:W-:Y:S01]  /*1fbb0*/  ISETP.NE.U32.AND P1, PT, RZ, UR6, PT ;  /* 0x00000006ff007c0c */ /* 0x000fe2000bf25070 */
[----:B------:R-:W-:Y:S01]  /*1fbc0*/  ULDC UR6, c[0x0][0xa88] ;  /* 0x0002a20000067ab9 */ /* 0x000fe20000000800 */
[C---:B------:R-:W-:Y:S01]  /*1fbd0*/  ISETP.NE.AND P2, PT, R186.reuse, RZ, PT ;  /* 0x000000ffba00720c */ /* 0x040fe20003f45270 */
[----:B------:R-:W-:Y:S01]  /*1fbe0*/  IMAD.U32 R3, RZ, RZ, UR6 ;  /* 0x00000006ff037e24 */ /* 0x000fe2000f8e00ff */
[----:B------:R-:W-:Y:S01]  /*1fbf0*/  ULDC UR6, c[0x0][0xad4] ;  /* 0x0002b50000067ab9 */ /* 0x000fe20000000800 */
[----:B------:R-:W-:Y:S02]  /*1fc00*/  ISETP.NE.AND.EX P1, PT, RZ, UR7, PT, P1 ;  /* 0x00000007ff007c0c */ /* 0x000fe4000bf25310 */
[----:B------:R-:W-:Y:S01]  /*1fc10*/  SEL R186, R186, UR6, P2 ;  /* 0x00000006baba7c07 */ /* 0x000fe20009000000 */
[----:B------:R-:W-:-:S03]  /*1fc20*/  IMAD.MOV.U32 R26, RZ, RZ, 0x9b8 ;  /* 0x000009b8ff1a7424 */ /* 0x000fc600078e00ff */
[----:B------:R-:W-:-:S04]  /*1fc30*/  ISETP.GT.AND P3, PT, R186, 0x1, PT ;  /* 0x00000001ba00780c */ /* 0x000fc80003f64270 */
[----:B------:R-:W-:-:S03]  /*1fc40*/  SEL R26, R26, 0x978, P3 ;  /* 0x000009781a1a7807 */ /* 0x000fc60001800000 */
[----:B--2---:R-:W2:Y:S08]  /*1fc50*/  @P1 LDC.64 R4, c[0x0][0xc08] ;  /* 0x00030200ff041b82 */ /* 0x004eb00000000a00 */
[----:B------:R-:W0:Y:S08]  /*1fc60*/  LDC.64 R6, c[0x0][R26+0x220] ;  /* 0x000088001a067b82 */ /* 0x000e300000000a00 */
[----:B----4-:R-:W4:Y:S01]  /*1fc70*/  LDC.64 R8, c[0x0][R26+0x218] ;  /* 0x000086001a087b82 */ /* 0x010f220000000a00 */
[----:B-1----:R-:W-:-:S07]  /*1fc80*/  ISETP.NE.AND P4, PT, R102, 0x1, PT ;  /* 0x000000016600780c */ /* 0x002fce0003f85270 */
[----:B------:R-:W1:Y:S01]  /*1fc90*/  LDC.64 R10, c[0x0][R26+0x228] ;  /* 0x00008a001a0a7b82 */ /* 0x000e620000000a00 */
[----:B--2---:R-:W-:-:S05]  /*1fca0*/  @P1 IMAD.WIDE R4, R187, 0x4, R4 ;  /* 0x00000004bb041825 */ /* 0x004fca00078e0204 */
[----:B------:R2:W5:Y:S01]  /*1fcb0*/  @P1 LDG.E R3, desc[UR46][R4.64] ;  /* 0x0000002e04031981 */ /* 0x000562000c1e1900 */
[----:B------:R-:W-:Y:S01]  /*1fcc0*/  ISETP.NE.U32.AND P2, PT, RZ, UR4, PT ;  /* 0x00000004ff007c0c */ /* 0x000fe2000bf45070 */
[----:B------:R-:W1:Y:S01]  /*1fcd0*/  @P4 LDC R32, c[0x0][0xbec] ;  /* 0x0002fb00ff204b82 */ /* 0x000e620000000800 */
[----:B------:R-:W-:Y:S02]  /*1fce0*/  SHF.R.S32.HI R24, RZ, 0x1f, R187 ;  /* 0x0000001fff187819 */ /* 0x000fe400000114bb */
[----:B------:R-:W-:Y:S02]  /*1fcf0*/  ISETP.NE.AND.EX P2, PT, RZ, UR5, PT, P2 ;  /* 0x00000005ff007c0c */ /* 0x000fe4000bf45320 */
[----:B------:R-:W-:Y:S02]  /*1fd00*/  SEL R27, R190, RZ, P3 ;  /* 0x000000ffbe1b7207 */ /* 0x000fe40001800000 */
[----:B------:R-:W-:Y:S01]  /*1fd10*/  SEL R28, R187, RZ, !P2 ;  /* 0x000000ffbb1c7207 */ /* 0x000fe20005000000 */
[----:B--2---:R-:W2:Y:S01]  /*1fd20*/  LDC.64 R4, c[0x0][R26+0x210] ;  /* 0x000084001a047b82 */ /* 0x004ea20000000a00 */
[----:B------:R-:W-:-:S07]  /*1fd30*/  SEL R25, R24, RZ, !P2 ;  /* 0x000000ff18197207 */ /* 0x000fce0005000000 */
[----:B------:R-:W2:Y:S01]  /*1fd40*/  @P4 LDC R105, c[0x0][0xbf0] ;  /* 0x0002fc00ff694b82 */ /* 0x000ea20000000800 */
[----:B0-----:R-:W-:-:S07]  /*1fd50*/  IMAD R7, R7, R28, RZ ;  /* 0x0000001c07077224 */ /* 0x001fce00078e02ff */
[----:B---3--:R-:W0:Y:S01]  /*1fd60*/  @!P3 LDC R14, c[0x0][0xb50] ;  /* 0x0002d400ff0ebb82 */ /* 0x008e220000000800 */
[C---:B------:R-:W-:Y:S02]  /*1fd70*/  IMAD R35, R6.reuse, R25, R7 ;  /* 0x0000001906237224 */ /* 0x040fe400078e0207 */
[----:B------:R-:W-:-:S05]  /*1fd80*/  IMAD.WIDE.U32 R6, R6, R28, RZ ;  /* 0x0000001c06067225 */ /* 0x000fca00078e00ff */
[----:B------:R-:W3:Y:S01]  /*1fd90*/  @!P3 LDC R15, c[0x0][0xb54] ;  /* 0x0002d500ff0fbb82 */ /* 0x000ee20000000800 */
[-C--:B----4-:R-:W-:Y:S02]  /*1fda0*/  IMAD R33, R9, R183.reuse, RZ ;  /* 0x000000b709217224 */ /* 0x090fe400078e02ff */
[----:B------:R-:W-:-:S04]  /*1fdb0*/  IMAD.WIDE.U32 R8, R8, R183, RZ ;  /* 0x000000b708087225 */ /* 0x000fc800078e00ff */
[----:B------:R-:W-:Y:S02]  /*1fdc0*/  IMAD.IADD R25, R181, 0x1, R178 ;  /* 0x00000001b5197824 */ /* 0x000fe400078e02b2 */
[----:B------:R-:W-:Y:S02]  /*1fdd0*/  IMAD.IADD R24, R9, 0x1, R33 ;  /* 0x0000000109187824 */ /* 0x000fe400078e0221 */
[----:B------:R-:W-:Y:S02]  /*1fde0*/  IMAD.IADD R9, R7, 0x1, R35 ;  /* 0x0000000107097824 */ /* 0x000fe400078e0223 */
[----:B------:R-:W-:Y:S02]  /*1fdf0*/  IMAD.MOV.U32 R7, RZ, RZ, R25 ;  /* 0x000000ffff077224 */ /* 0x000fe400078e0019 */
[-C--:B-1----:R-:W-:Y:S02]  /*1fe00*/  IMAD R33, R11, R27.reuse, RZ ;  /* 0x0000001b0b217224 */ /* 0x082fe400078e02ff */
[----:B------:R-:W-:-:S04]  /*1fe10*/  IMAD.WIDE.U32 R10, R10, R27, RZ ;  /* 0x0000001b0a0a7225 */ /* 0x000fc800078e00ff */
[----:B------:R-:W-:Y:S01]  /*1fe20*/  IMAD.IADD R33, R11, 0x1, R33 ;  /* 0x000000010b217824 */ /* 0x000fe200078e0221 */
[--C-:B------:R-:W-:Y:S01]  /*1fe30*/  IADD3 R8, P2, P5, R6, R8, R0.reuse ;  /* 0x0000000806087210 */ /* 0x100fe20007d5e000 */
[----:B------:R-:W-:Y:S01]  /*1fe40*/  @P4 IMAD.HI.U32 R6, R25, R32, RZ ;  /* 0x0000002019064227 */ /* 0x000fe200078e00ff */
[----:B------:R-:W-:-:S04]  /*1fe50*/  SHF.R.S32.HI R103, RZ, 0x1f, R0 ;  /* 0x0000001fff677819 */ /* 0x000fc80000011400 */
[----:B--2---:R-:W-:Y:S02]  /*1fe60*/  @P4 SHF.R.U32.HI R7, RZ, R105, R6 ;  /* 0x00000069ff074219 */ /* 0x004fe40000011606 */
[----:B------:R-:W-:Y:S02]  /*1fe70*/  IADD3.X R9, R9, R24, R103, P2, P5 ;  /* 0x0000001809097210 */ /* 0x000fe400017ea467 */
[----:B------:R-:W-:Y:S01]  /*1fe80*/  IADD3 R10, P2, P5, R7, R8, R10 ;  /* 0x00000008070a7210 */ /* 0x000fe20007d5e00a */
[--C-:B------:R-:W-:Y:S01]  /*1fe90*/  IMAD.MOV R24, RZ, RZ, -R7.reuse ;  /* 0x000000ffff187224 */ /* 0x100fe200078e0a07 */
[----:B------:R-:W-:-:S03]  /*1fea0*/  SHF.R.S32.HI R6, RZ, 0x1f, R7 ;  /* 0x0000001fff067819 */ /* 0x000fc60000011407 */
[----:B------:R-:W-:Y:S01]  /*1feb0*/  IMAD R7, R102, R24, R25 ;  /* 0x0000001866077224 */ /* 0x000fe200078e0219 */
[----:B------:R-:W-:-:S03]  /*1fec0*/  IADD3.X R11, R6, R9, R33, P2, P5 ;  /* 0x00000009060b7210 */ /* 0x000fc600017ea421 */
[-C--:B------:R-:W-:Y:S01]  /*1fed0*/  IMAD R5, R5, R7.reuse, RZ ;  /* 0x0000000705057224 */ /* 0x080fe200078e02ff */
[----:B------:R-:W-:Y:S01]  /*1fee0*/  SHF.R.S32.HI R9, RZ, 0x1f, R7 ;  /* 0x0000001fff097819 */ /* 0x000fe20000011407 */
[----:B------:R-:W-:-:S04]  /*1fef0*/  IMAD.WIDE.U32 R10, R4, R7, R10 ;  /* 0x00000007040a7225 */ /* 0x000fc800078e000a */
[----:B------:R-:W-:Y:S01]  /*1ff00*/  IMAD R5, R4, R9, R5 ;  /* 0x0000000904057224 */ /* 0x000fe200078e0205 */
[----:B0-----:R-:W-:-:S03]  /*1ff10*/  LEA R14, P2, R10, R14, 0x2 ;  /* 0x0000000e0a0e7211 */ /* 0x001fc600078410ff */
[----:B------:R-:W-:-:S05]  /*1ff20*/  IMAD.IADD R4, R11, 0x1, R5 ;  /* 0x000000010b047824 */ /* 0x000fca00078e0205 */
[----:B---3--:R-:W-:Y:S01]  /*1ff30*/  LEA.HI.X R15, R10, R15, R4, 0x2, P2 ;  /* 0x0000000f0a0f7211 */ /* 0x008fe200010f1404 */
[----:B------:R-:W-:Y:S06]  /*1ff40*/  @P1 BRA `(.L_x_1719) ;  /* 0x0000000000101947 */ /* 0x000fec0003800000 */
[----:B------:R-:W-:Y:S05]  /*1ff50*/  @!P0 BRA `(.L_x_1719) ;  /* 0x00000000000c8947 */ /* 0x000fea0003800000 */
[----:B------:R-:W2:Y:S04]  /*1ff60*/  LDG.E R4, desc[UR46][R12.64] ;  /* 0x0000002e0c047981 */ /* 0x000ea8000c1e1900 */
[----:B-----5:R-:W2:Y:S02]  /*1ff70*/  LDG.E R3, desc[UR46][R12.64+0x4] ;  /* 0x0000042e0c037981 */ /* 0x020ea4000c1e1900 */
[----:B--2---:R-:W-:-:S07]  /*1ff80*/  IMAD.IADD R3, R3, 0x1, -R4 ;  /* 0x0000000103037824 */ /* 0x004fce00078e0a04 */
.L_x_1719:
[----:B------:R-:W2:Y:S01]  /*1ff90*/  LDL R8, [R1+0x7c] ;  /* 0x00007c0001087983 */ /* 0x000ea20000100800 */
[----:B-----5:R-:W-:Y:S01]  /*1ffa0*/  IMAD R3, R3, R102, RZ ;  /* 0x0000006603037224 */ /* 0x020fe200078e02ff */
[----:B------:R-:W-:Y:S02]  /*1ffb0*/  LOP3.LUT P0, RZ, R230, 0x3, RZ, 0xc0, !PT ;  /* 0x00000003e6ff7812 */ /* 0x000fe4000780c0ff */
[----:B------:R-:W-:Y:S04]  /*1ffc0*/  SHFL.IDX PT, R4, R14, RZ, 0x1c1f ;  /* 0x001c1fff0e047589 */ /* 0x000fe800000e0000 */
[----:B------:R-:W0:Y:S04]  /*1ffd0*/  SHFL.IDX PT, R5, R15, RZ, 0x1c1f ;  /* 0x001c1fff0f057589 */ /* 0x000e2800000e0000 */
[----:B------:R-:W-:Y:S04]  /*1ffe0*/  SHFL.IDX PT, R6, R14, 0x1, 0x1c1f ;  /* 0x003c1f000e067f89 */ /* 0x000fe800000e0000 */
[----:B------:R-:W1:Y:S01]  /*1fff0*/  SHFL.IDX PT, R7, R15, 0x1, 0x1c1f ;  /* 0x003c1f000f077f89 */ /* 0x000e6200000e0000 */
[----:B--2---:R-:W-:-:S04]  /*20000*/  IMAD.IADD R8, R8, 0x1, R178 ;  /* 0x0000000108087824 */ /* 0x004fc800078e02b2 */
        /* <DEDUP_REMOVED lines=23> */
[----:B------:R-:W-:Y:S01]  /*20180*/  IMAD.IADD R48, R178, 0x1, R49 ;  /* 0x00000001b2307824 */ /* 0x000fe200078e0231 */
        /* <DEDUP_REMOVED lines=28> */
[C---:B------:R-:W-:Y:S01]  /*20350*/  IMAD R51, R28.reuse, UR5, R51 ;  /* 0x000000051c337c24 */ /* 0x040fe2000f8e0233 */
[----:B------:R-:W-:Y:S01]  /*20360*/  SHF.R.U64 R7, R7, 0x3, RZ ;  /* 0x0000000307077819 */ /* 0x000fe200000012ff */
[----:B------:R-:W-:Y:S01]  /*20370*/  IMAD.WIDE.U32 R20, R28, UR4, R20 ;  /* 0x000000041c147c25 */ /* 0x000fe2000f8e0014 */
[--C-:B------:R-:W-:Y:S01]  /*20380*/  SHF.R.S32.HI R0, RZ, 0x1f, R49.reuse ;  /* 0x0000001fff007819 */ /* 0x100fe20000011431 */
[----:B------:R-:W-:Y:S01]  /*20390*/  ULDC.64 UR4, c[0x0][0xae0] ;  /* 0x0002b80000047ab9 */ /* 0x000fe20000000a00 */
[----:B------:R-:W-:Y:S01]  /*203a0*/  LOP3.LUT R12, R12, R13, RZ, 0x3c, !PT ;  /* 0x0000000d0c0c7212 */ /* 0x000fe200078e3cff */
[----:B------:R-:W-:Y:S01]  /*203b0*/  IMAD.MOV R53, RZ, RZ, -R49 ;  /* 0x000000ffff357224 */ /* 0x000fe200078e0a31 */
        /* <DEDUP_REMOVED lines=11> */
[----:B------:R-:W-:Y:S01]  /*20470*/  IMAD.IADD R21, R21, 0x1, R51 ;  /* 0x0000000115157824 */ /* 0x000fe200078e0233 */
[----:B------:R-:W5:Y:S01]  /*20480*/  LD.E.128 R12, desc[UR46][R12.64] ;  /* 0x0000002e0c0c7980 */ /* 0x000f62000c101d00 */
[----:B------:R-:W-:-:S02]  /*20490*/  IMAD R0, R0, UR4, RZ ;  /* 0x0000000400007c24 */ /* 0x000fc4000f8e02ff */
[----:B------:R-:W-:Y:S01]  /*204a0*/  IMAD R51, R102, R53, R48 ;  /* 0x0000003566337224 */ /* 0x000fe200078e0230 */
[----:B------:R0:W5:Y:S01]  /*204b0*/  LD.E.128 R4, desc[UR46][R72.64] ;  /* 0x0000002e48047980 */ /* 0x000162000c101d00 */
[----:B------:R-:W-:-:S03]  /*204c0*/  IMAD R53, R49, UR5, R0 ;  /* 0x0000000531357c24 */ /* 0x000fc6000f8e0200 */
[----:B------:R-:W5:Y:S01]  /*204d0*/  LD.E.128 R24, desc[UR46][R24.64] ;  /* 0x0000002e18187980 */ /* 0x000f62000c101d00 */
[----:B------:R-:W-:-:S03]  /*204e0*/  SHF.R.S32.HI R0, RZ, 0x1f, R51 ;  /* 0x0000001fff007819 */ /* 0x000fc60000011433 */
[----:B------:R-:W5:Y:S01]  /*204f0*/  LD.E.128 R32, desc[UR46][R32.64] ;  /* 0x0000002e20207980 */ /* 0x000f62000c101d00 */
[----:B------:R-:W-:Y:S01]  /*20500*/  IMAD.WIDE.U32 R20, R49, UR4, R20 ;  /* 0x0000000431147c25 */ /* 0x000fe2000f8e0014 */
[----:B------:R-:W-:Y:S02]  /*20510*/  ULDC.64 UR4, c[0x0][0xad8] ;  /* 0x0002b60000047ab9 */ /* 0x000fe40000000a00 */
        /* <DEDUP_REMOVED lines=10> */
[----:B------:R-:W-:Y:S02]  /*205c0*/  IMAD.IADD R21, R21, 0x1, R53 ;  /* 0x0000000115157824 */ /* 0x000fe400078e0235 */
[----:B------:R-:W-:Y:S02]  /*205d0*/  IMAD R28, R0, UR4, RZ ;  /* 0x00000004001c7c24 */ /* 0x000fe4000f8e02ff */
[C---:B------:R-:W-:Y:S02]  /*205e0*/  VIADD R0, R178.reuse, 0x20 ;  /* 0x00000020b2007836 */ /* 0x040fe40000000000 */
[C---:B------:R-:W-:Y:S02]  /*205f0*/  IMAD R49, R51.reuse, UR5, R28 ;  /* 0x0000000533317c24 */ /* 0x040fe4000f8e021c */
[----:B------:R-:W-:Y:S01]  /*20600*/  IMAD.WIDE.U32 R20, R51, UR4, R20 ;  /* 0x0000000433147c25 */ /* 0x000fe2000f8e0014 */
[-C--:B------:R-:W-:Y:S01]  /*20610*/  ISETP.GE.AND P2, PT, R178, R3.reuse, PT ;  /* 0x00000003b200720c */ /* 0x080fe20003f46270 */
[----:B------:R-:W-:Y:S01]  /*20620*/  ULDC.64 UR4, c[0x0][0xa80] ;  /* 0x0002a00000047ab9 */ /* 0x000fe20000000a00 */
[----:B------:R-:W-:Y:S01]  /*20630*/  ISETP.GE.AND P0, PT, R0, R3, PT ;  /* 0x000000030000720c */ /* 0x000fe20003f06270 */
[----:B------:R-:W-:Y:S01]  /*20640*/  VIADD R28, R178, 0x40 ;  /* 0x00000040b21c7836 */ /* 0x000fe20000000000 */
[----:B------:R-:W-:Y:S01]  /*20650*/  LEA R50, P3, R20, UR4, 0x1 ;  /* 0x0000000414327c11 */ /* 0x000fe2000f8608ff */
[----:B------:R-:W-:-:S02]  /*20660*/  IMAD.IADD R21, R21, 0x1, R49 ;  /* 0x0000000115157824 */ /* 0x000fc400078e0231 */
[----:B------:R-:W-:Y:S01]  /*20670*/  VIADD R0, R2, 0x2a820 ;  /* 0x0002a82002007836 */ /* 0x000fe20000000000 */
[----:B------:R-:W-:Y:S02]  /*20680*/  ISETP.GE.AND P1, PT, R28, R3, PT ;  /* 0x000000031c00720c */ /* 0x000fe40003f26270 */
[----:B------:R-:W-:Y:S02]  /*20690*/  LEA.HI.X R28, R20, UR5, R21, 0x1, P3 ;  /* 0x00000005141c7c11 */ /* 0x000fe400098f0c15 */
[----:B------:R-:W-:Y:S01]  /*206a0*/  PRMT R0, RZ, 0x654, R0 ;  /* 0x00000654ff007816 */ /* 0x000fe20000000000 */
[----:B-1----:R0:W1:Y:S01]  /*206b0*/  SHFL.IDX PT, R21, R50, RZ, 0x181f ;  /* 0x00181fff32157589 */ /* 0x00206200000e0000 */
[----:B------:R-:W-:Y:S02]  /*206c0*/  BSSY B1, `(.L_x_1721) ;  /* 0x000000f000017945 */ /* 0x000fe40003800000 */
[----:B------:R0:W-:Y:S01]  /*206d0*/  SYNCS.ARRIVE.TRANS64.RED.A1T0 RZ, [R0+URZ], RZ ;  /* 0x000000ff00ff79a7 */ /* 0x0001e2000810043f */
[----:B------:R0:W2:Y:S01]  /*206e0*/  SHFL.IDX PT, R49, R28, RZ, 0x181f ;  /* 0x00181fff1c317589 */ /* 0x0000a200000e0000 */
[----:B------:R-:W-:-:S02]  /*206f0*/  SHF.R.S32.HI R104, RZ, 0x1f, R184 ;  /* 0x0000001fff687819 */ /* 0x000fc400000114b8 */
        /* <DEDUP_REMOVED lines=11> */
.L_x_1722:
[----:B------:R-:W-:Y:S05]  /*207b0*/  BSYNC B1 ;  /* 0x0000000000017941 */ /* 0x000fea0003800000 */
.L_x_1721:
[----:B---3-5:R3:W4:Y:S01]  /*207c0*/  SHFL.IDX PT, R7, R28, 0x1, 0x181f ;  /* 0x00381f001c077f89 */ /* 0x02872200000e0000 */
        /* <DEDUP_REMOVED lines=10> */
[----:B------:R0:W-:Y:S04]  /*20870*/  @!P3 ST.E.128 desc[UR46][R4.64], R8 ;  /* 0x000000080400b985 */ /* 0x0001e8000c101d2e */
[----:B------:R0:W-:Y:S02]  /*20880*/  @!P4 ST.E.128 desc[UR46][R6.64], R36 ;  /* 0x000000240600c985 */ /* 0x0001e4000c101d2e */
.L_x_1724:
[----:B------:R-:W-:Y:S05]  /*20890*/  BSYNC B1 ;  /* 0x0000000000017941 */ /* 0x000fea0003800000 */
.L_x_1723:
        /* <DEDUP_REMOVED lines=13> */
.L_x_1726:
[----:B------:R-:W-:Y:S05]  /*20970*/  BSYNC B1 ;  /* 0x0000000000017941 */ /* 0x000fea0003800000 */
.L_x_1725:
[----:B------:R-:W-:Y:S01]  /*20980*/  VIADD R0, R178, 0x60 ;  /* 0x00000060b2007836 */ /* 0x000fe20000000000 */
[----:B0---4-:R0:W4:Y:S04]  /*20990*/  SHFL.IDX PT, R7, R28, 0x3, 0x181f ;  /* 0x00781f001c077f89 */ /* 0x01112800000e0000 */
[----:B------:R-:W-:Y:S01]  /*209a0*/  ISETP.GE.AND P0, PT, R0, R3, PT ;  /* 0x000000030000720c */ /* 0x000fe20003f06270 */
[----:B------:R0:W0:-:S12]  /*209b0*/  SHFL.IDX PT, R9, R50, 0x3, 0x181f ;  /* 0x00781f0032097f89 */ /* 0x00001800000e0000 */
[----:B------:R-:W-:Y:S05]  /*209c0*/  @P0 BRA `(.L_x_1727) ;  /* 0x00000018000c0947 */ /* 0x000fea0003800000 */
[----:B------:R-:W-:Y:S02]  /*209d0*/  ULDC UR4, c[0x0][0xac8] ;  /* 0x0002b20000047ab9 */ /* 0x000fe40000000800 */
[----:B------:R-:W-:-:S13]  /*209e0*/  ISETP.GE.AND P1, PT, R182, UR4, PT ;  /* 0x00000004b6007c0c */ /* 0x000fda000bf26270 */
[----:B0-----:R-:W-:-:S04]  /*209f0*/  @!P1 LEA R4, P0, R182, R9, 0x1 ;  /* 0x00000009b6049211 */ /* 0x001fc800078008ff */
[----:B----4-:R-:W-:Y:S02]  /*20a00*/  @!P1 LEA.HI.X R5, R182, R7, R105, 0x1, P0 ;  /* 0x00000007b6059211 */ /* 0x010fe400000f0c69 */
[----:B------:R-:W-:-:S03]  /*20a10*/  ISETP.GE.AND P0, PT, R184, UR4, PT ;  /* 0x00000004b8007c0c */ /* 0x000fc6000bf06270 */
[----:B------:R0:W-:Y:S10]  /*20a20*/  @!P1 ST.E.128 desc[UR46][R4.64], R24 ;  /* 0x0000001804009985 */ /* 0x0001f4000c101d2e */
[----:B------:R-:W-:Y:S05]  /*20a30*/  @P0 BRA `(.L_x_1727) ;  /* 0x0000001400f00947 */ /* 0x000fea0003800000 */
[----:B0-----:R-:W-:-:S04]  /*20a40*/  LEA R4, P0, R184, R9, 0x1 ;  /* 0x00000009b8047211 */ /* 0x001fc800078008ff */
[----:B------:R-:W-:-:S05]  /*20a50*/  LEA.HI.X R5, R184, R7, R104, 0x1, P0 ;  /* 0x00000007b8057211 */ /* 0x000fca00000f0c68 */
[----:B------:R0:W-:Y:S01]  /*20a60*/  ST.E.128 desc[UR46][R4.64], R44 ;  /* 0x0000002c04007985 */ /* 0x0001e2000c101d2e */
[----:B------:R-:W-:Y:S05]  /*20a70*/  BRA `(.L_x_1727) ;  /* 0x0000001400e07947 */ /* 0x000fea0003800000 */
.L_x_1720:
[----:B0-----:R-:W0:Y:S01]  /*20a80*/  @P4 LDC R6, c[0x0][0xbec] ;  /* 0x0002fb00ff064b82 */ /* 0x001e220000000800 */
[----:B------:R-:W-:Y:S01]  /*20a90*/  ULDC.64 UR4, c[0x0][0xb08] ;  /* 0x0002c20000047ab9 */ /* 0x000fe20000000a00 */
[----:B------:R-:W-:Y:S01]  /*20aa0*/  SHF.R.S32.HI R7, RZ, 0x1f, R28 ;  /* 0x0000001fff077819 */ /* 0x000fe2000001141c */
[----:B------:R-:W-:Y:S01]  /*20ab0*/  IMAD R103, R103, UR4, RZ ;  /* 0x0000000467677c24 */ /* 0x000fe2000f8e02ff */
[----:B------:R-:W-:Y:S01]  /*20ac0*/  ULDC.64 UR6, c[0x0][0xb30] ;  /* 0x0002cc0000067ab9 */ /* 0x000fe20000000a00 */
[----:B------:R-:W-:Y:S01]  /*20ad0*/  IMAD.WIDE.U32 R4, R0, UR4, RZ ;  /* 0x0000000400047c25 */ /* 0x000fe2000f8e00ff */
[----:B------:R-:W-:Y:S01]  /*20ae0*/  ISETP.GE.AND P0, PT, R8, R3, PT ;  /* 0x000000030800720c */ /* 0x000fe20003f06270 */
[----:B------:R-:W-:Y:S01]  /*20af0*/  BSSY B1, `(.L_x_1728) ;  /* 0x0000070000017945 */ /* 0x000fe20003800000 */
[----:B------:R-:W1:Y:S01]  /*20b00*/  @P4 LDC R11, c[0x0][0xbf0] ;  /* 0x0002fc00ff0b4b82 */ /* 0x000e620000000800 */
[----:B------:R-:W-:Y:S01]  /*20b10*/  IMAD R103, R0, UR5, R103 ;  /* 0x0000000500677c24 */ /* 0x000fe2000f8e0267 */
[----:B------:R-:W-:Y:S01]  /*20b20*/  ULDC.64 UR4, c[0x0][0xb38] ;  /* 0x0002ce0000047ab9 */ /* 0x000fe20000000a00 */
[----:B------:R-:W-:-:S02]  /*20b30*/  SHF.R.S32.HI R24, RZ, 0x1f, R199 ;  /* 0x0000001fff187819 */ /* 0x000fc400000114c7 */
[----:B------:R-:W-:Y:S01]  /*20b40*/  IMAD.IADD R5, R5, 0x1, R103 ;  /* 0x0000000105057824 */ /* 0x000fe200078e0267 */
[----:B------:R-:W-:Y:S02]  /*20b50*/  SHF.R.S32.HI R26, RZ, 0x1f, R200 ;  /* 0x0000001fff1a7819 */ /* 0x000fe400000114c8 */
[----:B------:R-:W-:Y:S01]  /*20b60*/  SHF.R.S32.HI R27, RZ, 0x1f, R201 ;  /* 0x0000001fff1b7819 */ /* 0x000fe200000114c9 */
[C---:B------:R-:W-:Y:S01]  /*20b70*/  IMAD.WIDE.U32 R4, R183.reuse, UR4, R4 ;  /* 0x00000004b7047c25 */ /* 0x040fe2000f8e0004 */
[----:B------:R-:W-:Y:S02]  /*20b80*/  SHF.R.S32.HI R32, RZ, 0x1f, R202 ;  /* 0x0000001fff207819 */ /* 0x000fe400000114ca */
[----:B------:R-:W-:Y:S01]  /*20b90*/  SHF.R.S32.HI R33, RZ, 0x1f, R203 ;  /* 0x0000001fff217819 */ /* 0x000fe200000114cb */
[----:B------:R-:W-:Y:S01]  /*20ba0*/  IMAD R5, R183, UR5, R5 ;  /* 0x00000005b7057c24 */ /* 0x000fe2000f8e0205 */
[----:B------:R-:W-:Y:S01]  /*20bb0*/  ULDC.64 UR4, c[0x0][0xb40] ;  /* 0x0002d00000047ab9 */ /* 0x000fe20000000a00 */
[----:B------:R-:W-:Y:S01]  /*20bc0*/  SHF.R.S32.HI R20, RZ, 0x1f, R204 ;  /* 0x0000001fff147819 */ /* 0x000fe200000114cc */
[----:B------:R-:W-:Y:S01]  /*20bd0*/  IMAD R7, R7, UR4, RZ ;  /* 0x0000000407077c24 */ /* 0x000fe2000f8e02ff */
[----:B------:R-:W-:Y:S01]  /*20be0*/  SHF.R.S32.HI R14, RZ, 0x1f, R205 ;  /* 0x0000001fff0e7819 */ /* 0x000fe200000114cd */
[----:B0-----:R-:W-:Y:S01]  /*20bf0*/  @P4 IMAD.HI.U32 R6, R25, R6, RZ ;  /* 0x0000000619064227 */ /* 0x001fe200078e00ff */
[----:B------:R-:W-:-:S03]  /*20c00*/  SHF.R.S32.HI R15, RZ, 0x1f, R207 ;  /* 0x0000001fff0f7819 */ /* 0x000fc600000114cf */
[C---:B------:R-:W-:Y:S02]  /*20c10*/  IMAD R9, R28.reuse, UR5, R7 ;  /* 0x000000051c097c24 */ /* 0x040fe4000f8e0207 */
[----:B------:R-:W-:Y:S01]  /*20c20*/  IMAD.WIDE.U32 R4, R28, UR4, R4 ;  /* 0x000000041c047c25 */ /* 0x000fe2000f8e0004 */
[----:B------:R-:W-:-:S03]  /*20c30*/  ULDC.64 UR4, c[0x0][0xb48] ;  /* 0x0002d20000047ab9 */ /* 0x000fc60000000a00 */
[----:B------:R-:W-:Y:S01]  /*20c40*/  IMAD.MOV.U32 R7, RZ, RZ, R25 ;  /* 0x000000ffff077224 */ /* 0x000fe200078e0019 */
[----:B-1----:R-:W-:Y:S01]  /*20c50*/  @P4 SHF.R.U32.HI R7, RZ, R11, R6 ;  /* 0x0000000bff074219 */ /* 0x002fe20000011606 */
[----:B------:R-:W-:Y:S02]  /*20c60*/  IMAD.IADD R5, R5, 0x1, R9 ;  /* 0x0000000105057824 */ /* 0x000fe400078e0209 */
[----:B------:R-:W-:Y:S01]  /*20c70*/  VIADD R6, R2, 0x2a820 ;  /* 0x0002a82002067836 */ /* 0x000fe20000000000 */
[--C-:B------:R-:W-:Y:S01]  /*20c80*/  SHF.R.S32.HI R0, RZ, 0x1f, R7.reuse ;  /* 0x0000001fff007819 */ /* 0x100fe20000011407 */
[----:B------:R-:W-:Y:S02]  /*20c90*/  IMAD.MOV R9, RZ, RZ, -R7 ;  /* 0x000000ffff097224 */ /* 0x000fe400078e0a07 */
[----:B------:R-:W-:Y:S01]  /*20ca0*/  IMAD.WIDE.U32 R4, R190, UR4, R4 ;  /* 0x00000004be047c25 */ /* 0x000fe2000f8e0004 */
[----:B------:R-:W-:-:S03]  /*20cb0*/  PRMT R6, RZ, 0x654, R6 ;  /* 0x00000654ff067816 */ /* 0x000fc60000000006 */
[----:B------:R-:W-:Y:S01]  /*20cc0*/  IMAD R9, R102, R9, R25 ;  /* 0x0000000966097224 */ /* 0x000fe200078e0219 */
[----:B------:R0:W-:Y:S01]  /*20cd0*/  SYNCS.ARRIVE.TRANS64.RED.A1T0 RZ, [R6+URZ], RZ ;  /* 0x000000ff06ff79a7 */ /* 0x0001e2000810043f */
        /* <DEDUP_REMOVED lines=13> */
[----:B------:R-:W-:Y:S02]  /*20db0*/  LEA.HI.X R13, R4, UR5, R5, 0x2, P1 ;  /* 0x00000005040d7c11 */ /* 0x000fe400088f1405 */
[----:B------:R0:W1:Y:S04]  /*20dc0*/  SHFL.IDX PT, R4, R0, RZ, 0x1c1f ;  /* 0x001c1fff00047589 */ /* 0x00006800000e0000 */
        /* <DEDUP_REMOVED lines=41> */
[----:B------:R-:W-:Y:S02]  /*21060*/  @!P0 LEA.HI.X R11, R198, R5, R237, 0x2, P6 ;  /* 0x00000005c60b8211 */ /* 0x000fe400030f14ed */
[----:B------:R-:W-:Y:S01]  /*21070*/  ISETP.GE.AND P2, PT, R195, UR4, PT ;  /* 0x00000004c3007c0c */ /* 0x000fe2000bf46270 */
[----:B------:R1:W-:Y:S01]  /*21080*/  @!P1 ST.E.64 desc[UR46][R8.64], R56 ;  /* 0x0000003808009985 */ /* 0x0003e2000c101b2e */
[----:B------:R-:W-:-:S03]  /*21090*/  ISETP.GE.AND P1, PT, R194, UR4, PT ;  /* 0x00000004c2007c0c */ /* 0x000fc6000bf26270 */
[----:B------:R2:W-:Y:S01]  /*210a0*/  @!P0 ST.E.64 desc[UR46][R10.64], R60 ;  /* 0x0000003c0a008985 */ /* 0x0005e2000c101b2e */
[----:B------:R-:W-:Y:S02]  /*210b0*/  ISETP.GE.AND P0, PT, R193, UR4, PT ;  /* 0x00000004c1007c0c */ /* 0x000fe4000bf06270 */
[----:B0-----:R-:W-:-:S04]  /*210c0*/  @!P3 LEA R6, P5, R197, R4, 0x2 ;  /* 0x00000004c506b211 */ /* 0x001fc800078a10ff */
[-C--:B------:R-:W-:Y:S02]  /*210d0*/  @!P3 LEA.HI.X R7, R197, R5.reuse, R236, 0x2, P5 ;  /* 0x00000005c507b211 */ /* 0x080fe400028f14ec */
[----:B------:R-:W-:Y:S02]  /*210e0*/  ISETP.GE.AND P5, PT, R192, UR4, PT ;  /* 0x00000004c0007c0c */ /* 0x000fe4000bfa6270 */
[CC--:B-1----:R-:W-:Y:S01]  /*210f0*/  @!P4 LEA R8, P6, R196.reuse, R4.reuse, 0x2 ;  /* 0x00000004c408c211 */ /* 0x0c2fe200078c10ff */
[----:B------:R0:W-:Y:S03]  /*21100*/  @!P3 ST.E.64 desc[UR46][R6.64], R64 ;  /* 0x000000400600b985 */ /* 0x0001e6000c101b2e */
[----:B------:R-:W-:Y:S02]  /*21110*/  @!P4 LEA.HI.X R9, R196, R5, R235, 0x2, P6 ;  /* 0x00000005c409c211 */ /* 0x000fe400030f14eb */
[----:B--2---:R-:W-:-:S03]  /*21120*/  @!P1 LEA R10, P6, R194, R4, 0x2 ;  /* 0x00000004c20a9211 */ /* 0x004fc600078c10ff */
[----:B------:R1:W-:Y:S01]  /*21130*/  @!P4 ST.E.64 desc[UR46][R8.64], R68 ;  /* 0x000000440800c985 */ /* 0x0003e2000c101b2e */
[----:B------:R-:W-:Y:S02]  /*21140*/  @!P1 LEA.HI.X R11, R194, R5, R233, 0x2, P6 ;  /* 0x00000005c20b9211 */ /* 0x000fe400030f14e9 */
[----:B0-----:R-:W-:-:S04]  /*21150*/  @!P2 LEA R6, P3, R195, R4, 0x2 ;  /* 0x00000004c306a211 */ /* 0x001fc800078610ff */
[----:B------:R-:W-:Y:S02]  /*21160*/  @!P2 LEA.HI.X R7, R195, R5, R234, 0x2, P3 ;  /* 0x00000005c307a211 */ /* 0x000fe400018f14ea */
[----:B-1----:R-:W-:-:S03]  /*21170*/  @!P0 LEA R8, P4, R193, R4, 0x2 ;  /* 0x00000004c1088211 */ /* 0x002fc600078810ff */
[----:B------:R3:W-:Y:S01]  /*21180*/  @!P2 ST.E.64 desc[UR46][R6.64], R94 ;  /* 0x0000005e0600a985 */ /* 0x0007e2000c101b2e */
[C---:B------:R-:W-:Y:S02]  /*21190*/  @!P5 LEA R4, P3, R192.reuse, R4, 0x2 ;  /* 0x00000004c004d211 */ /* 0x040fe400078610ff */
[-C--:B------:R-:W-:Y:S01]  /*211a0*/  @!P0 LEA.HI.X R9, R193, R5.reuse, R232, 0x2, P4 ;  /* 0x00000005c1098211 */ /* 0x080fe200020f14e8 */
[----:B------:R3:W-:Y:S01]  /*211b0*/  @!P1 ST.E.64 desc[UR46][R10.64], R76 ;  /* 0x0000004c0a009985 */ /* 0x0007e2000c101b2e */
[----:B------:R-:W-:-:S03]  /*211c0*/  @!P5 LEA.HI.X R5, R192, R5, R231, 0x2, P3 ;  /* 0x00000005c005d211 */ /* 0x000fc600018f14e7 */
[----:B------:R3:W-:Y:S04]  /*211d0*/  @!P0 ST.E.64 desc[UR46][R8.64], R80 ;  /* 0x0000005008008985 */ /* 0x0007e8000c101b2e */
[----:B------:R3:W-:Y:S02]  /*211e0*/  @!P5 ST.E.64 desc[UR46][R4.64], R84 ;  /* 0x000000540400d985 */ /* 0x0007e4000c101b2e */
.L_x_1729:
[----:B------:R-:W-:Y:S05]  /*211f0*/  BSYNC B1 ;  /* 0x0000000000017941 */ /* 0x000fea0003800000 */
.L_x_1728:
        /* <DEDUP_REMOVED lines=70> */
.L_x_1718:
[----:B------:R-:W-:Y:S01]  /*21660*/  ULDC.64 UR4, c[0x0][0xc08] ;  /* 0x0003020000047ab9 */ /* 0x000fe20000000a00 */
[----:B------:R-:W2:Y:S01]  /*21670*/  LDC.64 R4, c[0x0][0xc00] ;  /* 0x00030000ff047b82 */ /* 0x000ea20000000a00 */
[----:B------:R-:W-:Y:S01]  /*21680*/  ISETP.NE.U32.AND P0, PT, RZ, UR4, PT ;  /* 0x00000004ff007c0c */ /* 0x000fe2000bf05070 */
[----:B------:R-:W-:-:S03]  /*21690*/  IMAD.MOV.U32 R3, RZ, RZ, RZ ;  /* 0x000000ffff037224 */ /* 0x000fc600078e00ff */
[----:B------:R-:W-:Y:S01]  /*216a0*/  ISETP.NE.AND.EX P1, PT, RZ, UR5, PT, P0 ;  /* 0x00000005ff007c0c */ /* 0x000fe2000bf25300 */
[----:B------:R-:W-:Y:S02]  /*216b0*/  ULDC.64 UR4, c[0x0][0xc00] ;  /* 0x0003000000047ab9 */ /* 0x000fe40000000a00 */
[----:B------:R-:W-:-:S04]  /*216c0*/  ISETP.NE.U32.AND P0, PT, RZ, UR4, PT ;  /* 0x00000004ff007c0c */ /* 0x000fc8000bf05070 */
[----:B------:R-:W-:-:S06]  /*216d0*/  ISETP.NE.AND.EX P0, PT, RZ, UR5, PT, P0 ;  /* 0x00000005ff007c0c */ /* 0x000fcc000bf05300 */
[----:B------:R-:W3:Y:S01]  /*216e0*/  @P1 LDC.64 R6, c[0x0][0xc08] ;  /* 0x00030200ff061b82 */ /* 0x000ee20000000a00 */
[----:B------:R-:W-:Y:S02]  /*216f0*/  ULDC UR4, c[0x0][0xa88] ;  /* 0x0002a20000047ab9 */ /* 0x000fe40000000800 */
[----:B------:R-:W-:Y:S02]  /*21700*/  IMAD.U32 R0, RZ, RZ, UR4 ;  /* 0x00000004ff007e24 */ /* 0x000fe4000f8e00ff */
[----:B--2---:R-:W-:-:S05]  /*21710*/  IMAD.WIDE R4, R187, 0x4, R4 ;  /* 0x00000004bb047825 */ /* 0x004fca00078e0204 */
[----:B------:R2:W5:Y:S01]  /*21720*/  @P0 LDG.E R3, desc[UR46][R4.64] ;  /* 0x0000002e04030981 */ /* 0x000562000c1e1900 */
[----:B---3--:R-:W-:-:S05]  /*21730*/  @P1 IMAD.WIDE R6, R187, 0x4, R6 ;  /* 0x00000004bb061825 */ /* 0x008fca00078e0206 */
[----:B------:R2:W5:Y:S01]  /*21740*/  @P1 LDG.E R0, desc[UR46][R6.64] ;  /* 0x0000002e06001981 */ /* 0x000562000c1e1900 */
[----:B------:R-:W-:Y:S02]  /*21750*/  ISETP.NE.AND P2, PT, R186, RZ, PT ;  /* 0x000000ffba00720c */ /* 0x000fe40003f45270 */
[----:B-1----:R-:W-:Y:S01]  /*21760*/  SHF.R.S32.HI R28, RZ, 0x1f, R187 ;  /* 0x0000001fff1c7819 */ /* 0x002fe200000114bb */
[----:B------:R-:W1:Y:S10]  /*21770*/  S2R R35, SR_TID.X ;  /* 0x0000000000237919 */ /* 0x000e740000002100 */
[----:B------:R-:W3:Y:S01]  /*21780*/  @!P2 LDC R186, c[0x0][0xad4] ;  /* 0x0002b500ffbaab82 */ /* 0x000ee20000000800 */
[----:B-1----:R-:W-:Y:S01]  /*21790*/  VIADD R8, R35, 0xffffff80 ;  /* 0xffffff8023087836 */ /* 0x002fe20000000000 */
[----:B---3--:R-:W-:-:S04]  /*217a0*/  ISETP.GT.AND P2, PT, R186, 0x1, PT ;  /* 0x00000001ba00780c */ /* 0x008fc80003f44270 */
[----:B------:R-:W-:Y:S01]  /*217b0*/  ISETP.GT.AND P3, PT, R8, 0x7f, PT ;  /* 0x0000007f0800780c */ /* 0x000fe20003f64270 */
[----:B--2---:R-:W-:-:S12]  /*217c0*/  @P1 BRA `(.L_x_1730) ;  /* 0x0000000000101947 */ /* 0x004fd80003800000 */
[----:B------:R-:W-:Y:S05]  /*217d0*/  @!P0 BRA `(.L_x_1730) ;  /* 0x00000000000c8947 */ /* 0x000fea0003800000 */
[----:B------:R-:W2:Y:S04]  /*217e0*/  LDG.E R7, desc[UR46][R4.64] ;  /* 0x0000002e04077981 */ /* 0x000ea8000c1e1900 */
[----:B-----5:R-:W2:Y:S02]  /*217f0*/  LDG.E R0, desc[UR46][R4.64+0x4] ;  /* 0x0000042e04007981 */ /* 0x020ea4000c1e1900 */
[----:B--2---:R-:W-:-:S07]  /*21800*/  IMAD.IADD R0, R0, 0x1, -R7 ;  /* 0x0000000100007824 */ /* 0x004fce00078e0a07 */
.L_x_1730:
[----:B------:R-:W-:Y:S01]  /*21810*/  BSSY B1, `(.L_x_1731) ;  /* 0x0000035000017945 */ /* 0x000fe20003800000 */
[----:B------:R-:W-:Y:S02]  /*21820*/  SEL R33, R187, RZ, !P0 ;  /* 0x000000ffbb217207 */ /* 0x000fe40004000000 */
[----:B------:R-:W-:Y:S02]  /*21830*/  SEL R28, R28, RZ, !P0 ;  /* 0x000000ff1c1c7207 */ /* 0x000fe40004000000 */
[----:B-----5:R-:W-:Y:S01]  /*21840*/  SHF.R.S32.HI R26, RZ, 0x1f, R3 ;  /* 0x0000001fff1a7819 */ /* 0x020fe20000011403 */
[----:B------:R-:W-:Y:S06]  /*21850*/  @P3 BRA `(.L_x_1732) ;  /* 0x0000000000c03947 */ /* 0x000fec0003800000 */
[----:B------:R-:W1:Y:S01]  /*21860*/  LDC R37, c[0x0][0xbe8] ;  /* 0x0002fa00ff257b82 */ /* 0x000e620000000800 */
[----:B------:R-:W-:Y:S01]  /*21870*/  IADD3 R35, R178, -0x80, R35 ;  /* 0xffffff80b2237810 */ /* 0x000fe20007ffe023 */
[----:B-1----:R-:W-:-:S05]  /*21880*/  IMAD R4, R0, R37, RZ ;  /* 0x0000002500047224 */ /* 0x002fca00078e02ff */
[----:B------:R-:W-:-:S13]  /*21890*/  ISETP.GE.AND P0, PT, R35, R4, PT ;  /* 0x000000042300720c */ /* 0x000fda0003f06270 */
[----:B------:R-:W-:Y:S05]  /*218a0*/  @P0 BRA `(.L_x_1732) ;  /* 0x0000000000ac0947 */ /* 0x000fea0003800000 */
[----:B------:R-:W-:Y:S01]  /*218b0*/  IMAD.MOV.U32 R24, RZ, RZ, 0x9b8 ;  /* 0x000009b8ff187424 */ /* 0x000fe200078e00ff */
[----:B------:R-:W-:Y:S01]  /*218c0*/  ISETP.GT.AND P0, PT, R186, 0x1, PT ;  /* 0x00000001ba00780c */ /* 0x000fe20003f04270 */
[----:B------:R-:W1:Y:S01]  /*218d0*/  LDC.64 R4, c[0x0][0xba8] ;  /* 0x0002ea00ff047b82 */ /* 0x000e620000000a00 */
[----:B------:R-:W-:Y:S01]  /*218e0*/  ISETP.NE.AND P1, PT, R37, 0x1, PT ;  /* 0x000000012500780c */ /* 0x000fe20003f25270 */
[----:B------:R-:W-:Y:S01]  /*218f0*/  IMAD.MOV.U32 R21, RZ, RZ, R35 ;  /* 0x000000ffff157224 */ /* 0x000fe200078e0023 */
[----:B------:R-:W-:-:S05]  /*21900*/  SEL R24, R24, 0x978, P0 ;  /* 0x0000097818187807 */ /* 0x000fca0000000000 */
[----:B------:R-:W2:Y:S08]  /*21910*/  LDC.64 R12, c[0x0][R24+0x220] ;  /* 0x00008800180c7b82 */ /* 0x000eb00000000a00 */
[----:B------:R-:W3:Y:S08]  /*21920*/  LDC.64 R10, c[0x0][R24+0x218] ;  /* 0x00008600180a7b82 */ /* 0x000ef00000000a00 */
[----:B------:R-:W4:Y:S08]  /*21930*/  LDC.64 R8, c[0x0][R24+0x228] ;  /* 0x00008a0018087b82 */ /* 0x000f300000000a00 */
[----:B------:R-:W5:Y:S08]  /*21940*/  LDC.64 R6, c[0x0][R24+0x210] ;  /* 0x0000840018067b82 */ /* 0x000f700000000a00 */
[----:B------:R-:W0:Y:S08]  /*21950*/  @P1 LDC R20, c[0x0][0xbec] ;  /* 0x0002fb00ff141b82 */ /* 0x000e300000000800 */
[----:B------:R-:W4:Y:S01]  /*21960*/  @P1 LDC R27, c[0x0][0xbf0] ;  /* 0x0002fc00ff1b1b82 */ /* 0x000f220000000800 */
[----:B--2---:R-:W-:-:S07]  /*21970*/  IMAD R13, R13, R33, RZ ;  /* 0x000000210d0d7224 */ /* 0x004fce00078e02ff */
[----:B-1----:R-:W1:Y:S01]  /*21980*/  @!P0 LDC R4, c[0x0][0xb50] ;  /* 0x0002d400ff048b82 */ /* 0x002e620000000800 */
[----:B0-----:R-:W-:-:S07]  /*21990*/  @P1 IMAD.HI.U32 R20, R35, R20, RZ ;  /* 0x0000001423141227 */ /* 0x001fce00078e00ff */
[----:B------:R-:W0:Y:S01]  /*219a0*/  @!P0 LDC R5, c[0x0][0xb54] ;  /* 0x0002d500ff058b82 */ /* 0x000e220000000800 */
[-C--:B---3--:R-:W-:Y:S02]  /*219b0*/  IMAD R25, R11, R183.reuse, RZ ;  /* 0x000000b70b197224 */ /* 0x088fe400078e02ff */
[----:B------:R-:W-:Y:S01]  /*219c0*/  IMAD.WIDE.U32 R14, R10, R183, RZ ;  /* 0x000000b70a0e7225 */ /* 0x000fe200078e00ff */
[----:B----4-:R-:W-:-:S03]  /*219d0*/  @P1 SHF.R.U32.HI R21, RZ, R27, R20 ;  /* 0x0000001bff151219 */ /* 0x010fc60000011614 */
[----:B------:R-:W-:-:S04]  /*219e0*/  IMAD.WIDE.U32 R10, R12, R33, RZ ;  /* 0x000000210c0a7225 */ /* 0x000fc800078e00ff */
[----:B------:R-:W-:Y:S01]  /*219f0*/  IMAD R27, R12, R28, R13 ;  /* 0x0000001c0c1b7224 */ /* 0x000fe200078e020d */
[----:B------:R-:W-:Y:S01]  /*21a00*/  SEL R13, R190, RZ, P0 ;  /* 0x000000ffbe0d7207 */ /* 0x000fe20000000000 */
[----:B------:R-:W-:Y:S01]  /*21a10*/  IMAD.IADD R25, R15, 0x1, R25 ;  /* 0x000000010f197824 */ /* 0x000fe200078e0219 */
[----:B------:R-:W-:Y:S01]  /*21a20*/  IADD3 R14, P1, P3, R10, R14, R3 ;  /* 0x0000000e0a0e7210 */ /* 0x000fe20007b3e003 */
[----:B------:R-:W-:Y:S02]  /*21a30*/  IMAD.MOV R10, RZ, RZ, -R21 ;  /* 0x000000ffff0a7224 */ /* 0x000fe400078e0a15 */
[----:B------:R-:W-:Y:S02]  /*21a40*/  IMAD.IADD R27, R11, 0x1, R27 ;  /* 0x000000010b1b7824 */ /* 0x000fe400078e021b */
[-C--:B------:R-:W-:Y:S02]  /*21a50*/  IMAD R15, R9, R13.reuse, RZ ;  /* 0x0000000d090f7224 */ /* 0x080fe400078e02ff */
[----:B------:R-:W-:-:S04]  /*21a60*/  IMAD.WIDE.U32 R8, R8, R13, RZ ;  /* 0x0000000d08087225 */ /* 0x000fc800078e00ff */
[----:B------:R-:W-:Y:S01]  /*21a70*/  IMAD R11, R37, R10, R35 ;  /* 0x0000000a250b7224 */ /* 0x000fe200078e0223 */
[----:B------:R-:W-:Y:S01]  /*21a80*/  IADD3.X R10, R27, R25, R26, P1, P3 ;  /* 0x000000191b0a7210 */ /* 0x000fe20000fe641a */
[----:B------:R-:W-:Y:S01]  /*21a90*/  IMAD.IADD R15, R9, 0x1, R15 ;  /* 0x00000001090f7824 */ /* 0x000fe200078e020f */
[----:B------:R-:W-:Y:S01]  /*21aa0*/  IADD3 R8, P0, P1, R21, R14, R8 ;  /* 0x0000000e15087210 */ /* 0x000fe2000791e008 */
[----:B-----5:R-:W-:Y:S01]  /*21ab0*/  IMAD R7, R7, R11, RZ ;  /* 0x0000000b07077224 */ /* 0x020fe200078e02ff */
[----:B------:R-:W-:Y:S02]  /*21ac0*/  SHF.R.S32.HI R21, RZ, 0x1f, R21 ;  /* 0x0000001fff157819 */ /* 0x000fe40000011415 */
[----:B------:R-:W-:Y:S02]  /*21ad0*/  SHF.R.S32.HI R13, RZ, 0x1f, R11 ;  /* 0x0000001fff0d7819 */ /* 0x000fe4000001140b */
[----:B------:R-:W-:-:S03]  /*21ae0*/  IADD3.X R9, R21, R10, R15, P0, P1 ;  /* 0x0000000a15097210 */ /* 0x000fc600007e240f */
[C---:B------:R-:W-:Y:S02]  /*21af0*/  IMAD R13, R6.reuse, R13, R7 ;  /* 0x0000000d060d7224 */ /* 0x040fe400078e0207 */
[----:B------:R-:W-:-:S04]  /*21b00*/  IMAD.WIDE.U32 R6, R6, R11, R8 ;  /* 0x0000000b06067225 */ /* 0x000fc800078e0008 */
[----:B------:R-:W-:Y:S01]  /*21b10*/  IMAD.IADD R7, R7, 0x1, R13 ;  /* 0x0000000107077824 */ /* 0x000fe200078e020d */
[----:B-1----:R-:W-:-:S04]  /*21b20*/  LEA R4, P0, R6, R4, 0x2 ;  /* 0x0000000406047211 */ /* 0x002fc800078010ff */
[----:B0-----:R-:W-:Y:S01]  /*21b30*/  LEA.HI.X R5, R6, R5, R7, 0x2, P0 ;  /* 0x0000000506057211 */ /* 0x001fe200000f1407 */
[----:B------:R-:W-:-:S05]  /*21b40*/  IMAD.MOV.U32 R7, RZ, RZ, -0x800000 ;  /* 0xff800000ff077424 */ /* 0x000fca00078e00ff */
[----:B------:R1:W-:Y:S03]  /*21b50*/  STG.E desc[UR46][R4.64], R7 ;  /* 0x0000000704007986 */ /* 0x0003e6000c10192e */
.L_x_1732:
[----:B------:R-:W-:Y:S05]  /*21b60*/  BSYNC B1 ;  /* 0x0000000000017941 */ /* 0x000fea0003800000 */
.L_x_1731:
[----:B------:R-:W-:Y:S05]  /*21b70*/  @P2 BRA `(.L_x_1727) ;  /* 0x0000000400a02947 */ /* 0x000fea0003800000 */
[----:B------:R-:W2:Y:S01]  /*21b80*/  LDC R11, c[0x0][0xbe8] ;  /* 0x0002fa00ff0b7b82 */ /* 0x000ea20000000800 */
[----:B------:R-:W-:Y:S01]  /*21b90*/  ULDC.64 UR4, c[0x0][0xaa0] ;  /* 0x0002a80000047ab9 */ /* 0x000fe20000000a00 */
[----:B------:R-:W-:Y:S01]  /*21ba0*/  ULDC.64 UR6, c[0x0][0xaf0] ;  /* 0x0002bc0000067ab9 */ /* 0x000fe20000000a00 */
[----:B-1----:R-:W-:Y:S01]  /*21bb0*/  IMAD R4, R26, UR4, RZ ;  /* 0x000000041a047c24 */ /* 0x002fe2000f8e02ff */
        /* <DEDUP_REMOVED lines=8> */
[----:B------:R-:W-:Y:S02]  /*21c40*/  IMAD.IADD R9, R178, 0x1, R3 ;  /* 0x00000001b2097824 */ /* 0x000fe400078e0203 */
[----:B------:R-:W-:-:S04]  /*21c50*/  IMAD.WIDE.U32 R4, R183, UR4, R4 ;  /* 0x00000004b7047c25 */ /* 0x000fc8000f8e0004 */
[----:B------:R-:W-:Y:S01]  /*21c60*/  IMAD.MOV.U32 R3, RZ, RZ, R9 ;  /* 0x000000ffff037224 */ /* 0x000fe200078e0009 */
[----:B--2---:R-:W-:Y:S01]  /*21c70*/  ISETP.NE.AND P0, PT, R11, 0x1, PT ;  /* 0x000000010b00780c */ /* 0x004fe20003f05270 */
[----:B------:R-:W-:Y:S02]  /*21c80*/  IMAD R7, R28, UR6, RZ ;  /* 0x000000061c077c24 */ /* 0x000fe4000f8e02ff */
[----:B------:R-:W-:Y:S01]  /*21c90*/  IMAD R5, R183, UR5, R5 ;  /* 0x00000005b7057c24 */ /* 0x000fe2000f8e0205 */
[----:B------:R-:W-:Y:S01]  /*21ca0*/  ULDC.64 UR4, c[0x0][0xae0] ;  /* 0x0002b80000047ab9 */ /* 0x000fe20000000a00 */
[C---:B------:R-:W-:Y:S02]  /*21cb0*/  IMAD R7, R33.reuse, UR7, R7 ;  /* 0x0000000721077c24 */ /* 0x040fe4000f8e0207 */
[----:B------:R-:W-:-:S04]  /*21cc0*/  IMAD.WIDE.U32 R4, R33, UR6, R4 ;  /* 0x0000000621047c25 */ /* 0x000fc8000f8e0004 */
[----:B------:R-:W-:Y:S02]  /*21cd0*/  IMAD.IADD R5, R5, 0x1, R7 ;  /* 0x0000000105057824 */ /* 0x000fe400078e0207 */
[----:B------:R-:W1:Y:S01]  /*21ce0*/  @P0 LDC R6, c[0x0][0xbec] ;  /* 0x0002fb00ff060b82 */ /* 0x000e620000000800 */
[----:B------:R-:W-:-:S07]  /*21cf0*/  IMAD.IADD R178, R208, 0x1, R178 ;  /* 0x00000001d0b27824 */ /* 0x000fce00078e02b2 */
[----:B------:R-:W2:Y:S01]  /*21d00*/  @P0 LDC R13, c[0x0][0xbf0] ;  /* 0x0002fc00ff0d0b82 */ /* 0x000ea20000000800 */
[----:B-1----:R-:W-:-:S05]  /*21d10*/  @P0 IMAD.HI.U32 R6, R9, R6, RZ ;  /* 0x0000000609060227 */ /* 0x002fca00078e00ff */
[----:B--2---:R-:W-:-:S04]  /*21d20*/  @P0 SHF.R.U32.HI R3, RZ, R13, R6 ;  /* 0x0000000dff030219 */ /* 0x004fc80000011606 */
[--C-:B------:R-:W-:Y:S01]  /*21d30*/  SHF.R.S32.HI R6, RZ, 0x1f, R3.reuse ;  /* 0x0000001fff067819 */ /* 0x100fe20000011403 */
[----:B------:R-:W-:Y:S02]  /*21d40*/  IMAD.MOV R8, RZ, RZ, -R3 ;  /* 0x000000ffff087224 */ /* 0x000fe400078e0a03 */
[----:B------:R-:W-:-:S04]  /*21d50*/  IMAD.WIDE.U32 R4, R3, UR4, R4 ;  /* 0x0000000403047c25 */ /* 0x000fc8000f8e0004 */
[----:B------:R-:W-:Y:S02]  /*21d60*/  IMAD R6, R6, UR4, RZ ;  /* 0x0000000406067c24 */ /* 0x000fe4000f8e02ff */
[----:B------:R-:W-:Y:S02]  /*21d70*/  IMAD R7, R11, R8, R9 ;  /* 0x000000080b077224 */ /* 0x000fe400078e0209 */
[----:B------:R-:W-:Y:S01]  /*21d80*/  IMAD R9, R3, UR5, R6 ;  /* 0x0000000503097c24 */ /* 0x000fe2000f8e0206 */
[----:B------:R-:W-:Y:S01]  /*21d90*/  ULDC.64 UR4, c[0x0][0xad8] ;  /* 0x0002b60000047ab9 */ /* 0x000fe20000000a00 */
[----:B------:R-:W-:Y:S01]  /*21da0*/  IMAD R11, R0, R11, RZ ;  /* 0x0000000b000b7224 */ /* 0x000fe200078e02ff */
[----:B------:R-:W-:Y:S01]  /*21db0*/  SHF.R.S32.HI R3, RZ, 0x1f, R7 ;  /* 0x0000001fff037819 */ /* 0x000fe20000011407 */
[----:B------:R-:W-:Y:S02]  /*21dc0*/  IMAD.IADD R5, R5, 0x1, R9 ;  /* 0x0000000105057824 */ /* 0x000fe400078e0209 */
[C---:B------:R-:W-:Y:S01]  /*21dd0*/  VIADD R0, R178.reuse, 0x20 ;  /* 0x00000020b2007836 */ /* 0x040fe20000000000 */
[----:B------:R-:W-:Y:S01]  /*21de0*/  ISETP.GE.AND P2, PT, R178, R11, PT ;  /* 0x0000000bb200720c */ /* 0x000fe20003f46270 */
[----:B------:R-:W-:-:S02]  /*21df0*/  IMAD R6, R3, UR4, RZ ;  /* 0x0000000403067c24 */ /* 0x000fc4000f8e02ff */
[----:B------:R-:W-:Y:S01]  /*21e00*/  IMAD.WIDE.U32 R4, R7, UR4, R4 ;  /* 0x0000000407047c25 */ /* 0x000fe2000f8e0004 */
[----:B------:R-:W-:-:S03]  /*21e10*/  ISETP.GE.AND P1, PT, R0, R11, PT ;  /* 0x0000000b0000720c */ /* 0x000fc60003f26270 */
[----:B------:R-:W-:Y:S01]  /*21e20*/  IMAD R3, R7, UR5, R6 ;  /* 0x0000000507037c24 */ /* 0x000fe2000f8e0206 */
[----:B------:R-:W-:Y:S01]  /*21e30*/  ULDC.64 UR4, c[0x0][0xa80] ;  /* 0x0002a00000047ab9 */ /* 0x000fe20000000a00 */
[----:B------:R-:W-:Y:S01]  /*21e40*/  VIADD R0, R178, 0x40 ;  /* 0x00000040b2007836 */ /* 0x000fe20000000000 */
[----:B------:R-:W-:Y:S01]  /*21e50*/  LEA R6, P3, R4, UR4, 0x1 ;  /* 0x0000000404067c11 */ /* 0x000fe2000f8608ff */
[----:B------:R-:W-:-:S03]  /*21e60*/  IMAD.IADD R3, R5, 0x1, R3 ;  /* 0x0000000105037824 */ /* 0x000fc600078e0203 */
[----:B------:R-:W-:Y:S01]  /*21e70*/  ISETP.GE.AND P0, PT, R0, R11, PT ;  /* 0x0000000b0000720c */ /* 0x000fe20003f06270 */
[----:B------:R1:W2:Y:S01]  /*21e80*/  SHFL.IDX PT, R7, R6, RZ, 0x181f ;  /* 0x00181fff06077589 */ /* 0x0002a200000e0000 */
[----:B------:R-:W-:-:S05]  /*21e90*/  LEA.HI.X R3, R4, UR5, R3, 0x1, P3 ;  /* 0x0000000504037c11 */ /* 0x000fca00098f0c03 */
[----:B------:R1:W3:Y:S01]  /*21ea0*/  SHFL.IDX PT, R5, R3, RZ, 0x181f ;  /* 0x00181fff03057589 */ /* 0x0002e200000e0000 */
[----:B------:R-:W-:Y:S05]  /*21eb0*/  @P2 BRA `(.L_x_1734) ;  /* 0x0000000000242947 */ /* 0x000fea0003800000 */
[----:B------:R-:W-:Y:S02]  /*21ec0*/  ULDC UR4, c[0x0][0xac8] ;  /* 0x0002b20000047ab9 */ /* 0x000fe40000000800 */
[----:B------:R-:W-:Y:S02]  /*21ed0*/  ISETP.GE.AND P4, PT, R182, UR4, PT ;  /* 0x00000004b6007c0c */ /* 0x000fe4000bf86270 */
[----:B------:R-:W-:-:S11]  /*21ee0*/  ISETP.GE.AND P5, PT, R184, UR4, PT ;  /* 0x00000004b8007c0c */ /* 0x000fd6000bfa6270 */
[-C--:B--2---:R-:W-:Y:S02]  /*21ef0*/  @!P4 LEA R8, P2, R182, R7.reuse, 0x1 ;  /* 0x00000007b608c211 */ /* 0x084fe400078408ff */
[----:B------:R-:W-:Y:S02]  /*21f00*/  @!P5 LEA R4, P3, R184, R7, 0x1 ;  /* 0x00000007b804d211 */ /* 0x000fe400078608ff */
[-C--:B---3--:R-:W-:Y:S02]  /*21f10*/  @!P4 LEA.HI.X R9, R182, R5.reuse, R12, 0x1, P2 ;  /* 0x00000005b609c211 */ /* 0x088fe400010f0c0c */
[----:B------:R-:W-:-:S03]  /*21f20*/  @!P5 LEA.HI.X R5, R184, R5, R10, 0x1, P3 ;  /* 0x00000005b805d211 */ /* 0x000fc600018f0c0a */
[----:B------:R4:W-:Y:S04]  /*21f30*/  @!P4 ST.E.128 desc[UR46][R8.64], RZ ;  /* 0x000000ff0800c985 */ /* 0x0009e8000c101d2e */
[----:B------:R4:W-:Y:S02]  /*21f40*/  @!P5 ST.E.128 desc[UR46][R4.64], RZ ;  /* 0x000000ff0400d985 */ /* 0x0009e4000c101d2e */
.L_x_1734:
[----:B------:R-:W-:Y:S05]  /*21f50*/  BSYNC B1 ;  /* 0x0000000000017941 */ /* 0x000fea0003800000 */
.L_x_1733:
[----:B---34-:R3:W4:Y:S01]  /*21f60*/  SHFL.IDX PT, R5, R3, 0x1, 0x181f ;  /* 0x00381f0003057f89 */ /* 0x01872200000e0000 */
[----:B------:R-:W-:Y:S03]  /*21f70*/  BSSY B1, `(.L_x_1735) ;  /* 0x000000c000017945 */ /* 0x000fe60003800000 */
[----:B--2---:R3:W2:Y:S01]  /*21f80*/  SHFL.IDX PT, R7, R6, 0x1, 0x181f ;  /* 0x00381f0006077f89 */ /* 0x0046a200000e0000 */
[----:B------:R-:W-:Y:S05]  /*21f90*/  @P1 BRA `(.L_x_1736) ;  /* 0x0000000000241947 */ /* 0x000fea0003800000 */
[----:B------:R-:W-:Y:S02]  /*21fa0*/  ULDC UR4, c[0x0][0xac8] ;  /* 0x0002b20000047ab9 */ /* 0x000fe40000000800 */
[----:B------:R-:W-:Y:S02]  /*21fb0*/  ISETP.GE.AND P3, PT, R182, UR4, PT ;  /* 0x00000004b6007c0c */ /* 0x000fe4000bf66270 */
[----:B------:R-:W-:-:S11]  /*21fc0*/  ISETP.GE.AND P4, PT, R184, UR4, PT ;  /* 0x00000004b8007c0c */ /* 0x000fd6000bf86270 */
[-C--:B--2---:R-:W-:Y:S02]  /*21fd0*/  @!P3 LEA R8, P1, R182, R7.reuse, 0x1 ;  /* 0x00000007b608b211 */ /* 0x084fe400078208ff */
[----:B------:R-:W-:Y:S02]  /*21fe0*/  @!P4 LEA R4, P2, R184, R7, 0x1 ;  /* 0x00000007b804c211 */ /* 0x000fe400078408ff */
[-C--:B----4-:R-:W-:Y:S02]  /*21ff0*/  @!P3 LEA.HI.X R9, R182, R5.reuse, R12, 0x1, P1 ;  /* 0x00000005b609b211 */ /* 0x090fe400008f0c0c */
[----:B------:R-:W-:-:S03]  /*22000*/  @!P4 LEA.HI.X R5, R184, R5, R10, 0x1, P2 ;  /* 0x00000005b805c211 */ /* 0x000fc600010f0c0a */
[----:B------:R2:W-:Y:S04]  /*22010*/  @!P3 ST.E.128 desc[UR46][R8.64], RZ ;  /* 0x000000ff0800b985 */ /* 0x0005e8000c101d2e */
[----:B------:R2:W-:Y:S02]  /*22020*/  @!P4 ST.E.128 desc[UR46][R4.64], RZ ;  /* 0x000000ff0400c985 */ /* 0x0005e4000c101d2e */
.L_x_1736:
[----:B------:R-:W-:Y:S05]  /*22030*/  BSYNC B1 ;  /* 0x0000000000017941 */ /* 0x000fea0003800000 */
.L_x_1735:
[----:B--2-4-:R2:W4:Y:S01]  /*22040*/  SHFL.IDX PT, R5, R3, 0x2, 0x181f ;  /* 0x00581f0003057f89 */ /* 0x01452200000e0000 */
        /* <DEDUP_REMOVED lines=12> */
.L_x_1738:
[----:B------:R-:W-:Y:S05]  /*22110*/  BSYNC B1 ;  /* 0x0000000000017941 */ /* 0x000fea0003800000 */
.L_x_1737:
[----:B------:R-:W-:Y:S01]  /*22120*/  VIADD R0, R178, 0x60 ;  /* 0x00000060b2007836 */ /* 0x000fe20000000000 */
[----:B-123--:R-:W1:Y:S04]  /*22130*/  SHFL.IDX PT, R3, R3, 0x3, 0x181f ;  /* 0x00781f0003037f89 */ /* 0x00ee6800000e0000 */
[----:B------:R-:W-:Y:S01]  /*22140*/  ISETP.GE.AND P0, PT, R0, R11, PT ;  /* 0x0000000b0000720c */ /* 0x000fe20003f06270 */
[----:B0---4-:R0:W2:-:S12]  /*22150*/  SHFL.IDX PT, R5, R6, 0x3, 0x181f ;  /* 0x00781f0006057f89 */ /* 0x01109800000e0000 */
[----:B0-----:R-:W-:Y:S05]  /*22160*/  @P0 BRA `(.L_x_1727) ;  /* 0x0000000000240947 */ /* 0x001fea0003800000 */
[----:B------:R-:W-:Y:S02]  /*22170*/  ULDC UR4, c[0x0][0xac8] ;  /* 0x0002b20000047ab9 */ /* 0x000fe40000000800 */
[----:B------:R-:W-:Y:S02]  /*22180*/  ISETP.GE.AND P2, PT, R182, UR4, PT ;  /* 0x00000004b6007c0c */ /* 0x000fe4000bf46270 */
[----:B------:R-:W-:-:S11]  /*22190*/  ISETP.GE.AND P3, PT, R184, UR4, PT ;  /* 0x00000004b8007c0c */ /* 0x000fd6000bf66270 */
[-C--:B--2---:R-:W-:Y:S02]  /*221a0*/  @!P2 LEA R6, P0, R182, R5.reuse, 0x1 ;  /* 0x00000005b606a211 */ /* 0x084fe400078008ff */
[----:B------:R-:W-:Y:S02]  /*221b0*/  @!P3 LEA R4, P1, R184, R5, 0x1 ;  /* 0x00000005b804b211 */ /* 0x000fe400078208ff */
[-C--:B-1----:R-:W-:Y:S02]  /*221c0*/  @!P2 LEA.HI.X R7, R182, R3.reuse, R12, 0x1, P0 ;  /* 0x00000003b607a211 */ /* 0x082fe400000f0c0c */
[----:B------:R-:W-:-:S03]  /*221d0*/  @!P3 LEA.HI.X R5, R184, R3, R10, 0x1, P1 ;  /* 0x00000003b805b211 */ /* 0x000fc600008f0c0a */
[----:B------:R0:W-:Y:S04]  /*221e0*/  @!P2 ST.E.128 desc[UR46][R6.64], RZ ;  /* 0x000000ff0600a985 */ /* 0x0001e8000c101d2e */
[----:B------:R0:W-:Y:S02]  /*221f0*/  @!P3 ST.E.128 desc[UR46][R4.64], RZ ;  /* 0x000000ff0400b985 */ /* 0x0001e4000c101d2e */
.L_x_1727:
[----:B------:R-:W-:Y:S05]  /*22200*/  BSYNC B0 ;  /* 0x0000000000007941 */ /* 0x000fea0003800000 */
.L_x_1717:
[----:B------:R-:W-:Y:S02]  /*22210*/  ULDC UR4, c[0x0][0xc3c] ;  /* 0x00030f0000047ab9 */ /* 0x000fe40000000800 */
[----:B------:R-:W-:-:S13]  /*22220*/  ISETP.GE.AND P0, PT, R31, UR4, PT ;  /* 0x000000041f007c0c */ /* 0x000fda000bf06270 */
[----:B------:R-:W-:Y:S05]  /*22230*/  @!P0 BRA `(.L_x_1739) ;  /* 0xfffffdf000b88947 */ /* 0x000fea000383ffff */
[----:B------:R-:W-:Y:S05]  /*22240*/  BRA `(.L_x_1445) ;  /* 0x0000009000207947 */ /* 0x000fea0003800000 */
.L_x_1443:
[----:B------:R-:W-:-:S08]  /*22250*/  NOP ;  /* 0x0000000000007918 */ /* 0x000fd00000000000 */
[----:B0-----:R-:W0:-:S00]  /*22260*/  USETMAXREG.DEALLOC.CTAPOOL 0x18 ;  /* 0x00000018000079c8 */ /* 0x001e0000080e0500 */
[----:B0-----:R-:W-:Y:S01]  /*22270*/  LOP3.LUT R0, R0, 0x3, RZ, 0xc0, !PT ;  /* 0x0000000300007812 */ /* 0x001fe200078ec0ff */
[----:B------:R-:W-:Y:S01]  /*22280*/  IMAD.MOV.U32 R7, RZ, RZ, RZ ;  /* 0x000000ffff077224 */ /* 0x000fe200078e00ff */
[----:B------:R-:W-:-:S04]  /*22290*/  LOP3.LUT R17, R17, 0xfffffffd, RZ, 0xc0, !PT ;  /* 0xfffffffd11117812 */ /* 0x000fc800078ec0ff */
[----:B------:R-:W0:Y:S02]  /*222a0*/  SHFL.IDX PT, R0, R0, RZ, 0x1f ;  /* 0x00001fff00007589 */ /* 0x000e2400000e0000 */
[----:B0-----:R-:W-:-:S13]  /*222b0*/  ISETP.NE.AND P0, PT, R0, RZ, PT ;  /* 0x000000ff0000720c */ /* 0x001fda0003f05270 */
[----:B------:R-:W-:Y:S01]  /*222c0*/  @P0 LOP3.LUT R17, R17, 0x2, RZ, 0xfc, !PT ;  /* 0x0000000211110812 */ /* 0x000fe200078efcff */
[----:B------:R-:W-:Y:S06]  /*222d0*/  @!P0 BRA `(.L_x_1740) ;  /* 0x0000000000248947 */ /* 0x000fec0003800000 */
[----:B------:R-:W0:Y:S08]  /*222e0*/  S2UR UR5, SR_CgaCtaId ;  /* 0x00000000000579c3 */ /* 0x000e300000008800 */
[----:B------:R-:W-:Y:S06]  /*222f0*/  BAR.SYNC.DEFER_BLOCKING 0x5, 0x180 ;  /* 0x0146000000007b1d */ /* 0x000fec0000010000 */
[----:B------:R-:W-:-:S02]  /*22300*/  UMOV UR4, 0x400 ;  /* 0x0000040000047882 */ /* 0x000fc40000000000 */
[----:B0-----:R-:W-:-:S09]  /*22310*/  ULEA UR4, UR5, UR4, 0x18 ;  /* 0x0000000405047291 */ /* 0x001fd2000f8ec03f */
[----:B------:R-:W0:Y:S04]  /*22320*/  LDS.128 R8, [UR4+0x2a8d0] ;  /* 0x02a8d004ff087984 */ /* 0x000e280008000c00 */
[----:B0-----:R0:W-:Y:S04]  /*22330*/  STL.64 [R1], R8 ;  /* 0x0000000801007387 */ /* 0x0011e80000100a00 */
[----:B------:R0:W-:Y:S01]  /*22340*/  STL.64 [R1+0x8], R10 ;  /* 0x0000080a01007387 */ /* 0x0001e20000100a00 */
[----:B------:R-:W-:Y:S06]  /*22350*/  BAR.ARV 0x4, 0x180 ;  /* 0x0106000000007b1d */ /* 0x000fec0000002000 */
[----:B------:R-:W-:Y:S05]  /*22360*/  BRA `(.L_x_1741) ;  /* 0x0000000c00b07947 */ /* 0x000fea0003800000 */
.L_x_1740:
[----:B------:R-:W-:Y:S01]  /*22370*/  LOP3.LUT R0, R6, 0x1f, RZ, 0xc0, !PT ;  /* 0x0000001f06007812 */ /* 0x000fe200078ec0ff */
[----:B------:R-:W-:Y:S01]  /*22380*/  ULDC UR4, c[0x0][0xc3c] ;  /* 0x00030f0000047ab9 */ /* 0x000fe20000000800 */
[----:B------:R-:W-:Y:S01]  /*22390*/  IMAD.MOV.U32 R8, RZ, RZ, RZ ;  /* 0x000000ffff087224 */ /* 0x000fe200078e00ff */
[----:B------:R-:W0:Y:S01]  /*223a0*/  S2UR UR6, SR_CTAID.X ;  /* 0x00000000000679c3 */ /* 0x000e220000002500 */
[----:B------:R-:W-:Y:S01]  /*223b0*/  ISETP.NE.AND P0, PT, R0, 0x1f, PT ;  /* 0x0000001f0000780c */ /* 0x000fe20003f05270 */
[----:B------:R-:W-:-:S03]  /*223c0*/  ULDC UR5, c[0x0][0xc38] ;  /* 0x00030e0000057ab9 */ /* 0x000fc60000000800 */
[----:B------:R-:W-:-:S13]  /*223d0*/  ISETP.GE.OR P1, PT, R0, UR4, !P0 ;  /* 0x0000000400007c0c */ /* 0x000fda000c726670 */
[----:B------:R-:W1:Y:S08]  /*223e0*/  @!P1 LDC.64 R2, c[0x0][0xc80] ;  /* 0x00032000ff029b82 */ /* 0x000e700000000a00 */
[----:B------:R-:W2:Y:S01]  /*223f0*/  @!P1 LDC.64 R4, c[0x0][0xc78] ;  /* 0x00031e00ff049b82 */ /* 0x000ea20000000a00 */
[----:B-1----:R-:W-:-:S05]  /*22400*/  @!P1 IMAD.WIDE.U32 R2, R0, 0x4, R2 ;  /* 0x0000000400029825 */ /* 0x002fca00078e0002 */
        /* <DEDUP_REMOVED lines=33> */
.L_x_1744:
        /* <DEDUP_REMOVED lines=39> */
.L_x_1742:
        /* <DEDUP_REMOVED lines=12> */
.L_x_1745:
        /* <DEDUP_REMOVED lines=63> */
.L_x_1746:
[----:B-1----:R-:W1:Y:S02]  /*22d40*/  LDC.64 R2, c[0x0][0xc90] ;  /* 0x00032400ff027b82 */ /* 0x002e640000000a00 */
        /* <DEDUP_REMOVED lines=60> */
.L_x_1747:
[----:B01----:R-:W-:-:S05]  /*23110*/  LOP3.LUT R3, RZ, R2, RZ, 0x33, !PT ;  /* 0x00000002ff037212 */ /* 0x003fca00078e33ff */
[----:B------:R-:W-:-:S05]  /*23120*/  IMAD.IADD R2, R4, 0x1, R3 ;  /* 0x0000000104027824 */ /* 0x000fca00078e0203 */
[----:B------:R1:W-:Y:S01]  /*23130*/  STL [R1+0x4], R2 ;  /* 0x0000040201007387 */ /* 0x0003e20000100800 */
[----:B------:R-:W-:Y:S05]  /*23140*/  BRA `(.L_x_1748) ;  /* 0x0000000000107947 */ /* 0x000fea0003800000 */
.L_x_1743:
[----:B------:R-:W-:Y:S01]  /*23150*/  IMAD.U32 R2, RZ, RZ, UR6 ;  /* 0x00000006ff027e24 */ /* 0x000fe2000f8e00ff */
[----:B------:R0:W-:Y:S04]  /*23160*/  STL [R1+0x4], RZ ;  /* 0x000004ff01007387 */ /* 0x0001e80000100800 */
[----:B------:R0:W-:Y:S04]  /*23170*/  STL [R1+0x8], RZ ;  /* 0x000008ff01007387 */ /* 0x0001e80000100800 */
[----:B------:R0:W-:Y:S02]  /*23180*/  STL [R1], R2 ;  /* 0x0000000201007387 */ /* 0x0001e40000100800 */
.L_x_1748:
        /* <DEDUP_REMOVED lines=10> */
.L_x_1741:
[----:B--2---:R-:W2:Y:S01]  /*23230*/  LDL R0, [R1+0xc] ;  /* 0x00000c0001007983 */ /* 0x004ea20000100800 */
[----:B------:R-:W-:-:S03]  /*23240*/  ULDC UR4, c[0x0][0xc3c] ;  /* 0x00030f0000047ab9 */ /* 0x000fc60000000800 */
[----:B------:R3:W-:Y:S01]  /*23250*/  STL [R1+0x10], RZ ;  /* 0x000010ff01007387 */ /* 0x0007e20000100800 */
[----:B--2---:R-:W-:Y:S01]  /*23260*/  ISETP.GE.AND P0, PT, R0, UR4, PT ;  /* 0x0000000400007c0c */ /* 0x004fe2000bf06270 */
[----:B------:R-:W-:-:S05]  /*23270*/  IMAD.MOV.U32 R0, RZ, RZ, 0x1 ;  /* 0x00000001ff007424 */ /* 0x000fca00078e00ff */
[----:B------:R3:W-:Y:S04]  /*23280*/  STL [R1+0x18], R0 ;  /* 0x0000180001007387 */ /* 0x0007e80000100800 */
[----:B------:R3:W-:Y:S03]  /*23290*/  STL [R1+0x58], RZ ;  /* 0x000058ff01007387 */ /* 0x0007e60000100800 */
[----:B------:R-:W-:Y:S05]  /*232a0*/  @P0 BRA `(.L_x_1749) ;  /* 0x0000007c00180947 */ /* 0x000fea0003800000 */
[----:B------:R-:W2:Y:S01]  /*232b0*/  S2UR UR5, SR_CgaCtaId ;  /* 0x00000000000579c3 */ /* 0x000ea20000008800 */
[C---:B---3--:R-:W-:Y:S01]  /*232c0*/  IMAD.SHL.U32 R0, R6.reuse, 0x8, RZ ;  /* 0x0000000806007824 */ /* 0x048fe200078e00ff */
[----:B------:R-:W-:Y:S01]  /*232d0*/  LOP3.LUT R4, R6, 0x7f, RZ, 0xc0, !PT ;  /* 0x0000007f06047812 */ /* 0x000fe200078ec0ff */
[----:B------:R-:W-:Y:S01]  /*232e0*/  UMOV UR4, 0x400 ;  /* 0x0000040000047882 */ /* 0x000fe20000000000 */
[----:B------:R-:W-:Y:S01]  /*232f0*/  BSSY B8, `(.L_x_1749) ;  /* 0x00007c1000087945 */ /* 0x000fe20003800000 */
[----:B------:R-:W-:Y:S01]  /*23300*/  ULDC.64 UR36, c[0x0][0x198] ;  /* 0x0000660000247ab9 */ /* 0x000fe20000000a00 */
[----:B------:R-:W-:Y:S01]  /*23310*/  LOP3.LUT R3, R0, 0x1f8, RZ, 0xc0, !PT ;  /* 0x000001f800037812 */ /* 0x000fe200078ec0ff */
[----:B01----:R-:W-:Y:S01]  /*23320*/  IMAD.SHL.U32 R2, R4, 0x8, RZ ;  /* 0x0000000804027824 */ /* 0x003fe200078e00ff */
[----:B------:R-:W-:Y:S01]  /*23330*/  LOP3.LUT R0, R0, 0x38, RZ, 0xc0, !PT ;  /* 0x0000003800007812 */ /* 0x000fe200078ec0ff */
[----:B------:R-:W-:Y:S01]  /*23340*/  ULDC UR38, c[0x0][0xc] ;  /* 0x0000030000267ab9 */ /* 0x000fe20000000800 */
[----:B------:R-:W-:Y:S01]  /*23350*/  LOP3.LUT R3, R3, 0x38, R6, 0x78, !PT ;  /* 0x0000003803037812 */ /* 0x000fe200078e7806 */
[----:B------:R-:W-:-:S03]  /*23360*/  IMAD.SHL.U32 R6, R6, 0x10, RZ ;  /* 0x0000001006067824 */ /* 0x000fc600078e00ff */
[----:B------:R-:W-:Y:S02]  /*23370*/  LOP3.LUT R2, R3, 0x200, R2, 0xf8, !PT ;  /* 0x0000020003027812 */ /* 0x000fe400078ef802 */
[----:B------:R-:W-:-:S04]  /*23380*/  SHF.R.U32.HI R3, RZ, 0x3, R4 ;  /* 0x00000003ff037819 */ /* 0x000fc80000011604 */
[----:B------:R-:W-:Y:S01]  /*23390*/  LOP3.LUT R4, R3, 0x70, R6, 0xf8, !PT ;  /* 0x0000007003047812 */ /* 0x000fe200078ef806 */
[----:B--2---:R-:W-:-:S06]  /*233a0*/  ULEA UR4, UR5, UR4, 0x18 ;  /* 0x0000000405047291 */ /* 0x004fcc000f8ec03f */
[----:B------:R-:W-:-:S04]  /*233b0*/  IMAD.U32 R19, RZ, RZ, UR4 ;  /* 0x00000004ff137e24 */ /* 0x000fc8000f8e00ff */
[----:B------:R-:W-:Y:S02]  /*233c0*/  IMAD R3, R2, 0x2, R19 ;  /* 0x0000000202037824 */ /* 0x000fe400078e0213 */
[----:B------:R-:W-:-:S03]  /*233d0*/  IMAD.MOV.U32 R2, RZ, RZ, 0x1 ;  /* 0x00000001ff027424 */ /* 0x000fc600078e00ff */
[----:B------:R0:W-:Y:S04]  /*233e0*/  STL [R1+0x28], R3 ;  /* 0x0000280301007387 */ /* 0x0001e80000100800 */
[----:B------:R-:W-:Y:S04]  /*233f0*/  STL [R1+0x58], RZ ;  /* 0x000058ff01007387 */ /* 0x000fe80000100800 */
[----:B------:R1:W-:Y:S01]  /*23400*/  STL [R1+0x20], R2 ;  /* 0x0000200201007387 */ /* 0x0003e20000100800 */
[----:B0-----:R-:W-:-:S03]  /*23410*/  IMAD.MOV.U32 R3, RZ, RZ, 0x1 ;  /* 0x00000001ff037424 */ /* 0x001fc600078e00ff */
[----:B------:R0:W-:Y:S04]  /*23420*/  STL [R1+0x14], RZ ;  /* 0x000014ff01007387 */ /* 0x0001e80000100800 */
[----:B------:R0:W-:Y:S01]  /*23430*/  STL [R1+0x10], RZ ;  /* 0x000010ff01007387 */ /* 0x0001e20000100800 */
[----:B-1----:R-:W-:-:S03]  /*23440*/  LOP3.LUT R2, R0, 0x40, RZ, 0xfc, !PT ;  /* 0x0000004000027812 */ /* 0x002fc600078efcff */
[----:B------:R0:W-:Y:S01]  /*23450*/  STL [R1+0x18], R3 ;  /* 0x0000180301007387 */ /* 0x0001e20000100800 */
[----:B------:R-:W-:-:S07]  /*23460*/  LOP3.LUT R0, R0, 0x80, RZ, 0xfc, !PT ;  /* 0x0000008000007812 */ /* 0x000fce00078efcff */
.L_x_1909:
[----:B------:R-:W2:Y:S01]  /*23470*/  LDL R14, [R1+0xc] ;  /* 0x00000c00010e7983 */ /* 0x000ea20000100800 */
[----:B------:R-:W-:Y:S05]  /*23480*/  YIELD ;  /* 0x0000000000007946 */ /* 0x000fea0003800000 */
[----:B------:R-:W-:Y:S01]  /*23490*/  ULDC.64 UR4, c[0x0][0xa28] ;  /* 0x00028a0000047ab9 */ /* 0x000fe20000000a00 */
[----:B0--3--:R-:W-:Y:S02]  /*234a0*/  CS2R R6, SRZ ;  /* 0x0000000000067805 */ /* 0x009fe4000001ff00 */
[----:B------:R-:W-:Y:S01]  /*234b0*/  ISETP.NE.U32.AND P0, PT, RZ, UR4, PT ;  /* 0x00000004ff007c0c */ /* 0x000fe2000bf05070 */
[----:B-1----:R-:W1:Y:S01]  /*234c0*/  LDC.64 R12, c[0x0][0xa00] ;  /* 0x00028000ff0c7b82 */ /* 0x002e620000000a00 */
[----:B------:R-:W-:Y:S01]  /*234d0*/  ULDC.64 UR6, c[0x0][0xa08] ;  /* 0x0002820000067ab9 */ /* 0x000fe20000000a00 */
[----:B------:R-:W-:Y:S01]  /*234e0*/  ULDC.64 UR8, c[0x0][0xa10] ;  /* 0x0002840000087ab9 */ /* 0x000fe20000000a00 */
[----:B------:R-:W-:Y:S01]  /*234f0*/  ISETP.NE.AND.EX P0, PT, RZ, UR5, PT, P0 ;  /* 0x00000005ff007c0c */ /* 0x000fe2000bf05300 */
[----:B------:R-:W-:-:S04]  /*23500*/  ULDC.64 UR4, c[0x0][0xa18] ;  /* 0x0002860000047ab9 */ /* 0x000fc80000000a00 */
[----:B------:R-:W3:Y:S08]  /*23510*/  LDC.64 R4, c[0x0][0xa08] ;  /* 0x00028200ff047b82 */ /* 0x000ef00000000a00 */
[----:B0-----:R-:W2:Y:S02]  /*23520*/  @P0 LDC.64 R2, c[0x0][0xa28] ;  /* 0x00028a00ff020b82 */ /* 0x001ea40000000a00 */
[----:B--2---:R-:W-:-:S05]  /*23530*/  @P0 IMAD.WIDE R2, R14, 0x4, R2 ;  /* 0x000000040e020825 */ /* 0x004fca00078e0202 */
[----:B------:R0:W5:Y:S01]  /*23540*/  @P0 LDG.E R6, desc[UR46][R2.64] ;  /* 0x0000002e02060981 */ /* 0x000162000c1e1900 */
[----:B------:R-:W-:Y:S01]  /*23550*/  ISETP.NE.U32.AND P0, PT, RZ, UR4, PT ;  /* 0x00000004ff007c0c */ /* 0x000fe2000bf05070 */
[----:B-1----:R-:W-:Y:S01]  /*23560*/  IMAD.WIDE R12, R14, 0x4, R12 ;  /* 0x000000040e0c7825 */ /* 0x002fe200078e020c */
[----:B------:R-:W-:Y:S02]  /*23570*/  ISETP.NE.U32.AND P2, PT, RZ, UR6, PT ;  /* 0x00000006ff007c0c */ /* 0x000fe4000bf45070 */
[----:B------:R-:W-:Y:S01]  /*23580*/  ISETP.NE.AND.EX P0, PT, RZ, UR5, PT, P0 ;  /* 0x00000005ff007c0c */ /* 0x000fe2000bf05300 */
[----:B------:R-:W-:Y:S01]  /*23590*/  ULDC.64 UR4, c[0x0][0xa00] ;  /* 0x0002800000047ab9 */ /* 0x000fe20000000a00 */
[----:B------:R-:W-:Y:S01]  /*235a0*/  ISETP.NE.U32.AND P4, PT, RZ, UR8, PT ;  /* 0x00000008ff007c0c */ /* 0x000fe2000bf85070 */
[----:B------:R-:W-:Y:S01]  /*235b0*/  IMAD.MOV.U32 R8, RZ, RZ, RZ ;  /* 0x000000ffff087224 */ /* 0x000fe200078e00ff */
[----:B------:R-:W-:Y:S01]  /*235c0*/  ISETP.NE.U32.AND P1, PT, RZ, UR4, PT ;  /* 0x00000004ff007c0c */ /* 0x000fe2000bf25070 */
[----:B0-----:R-:W0:Y:S01]  /*235d0*/  LDC.64 R2, c[0x0][0xa10] ;  /* 0x00028400ff027b82 */ /* 0x001e220000000a00 */
[----:B------:R-:W-:-:S02]  /*235e0*/  IMAD.MOV.U32 R0, RZ, RZ, RZ ;  /* 0x000000ffff007224 */ /* 0x000fc400078e00ff */
[----:B------:R-:W-:Y:S01]  /*235f0*/  ISETP.NE.AND.EX P3, PT, RZ, UR5, PT, P1 ;  /* 0x00000005ff007c0c */ /* 0x000fe2000bf65310 */
[----:B---3--:R-:W-:-:S04]  /*23600*/  IMAD.WIDE R4, R14, 0x4, R4 ;  /* 0x000000040e047825 */ /* 0x008fc800078e0204 */
[----:B------:R-:W1:Y:S01]  /*23610*/  @P0 LDC.64 R10, c[0x0][0xa18] ;  /* 0x00028600ff0a0b82 */ /* 0x000e620000000a00 */
[----:B------:R-:W-:Y:S01]  /*23620*/  ULDC UR4, c[0x0][0x288] ;  /* 0x0000a20000047ab9 */ /* 0x000fe20000000800 */
[----:B------:R-:W-:Y:S02]  /*23630*/  ISETP.NE.AND.EX P1, PT, RZ, UR7, PT, P2 ;  /* 0x00000007ff007c0c */ /* 0x000fe4000bf25320 */
[----:B------:R-:W-:-:S04]  /*23640*/  ISETP.NE.AND.EX P2, PT, RZ, UR9, PT, P4 ;  /* 0x00000009ff007c0c */ /* 0x000fc8000bf45340 */
[----:B------:R-:W2:Y:S07]  /*23650*/  @P3 LDG.E R7, desc[UR46][R12.64] ;  /* 0x0000002e0c073981 */ /* 0x000eae000c1e1900 */
[----:B------:R3:W5:Y:S01]  /*23660*/  @P1 LDG.E R8, desc[UR46][R4.64] ;  /* 0x0000002e04081981 */ /* 0x000762000c1e1900 */
[----:B0-----:R-:W-:-:S05]  /*23670*/  IMAD.WIDE R2, R14, 0x4, R2 ;  /* 0x000000040e027825 */ /* 0x001fca00078e0202 */
[----:B------:R3:W5:Y:S01]  /*23680*/  @P2 LDG.E R0, desc[UR46][R2.64] ;  /* 0x0000002e02002981 */ /* 0x000762000c1e1900 */
[----:B-1----:R-:W-:-:S03]  /*23690*/  @P0 IMAD.WIDE R10, R14, 0x4, R10 ;  /* 0x000000040e0a0825 */ /* 0x002fc600078e020a */
[----:B--2---:R0:W-:Y:S02]  /*236a0*/  STL [R1+0x48], R7 ;  /* 0x0000480701007387 */ /* 0x0041e40000100800 */
[----:B0-----:R-:W-:Y:S01]  /*236b0*/  IMAD.U32 R7, RZ, RZ, UR4 ;  /* 0x00000004ff077e24 */ /* 0x001fe2000f8e00ff */
[----:B------:R-:W-:-:S05]  /*236c0*/  ULDC.64 UR4, c[0x0][0x418] ;  /* 0x0001060000047ab9 */ /* 0x000fca0000000a00 */
[----:B------:R-:W2:Y:S01]  /*236d0*/  @P0 LDG.E R7, desc[UR46][R10.64] ;  /* 0x0000002e0a070981 */ /* 0x000ea2000c1e1900 */
[----:B------:R-:W-:-:S03]  /*236e0*/  UISETP.NE.U32.AND UP0, UPT, UR4, URZ, UPT ;  /* 0x0000003f0400728c */ /* 0x000fc6000bf05070 */
[----:B------:R-:W-:Y:S01]  /*236f0*/  ULDC UR4, c[0x0][0x424] ;  /* 0x0001090000047ab9 */ /* 0x000fe20000000800 */
[----:B------:R-:W-:-:S03]  /*23700*/  UISETP.NE.AND.EX UP0, UPT, UR5, URZ, UPT, UP0 ;  /* 0x0000003f0500728c */ /* 0x000fc6000bf05300 */
[----:B------:R-:W-:Y:S01]  /*23710*/  ULDC UR5, c[0x0][0x2f0] ;  /* 0x0000bc0000057ab9 */ /* 0x000fe20000000800 */
[----:B------:R-:W-:Y:S01]  /*23720*/  USEL UR4, UR4, 0x1, UP0 ;  /* 0x0000000104047887 */ /* 0x000fe20008000000 */
[----:B--2---:R0:W-:Y:S04]  /*23730*/  STL [R1+0x38], R7 ;  /* 0x0000380701007387 */ /* 0x0041e80000100800 */
[----:B------:R3:W5:Y:S01]  /*23740*/  LDL R15, [R1+0x38] ;  /* 0x00003800010f7983 */ /* 0x0007620000100800 */
[----:B------:R-:W-:-:S03]  /*23750*/  UIMAD UR4, UR4, UR5, URZ ;  /* 0x00000005040472a4 */ /* 0x000fc6000f8e023f */
[----:B------:R-:W-:Y:S02]  /*23760*/  ULDC UR5, c[0x0][0x348] ;  /* 0x0000d20000057ab9 */ /* 0x000fe40000000800 */
[----:B------:R-:W-:Y:S02]  /*23770*/  IMAD.U32 R10, RZ, RZ, UR5 ;  /* 0x00000005ff0a7e24 */ /* 0x000fe4000f8e00ff */
[----:B0-----:R-:W-:Y:S01]  /*23780*/  IMAD.U32 R7, RZ, RZ, UR4 ;  /* 0x00000004ff077e24 */ /* 0x001fe2000f8e00ff */
[----:B---3--:R-:W-:Y:S06]  /*23790*/  @P0 BRA `(.L_x_1750) ;  /* 0x0000000000140947 */ /* 0x008fec0003800000 */
[----:B------:R-:W-:Y:S05]  /*237a0*/  @!P3 BRA `(.L_x_1750) ;  /* 0x000000000010b947 */ /* 0x000fea0003800000 */
[----:B------:R-:W2:Y:S04]  /*237b0*/  LDG.E R9, desc[UR46][R12.64] ;  /* 0x0000002e0c097981 */ /* 0x000ea8000c1e1900 */
[----:B------:R-:W2:Y:S02]  /*237c0*/  LDG.E R12, desc[UR46][R12.64+0x4] ;  /* 0x0000042e0c0c7981 */ /* 0x000ea4000c1e1900 */
[----:B--2--5:R-:W-:-:S05]  /*237d0*/  IMAD.IADD R15, R12, 0x1, -R9 ;  /* 0x000000010c0f7824 */ /* 0x024fca00078e0a09 */
[----:B------:R0:W-:Y:S02]  /*237e0*/  STL [R1+0x38], R15 ;  /* 0x0000380f01007387 */ /* 0x0001e40000100800 */
.L_x_1750:
[----:B------:R-:W2:Y:S01]  /*237f0*/  LDL.LU R11, [R1+0x8] ;  /* 0x00000800010b7983 */ /* 0x000ea20000300800 */
[----:B-----5:R-:W-:Y:S01]  /*23800*/  IMAD.IADD R8, R8, 0x1, R6 ;  /* 0x0000000108087824 */ /* 0x020fe200078e0206 */
[----:B------:R-:W-:Y:S02]  /*23810*/  ULDC.64 UR4, c[0x0][0xa20] ;  /* 0x0002880000047ab9 */ /* 0x000fe40000000a00 */
[----:B------:R-:W-:Y:S02]  /*23820*/  ISETP.NE.U32.AND P0, PT, RZ, UR4, PT ;  /* 0x00000004ff007c0c */ /* 0x000fe4000bf05070 */
[----:B------:R1:W-:Y:S02]  /*23830*/  STL [R1+0x1c], R8 ;  /* 0x00001c0801007387 */ /* 0x0003e40000100800 */
[----:B------:R-:W-:Y:S02]  /*23840*/  ISETP.NE.AND.EX P0, PT, RZ, UR5, PT, P0 ;  /* 0x00000005ff007c0c */ /* 0x000fe4000bf05300 */
[----:B--2---:R-:W-:-:S02]  /*23850*/  LOP3.LUT R18, R11, 0xff000000, RZ, 0xc0, !PT ;  /* 0xff0000000b127812 */ /* 0x004fc400078ec0ff */
[C---:B------:R-:W-:Y:S02]  /*23860*/  LOP3.LUT R9, R11.reuse, 0xff0000, RZ, 0xc0, !PT ;  /* 0x00ff00000b097812 */ /* 0x040fe400078ec0ff */
[----:B------:R-:W-:Y:S02]  /*23870*/  SHF.R.U32.HI R18, RZ, 0x8, R18 ;  /* 0x00000008ff127819 */ /* 0x000fe40000011612 */
[----:B------:R-:W-:Y:S02]  /*23880*/  LOP3.LUT R16, R11, 0xffff, RZ, 0xc0, !PT ;  /* 0x0000ffff0b107812 */ /* 0x000fe400078ec0ff */
[----:B------:R-:W-:-:S03]  /*23890*/  LEA.HI R18, R9, R18, RZ, 0x10 ;  /* 0x0000001209127211 */ /* 0x000fc600078f80ff */
[----:B-1----:R-:W-:Y:S05]  /*238a0*/  @!P0 BRA `(.L_x_1751) ;  /* 0x0000000000108947 */ /* 0x002fea0003800000 */
[----:B------:R-:W1:Y:S02]  /*238b0*/  LDC.64 R4, c[0x0][0xa20] ;  /* 0x00028800ff047b82 */ /* 0x000e640000000a00 */
[----:B-1----:R-:W-:-:S05]  /*238c0*/  IMAD.WIDE R4, R14, 0x4, R4 ;  /* 0x000000040e047825 */ /* 0x002fca00078e0204 */
[----:B------:R1:W5:Y:S01]  /*238d0*/  LDG.E R7, desc[UR46][R4.64] ;  /* 0x0000002e04077981 */ /* 0x000362000c1e1900 */
[----:B------:R-:W-:Y:S05]  /*238e0*/  BRA `(.L_x_1752) ;  /* 0x0000000000107947 */ /* 0x000fea0003800000 */
.L_x_1751:
[----:B------:R-:W-:Y:S05]  /*238f0*/  @!P1 BRA `(.L_x_1752) ;  /* 0x00000000000c9947 */ /* 0x000fea0003800000 */
[----:B------:R-:W2:Y:S04]  /*23900*/  LDG.E R7, desc[UR46][R4.64] ;  /* 0x0000002e04077981 */ /* 0x000ea8000c1e1900 */
[----:B------:R-:W2:Y:S02]  /*23910*/  LDG.E R4, desc[UR46][R4.64+0x4] ;  /* 0x0000042e04047981 */ /* 0x000ea4000c1e1900 */
[----:B--2---:R-:W-:-:S07]  /*23920*/  IMAD.IADD R7, R4, 0x1, -R7 ;  /* 0x0000000104077824 */ /* 0x004fce00078e0a07 */
.L_x_1752:
[----:B------:R-:W2:Y:S04]  /*23930*/  LDL.LU R8, [R1+0x4] ;  /* 0x0000040001087983 */ /* 0x000ea80000300800 */
[----:B-1----:R-:W3:Y:S04]  /*23940*/  @P2 LDG.E R4, desc[UR46][R2.64] ;  /* 0x0000002e02042981 */ /* 0x002ee8000c1e1900 */
[----:B------:R1:W3:Y:S01]  /*23950*/  @P2 LDG.E R2, desc[UR46][R2.64+0x4] ;  /* 0x0000042e02022981 */ /* 0x0002e2000c1e1900 */
[----:B-----5:R-:W-:Y:S01]  /*23960*/  IMAD.IADD R9, R7, 0x1, -R6 ;  /* 0x0000000107097824 */ /* 0x020fe200078e0a06 */
[----:B-1----:R-:W1:Y:S02]  /*23970*/  LDC R3, c[0x0][0x448] ;  /* 0x00011200ff037b82 */ /* 0x002e640000000800 */
[----:B-1----:R-:W-:-:S13]  /*23980*/  ISETP.NE.AND P1, PT, R3, 0x1, PT ;  /* 0x000000010300780c */ /* 0x002fda0003f25270 */
[----:B------:R-:W1:Y:S08]  /*23990*/  @P1 LDC R3, c[0x0][0x44c] ;  /* 0x00011300ff031b82 */ /* 0x000e700000000800 */
[----:B------:R-:W4:Y:S01]  /*239a0*/  @P1 LDC R5, c[0x0][0x450] ;  /* 0x00011400ff051b82 */ /* 0x000f220000000800 */
[----:B--2---:R-:W-:-:S04]  /*239b0*/  IMAD.SHL.U32 R12, R8, 0x80, RZ ;  /* 0x00000080080c7824 */ /* 0x004fc800078e00ff */
[----:B------:R-:W-:Y:S01]  /*239c0*/  VIADD R7, R12, 0x7f ;  /* 0x0000007f0c077836 */ /* 0x000fe20000000000 */
[----:B------:R2:W-:Y:S01]  /*239d0*/  STL [R1+0x30], R12 ;  /* 0x0000300c01007387 */ /* 0x0005e20000100800 */
[----:B---3--:R-:W-:Y:S02]  /*239e0*/  @P2 IMAD.IADD R10, R2, 0x1, -R4 ;  /* 0x00000001020a2824 */ /* 0x008fe400078e0a04 */
[----:B-1----:R-:W-:-:S04]  /*239f0*/  @P1 IMAD.HI.U32 R2, R7, R3, RZ ;  /* 0x0000000307021227 */ /* 0x002fc800078e00ff */
[----:B------:R-:W-:Y:S01]  /*23a00*/  IMAD.IADD R6, R9, 0x1, R10 ;  /* 0x0000000109067824 */ /* 0x000fe200078e020a */
[----:B----4-:R-:W-:-:S03]  /*23a10*/  @P1 SHF.R.U32.HI R7, RZ, R5, R2 ;  /* 0x00000005ff071219 */ /* 0x010fc60000011602 */
[C---:B------:R-:W-:Y:S01]  /*23a20*/  VIADD R2, R6.reuse, 0x5f ;  /* 0x0000005f06027836 */ /* 0x040fe20000000000 */
[----:B------:R-:W-:-:S03]  /*23a30*/  IADD3 R21, R6, 0x1, -R15 ;  /* 0x0000000106157810 */ /* 0x000fc60007ffe80f */
[----:B------:R-:W-:-:S04]  /*23a40*/  IMAD.HI R2, R2, 0x2aaaaaab, RZ ;  /* 0x2aaaaaab02027827 */ /* 0x000fc800078e02ff */
[----:B------:R-:W-:Y:S01]  /*23a50*/  IMAD.IADD R7, R21, 0x1, R7 ;  /* 0x0000000115077824 */ /* 0x000fe200078e0207 */
[----:B------:R-:W-:-:S04]  /*23a60*/  SHF.R.U32.HI R3, RZ, 0x1f, R2 ;  /* 0x0000001fff037819 */ /* 0x000fc80000011602 */
[----:B------:R-:W-:Y:S02]  /*23a70*/  LEA.HI.SX32 R11, R2, R3, 0x1c ;  /* 0x00000003020b7211 */ /* 0x000fe400078fe2ff */
[----:B------:R-:W1:Y:S03]  /*23a80*/  LDC.64 R2, c[0x0][0x9e0] ;  /* 0x00027800ff027b82 */ /* 0x000e660000000a00 */
[----:B------:R2:W-:Y:S01]  /*23a90*/  STL [R1+0x5c], R11 ;  /* 0x00005c0b01007387 */ /* 0x0005e20000100800 */
[----:B-1----:R-:W-:Y:S01]  /*23aa0*/  ISETP.GE.AND P3, PT, R3, 0x1, PT ;  /* 0x000000010300780c */ /* 0x002fe20003f66270 */
        /* <DEDUP_REMOVED lines=13> */
.L_x_1755:
[----:B------:R-:W-:-:S13]  /*23b80*/  ISETP.NE.AND P0, PT, R3, 0x1, PT ;  /* 0x000000010300780c */ /* 0x000fda0003f05270 */
[----:B------:R-:W1:Y:S02]  /*23b90*/  @P0 LDC.64 R4, c[0x0][0x9e8] ;  /* 0x00027a00ff040b82 */ /* 0x000e640000000a00 */
[----:B-1----:R-:W-:-:S05]  /*23ba0*/  @P0 IMAD.HI.U32 R4, R2, R4, RZ ;  /* 0x0000000402040227 */ /* 0x002fca00078e00ff */
[----:B------:R-:W-:-:S07]  /*23bb0*/  @P0 SHF.R.U32.HI R2, RZ, R5, R4 ;  /* 0x00000005ff020219 */ /* 0x000fce0000011604 */
.L_x_1756:
[----:B------:R-:W-:Y:S05]  /*23bc0*/  BSYNC B0 ;  /* 0x0000000000007941 */ /* 0x000fea0003800000 */
.L_x_1754:
[----:B------:R-:W-:-:S05]  /*23bd0*/  IMAD R2, R2, R3, R3 ;  /* 0x0000000302027224 */ /* 0x000fca00078e0203 */
[----:B------:R-:W-:-:S07]  /*23be0*/  VIMNMX R8, R8, R2, PT ;  /* 0x0000000208087248 */ /* 0x000fce0003fe0100 */
.L_x_1753:
[----:B------:R-:W1:Y:S01]  /*23bf0*/  @P1 LDC R4, c[0x0][0x44c] ;  /* 0x00011300ff041b82 */ /* 0x000e620000000800 */
[----:B------:R-:W-:Y:S01]  /*23c00*/  VIADD R8, R8, 0x5f ;  /* 0x0000005f08087836 */ /* 0x000fe20000000000 */
[----:B------:R-:W-:Y:S01]  /*23c10*/  ULDC UR4, c[0x0][0x9dc] ;  /* 0x0002770000047ab9 */ /* 0x000fe20000000800 */
[----:B------:R-:W-:Y:S02]  /*23c20*/  IMAD.MOV.U32 R2, RZ, RZ, R12 ;  /* 0x000000ffff027224 */ /* 0x000fe400078e000c */
[----:B------:R-:W-:-:S03]  /*23c30*/  IMAD.HI R8, R8, 0x2aaaaaab, RZ ;  /* 0x2aaaaaab08087827 */ /* 0x000fc600078e02ff */
[----:B------:R-:W2:Y:S01]  /*23c40*/  @P1 LDC R5, c[0x0][0x450] ;  /* 0x00011400ff051b82 */ /* 0x000ea20000000800 */
[----:B------:R-:W-:Y:S01]  /*23c50*/  IMAD.IADD R20, R6, 0x1, -R15 ;  /* 0x0000000106147824 */ /* 0x000fe200078e0a0f */
[----:B------:R-:W-:-:S04]  /*23c60*/  SHF.R.U32.HI R7, RZ, 0x1f, R8 ;  /* 0x0000001fff077819 */ /* 0x000fc80000011608 */
[----:B------:R-:W-:-:S04]  /*23c70*/  LEA.HI.SX32 R7, R8, R7, 0x1c ;  /* 0x0000000708077211 */ /* 0x000fc800078fe2ff */
[----:B------:R-:W-:Y:S01]  /*23c80*/  VIMNMX R7, R11, R7, PT ;  /* 0x000000070b077248 */ /* 0x000fe20003fe0100 */
[----:B-1----:R-:W-:-:S05]  /*23c90*/  @P1 IMAD.HI.U32 R4, R12, R4, RZ ;  /* 0x000000040c041227 */ /* 0x002fca00078e00ff */
[----:B--2---:R-:W-:-:S05]  /*23ca0*/  @P1 SHF.R.U32.HI R2, RZ, R5, R4 ;  /* 0x00000005ff021219 */ /* 0x004fca0000011604 */
        /* <DEDUP_REMOVED lines=13> */
.L_x_1759:
[----:B------:R-:W-:-:S13]  /*23d80*/  ISETP.NE.AND P0, PT, R3, 0x1, PT ;  /* 0x000000010300780c */ /* 0x000fda0003f05270 */
[----:B------:R-:W1:Y:S02]  /*23d90*/  @P0 LDC.64 R4, c[0x0][0x9e8] ;  /* 0x00027a00ff040b82 */ /* 0x000e640000000a00 */
[----:B-1----:R-:W-:-:S05]  /*23da0*/  @P0 IMAD.HI.U32 R4, R2, R4, RZ ;  /* 0x0000000402040227 */ /* 0x002fca00078e00ff */
[----:B------:R-:W-:-:S07]  /*23db0*/  @P0 SHF.R.U32.HI R2, RZ, R5, R4 ;  /* 0x00000005ff020219 */ /* 0x000fce0000011604 */
.L_x_1760:
[----:B------:R-:W-:Y:S05]  /*23dc0*/  BSYNC B0 ;  /* 0x0000000000007941 */ /* 0x000fea0003800000 */
.L_x_1758:
[----:B------:R-:W-:-:S05]  /*23dd0*/  IMAD R2, R2, R3, RZ ;  /* 0x0000000302027224 */ /* 0x000fca00078e02ff */
[----:B------:R-:W-:-:S07]  /*23de0*/  VIMNMX R6, R6, R2, !PT ;  /* 0x0000000206067248 */ /* 0x000fce0007fe0100 */
.L_x_1757:
[----:B------:R-:W-:Y:S01]  /*23df0*/  IMAD.HI R6, R6, 0x2aaaaaab, RZ ;  /* 0x2aaaaaab06067827 */ /* 0x000fe200078e02ff */
[----:B------:R-:W-:Y:S01]  /*23e00*/  LOP3.LUT R12, R18, 0xff, RZ, 0xc0, !PT ;  /* 0x000000ff120c7812 */ /* 0x000fe200078ec0ff */
[----:B------:R-:W-:Y:S01]  /*23e10*/  BSSY B0, `(.L_x_1761) ;  /* 0x0000027000007945 */ /* 0x000fe20003800000 */
[----:B------:R-:W-:Y:S01]  /*23e20*/  SHF.R.U32.HI R18, RZ, 0x10, R18 ;  /* 0x00000010ff127819 */ /* 0x000fe20000011612 */
[----:B------:R-:W-:Y:S01]  /*23e30*/  IMAD.MOV.U32 R2, RZ, RZ, RZ ;  /* 0x000000ffff027224 */ /* 0x000fe200078e00ff */
[----:B------:R-:W-:Y:S01]  /*23e40*/  SHF.R.U32.HI R4, RZ, 0x1f, R6 ;  /* 0x0000001fff047819 */ /* 0x000fe20000011606 */
[----:B------:R1:W-:Y:S03]  /*23e50*/  STL [R1+0x50], R12 ;  /* 0x0000500c01007387 */ /* 0x0003e60000100800 */
[----:B------:R-:W-:-:S04]  /*23e60*/  LEA.HI.SX32 R4, R6, R4, 0x1c ;  /* 0x0000000406047211 */ /* 0x000fc800078fe2ff */
[----:B------:R-:W-:-:S04]  /*23e70*/  VIMNMX R4, RZ, R4, !PT ;  /* 0x00000004ff047248 */ /* 0x000fc80007fe0100 */
[----:B------:R-:W-:-:S13]  /*23e80*/  ISETP.GT.AND P0, PT, R7, R4, PT ;  /* 0x000000040700720c */ /* 0x000fda0003f04270 */
[----:B-1----:R-:W-:Y:S05]  /*23e90*/  @!P0 BRA `(.L_x_1762) ;  /* 0x0000000000788947 */ /* 0x002fea0003800000 */
[----:B------:R-:W-:Y:S01]  /*23ea0*/  ISETP.NE.AND P0, PT, R18, RZ, PT ;  /* 0x000000ff1200720c */ /* 0x000fe20003f05270 */
[----:B------:R-:W-:-:S03]  /*23eb0*/  ULDC UR4, c[0x0][0x9f0] ;  /* 0x00027c0000047ab9 */ /* 0x000fc60000000800 */
[----:B------:R-:W-:-:S04]  /*23ec0*/  SEL R5, R18, UR4, P0 ;  /* 0x0000000412057c07 */ /* 0x000fc80008000000 */
[----:B------:R-:W-:Y:S02]  /*23ed0*/  IABS R6, R5 ;  /* 0x0000000500067213 */ /* 0x000fe40000000000 */
[----:B------:R-:W-:Y:S02]  /*23ee0*/  IADD3 R8, R5, -0x1, R7 ;  /* 0xffffffff05087810 */ /* 0x000fe40007ffe007 */
[----:B------:R-:W1:Y:S03]  /*23ef0*/  I2F.RP R2, R6 ;  /* 0x0000000600027306 */ /* 0x000e660000209400 */
[----:B------:R-:W-:-:S05]  /*23f00*/  IMAD.IADD R8, R8, 0x1, -R4 ;  /* 0x0000000108087824 */ /* 0x000fca00078e0a04 */
        /* <DEDUP_REMOVED lines=10> */
[----:B------:R-:W-:-:S03]  /*23fb0*/  IABS R3, R8 ;  /* 0x0000000800037213 */ /* 0x000fc60000000000 */
        /* <DEDUP_REMOVED lines=12> */
.L_x_1762:
[----:B------:R-:W-:Y:S05]  /*24080*/  BSYNC B0 ;  /* 0x0000000000007941 */ /* 0x000fea0003800000 */
.L_x_1761:
[-C--:B------:R-:W-:Y:S01]  /*24090*/  IMAD R4, R12, R2.reuse, R4 ;  /* 0x000000020c047224 */ /* 0x080fe200078e0204 */
[----:B------:R-:W-:Y:S04]  /*240a0*/  BSSY B0, `(.L_x_1763) ;  /* 0x0000143000007945 */ /* 0x000fe80003800000 */
        /* <DEDUP_REMOVED lines=12> */
[----:B------:R-:W-:Y:S02]  /*24170*/  @P0 LEA.HI.SX32 R4, R2, R5, 0x1c ;  /* 0x0000000502040211 */ /* 0x000fe400078fe2ff */
        /* <DEDUP_REMOVED lines=10> */
.L_x_1952:
[----:B--2---:R-:W-:Y:S02]  /*24220*/  ISETP.NE.AND P0, PT, R14, RZ, PT ;  /* 0x000000ff0e00720c */ /* 0x004fe40003f05270 */
[----:B------:R-:W-:-:S11]  /*24230*/  PLOP3.LUT P6, PT, PT, PT, PT, 0x8, 0x0 ;  /* 0x000000000000781c */ /* 0x000fd60003fce170 */
[----:B------:R-:W-:Y:S05]  /*24240*/  @P0 BRA `(.L_x_1766) ;  /* 0x00000000000c0947 */ /* 0x000fea0003800000 */
[----:B------:R-:W-:-:S03]  /*24250*/  UMOV UR4, 0xffffffff ;  /* 0xffffffff00047882 */ /* 0x000fc60000000000 */
[----:B------:R-:W-:Y:S05]  /*24260*/  BRA.DIV UR4, `(.L_x_1767) ;  /* 0x0000007e04407947 */ /* 0x000fea000b800000 */
[----:B------:R-:W-:-:S13]  /*24270*/  ELECT P6, URZ, PT ;  /* 0x00000000003f782f */ /* 0x000fda00038c0000 */
.L_x_1766:
        /* <DEDUP_REMOVED lines=9> */
.L_x_1955:
[----:B------:R-:W-:Y:S05]  /*24310*/  BSYNC B1 ;  /* 0x0000000000017941 */ /* 0x000fea0003800000 */
.L_x_1768:
        /* <DEDUP_REMOVED lines=12> */
.L_x_1956:
[----:B------:R-:W-:Y:S05]  /*243e0*/  BSYNC B2 ;  /* 0x0000000000027941 */ /* 0x000fea0003800000 */
.L_x_1772:
        /* <DEDUP_REMOVED lines=9> */
.L_x_1775:
[----:B------:R-:W-:Y:S05]  /*24480*/  BSYNC B2 ;  /* 0x0000000000027941 */ /* 0x000fea0003800000 */
.L_x_1774:
[----:B-1----:R-:W3:Y:S01]  /*24490*/  LDL R5, [R1+0x14] ;  /* 0x0000140001057983 */ /* 0x002ee20000100800 */
[----:B------:R-:W-:Y:S01]  /*244a0*/  IMAD.MOV.U32 R12, RZ, RZ, RZ ;  /* 0x000000ffff0c7224 */ /* 0x000fe200078e00ff */
        /* <DEDUP_REMOVED lines=11> */
.L_x_1776:
        /* <DEDUP_REMOVED lines=16> */
.L_x_1777:
        /* <DEDUP_REMOVED lines=15> */
.L_x_1778:
        /* <DEDUP_REMOVED lines=10> */
[----:B------:R-:W1:Y:S01]  /*247f0*/  SYNCS.PHASECHK.TRANS64.TRYWAIT P0, [R7+URZ+0x2a8c0], R10 ;  /* 0x02a8c00a070075a7 */ /* 0x000e62000800017f */
[----:B------:R-:W-:Y:S04]  /*24800*/  BSSY B2, `(.L_x_1779) ;  /* 0x0000002000027945 */ /* 0x000fe80003800000 */
[----:B-1----:R-:W-:Y:S05]  /*24810*/  @!P0 BRA `(.L_x_1780) ;  /* 0x00000078001c8947 */ /* 0x002fea0003800000 */
.L_x_1957:
[----:B------:R-:W-:Y:S05]  /*24820*/  BSYNC B2 ;  /* 0x0000000000027941 */ /* 0x000fea0003800000 */
.L_x_1779:
[----:B------:R-:W-:Y:S01]  /*24830*/  BSSY B2, `(.L_x_1781) ;  /* 0x000000b000027945 */ /* 0x000fe20003800000 */
[----:B-12---:R-:W-:Y:S02]  /*24840*/  IMAD.MOV.U32 R10, RZ, RZ, 0x0 ;  /* 0x00000000ff0a7424 */ /* 0x006fe400078e00ff */
        /* <DEDUP_REMOVED lines=9> */
.L_x_1782:
[----:B------:R-:W-:Y:S05]  /*248e0*/  BSYNC B2 ;  /* 0x0000000000027941 */ /* 0x000fea0003800000 */
.L_x_1781:
[----:B------:R-:W2:Y:S01]  /*248f0*/  LDL R5, [R1+0x14] ;  /* 0x0000140001057983 */ /* 0x000ea20000100800 */
[----:B------:R-:W-:Y:S01]  /*24900*/  R2UR UR10, R12 ;  /* 0x000000000c0a72ca */ /* 0x000fe200000e0000 */
[----:B------:R-:W-:Y:S01]  /*24910*/  UIADD3 UR4, UP0, UR36, 0x670, URZ ;  /* 0x0000067024047890 */ /* 0x000fe2000ff1e03f */
[----:B------:R-:W-:Y:S01]  /*24920*/  R2UR UR6, R10 ;  /* 0x000000000a0672ca */ /* 0x000fe200000e0000 */
[----:B------:R-:W-:Y:S01]  /*24930*/  VIADD R7, R7, 0x2a8b0 ;  /* 0x0002a8b007077836 */ /* 0x000fe20000000000 */
[----:B------:R-:W-:Y:S01]  /*24940*/  R2UR UR7, R11 ;  /* 0x000000000b0772ca */ /* 0x000fe200000e0000 */
[----:B------:R-:W-:Y:S01]  /*24950*/  UIADD3.X UR5, URZ, UR37, URZ, UP0, !UPT ;  /* 0x000000253f057290 */ /* 0x000fe200087fe43f */
[----:B------:R-:W-:Y:S01]  /*24960*/  PLOP3.LUT P0, PT, PT, PT, PT, 0x80, 0x0 ;  /* 0x000000000000781c */ /* 0x000fe20003f0f070 */
[----:B--2---:R-:W-:-:S04]  /*24970*/  IMAD R8, R5, 0x6000, R19 ;  /* 0x0000600005087824 */ /* 0x004fc800078e0213 */
[----:B------:R-:W-:-:S08]  /*24980*/  VIADD R5, R8, 0x400 ;  /* 0x0000040008057836 */ /* 0x000fd00000000000 */
.L_x_1783:
        /* <DEDUP_REMOVED lines=10> */
[----:B------:R-:W-:Y:S01]  /*24a30*/  R2UR UR10, R13 ;  /* 0x000000000d0a72ca */ /* 0x000fe200000e0000 */
[----:B------:R-:W-:Y:S01]  /*24a40*/  VIADD R5, R8, 0x3400 ;  /* 0x0000340008057836 */ /* 0x000fe20000000000 */
[----:B------:R-:W-:Y:S02]  /*24a50*/  R2UR UR6, R10 ;  /* 0x000000000a0672ca */ /* 0x000fe400000e0000 */
[----:B------:R-:W-:Y:S02]  /*24a60*/  R2UR UR7, R11 ;  /* 0x000000000b0772ca */ /* 0x000fe400000e0000 */
[----:B------:R-:W-:-:S13]  /*24a70*/  PLOP3.LUT P0, PT, PT, PT, PT, 0x80, 0x0 ;  /* 0x000000000000781c */ /* 0x000fda0003f0f070 */
.L_x_1784:
        /* <DEDUP_REMOVED lines=10> */
.L_x_1771:
[----:B------:R-:W-:Y:S05]  /*24b20*/  BSYNC B1 ;  /* 0x0000000000017941 */ /* 0x000fea0003800000 */
.L_x_1770:
[----:B------:R-:W1:Y:S04]  /*24b30*/  LDL.LU R9, [R1+0x14] ;  /* 0x0000140001097983 */ /* 0x000e680000300800 */
[----:B------:R-:W2:Y:S01]  /*24b40*/  LDL.LU R8, [R1+0x20] ;  /* 0x0000200001087983 */ /* 0x000ea20000300800 */
[----:B------:R-:W-:Y:S01]  /*24b50*/  PLOP3.LUT P0, PT, PT, PT, PT, 0x8, 0x0 ;  /* 0x000000000000781c */ /* 0x000fe20003f0e170 */
[----:B-1----:R-:W-:Y:S02]  /*24b60*/  VIADD R5, R9, 0x1 ;  /* 0x0000000109057836 */ /* 0x002fe40000000000 */
[----:B------:R-:W-:-:S03]  /*24b70*/  VIADD R9, R4, 0xfffffffe ;  /* 0xfffffffe04097836 */ /* 0x000fc60000000000 */
[----:B------:R-:W-:Y:S02]  /*24b80*/  ISETP.NE.AND P1, PT, R5, 0x2, PT ;  /* 0x000000020500780c */ /* 0x000fe40003f25270 */
[----:B------:R-:W-:Y:S02]  /*24b90*/  ISETP.GE.AND P2, PT, R9, R3, PT ;  /* 0x000000030900720c */ /* 0x000fe40003f46270 */
[----:B------:R-:W-:-:S04]  /*24ba0*/  SEL R4, RZ, 0x1, P1 ;  /* 0x00000001ff047807 */ /* 0x000fc80000800000 */
[----:B--2---:R-:W-:Y:S02]  /*24bb0*/  LOP3.LUT R8, R8, R4, RZ, 0x3c, !PT ;  /* 0x0000000408087212 */ /* 0x004fe400078e3cff */
[----:B------:R-:W-:-:S05]  /*24bc0*/  SEL R4, R5, RZ, P1 ;  /* 0x000000ff05047207 */ /* 0x000fca0000800000 */
[----:B------:R1:W-:Y:S04]  /*24bd0*/  STL [R1+0x14], R4 ;  /* 0x0000140401007387 */ /* 0x0003e80000100800 */
[----:B------:R1:W-:Y:S01]  /*24be0*/  STL [R1+0x20], R8 ;  /* 0x0000200801007387 */ /* 0x0003e20000100800 */
[----:B------:R-:W-:Y:S05]  /*24bf0*/  @!P2 BRA `(.L_x_1764) ;  /* 0x000000080034a947 */ /* 0x000fea0003800000 */
.L_x_1800:
        /* <DEDUP_REMOVED lines=13> */
.L_x_1958:
[----:B------:R-:W-:Y:S05]  /*24cd0*/  BSYNC B2 ;  /* 0x0000000000027941 */ /* 0x000fea0003800000 */
.L_x_1787:
        /* <DEDUP_REMOVED lines=9> */
.L_x_1790:
[----:B------:R-:W-:Y:S05]  /*24d70*/  BSYNC B2 ;  /* 0x0000000000027941 */ /* 0x000fea0003800000 */
.L_x_1789:
[----:B------:R-:W2:Y:S01]  /*24d80*/  LDL R4, [R1+0x14] ;  /* 0x0000140001047983 */ /* 0x000ea20000100800 */
[----:B------:R-:W-:Y:S01]  /*24d90*/  IMAD.MOV.U32 R12, RZ, RZ, RZ ;  /* 0x000000ffff0c7224 */ /* 0x000fe200078e00ff */
        /* <DEDUP_REMOVED lines=10> */
.L_x_1791:
        /* <DEDUP_REMOVED lines=10> */
[----:B------:R-:W-:Y:S01]  /*24ee0*/  IMAD.MOV.U32 R13, RZ, RZ, 0x40 ;  /* 0x00000040ff0d7424 */ /* 0x000fe200078e00ff */
[----:B------:R-:W-:Y:S01]  /*24ef0*/  PLOP3.LUT P1, PT, PT, PT, PT, 0x80, 0x0 ;  /* 0x000000000000781c */ /* 0x000fe20003f2f070 */
[----:B------:R-:W-:Y:S01]  /*24f00*/  VIADD R10, R6, 0x1b400 ;  /* 0x0001b400060a7836 */ /* 0x000fe20000000000 */
[----:B------:R-:W-:Y:S01]  /*24f10*/  UMOV UR6, 0x0 ;  /* 0x0000000000067882 */ /* 0x000fe20000000000 */
[----:B------:R-:W-:Y:S01]  /*24f20*/  UMOV UR7, 0x12f00000 ;  /* 0x12f0000000077882 */ /* 0x000fe20000000000 */
[----:B------:R-:W-:-:S15]  /*24f30*/  R2UR UR10, R13 ;  /* 0x000000000d0a72ca */ /* 0x000fde00000e0000 */
.L_x_1792:
        /* <DEDUP_REMOVED lines=15> */
.L_x_1793:
        /* <DEDUP_REMOVED lines=10> */
[----:B------:R-:W2:Y:S01]  /*250d0*/  SYNCS.PHASECHK.TRANS64.TRYWAIT P1, [R8+URZ+0x2a8c0], R7 ;  /* 0x02a8c007080075a7 */ /* 0x000ea2000802017f */
[----:B------:R-:W-:Y:S04]  /*250e0*/  BSSY B2, `(.L_x_1794) ;  /* 0x0000002000027945 */ /* 0x000fe80003800000 */
[----:B--2---:R-:W-:Y:S05]  /*250f0*/  @!P1 BRA `(.L_x_1795) ;  /* 0x00000070000c9947 */ /* 0x004fea0003800000 */
.L_x_1959:
[----:B------:R-:W-:Y:S05]  /*25100*/  BSYNC B2 ;  /* 0x0000000000027941 */ /* 0x000fea0003800000 */
.L_x_1794:
[----:B------:R-:W-:Y:S01]  /*25110*/  BSSY B2, `(.L_x_1796) ;  /* 0x000000b000027945 */ /* 0x000fe20003800000 */
[----:B------:R-:W-:Y:S02]  /*25120*/  IMAD.MOV.U32 R10, RZ, RZ, 0x0 ;  /* 0x00000000ff0a7424 */ /* 0x000fe400078e00ff */
[----:B------:R-:W-:Y:S01]  /*25130*/  IMAD.MOV.U32 R11, RZ, RZ, 0x12f00000 ;  /* 0x12f00000ff0b7424 */ /* 0x000fe200078e00ff */
[----:B------:R-:W-:Y:S06]  /*25140*/  @P2 BRA `(.L_x_1797) ;  /* 0x00000000001c2947 */ /* 0x000fec0003800000 */
[----:B------:R-:W3:Y:S01]  /*25150*/  S2R R6, SR_TID.X ;  /* 0x0000000000067919 */ /* 0x000ee20000002100 */
[----:B------:R-:W-:-:S04]  /*25160*/  IMAD.MOV.U32 R4, RZ, RZ, 0x6000 ;  /* 0x00006000ff047424 */ /* 0x000fc800078e00ff */
[----:B------:R4:W-:Y:S01]  /*25170*/  SYNCS.ARRIVE.TRANS64 RZ, [R8+URZ+0x2a8b0], R4 ;  /* 0x02a8b00408ff79a7 */ /* 0x0009e2000800003f */
[----:B---3--:R-:W-:-:S04]  /*25180*/  LOP3.LUT R6, R6, 0x1f, RZ, 0xc0, !PT ;  /* 0x0000001f06067812 */ /* 0x008fc800078ec0ff */
[----:B------:R-:W-:-:S13]  /*25190*/  ISETP.NE.AND P1, PT, R6, RZ, PT ;  /* 0x000000ff0600720c */ /* 0x000fda0003f25270 */
[----:B----4-:R-:W-:Y:S05]  /*251a0*/  @!P1 BRA `(.L_x_1797) ;  /* 0x0000000000049947 */ /* 0x010fea0003800000 */
[----:B------:R-:W-:Y:S01]  /*251b0*/  BPT.TRAP 0x1 ;  /* 0x000000040000795c */ /* 0x000fe20000300000 */
.L_x_1797:
[----:B------:R-:W-:Y:S05]  /*251c0*/  BSYNC B2 ;  /* 0x0000000000027941 */ /* 0x000fea0003800000 */
.L_x_1796:
[----:B------:R-:W3:Y:S01]  /*251d0*/  LDL R4, [R1+0x14] ;  /* 0x0000140001047983 */ /* 0x000ee20000100800 */
[----:B------:R-:W-:Y:S01]  /*251e0*/  R2UR UR10, R12 ;  /* 0x000000000c0a72ca */ /* 0x000fe200000e0000 */
[----:B------:R-:W-:Y:S01]  /*251f0*/  UIADD3 UR4, UP0, UR36, 0x670, URZ ;  /* 0x0000067024047890 */ /* 0x000fe2000ff1e03f */
[----:B------:R-:W-:Y:S01]  /*25200*/  R2UR UR6, R10 ;  /* 0x000000000a0672ca */ /* 0x000fe200000e0000 */
[----:B-12---:R-:W-:Y:S01]  /*25210*/  VIADD R8, R8, 0x2a8b0 ;  /* 0x0002a8b008087836 */ /* 0x006fe20000000000 */
[----:B------:R-:W-:Y:S01]  /*25220*/  R2UR UR7, R11 ;  /* 0x000000000b0772ca */ /* 0x000fe200000e0000 */
[----:B------:R-:W-:Y:S01]  /*25230*/  UIADD3.X UR5, URZ, UR37, URZ, UP0, !UPT ;  /* 0x000000253f057290 */ /* 0x000fe200087fe43f */
[----:B------:R-:W-:Y:S01]  /*25240*/  PLOP3.LUT P1, PT, PT, PT, PT, 0x80, 0x0 ;  /* 0x000000000000781c */ /* 0x000fe20003f2f070 */
[----:B---3--:R-:W-:-:S04]  /*25250*/  IMAD R4, R4, 0x6000, R19 ;  /* 0x0000600004047824 */ /* 0x008fc800078e0213 */
[----:B------:R-:W-:-:S08]  /*25260*/  VIADD R6, R4, 0x400 ;  /* 0x0000040004067836 */ /* 0x000fd00000000000 */
.L_x_1798:
        /* <DEDUP_REMOVED lines=15> */
.L_x_1799:
        /* <DEDUP_REMOVED lines=10> */
.L_x_1786:
[----:B------:R-:W-:Y:S05]  /*25400*/  BSYNC B1 ;  /* 0x0000000000017941 */ /* 0x000fea0003800000 */
.L_x_1785:
[----:B------:R-:W1:Y:S04]  /*25410*/  LDL.LU R7, [R1+0x14] ;  /* 0x0000140001077983 */ /* 0x000e680000300800 */
[----:B------:R-:W2:Y:S01]  /*25420*/  LDL.LU R6, [R1+0x20] ;  /* 0x0000200001067983 */ /* 0x000ea20000300800 */
[C---:B------:R-:W-:Y:S01]  /*25430*/  ISETP.GT.AND P2, PT, R9.reuse, R3, PT ;  /* 0x000000030900720c */ /* 0x040fe20003f44270 */
[----:B------:R-:W-:Y:S02]  /*25440*/  VIADD R9, R9, 0xffffffff ;  /* 0xffffffff09097836 */ /* 0x000fe40000000000 */
[----:B-1----:R-:W-:-:S05]  /*25450*/  VIADD R4, R7, 0x1 ;  /* 0x0000000107047836 */ /* 0x002fca0000000000 */
[----:B------:R-:W-:-:S04]  /*25460*/  ISETP.NE.AND P1, PT, R4, 0x2, PT ;  /* 0x000000020400780c */ /* 0x000fc80003f25270 */
[----:B------:R-:W-:Y:S02]  /*25470*/  SEL R5, RZ, 0x1, P1 ;  /* 0x00000001ff057807 */ /* 0x000fe40000800000 */
[----:B------:R-:W-:Y:S02]  /*25480*/  SEL R4, R4, RZ, P1 ;  /* 0x000000ff04047207 */ /* 0x000fe40000800000 */
[----:B--2---:R-:W-:-:S05]  /*25490*/  LOP3.LUT R6, R6, R5, RZ, 0x3c, !PT ;  /* 0x0000000506067212 */ /* 0x004fca00078e3cff */
[----:B------:R2:W-:Y:S04]  /*254a0*/  STL [R1+0x20], R6 ;  /* 0x0000200601007387 */ /* 0x0005e80000100800 */
[----:B------:R2:W-:Y:S01]  /*254b0*/  STL [R1+0x14], R4 ;  /* 0x0000140401007387 */ /* 0x0005e20000100800 */
[----:B------:R-:W-:Y:S05]  /*254c0*/  @P2 BRA `(.L_x_1800) ;  /* 0xfffffff400cc2947 */ /* 0x000fea000383ffff */
.L_x_1764:
[----:B------:R-:W-:Y:S05]  /*254d0*/  BSYNC B0 ;  /* 0x0000000000007941 */ /* 0x000fea0003800000 */
.L_x_1763:
[----:B------:R-:W3:Y:S01]  /*254e0*/  LDL R7, [R1+0x30] ;  /* 0x0000300001077983 */ /* 0x000ee20000100800 */
[----:B------:R-:W4:Y:S01]  /*254f0*/  LDC R0, c[0x0][0x448] ;  /* 0x00011200ff007b82 */ /* 0x000f220000000800 */
[----:B------:R-:W-:Y:S07]  /*25500*/  @!P0 WARPSYNC.ALL ;  /* 0x0000000000008948 */ /* 0x000fee0003800000 */
[----:B------:R-:W-:Y:S01]  /*25510*/  @!P0 BAR.SYNC.DEFER_BLOCKING 0xc, 0x180 ;  /* 0x0306000000008b1d */ /* 0x000fe20000010000 */
[----:B----4-:R-:W-:-:S13]  /*25520*/  ISETP.NE.AND P1, PT, R0, 0x1, PT ;  /* 0x000000010000780c */ /* 0x010fda0003f25270 */
[----:B------:R-:W4:Y:S08]  /*25530*/  @P1 LDC R0, c[0x0][0x44c] ;  /* 0x00011300ff001b82 */ /* 0x000f300000000800 */
[----:B------:R-:W5:Y:S01]  /*25540*/  @P1 LDC R3, c[0x0][0x450] ;  /* 0x00011400ff031b82 */ /* 0x000f620000000800 */
[----:B---3--:R-:W-:-:S04]  /*25550*/  VIADD R2, R7, 0x7f ;  /* 0x0000007f07027836 */ /* 0x008fc80000000000 */
[----:B----4-:R-:W-:-:S05]  /*25560*/  @P1 IMAD.HI.U32 R0, R2, R0, RZ ;  /* 0x0000000002001227 */ /* 0x010fca00078e00ff */
[----:B-----5:R-:W-:-:S05]  /*25570*/  @P1 SHF.R.U32.HI R2, RZ, R3, R0 ;  /* 0x00000003ff021219 */ /* 0x020fca0000011600 */
[----:B------:R-:W-:Y:S02]  /*25580*/  IMAD.IADD R0, R21, 0x1, R2 ;  /* 0x0000000115007824 */ /* 0x000fe400078e0202 */
[----:B------:R-:W3:Y:S02]  /*25590*/  LDC.64 R2, c[0x0][0x9e0] ;  /* 0x00027800ff027b82 */ /* 0x000ee40000000a00 */
[----:B---3--:R-:W-:Y:S01]  /*255a0*/  ISETP.GE.AND P2, PT, R3, 0x1, PT ;  /* 0x000000010300780c */ /* 0x008fe20003f46270 */
[----:B------:R-:W-:-:S12]  /*255b0*/  IMAD.IADD R2, R0, 0x1, R2 ;  /* 0x0000000100027824 */ /* 0x000fd800078e0202 */
[----:B------:R-:W-:Y:S05]  /*255c0*/  @!P2 BRA `(.L_x_1801) ;  /* 0x000000000048a947 */ /* 0x000fea0003800000 */
[C---:B------:R-:W-:Y:S01]  /*255d0*/  ISETP.GT.AND P0, PT, R0.reuse, RZ, PT ;  /* 0x000000ff0000720c */ /* 0x040fe20003f04270 */
[----:B------:R-:W-:Y:S01]  /*255e0*/  BSSY B0, `(.L_x_1802) ;  /* 0x000000e000007945 */ /* 0x000fe20003800000 */
[----:B--2---:R-:W-:-:S11]  /*255f0*/  VIADD R6, R0, 0xffffffff ;  /* 0xffffffff00067836 */ /* 0x004fd60000000000 */
[----:B------:R-:W-:Y:S05]  /*25600*/  @P0 BRA `(.L_x_1803) ;  /* 0x00000000001c0947 */ /* 0x000fea0003800000 */
[----:B------:R-:W-:Y:S01]  /*25610*/  ISETP.NE.AND P0, PT, R3, 0x1, PT ;  /* 0x000000010300780c */ /* 0x000fe20003f05270 */
[----:B------:R-:W-:-:S12]  /*25620*/  IMAD.MOV R0, RZ, RZ, -R0 ;  /* 0x000000ffff007224 */ /* 0x000fd800078e0a00 */
[----:B-1----:R-:W1:Y:S02]  /*25630*/  @P0 LDC.64 R4, c[0x0][0x9e8] ;  /* 0x00027a00ff040b82 */ /* 0x002e640000000a00 */
[----:B-1----:R-:W-:-:S05]  /*25640*/  @P0 IMAD.HI.U32 R4, R0, R4, RZ ;  /* 0x0000000400040227 */ /* 0x002fca00078e00ff */
[----:B------:R-:W-:-:S04]  /*25650*/  @P0 SHF.R.U32.HI R0, RZ, R5, R4 ;  /* 0x00000005ff000219 */ /* 0x000fc80000011604 */
[----:B------:R-:W-:Y:S01]  /*25660*/  LOP3.LUT R6, RZ, R0, RZ, 0x33, !PT ;  /* 0x00000000ff067212 */ /* 0x000fe200078e33ff */
[----:B------:R-:W-:Y:S06]  /*25670*/  BRA `(.L_x_1804) ;  /* 0x0000000000107947 */ /* 0x000fec0003800000 */
.L_x_1803:
[----:B------:R-:W-:-:S13]  /*25680*/  ISETP.NE.AND P0, PT, R3, 0x1, PT ;  /* 0x000000010300780c */ /* 0x000fda0003f05270 */
[----:B-1----:R-:W1:Y:S02]  /*25690*/  @P0 LDC.64 R4, c[0x0][0x9e8] ;  /* 0x00027a00ff040b82 */ /* 0x002e640000000a00 */
[----:B-1----:R-:W-:-:S05]  /*256a0*/  @P0 IMAD.HI.U32 R4, R6, R4, RZ ;  /* 0x0000000406040227 */ /* 0x002fca00078e00ff */
[----:B------:R-:W-:-:S07]  /*256b0*/  @P0 SHF.R.U32.HI R6, RZ, R5, R4 ;  /* 0x00000005ff060219 */ /* 0x000fce0000011604 */
.L_x_1804:
[----:B------:R-:W-:Y:S05]  /*256c0*/  BSYNC B0 ;  /* 0x0000000000007941 */ /* 0x000fea0003800000 */
.L_x_1802:
[----:B------:R-:W-:-:S05]  /*256d0*/  IMAD R6, R6, R3, R3 ;  /* 0x0000000306067224 */ /* 0x000fca00078e0203 */
[----:B------:R-:W-:-:S07]  /*256e0*/  VIMNMX R2, R2, R6, PT ;  /* 0x0000000602027248 */ /* 0x000fce0003fe0100 */
.L_x_1801:
[----:B--2---:R-:W2:Y:S01]  /*256f0*/  LDL R6, [R1+0x5c] ;  /* 0x00005c0001067983 */ /* 0x004ea20000100800 */
[----:B------:R-:W3:Y:S01]  /*25700*/  @P1 LDC R0, c[0x0][0x44c] ;  /* 0x00011300ff001b82 */ /* 0x000ee20000000800 */
[----:B------:R-:W-:Y:S01]  /*25710*/  VIADD R2, R2, 0x5f ;  /* 0x0000005f02027836 */ /* 0x000fe20000000000 */
[----:B------:R-:W-:Y:S01]  /*25720*/  ULDC UR4, c[0x0][0x9dc] ;  /* 0x0002770000047ab9 */ /* 0x000fe20000000800 */
[----:B-1----:R-:W-:Y:S02]  /*25730*/  IMAD.MOV.U32 R4, RZ, RZ, R7 ;  /* 0x000000ffff047224 */ /* 0x002fe400078e0007 */
[----:B------:R-:W-:-:S03]  /*25740*/  IMAD.HI R2, R2, 0x2aaaaaab, RZ ;  /* 0x2aaaaaab02027827 */ /* 0x000fc600078e02ff */
[----:B------:R-:W1:Y:S01]  /*25750*/  @P1 LDC R5, c[0x0][0x450] ;  /* 0x00011400ff051b82 */ /* 0x000e620000000800 */
[----:B---3--:R-:W-:-:S05]  /*25760*/  @P1 IMAD.HI.U32 R0, R7, R0, RZ ;  /* 0x0000000007001227 */ /* 0x008fca00078e00ff */
[----:B-1----:R-:W-:-:S05]  /*25770*/  @P1 SHF.R.U32.HI R4, RZ, R5, R0 ;  /* 0x00000005ff041219 */ /* 0x002fca0000011600 */
[----:B------:R-:W-:Y:S01]  /*25780*/  IMAD.IADD R0, R20, 0x1, R4 ;  /* 0x0000000114007824 */ /* 0x000fe200078e0204 */
[----:B------:R-:W-:-:S04]  /*25790*/  SHF.R.U32.HI R4, RZ, 0x1f, R2 ;  /* 0x0000001fff047819 */ /* 0x000fc80000011602 */
[----:B------:R-:W-:Y:S01]  /*257a0*/  LEA.HI.SX32 R7, R2, R4, 0x1c ;  /* 0x0000000402077211 */ /* 0x000fe200078fe2ff */
[----:B------:R-:W-:-:S04]  /*257b0*/  VIADD R2, R0, -UR4 ;  /* 0x8000000400027c36 */ /* 0x000fc80008000000 */
[----:B------:R1:W-:Y:S01]  /*257c0*/  STL [R1+0x60], R7 ;  /* 0x0000600701007387 */ /* 0x0003e20000100800 */
[----:B--2---:R-:W-:Y:S01]  /*257d0*/  VIMNMX R6, R6, R7, PT ;  /* 0x0000000706067248 */ /* 0x004fe20003fe0100 */
[----:B-1----:R-:W-:Y:S06]  /*257e0*/  @!P2 BRA `(.L_x_1805) ;  /* 0x000000000044a947 */ /* 0x002fec0003800000 */
        /* <DEDUP_REMOVED lines=10> */
.L_x_1807:
[----:B------:R-:W-:-:S13]  /*25890*/  ISETP.NE.AND P0, PT, R3, 0x1, PT ;  /* 0x000000010300780c */ /* 0x000fda0003f05270 */
[----:B------:R-:W1:Y:S02]  /*258a0*/  @P0 LDC.64 R4, c[0x0][0x9e8] ;  /* 0x00027a00ff040b82 */ /* 0x000e640000000a00 */
[----:B-1----:R-:W-:-:S05]  /*258b0*/  @P0 IMAD.HI.U32 R4, R0, R4, RZ ;  /* 0x0000000400040227 */ /* 0x002fca00078e00ff */
[----:B------:R-:W-:-:S07]  /*258c0*/  @P0 SHF.R.U32.HI R0, RZ, R5, R4 ;  /* 0x00000005ff000219 */ /* 0x000fce0000011604 */
.L_x_1808:
[----:B------:R-:W-:Y:S05]  /*258d0*/  BSYNC B0 ;  /* 0x0000000000007941 */ /* 0x000fea0003800000 */
.L_x_1806:
[----:B------:R-:W-:-:S05]  /*258e0*/  IMAD R0, R0, R3, RZ ;  /* 0x0000000300007224 */ /* 0x000fca00078e02ff */
[----:B------:R-:W-:-:S07]  /*258f0*/  VIMNMX R2, R2, R0, !PT ;  /* 0x0000000002027248 */ /* 0x000fce0007fe0100 */
.L_x_1805:
[----:B------:R-:W-:Y:S01]  /*25900*/  IMAD.HI R2, R2, 0x2aaaaaab, RZ ;  /* 0x2aaaaaab02027827 */ /* 0x000fe200078e02ff */
[----:B------:R-:W-:Y:S01]  /*25910*/  ISETP.NE.AND P1, PT, R18, RZ, PT ;  /* 0x000000ff1200720c */ /* 0x000fe20003f25270 */
[----:B------:R-:W-:Y:S03]  /*25920*/  BSSY B0, `(.L_x_1809) ;  /* 0x0000025000007945 */ /* 0x000fe60003800000 */
[----:B------:R-:W-:-:S04]  /*25930*/  SHF.R.U32.HI R0, RZ, 0x1f, R2 ;  /* 0x0000001fff007819 */ /* 0x000fc80000011602 */
[----:B------:R-:W-:-:S04]  /*25940*/  LEA.HI.SX32 R0, R2, R0, 0x1c ;  /* 0x0000000002007211 */ /* 0x000fc800078fe2ff */
[----:B------:R-:W-:Y:S01]  /*25950*/  VIMNMX R8, RZ, R0, !PT ;  /* 0x00000000ff087248 */ /* 0x000fe20007fe0100 */
[----:B------:R-:W1:Y:S03]  /*25960*/  @!P1 LDC R18, c[0x0][0x9f0] ;  /* 0x00027c00ff129b82 */ /* 0x000e660000000800 */
[----:B------:R-:W-:Y:S01]  /*25970*/  ISETP.GT.AND P0, PT, R6, R8, PT ;  /* 0x000000080600720c */ /* 0x000fe20003f04270 */
[----:B------:R2:W-:Y:S04]  /*25980*/  STL [R1+0x3c], R8 ;  /* 0x00003c0801007387 */ /* 0x0005e80000100800 */
[----:B------:R2:W-:Y:S08]  /*25990*/  STL [R1+0x40], RZ ;  /* 0x000040ff01007387 */ /* 0x0005f00000100800 */
[----:B--2---:R-:W-:Y:S05]  /*259a0*/  @!P0 BRA `(.L_x_1810) ;  /* 0x0000000000708947 */ /* 0x004fea0003800000 */
[----:B-1----:R-:W-:-:S04]  /*259b0*/  IABS R0, R18 ;  /* 0x0000001200007213 */ /* 0x002fc80000000000 */
[----:B------:R-:W1:Y:S08]  /*259c0*/  I2F.RP R2, R0 ;  /* 0x0000000000027306 */ /* 0x000e700000209400 */
[----:B-1----:R-:W1:Y:S02]  /*259d0*/  MUFU.RCP R2, R2 ;  /* 0x0000000200027308 */ /* 0x002e640000001000 */
[----:B-1----:R-:W-:-:S06]  /*259e0*/  VIADD R2, R2, 0xffffffe ;  /* 0x0ffffffe02027836 */ /* 0x002fcc0000000000 */
[----:B------:R-:W1:Y:S02]  /*259f0*/  F2I.FTZ.U32.TRUNC.NTZ R3, R2 ;  /* 0x0000000200037305 */ /* 0x000e64000021f000 */
[----:B-1----:R-:W-:-:S04]  /*25a00*/  IMAD.MOV R2, RZ, RZ, -R3 ;  /* 0x000000ffff027224 */ /* 0x002fc800078e0a03 */
[----:B------:R-:W-:Y:S02]  /*25a10*/  IMAD R4, R2, R0, RZ ;  /* 0x0000000002047224 */ /* 0x000fe400078e02ff */
[----:B------:R-:W-:-:S04]  /*25a20*/  IMAD.MOV.U32 R2, RZ, RZ, RZ ;  /* 0x000000ffff027224 */ /* 0x000fc800078e00ff */
[----:B------:R-:W-:Y:S01]  /*25a30*/  IMAD.HI.U32 R7, R3, R4, R2 ;  /* 0x0000000403077227 */ /* 0x000fe200078e0002 */
[----:B------:R-:W-:Y:S02]  /*25a40*/  IADD3 R4, R18, -0x1, R6 ;  /* 0xffffffff12047810 */ /* 0x000fe40007ffe006 */
[----:B------:R-:W-:-:S03]  /*25a50*/  IABS R2, R18 ;  /* 0x0000001200027213 */ /* 0x000fc60000000000 */
[----:B------:R-:W-:Y:S02]  /*25a60*/  IMAD.IADD R4, R4, 0x1, -R8 ;  /* 0x0000000104047824 */ /* 0x000fe400078e0a08 */
[----:B------:R-:W-:-:S03]  /*25a70*/  IMAD.MOV R2, RZ, RZ, -R2 ;  /* 0x000000ffff027224 */ /* 0x000fc600078e0a02 */
[----:B------:R-:W-:Y:S01]  /*25a80*/  IABS R3, R4 ;  /* 0x0000000400037213 */ /* 0x000fe20000000000 */
[----:B------:R-:W-:Y:S01]  /*25a90*/  IMAD.MOV.U32 R5, RZ, RZ, R2 ;  /* 0x000000ffff057224 */ /* 0x000fe200078e0002 */
        /* <DEDUP_REMOVED lines=13> */
.L_x_1810:
[----:B------:R-:W-:Y:S05]  /*25b70*/  BSYNC B0 ;  /* 0x0000000000007941 */ /* 0x000fea0003800000 */
.L_x_1809:
[----:B------:R-:W3:Y:S04]  /*25b80*/  LDL R0, [R1+0x40] ;  /* 0x0000400001007983 */ /* 0x000ee80000100800 */
[----:B--2---:R-:W3:Y:S01]  /*25b90*/  LDL R2, [R1+0x50] ;  /* 0x0000500001027983 */ /* 0x004ee20000100800 */
[----:B------:R-:W-:Y:S01]  /*25ba0*/  BSSY B7, `(.L_x_1811) ;  /* 0x0000417000077945 */ /* 0x000fe20003800000 */
[----:B---3--:R-:W-:-:S05]  /*25bb0*/  IMAD R2, R2, R0, R8 ;  /* 0x0000000002027224 */ /* 0x008fca00078e0208 */
[----:B------:R-:W-:Y:S01]  /*25bc0*/  VIADDMNMX R0, R2, R0, R6, PT ;  /* 0x0000000002007246 */ /* 0x000fe20003800106 */
[----:B------:R2:W-:Y:S03]  /*25bd0*/  STL [R1+0x2c], R2 ;  /* 0x00002c0201007387 */ /* 0x0005e60000100800 */
[----:B------:R-:W-:Y:S01]  /*25be0*/  ISETP.GT.AND P0, PT, R0, R2, PT ;  /* 0x000000020000720c */ /* 0x000fe20003f04270 */
[----:B------:R2:W-:-:S12]  /*25bf0*/  STL [R1+0x44], R0 ;  /* 0x0000440001007387 */ /* 0x0005d80000100800 */
[----:B--2---:R-:W-:Y:S05]  /*25c00*/  @P0 BRA `(.L_x_1812) ;  /* 0x0000000000480947 */ /* 0x004fea0003800000 */
[----:B------:R-:W2:Y:S02]  /*25c10*/  S2R R0, SR_TID.X ;  /* 0x0000000000007919 */ /* 0x000ea40000002100 */
[----:B--2---:R-:W-:-:S04]  /*25c20*/  LOP3.LUT R0, R0, 0x7f, RZ, 0xc0, !PT ;  /* 0x0000007f00007812 */ /* 0x004fc800078ec0ff */
[----:B------:R-:W-:-:S13]  /*25c30*/  ISETP.NE.AND P0, PT, R0, RZ, PT ;  /* 0x000000ff0000720c */ /* 0x000fda0003f05270 */
[----:B------:R-:W-:Y:S05]  /*25c40*/  @P0 BRA `(.L_x_1813) ;  /* 0x0000004000300947 */ /* 0x000fea0003800000 */
[----:B------:R-:W2:Y:S01]  /*25c50*/  S2R R3, SR_LANEID ;  /* 0x0000000000037919 */ /* 0x000ea20000000000 */
[----:B------:R-:W-:Y:S02]  /*25c60*/  VOTEU.ANY UR4, UPT, PT ;  /* 0x0000000000047886 */ /* 0x000fe400038e0100 */
[----:B------:R-:W2:Y:S08]  /*25c70*/  FLO.U32 R0, UR4 ;  /* 0x0000000400007d00 */ /* 0x000eb000080e0000 */
[----:B------:R-:W3:Y:S01]  /*25c80*/  POPC R4, UR4 ;  /* 0x0000000400047d09 */ /* 0x000ee20008000000 */
[----:B--2---:R-:W-:-:S02]  /*25c90*/  ISETP.EQ.U32.AND P0, PT, R0, R3, PT ;  /* 0x000000030000720c */ /* 0x004fc40003f02070 */
[----:B------:R-:W3:Y:S11]  /*25ca0*/  LDC.64 R2, c[0x0][0xc60] ;  /* 0x00031800ff027b82 */ /* 0x000ef60000000a00 */
[----:B---3--:R-:W2:Y:S01]  /*25cb0*/  @P0 ATOMG.E.ADD.STRONG.GPU PT, R3, desc[UR46][R2.64], R4 ;  /* 0x00000004020309a8 */ /* 0x008ea200081ee1ee */
[----:B------:R-:W3:Y:S02]  /*25cc0*/  S2R R5, SR_LTMASK ;  /* 0x0000000000057919 */ /* 0x000ee40000003900 */
[----:B---3--:R-:W-:-:S06]  /*25cd0*/  LOP3.LUT R5, R5, UR4, RZ, 0xc0, !PT ;  /* 0x0000000405057c12 */ /* 0x008fcc000f8ec0ff */
[----:B------:R-:W3:Y:S01]  /*25ce0*/  POPC R5, R5 ;  /* 0x0000000500057309 */ /* 0x000ee20000000000 */
[----:B--2---:R-:W3:Y:S02]  /*25cf0*/  SHFL.IDX PT, R0, R3, R0, 0x1f ;  /* 0x00001f0003007589 */ /* 0x004ee400000e0000 */
[----:B---3--:R-:W-:-:S05]  /*25d00*/  IADD3 R0, R0, UR38, R5 ;  /* 0x0000002600007c10 */ /* 0x008fca000fffe005 */
[----:B------:R2:W-:Y:S01]  /*25d10*/  STL [R1], R0 ;  /* 0x0000000001007387 */ /* 0x0005e20000100800 */
[----:B------:R-:W-:Y:S05]  /*25d20*/  BRA `(.L_x_1813) ;  /* 0x0000003c00f87947 */ /* 0x000fea0003800000 */
.L_x_1812:
        /* <DEDUP_REMOVED lines=19> */
[----:B012---:R-:W-:Y:S05]  /*25e60*/  CALL.ABS.NOINC R2 ;  /* 0x0000000002007343 */ /* 0x007fea0003c00000 */
.L_x_1815:
[----:B------:R-:W-:Y:S05]  /*25e70*/  BSYNC B6 ;  /* 0x0000000000067941 */ /* 0x000fea0003800000 */
.L_x_1814:
[----:B------:R-:W-:Y:S01]  /*25e80*/  VIADD R0, R19, 0x400 ;  /* 0x0000040013007836 */ /* 0x000fe20000000000 */
[----:B------:R-:W-:Y:S04]  /*25e90*/  BSSY B6, `(.L_x_1816) ;  /* 0x0000022000067945 */ /* 0x000fe80003800000 */
[----:B------:R-:W-:-:S13]  /*25ea0*/  LOP3.LUT P0, RZ, R0, 0x3ff, RZ, 0xc0, !PT ;  /* 0x000003ff00ff7812 */ /* 0x000fda000780c0ff */
[----:B------:R-:W-:Y:S05]  /*25eb0*/  @!P0 BRA `(.L_x_1817) ;  /* 0x00000000007c8947 */ /* 0x000fea0003800000 */
[----:B-1----:R-:W-:Y:S01]  /*25ec0*/  MOV R18, 0x0 ;  /* 0x0000000000127802 */ /* 0x002fe20000000f00 */
[----:B------:R-:W-:Y:S01]  /*25ed0*/  ULDC.64 UR6, c[0x4][0xb8] ;  /* 0x01002e0000067ab9 */ /* 0x000fe20000000a00 */
[----:B------:R-:W-:Y:S01]  /*25ee0*/  ULDC.64 UR8, c[0x4][0xc0] ;  /* 0x0100300000087ab9 */ /* 0x000fe20000000a00 */
[----:B------:R-:W-:Y:S01]  /*25ef0*/  ULDC.64 UR4, c[0x4][0x40] ;  /* 0x0100100000047ab9 */ /* 0x000fe20000000a00 */
[----:B------:R1:W2:Y:S01]  /*25f00*/  LDC.64 R2, c[0x4][R18] ;  /* 0x0100000012027b82 */ /* 0x0002a20000000a00 */
        /* <DEDUP_REMOVED lines=10> */
[----:B0-2---:R-:W-:Y:S05]  /*25fb0*/  CALL.ABS.NOINC R2 ;  /* 0x0000000002007343 */ /* 0x005fea0003c00000 */
.L_x_1818:
        /* <DEDUP_REMOVED lines=15> */
.L_x_1817:
[----:B------:R-:W-:Y:S05]  /*260b0*/  BSYNC B6 ;  /* 0x0000000000067941 */ /* 0x000fea0003800000 */
.L_x_1816:
[----:B------:R-:W2:Y:S01]  /*260c0*/  LDL R0, [R1+0xc] ;  /* 0x00000c0001007983 */ /* 0x000ea20000100800 */
[----:B------:R-:W-:Y:S02]  /*260d0*/  ULDC.64 UR4, c[0x0][0x9f8] ;  /* 0x00027e0000047ab9 */ /* 0x000fe40000000a00 */
[----:B------:R-:W-:Y:S01]  /*260e0*/  ISETP.NE.U32.AND P0, PT, RZ, UR4, PT ;  /* 0x00000004ff007c0c */ /* 0x000fe2000bf05070 */
[----:B-1----:R-:W3:Y:S03]  /*260f0*/  LDL R18, [R1+0x44] ;  /* 0x0000440001127983 */ /* 0x002ee60000100800 */
[----:B------:R-:W-:Y:S01]  /*26100*/  ISETP.NE.AND.EX P0, PT, RZ, UR5, PT, P0 ;  /* 0x00000005ff007c0c */ /* 0x000fe2000bf05300 */
[----:B------:R-:W-:-:S12]  /*26110*/  ULDC.64 UR4, c[0x0][0xa08] ;  /* 0x0002820000047ab9 */ /* 0x000fd80000000a00 */
[----:B------:R-:W1:Y:S01]  /*26120*/  @P0 LDC.64 R2, c[0x0][0x9f8] ;  /* 0x00027e00ff020b82 */ /* 0x000e620000000a00 */
[----:B--2---:R-:W-:Y:S02]  /*26130*/  IMAD.MOV.U32 R7, RZ, RZ, R0 ;  /* 0x000000ffff077224 */ /* 0x004fe400078e0000 */
[----:B-1----:R-:W-:-:S05]  /*26140*/  @P0 IMAD.WIDE R2, R0, 0x4, R2 ;  /* 0x0000000400020825 */ /* 0x002fca00078e0202 */
[----:B------:R1:W2:Y:S01]  /*26150*/  @P0 LDG.E R7, desc[UR46][R2.64] ;  /* 0x0000002e02070981 */ /* 0x0002a2000c1e1900 */
[----:B---3--:R-:W-:Y:S01]  /*26160*/  VIADD R0, R18, 0xffffffff ;  /* 0xffffffff12007836 */ /* 0x008fe20000000000 */
[----:B-1----:R-:W1:Y:S02]  /*26170*/  LDC.64 R2, c[0x0][0x418] ;  /* 0x00010600ff027b82 */ /* 0x002e640000000a00 */
[----:B-1----:R-:W-:Y:S01]  /*26180*/  LOP3.LUT P0, RZ, R2, UR4, RZ, 0xfc, !PT ;  /* 0x0000000402ff7c12 */ /* 0x002fe2000f80fcff */
[----:B------:R-:W-:-:S03]  /*26190*/  UMOV UR4, 0xffffffff ;  /* 0xffffffff00047882 */ /* 0x000fc60000000000 */
[----:B------:R-:W-:Y:S02]  /*261a0*/  LOP3.LUT P0, RZ, R3, UR5, RZ, 0xfc, P0 ;  /* 0x0000000503ff7c12 */ /* 0x000fe4000800fcff */
[----:B--2---:R-:W-:Y:S01]  /*261b0*/  SHF.R.S32.HI R8, RZ, 0x1f, R7 ;  /* 0x0000001fff087819 */ /* 0x004fe20000011407 */
[----:B------:R1:W-:Y:S01]  /*261c0*/  STL [R1+0x8], R7 ;  /* 0x0000080701007387 */ /* 0x0003e20000100800 */
[----:B------:R-:W-:-:S03]  /*261d0*/  SEL R18, R7, RZ, !P0 ;  /* 0x000000ff07127207 */ /* 0x000fc60004000000 */
[----:B------:R1:W-:Y:S01]  /*261e0*/  STL [R1+0x24], R8 ;  /* 0x0000240801007387 */ /* 0x0003e20000100800 */
[----:B------:R-:W-:Y:S05]  /*261f0*/  BRA.DIV UR4, `(.L_x_1819) ;  /* 0x0000005e04e07947 */ /* 0x000fea000b800000 */
[----:B------:R-:W2:Y:S02]  /*26200*/  S2R R4, SR_TID.X ;  /* 0x0000000000047919 */ /* 0x000ea40000002100 */
[----:B--2---:R-:W-:-:S04]  /*26210*/  SHF.R.U32.HI R4, RZ, 0x5, R4 ;  /* 0x00000005ff047819 */ /* 0x004fc80000011604 */
[----:B------:R-:W-:-:S05]  /*26220*/  LOP3.LUT R4, R4, 0x3, RZ, 0xc0, !PT ;  /* 0x0000000304047812 */ /* 0x000fca00078ec0ff */
[----:B------:R2:W3:Y:S02]  /*26230*/  SHFL.IDX PT, R14, R4, RZ, 0x1f ;  /* 0x00001fff040e7589 */ /* 0x0004e400000e0000 */
.L_x_1962:
[----:B------:R4:W-:Y:S01]  /*26240*/  STL [R1+0x4], R0 ;  /* 0x0000040001007387 */ /* 0x0009e20000100800 */
[----:B---3--:R-:W-:Y:S02]  /*26250*/  ISETP.NE.AND P0, PT, R14, RZ, PT ;  /* 0x000000ff0e00720c */ /* 0x008fe40003f05270 */
[----:B------:R-:W-:Y:S02]  /*26260*/  PLOP3.LUT P1, PT, PT, PT, PT, 0x8, 0x0 ;  /* 0x000000000000781c */ /* 0x000fe40003f2e170 */
[----:B------:R-:W-:-:S11]  /*26270*/  LOP3.LUT R17, R17, 0xfffffffe, RZ, 0xc0, !PT ;  /* 0xfffffffe11117812 */ /* 0x000fd600078ec0ff */
[----:B------:R-:W-:Y:S01]  /*26280*/  @P1 LOP3.LUT R17, R17, 0x1, RZ, 0xfc, !PT ;  /* 0x0000000111111812 */ /* 0x000fe200078efcff */
[----:B----4-:R-:W-:Y:S06]  /*26290*/  @P0 BRA `(.L_x_1820) ;  /* 0x0000000400380947 */ /* 0x010fec0003800000 */
[----:B------:R-:W-:-:S03]  /*262a0*/  UMOV UR4, 0xffffffff ;  /* 0xffffffff00047882 */ /* 0x000fc60000000000 */
[----:B------:R-:W-:Y:S05]  /*262b0*/  BRA.DIV UR4, `(.L_x_1821) ;  /* 0x0000005e04e47947 */ /* 0x000fea000b800000 */
[----:B------:R-:W-:-:S13]  /*262c0*/  ELECT P6, URZ, PT ;  /* 0x00000000003f782f */ /* 0x000fda00038c0000 */
.L_x_1965:
[----:B------:R-:W-:Y:S05]  /*262d0*/  @!P6 BRA `(.L_x_1820) ;  /* 0x000000040028e947 */ /* 0x000fea0003800000 */
[----:B------:R-:W-:-:S04]  /*262e0*/  ISETP.NE.U32.AND P0, PT, R2, RZ, PT ;  /* 0x000000ff0200720c */ /* 0x000fc80003f05070 */
[----:B------:R-:W-:-:S13]  /*262f0*/  ISETP.NE.AND.EX P0, PT, R3, RZ, PT, P0 ;  /* 0x000000ff0300720c */ /* 0x000fda0003f05300 */
[----:B------:R-:W-:Y:S05]  /*26300*/  @!P0 BRA `(.L_x_1822) ;  /* 0x0000000000508947 */ /* 0x000fea0003800000 */
[----:B------:R-:W3:Y:S01]  /*26310*/  LDC R6, c[0x0][0x43c] ;  /* 0x00010f00ff067b82 */ /* 0x000ee20000000800 */
[----:B------:R-:W-:Y:S01]  /*26320*/  IMAD.MOV.U32 R9, RZ, RZ, R0 ;  /* 0x000000ffff097224 */ /* 0x000fe200078e0000 */
[----:B------:R-:W-:-:S03]  /*26330*/  ULDC.64 UR4, c[0x0][0x428] ;  /* 0x00010a0000047ab9 */ /* 0x000fc60000000a00 */
[----:B------:R-:W-:Y:S01]  /*26340*/  IMAD.MOV.U32 R0, RZ, RZ, R9 ;  /* 0x000000ffff007224 */ /* 0x000fe200078e0009 */
[----:B---3--:R-:W-:-:S13]  /*26350*/  ISETP.NE.AND P0, PT, R6, 0x1, PT ;  /* 0x000000010600780c */ /* 0x008fda0003f05270 */
[----:B--2---:R-:W2:Y:S02]  /*26360*/  @P0 LDC.64 R4, c[0x0][0x440] ;  /* 0x00011000ff040b82 */ /* 0x004ea40000000a00 */
        /* <DEDUP_REMOVED lines=14> */
.L_x_1822:
[----:B------:R-:W4:Y:S04]  /*26450*/  LDL R0, [R1+0x10] ;  /* 0x0000100001007983 */ /* 0x000f280000100800 */
[----:B---3--:R-:W3:Y:S01]  /*26460*/  LDL R2, [R1+0x18] ;  /* 0x0000180001027983 */ /* 0x008ee20000100800 */
[----:B----4-:R-:W-:Y:S01]  /*26470*/  IMAD R0, R0, 0x8, R19 ;  /* 0x0000000800007824 */ /* 0x010fe200078e0213 */
[----:B---3--:R-:W-:-:S04]  /*26480*/  SHF.L.U32 R2, R2, 0x1f, RZ ;  /* 0x0000001f02027819 */ /* 0x008fc800000006ff */
[----:B------:R-:W3:Y:S02]  /*26490*/  SYNCS.PHASECHK.TRANS64.TRYWAIT P0, [R0+URZ+0x2a840], R2 ;  /* 0x02a84002000075a7 */ /* 0x000ee4000800017f */
[----:B---3--:R-:W-:Y:S05]  /*264a0*/  @!P0 BRA `(.L_x_1823) ;  /* 0x0000005c00888947 */ /* 0x008fea0003800000 */
.L_x_1966:
[----:B------:R-:W4:Y:S02]  /*264b0*/  S2R R3, SR_TID.X ;  /* 0x0000000000037919 */ /* 0x000f240000002100 */
[----:B----4-:R-:W-:-:S04]  /*264c0*/  LOP3.LUT R3, R3, 0x7f, RZ, 0xc0, !PT ;  /* 0x0000007f03037812 */ /* 0x010fc800078ec0ff */
[----:B------:R-:W-:-:S13]  /*264d0*/  ISETP.NE.AND P0, PT, R3, RZ, PT ;  /* 0x000000ff0300720c */ /* 0x000fda0003f05270 */
        /* <DEDUP_REMOVED lines=8> */
.L_x_1824:
[----:B--2---:R-:W2:Y:S04]  /*26560*/  LDL R4, [R1+0x10] ;  /* 0x0000100001047983 */ /* 0x004ea80000100800 */
[----:B------:R-:W4:Y:S04]  /*26570*/  LDL R3, [R1+0x4] ;  /* 0x0000040001037983 */ /* 0x000f280000100800 */
[----:B---3--:R-:W3:Y:S01]  /*26580*/  LDL R2, [R1+0x1c] ;  /* 0x00001c0001027983 */ /* 0x008ee20000100800 */
[----:B------:R-:W-:Y:S01]  /*26590*/  R2UR UR9, R0 ;  /* 0x00000000000972ca */ /* 0x000fe200000e0000 */
[----:B------:R-:W-:Y:S01]  /*265a0*/  UIADD3 UR4, UP0, UR36, 0x370, URZ ;  /* 0x0000037024047890 */ /* 0x000fe2000ff1e03f */
[----:B------:R-:W-:Y:S01]  /*265b0*/  R2UR UR12, R16 ;  /* 0x00000000100c72ca */ /* 0x000fe200000e0000 */
[----:B------:R-:W-:Y:S01]  /*265c0*/  UMOV UR10, URZ ;  /* 0x0000003f000a7c82 */ /* 0x000fe20008000000 */
[----:B-----5:R-:W-:Y:S01]  /*265d0*/  R2UR UR13, R18 ;  /* 0x00000000120d72ca */ /* 0x020fe200000e0000 */
[----:B------:R-:W-:Y:S01]  /*265e0*/  UMOV UR6, 0x0 ;  /* 0x0000000000067882 */ /* 0x000fe20000000000 */
[----:B------:R-:W-:Y:S01]  /*265f0*/  UMOV UR7, 0x14f00000 ;  /* 0x14f0000000077882 */ /* 0x000fe20000000000 */
[----:B------:R-:W-:Y:S01]  /*26600*/  UMOV UR17, 0x40 ;  /* 0x0000004000117882 */ /* 0x000fe20000000000 */
[----:B------:R-:W-:-:S02]  /*26610*/  PLOP3.LUT P0, PT, PT, PT, PT, 0x80, 0x0 ;  /* 0x000000000000781c */ /* 0x000fc40003f0f070 */
[----:B------:R-:W-:-:S03]  /*26620*/  LOP3.LUT R17, R17, 0xfffffffe, RZ, 0xc0, !PT ;  /* 0xfffffffe11117812 */ /* 0x000fc600078ec0ff */
[----:B------:R-:W-:-:S08]  /*26630*/  UIADD3 UR9, UR9, 0x2a830, URZ ;  /* 0x0002a83009097890 */ /* 0x000fd0000fffe03f */
[----:B------:R-:W-:Y:S01]  /*26640*/  @P0 LOP3.LUT R17, R17, 0x1, RZ, 0xfc, !PT ;  /* 0x0000000111110812 */ /* 0x000fe200078efcff */
[----:B--2---:R-:W-:Y:S01]  /*26650*/  IMAD R0, R4, 0x9000, R19 ;  /* 0x0000900004007824 */ /* 0x004fe200078e0213 */
[----:B----4-:R-:W-:-:S04]  /*26660*/  R2UR UR11, R3 ;  /* 0x00000000030b72ca */ /* 0x010fc800000e0000 */
[----:B------:R-:W-:Y:S02]  /*26670*/  R2UR UR8, R0 ;  /* 0x00000000000872ca */ /* 0x000fe400000e0000 */
[----:B---3--:R-:W-:-:S11]  /*26680*/  R2UR UR5, R2 ;  /* 0x00000000020572ca */ /* 0x008fd600000e0000 */
[----:B------:R-:W-:Y:S02]  /*26690*/  UIADD3 UR14, UR8, 0x18400, URZ ;  /* 0x00018400080e7890 */ /* 0x000fe4000fffe03f */
[----:B------:R-:W-:Y:S02]  /*266a0*/  UIMAD UR11, UR11, 0x60, UR5 ;  /* 0x000000600b0b78a4 */ /* 0x000fe4000f8e0205 */
[----:B------:R-:W-:Y:S02]  /*266b0*/  UIADD3.X UR5, URZ, UR37, URZ, UP0, !UPT ;  /* 0x000000253f057290 */ /* 0x000fe400087fe43f */
[----:B------:R-:W-:Y:S02]  /*266c0*/  UIADD3 UR15, UR8, 0x1b400, URZ ;  /* 0x0001b400080f7890 */ /* 0x000fe4000fffe03f */
[----:B------:R-:W-:-:S03]  /*266d0*/  UIADD3 UR16, UR8, 0x1e400, URZ ;  /* 0x0001e40008107890 */ /* 0x000fc6000fffe03f */
[----:B------:R-:W-:Y:S01]  /*266e0*/  UMOV UR8, UR14 ;  /* 0x0000000e00087c82 */ /* 0x000fe20008000000 */
[----:B------:R-:W-:Y:S01]  /*266f0*/  UMOV UR14, 0x80 ;  /* 0x00000080000e7882 */ /* 0x000fe20000000000 */
[----:B------:R2:W-:Y:S02]  /*26700*/  UTMALDG.4D [UR8], [UR4], desc[UR6] ;  /* 0x00000608040075b4 */ /* 0x0005e40008019000 */
[----:B--2---:R-:W-:Y:S01]  /*26710*/  UMOV UR8, UR15 ;  /* 0x0000000f00087c82 */ /* 0x004fe20008000000 */
[----:B------:R-:W-:Y:S02]  /*26720*/  UMOV UR10, UR17 ;  /* 0x00000011000a7c82 */ /* 0x000fe40008000000 */
[----:B------:R2:W-:Y:S02]  /*26730*/  UTMALDG.4D [UR8], [UR4], desc[UR6] ;  /* 0x00000608040075b4 */ /* 0x0005e40008019000 */
[----:B--2---:R-:W-:Y:S01]  /*26740*/  UMOV UR8, UR16 ;  /* 0x0000001000087c82 */ /* 0x004fe20008000000 */
[----:B------:R-:W-:-:S02]  /*26750*/  UMOV UR10, UR14 ;  /* 0x0000000e000a7c82 */ /* 0x000fc40008000000 */
[----:B------:R3:W-:Y:S02]  /*26760*/  UTMALDG.4D [UR8], [UR4], desc[UR6] ;  /* 0x00000608040075b4 */ /* 0x0007e40008019000 */
[----:B---3--:R-:W-:Y:S01]  /*26770*/  NOP ;  /* 0x0000000000007918 */ /* 0x008fe20000000000 */
.L_x_1820:
[----:B------:R-:W3:Y:S01]  /*26780*/  LDL.LU R3, [R1+0x48] ;  /* 0x0000480001037983 */ /* 0x000ee20000300800 */
[----:B------:R-:W-:Y:S05]  /*26790*/  WARPSYNC.ALL ;  /* 0x0000000000007948 */ /* 0x000fea0003800000 */
[----:B------:R-:W-:Y:S01]  /*267a0*/  ULDC.64 UR4, c[0x0][0x298] ;  /* 0x0000a60000047ab9 */ /* 0x000fe20000000a00 */
[----:B------:R-:W-:Y:S01]  /*267b0*/  BSSY B6, `(.L_x_1825) ;  /* 0x000001c000067945 */ /* 0x000fe20003800000 */
[----:B------:R-:W-:Y:S01]  /*267c0*/  BAR.SYNC.DEFER_BLOCKING 0x8, 0x180 ;  /* 0x0206000000007b1d */ /* 0x000fe20000010000 */
[----:B---3--:R-:W-:Y:S01]  /*267d0*/  SHF.R.S32.HI R0, RZ, 0x1f, R3 ;  /* 0x0000001fff007819 */ /* 0x008fe20000011403 */
[----:B--2---:R-:W-:-:S04]  /*267e0*/  IMAD.WIDE.U32 R4, R3, UR4, RZ ;  /* 0x0000000403047c25 */ /* 0x004fc8000f8e00ff */
        /* <DEDUP_REMOVED lines=12> */
[----:B--2---:R-:W-:Y:S02]  /*268b0*/  IMAD.U32 R4, RZ, RZ, UR4 ;  /* 0x00000004ff047e24 */ /* 0x004fe4000f8e00ff */
[----:B------:R-:W2:Y:S01]  /*268c0*/  LDC.64 R2, c[0x4][R2] ;  /* 0x0100000002027b82 */ /* 0x000ea20000000a00 */
[----:B------:R-:W-:Y:S02]  /*268d0*/  IMAD.U32 R5, RZ, RZ, UR5 ;  /* 0x00000005ff057e24 */ /* 0x000fe4000f8e00ff */
[----:B------:R-:W-:Y:S02]  /*268e0*/  IMAD.U32 R6, RZ, RZ, UR6 ;  /* 0x00000006ff067e24 */ /* 0x000fe4000f8e00ff */
[----:B-1----:R-:W-:-:S02]  /*268f0*/  IMAD.U32 R7, RZ, RZ, UR7 ;  /* 0x00000007ff077e24 */ /* 0x002fc4000f8e00ff */
[----:B------:R-:W-:Y:S02]  /*26900*/  IMAD.U32 R10, RZ, RZ, UR8 ;  /* 0x00000008ff0a7e24 */ /* 0x000fe4000f8e00ff */
[----:B------:R-:W-:Y:S02]  /*26910*/  IMAD.U32 R11, RZ, RZ, UR9 ;  /* 0x00000009ff0b7e24 */ /* 0x000fe4000f8e00ff */
[----:B------:R-:W-:Y:S02]  /*26920*/  IMAD.MOV.U32 R8, RZ, RZ, 0x70 ;  /* 0x00000070ff087424 */ /* 0x000fe400078e00ff */
[----:B------:R-:W-:Y:S02]  /*26930*/  IMAD.MOV.U32 R12, RZ, RZ, 0x1 ;  /* 0x00000001ff0c7424 */ /* 0x000fe400078e00ff */
[----:B------:R-:W-:-:S07]  /*26940*/  IMAD.MOV.U32 R13, RZ, RZ, RZ ;  /* 0x000000ffff0d7224 */ /* 0x000fce00078e00ff */
[----:B------:R-:W-:-:S07]  /*26950*/  LEPC R20, `(.L_x_1826) ;  /* 0x000000001014794e */ /* 0x000fce0000000000 */
[----:B0-2---:R-:W-:Y:S05]  /*26960*/  CALL.ABS.NOINC R2 ;  /* 0x0000000002007343 */ /* 0x005fea0003c00000 */
.L_x_1826:
[----:B------:R-:W-:Y:S05]  /*26970*/  BSYNC B6 ;  /* 0x0000000000067941 */ /* 0x000fea0003800000 */
.L_x_1825:
[----:B--2---:R-:W2:Y:S01]  /*26980*/  LDL.LU R0, [R1+0x54] ;  /* 0x0000540001007983 */ /* 0x004ea20000300800 */
[----:B------:R-:W-:Y:S01]  /*26990*/  ULDC.64 UR6, c[0x0][0xa00] ;  /* 0x0002800000067ab9 */ /* 0x000fe20000000a00 */
[----:B-1----:R-:W1:Y:S01]  /*269a0*/  LDC R7, c[0x0][0x448] ;  /* 0x00011200ff077b82 */ /* 0x002e620000000800 */
[----:B------:R-:W-:Y:S01]  /*269b0*/  ULDC.64 UR4, c[0x0][0x2d8] ;  /* 0x0000b60000047ab9 */ /* 0x000fe20000000a00 */
[----:B------:R-:W2:Y:S04]  /*269c0*/  LDL.LU.64 R2, [R1+0x48] ;  /* 0x0000480001027983 */ /* 0x000ea80000300a00 */
[----:B------:R-:W3:Y:S04]  /*269d0*/  LDL R5, [R1+0xc] ;  /* 0x00000c0001057983 */ /* 0x000ee80000100800 */
[----:B------:R-:W4:Y:S01]  /*269e0*/  LDL R9, [R1+0x30] ;  /* 0x0000300001097983 */ /* 0x000f220000100800 */
[----:B------:R-:W-:-:S04]  /*269f0*/  ISETP.NE.U32.AND P0, PT, RZ, UR6, PT ;  /* 0x00000006ff007c0c */ /* 0x000fc8000bf05070 */
[----:B------:R-:W-:Y:S01]  /*26a00*/  ISETP.NE.AND.EX P0, PT, RZ, UR7, PT, P0 ;  /* 0x00000007ff007c0c */ /* 0x000fe2000bf05300 */
[----:B------:R-:W0:Y:S01]  /*26a10*/  S2R R8, SR_TID.X ;  /* 0x0000000000087919 */ /* 0x000e220000002100 */
[----:B------:R-:W-:Y:S01]  /*26a20*/  ULDC.64 UR6, c[0x0][0x280] ;  /* 0x0000a00000067ab9 */ /* 0x000fe20000000a00 */
[----:B------:R-:W1:Y:S01]  /*26a30*/  S2R R10, SR_TID.X ;  /* 0x00000000000a7919 */ /* 0x000e620000002100 */
[----:B0-----:R-:W-:Y:S02]  /*26a40*/  IMAD.SHL.U32 R8, R8, 0x10, RZ ;  /* 0x0000001008087824 */ /* 0x001fe400078e00ff */
[----:B-1----:R-:W-:-:S05]  /*26a50*/  IMAD.SHL.U32 R10, R10, 0x8, RZ ;  /* 0x000000080a0a7824 */ /* 0x002fca00078e00ff */
[----:B------:R-:W-:-:S04]  /*26a60*/  LOP3.LUT R10, R10, 0x38, RZ, 0xc0, !PT ;  /* 0x000000380a0a7812 */ /* 0x000fc800078ec0ff */
[C---:B------:R-:W-:Y:S02]  /*26a70*/  LOP3.LUT R11, R10.reuse, 0x40, RZ, 0xfc, !PT ;  /* 0x000000400a0b7812 */ /* 0x040fe400078efcff */
[----:B------:R-:W-:Y:S01]  /*26a80*/  LOP3.LUT R10, R10, 0x80, RZ, 0xfc, !PT ;  /* 0x000000800a0a7812 */ /* 0x000fe200078efcff */
[----:B--2---:R-:W-:Y:S01]  /*26a90*/  IMAD.MOV.U32 R3, RZ, RZ, R0 ;  /* 0x000000ffff037224 */ /* 0x004fe200078e0000 */
[----:B---3--:R-:W-:-:S04]  /*26aa0*/  SHF.R.S32.HI R0, RZ, 0x1f, R5 ;  /* 0x0000001fff007819 */ /* 0x008fc80000011405 */
[----:B------:R-:W-:Y:S02]  /*26ab0*/  SEL R4, R0, RZ, !P0 ;  /* 0x000000ff00047207 */ /* 0x000fe40004000000 */
[----:B------:R-:W-:Y:S02]  /*26ac0*/  SEL R0, R5, RZ, !P0 ;  /* 0x000000ff05007207 */ /* 0x000fe40004000000 */
[----:B------:R-:W0:Y:S01]  /*26ad0*/  S2R R5, SR_TID.X ;  /* 0x0000000000057919 */ /* 0x000e220000002100 */
[----:B------:R-:W-:Y:S01]  /*26ae0*/  ISETP.NE.AND P0, PT, R7, 0x1, PT ;  /* 0x000000010700780c */ /* 0x000fe20003f05270 */
[----:B------:R-:W-:-:S04]  /*26af0*/  IMAD.WIDE.U32 R2, R16, UR4, R2 ;  /* 0x0000000410027c25 */ /* 0x000fc8000f8e0002 */
[----:B------:R-:W-:Y:S01]  /*26b00*/  IMAD R3, R16, UR5, R3 ;  /* 0x0000000510037c24 */ /* 0x000fe2000f8e0203 */
[----:B------:R-:W-:-:S07]  /*26b10*/  ULDC.64 UR4, c[0x0][0x2e0] ;  /* 0x0000b80000047ab9 */ /* 0x000fce0000000a00 */
[----:B------:R-:W1:Y:S01]  /*26b20*/  @P0 LDC R6, c[0x0][0x450] ;  /* 0x00011400ff060b82 */ /* 0x000e620000000800 */
[----:B0-----:R-:W-:-:S04]  /*26b30*/  LOP3.LUT R5, R5, 0x7f, RZ, 0xc0, !PT ;  /* 0x0000007f05057812 */ /* 0x001fc800078ec0ff */
[----:B------:R-:W-:-:S04]  /*26b40*/  SHF.R.U32.HI R5, RZ, 0x3, R5 ;  /* 0x00000003ff057819 */ /* 0x000fc80000011605 */
[----:B------:R-:W-:Y:S02]  /*26b50*/  LOP3.LUT R8, R5, 0x70, R8, 0xf8, !PT ;  /* 0x0000007005087812 */ /* 0x000fe400078ef808 */
[----:B------:R-:W0:Y:S01]  /*26b60*/  @P0 LDC R5, c[0x0][0x44c] ;  /* 0x00011300ff050b82 */ /* 0x000e220000000800 */
[----:B------:R-:W-:Y:S02]  /*26b70*/  IMAD R4, R4, UR4, RZ ;  /* 0x0000000404047c24 */ /* 0x000fe4000f8e02ff */
[----:B------:R-:W-:-:S04]  /*26b80*/  IMAD.WIDE.U32 R2, R0, UR4, R2 ;  /* 0x0000000400027c25 */ /* 0x000fc8000f8e0002 */
[----:B------:R-:W-:Y:S01]  /*26b90*/  IMAD R0, R0, UR5, R4 ;  /* 0x0000000500007c24 */ /* 0x000fe2000f8e0204 */
[----:B------:R-:W-:Y:S01]  /*26ba0*/  ULDC.64 UR4, c[0x0][0x2d0] ;  /* 0x0000b40000047ab9 */ /* 0x000fe20000000a00 */
[----:B----4-:R-:W-:Y:S02]  /*26bb0*/  IMAD.IADD R4, R8, 0x1, R9 ;  /* 0x0000000108047824 */ /* 0x010fe400078e0209 */
[----:B------:R-:W-:Y:S02]  /*26bc0*/  IMAD.IADD R3, R3, 0x1, R0 ;  /* 0x0000000103037824 */ /* 0x000fe400078e0200 */
[----:B------:R-:W-:Y:S02]  /*26bd0*/  IMAD.MOV.U32 R0, RZ, RZ, R4 ;  /* 0x000000ffff007224 */ /* 0x000fe400078e0004 */
[----:B0-----:R-:W-:-:S05]  /*26be0*/  @P0 IMAD.HI.U32 R5, R4, R5, RZ ;  /* 0x0000000504050227 */ /* 0x001fca00078e00ff */
[----:B-1----:R-:W-:-:S05]  /*26bf0*/  @P0 SHF.R.U32.HI R0, RZ, R6, R5 ;  /* 0x00000006ff000219 */ /* 0x002fca0000011605 */
        /* <DEDUP_REMOVED lines=30> */
[----:B------:R-:W0:Y:S02]  /*26de0*/  S2R R11, SR_TID.X ;  /* 0x00000000000b7919 */ /* 0x000e240000002100 */
        /* <DEDUP_REMOVED lines=83> */
.L_x_1983:
[----:B------:R-:W-:Y:S01]  /*27320*/  VIADD R0, R0, 0x70 ;  /* 0x0000007000007836 */ /* 0x000fe20000000000 */
[----:B------:R-:W-:Y:S04]  /*27330*/  BSSY B0, `(.L_x_1828) ;  /* 0x000000e000007945 */ /* 0x000fe80003800000 */
[----:B------:R-:W-:-:S13]  /*27340*/  ISETP.GE.AND P3, PT, R0, R2, PT ;  /* 0x000000020000720c */ /* 0x000fda0003f66270 */
[----:B------:R-:W-:Y:S05]  /*27350*/  @P3 BRA `(.L_x_1829) ;  /* 0x00000000002c3947 */ /* 0x000fea0003800000 */
[----:B0-----:R-:W0:Y:S02]  /*27360*/  S2R R4, SR_TID.X ;  /* 0x0000000000047919 */ /* 0x001e240000002100 */
        /* <DEDUP_REMOVED lines=10> */
.L_x_1829:
[----:B------:R-:W-:Y:S05]  /*27410*/  BSYNC B0 ;  /* 0x0000000000007941 */ /* 0x000fea0003800000 */
.L_x_1828:
[----:B------:R-:W-:Y:S01]  /*27420*/  NOP ;  /* 0x0000000000007918 */ /* 0x000fe20000000000 */
[----:B------:R-:W-:Y:S01]  /*27430*/  PLOP3.LUT P0, PT, PT, PT, PT, 0x80, 0x0 ;  /* 0x000000000000781c */ /* 0x000fe20003f0f070 */
[----:B------:R-:W-:-:S12]  /*27440*/  VIADD R11, R19, 0x2a800 ;  /* 0x0002a800130b7836 */ /* 0x000fd80000000000 */
.L_x_1830:
        /* <DEDUP_REMOVED lines=18> */
.L_x_1984:
[----:B------:R-:W-:Y:S05]  /*27570*/  BSYNC B0 ;  /* 0x0000000000007941 */ /* 0x000fea0003800000 */
.L_x_1831:
[----:B------:R-:W4:Y:S04]  /*27580*/  LDL R2, [R1+0x44] ;  /* 0x0000440001027983 */ /* 0x000f280000100800 */
[----:B0-----:R-:W5:Y:S01]  /*27590*/  LDL R4, [R1+0x2c] ;  /* 0x00002c0001047983 */ /* 0x001f620000100800 */
[----:B------:R-:W-:Y:S01]  /*275a0*/  BSSY B0, `(.L_x_1833) ;  /* 0x000021d000007945 */ /* 0x000fe20003800000 */
[----:B----4-:R-:W-:-:S05]  /*275b0*/  VIADD R0, R2, 0xfffffffe ;  /* 0xfffffffe02007836 */ /* 0x010fca0000000000 */
[----:B-----5:R-:W-:-:S13]  /*275c0*/  ISETP.GE.AND P0, PT, R0, R4, PT ;  /* 0x000000040000720c */ /* 0x020fda0003f06270 */
[----:B------:R-:W-:Y:S05]  /*275d0*/  @!P0 BRA `(.L_x_1834) ;  /* 0x0000002000648947 */ /* 0x000fea0003800000 */
[----:B--2---:R-:W2:Y:S04]  /*275e0*/  LDL.LU R3, [R1+0x50] ;  /* 0x0000500001037983 */ /* 0x004ea80000300800 */
[----:B---3--:R-:W3:Y:S04]  /*275f0*/  LDL.LU R7, [R1+0x40] ;  /* 0x0000400001077983 */ /* 0x008ee80000300800 */
[----:B------:R-:W4:Y:S04]  /*27600*/  LDL.LU R2, [R1+0x60] ;  /* 0x0000600001027983 */ /* 0x000f280000300800 */
[----:B------:R-:W5:Y:S04]  /*27610*/  LDL.LU R6, [R1+0x3c] ;  /* 0x00003c0001067983 */ /* 0x000f680000300800 */
[----:B-1----:R-:W5:Y:S01]  /*27620*/  LDL.LU R5, [R1+0x5c] ;  /* 0x00005c0001057983 */ /* 0x002f620000300800 */
[----:B------:R-:W-:Y:S01]  /*27630*/  LOP3.LUT R10, RZ, R4, RZ, 0x33, !PT ;  /* 0x00000004ff0a7212 */ /* 0x000fe200078e33ff */
[----:B------:R-:W-:Y:S01]  /*27640*/  BSSY B2, `(.L_x_1835) ;  /* 0x00000bb000027945 */ /* 0x000fe20003800000 */
[----:B--2---:R-:W-:-:S04]  /*27650*/  VIADD R3, R3, 0x1 ;  /* 0x0000000103037836 */ /* 0x004fc80000000000 */
[----:B---3--:R-:W-:Y:S01]  /*27660*/  IMAD R3, R3, R7, RZ ;  /* 0x0000000703037224 */ /* 0x008fe200078e02ff */
[----:B----4-:R-:W-:-:S04]  /*27670*/  LOP3.LUT R2, RZ, R2, RZ, 0x33, !PT ;  /* 0x00000002ff027212 */ /* 0x010fc800078e33ff */
        /* <DEDUP_REMOVED lines=12> */
[----:B------:R-:W-:Y:S01]  /*27740*/  LOP3.LUT P1, RZ, R17, 0x1, RZ, 0xc0, !PT ;  /* 0x0000000111ff7812 */ /* 0x000fe2000782c0ff */
[----:B------:R-:W-:Y:S01]  /*27750*/  BSSY B1, `(.L_x_1837) ;  /* 0x00000a5000017945 */ /* 0x000fe20003800000 */
[----:B--2---:R-:W-:-:S05]  /*27760*/  VIADD R8, R5, 0x1 ;  /* 0x0000000105087836 */ /* 0x004fca0000000000 */
[----:B------:R-:W-:-:S04]  /*27770*/  ISETP.NE.AND P0, PT, R8, 0x2, PT ;  /* 0x000000020800780c */ /* 0x000fc80003f05270 */
[----:B------:R-:W-:Y:S02]  /*27780*/  SEL R9, RZ, 0x1, P0 ;  /* 0x00000001ff097807 */ /* 0x000fe40000000000 */
[----:B------:R-:W-:Y:S02]  /*27790*/  SEL R8, R8, RZ, P0 ;  /* 0x000000ff08087207 */ /* 0x000fe40000000000 */
[----:B---3--:R-:W-:Y:S01]  /*277a0*/  LOP3.LUT R9, R4, R9, RZ, 0x3c, !PT ;  /* 0x0000000904097212 */ /* 0x008fe200078e3cff */
[----:B------:R-:W-:Y:S06]  /*277b0*/  @!P1 BRA `(.L_x_1838) ;  /* 0x0000000800789947 */ /* 0x000fec0003800000 */
        /* <DEDUP_REMOVED lines=24> */
.L_x_1839:
[----:B------:R-:W-:Y:S01]  /*27940*/  IMAD R3, R8, 0x8, R19 ;  /* 0x0000000808037824 */ /* 0x000fe200078e0213 */
[----:B------:R-:W-:Y:S01]  /*27950*/  SHF.L.U32 R2, R9, 0x1f, RZ ;  /* 0x0000001f09027819 */ /* 0x000fe200000006ff */
[----:B------:R-:W-:Y:S03]  /*27960*/  BSSY B3, `(.L_x_1840) ;  /* 0x0000003000037945 */ /* 0x000fe60003800000 */
[----:B------:R-:W1:Y:S02]  /*27970*/  SYNCS.PHASECHK.TRANS64.TRYWAIT P0, [R3+URZ+0x2a840], R2 ;  /* 0x02a84002030075a7 */ /* 0x000e64000800017f */
[----:B-1----:R-:W-:Y:S05]  /*27980*/  @!P0 BRA `(.L_x_1841) ;  /* 0x0000005400708947 */ /* 0x002fea0003800000 */
.L_x_1985:
[----:B------:R-:W-:Y:S05]  /*27990*/  BSYNC B3 ;  /* 0x0000000000037941 */ /* 0x000fea0003800000 */
.L_x_1840:
        /* <DEDUP_REMOVED lines=12> */
.L_x_1843:
[----:B------:R-:W-:Y:S05]  /*27a60*/  BSYNC B3 ;  /* 0x0000000000037941 */ /* 0x000fea0003800000 */
.L_x_1842:
        /* <DEDUP_REMOVED lines=12> */
.L_x_1844:
        /* <DEDUP_REMOVED lines=16> */
.L_x_1845:
        /* <DEDUP_REMOVED lines=15> */
.L_x_1846:
        /* <DEDUP_REMOVED lines=10> */
[----:B------:R-:W2:Y:S04]  /*27dc0*/  LDL.LU R12, [R1+0x18] ;  /* 0x00001800010c7983 */ /* 0x000ea80000300800 */
[----:B------:R-:W3:Y:S01]  /*27dd0*/  LDL R6, [R1+0x10] ;  /* 0x0000100001067983 */ /* 0x000ee20000100800 */
[----:B------:R-:W-:Y:S01]  /*27de0*/  BSSY B3, `(.L_x_1847) ;  /* 0x0000005000037945 */ /* 0x000fe20003800000 */
[----:B--2---:R-:W-:Y:S01]  /*27df0*/  SHF.L.U32 R2, R12, 0x1f, RZ ;  /* 0x0000001f0c027819 */ /* 0x004fe200000006ff */
[----:B---3--:R-:W-:-:S04]  /*27e00*/  IMAD R3, R6, 0x8, R11 ;  /* 0x0000000806037824 */ /* 0x008fc800078e020b */
[----:B------:R-:W0:Y:S02]  /*27e10*/  SYNCS.PHASECHK.TRANS64.TRYWAIT P0, [R3+URZ+0x60], R2 ;  /* 0x00006002030075a7 */ /* 0x000e24000800017f */
[----:B0-----:R-:W-:Y:S05]  /*27e20*/  @!P0 BRA `(.L_x_1848) ;  /* 0x00000050005c8947 */ /* 0x001fea0003800000 */
.L_x_1986:
[----:B------:R-:W-:Y:S05]  /*27e30*/  BSYNC B3 ;  /* 0x0000000000037941 */ /* 0x000fea0003800000 */
.L_x_1847:
[----:B------:R1:W5:Y:S01]  /*27e40*/  LDL R6, [R1+0x10] ;  /* 0x0000100001067983 */ /* 0x0003620000100800 */
[----:B------:R-:W-:Y:S01]  /*27e50*/  BSSY B3, `(.L_x_1849) ;  /* 0x000000c000037945 */ /* 0x000fe20003800000 */
[----:B------:R-:W-:Y:S02]  /*27e60*/  IMAD.MOV.U32 R12, RZ, RZ, 0x0 ;  /* 0x00000000ff0c7424 */ /* 0x000fe400078e00ff */
[----:B------:R-:W-:Y:S01]  /*27e70*/  IMAD.MOV.U32 R13, RZ, RZ, 0x14f00000 ;  /* 0x14f00000ff0d7424 */ /* 0x000fe200078e00ff */
[----:B------:R-:W-:Y:S06]  /*27e80*/  @P1 BRA `(.L_x_1850) ;  /* 0x0000000000201947 */ /* 0x000fec0003800000 */
[----:B------:R-:W2:Y:S01]  /*27e90*/  S2R R5, SR_TID.X ;  /* 0x0000000000057919 */ /* 0x000ea20000002100 */
[----:B0----5:R-:W-:Y:S02]  /*27ea0*/  IMAD R2, R6, 0x8, R19 ;  /* 0x0000000806027824 */ /* 0x021fe400078e0213 */
[----:B------:R-:W-:-:S04]  /*27eb0*/  IMAD.MOV.U32 R3, RZ, RZ, 0x6000 ;  /* 0x00006000ff037424 */ /* 0x000fc800078e00ff */
[----:B------:R3:W-:Y:S01]  /*27ec0*/  SYNCS.ARRIVE.TRANS64 RZ, [R2+URZ+0x2a850], R3 ;  /* 0x02a8500302ff79a7 */ /* 0x0007e2000800003f */
[----:B--2---:R-:W-:-:S04]  /*27ed0*/  LOP3.LUT R5, R5, 0x1f, RZ, 0xc0, !PT ;  /* 0x0000001f05057812 */ /* 0x004fc800078ec0ff */
[----:B------:R-:W-:-:S13]  /*27ee0*/  ISETP.NE.AND P0, PT, R5, RZ, PT ;  /* 0x000000ff0500720c */ /* 0x000fda0003f05270 */
[----:B---3--:R-:W-:Y:S05]  /*27ef0*/  @!P0 BRA `(.L_x_1850) ;  /* 0x0000000000048947 */ /* 0x008fea0003800000 */
[----:B------:R-:W-:Y:S01]  /*27f00*/  BPT.TRAP 0x1 ;  /* 0x000000040000795c */ /* 0x000fe20000300000 */
.L_x_1850:
[----:B------:R-:W-:Y:S05]  /*27f10*/  BSYNC B3 ;  /* 0x0000000000037941 */ /* 0x000fea0003800000 */
.L_x_1849:
[----:B------:R-:W2:Y:S04]  /*27f20*/  LDL R5, [R1+0x1c] ;  /* 0x00001c0001057983 */ /* 0x000ea80000100800 */
[----:B0-----:R-:W2:Y:S01]  /*27f30*/  LDL.LU R3, [R1+0x4] ;  /* 0x0000040001037983 */ /* 0x001ea20000300800 */
[----:B------:R-:W-:Y:S01]  /*27f40*/  R2UR UR10, R14 ;  /* 0x000000000e0a72ca */ /* 0x000fe200000e0000 */
[--C-:B-----5:R-:W-:Y:S01]  /*27f50*/  IMAD R2, R6, 0x8, R19.reuse ;  /* 0x0000000806027824 */ /* 0x120fe200078e0213 */
        /* <DEDUP_REMOVED lines=9> */
.L_x_1851:
        /* <DEDUP_REMOVED lines=15> */
.L_x_1852:
        /* <DEDUP_REMOVED lines=12> */
.L_x_1838:
[----:B------:R-:W-:Y:S05]  /*281a0*/  BSYNC B1 ;  /* 0x0000000000017941 */ /* 0x000fea0003800000 */
.L_x_1837:
[----:B0-----:R-:W2:Y:S04]  /*281b0*/  LDL.LU R0, [R1+0x44] ;  /* 0x0000440001007983 */ /* 0x001ea80000300800 */
[----:B------:R0:W-:Y:S04]  /*281c0*/  STL [R1+0x10], R8 ;  /* 0x0000100801007387 */ /* 0x0001e80000100800 */
[----:B------:R0:W-:Y:S02]  /*281d0*/  STL [R1+0x18], R9 ;  /* 0x0000180901007387 */ /* 0x0001e40000100800 */
[----:B0-2---:R-:W-:-:S07]  /*281e0*/  VIADD R0, R0, 0xfffffffd ;  /* 0xfffffffd00007836 */ /* 0x005fce0000000000 */
.L_x_1836:
[----:B------:R-:W-:Y:S05]  /*281f0*/  BSYNC B2 ;  /* 0x0000000000027941 */ /* 0x000fea0003800000 */
.L_x_1835:
[----:B------:R-:W-:-:S05]  /*28200*/  VIADD R10, R10, 0xfffffffe ;  /* 0xfffffffe0a0a7836 */ /* 0x000fca0000000000 */
[----:B------:R-:W-:-:S13]  /*28210*/  ISETP.NE.AND P0, PT, R10, R7, PT ;  /* 0x000000070a00720c */ /* 0x000fda0003f05270 */
[----:B------:R-:W-:Y:S05]  /*28220*/  @!P0 BRA `(.L_x_1834) ;  /* 0x0000001400508947 */ /* 0x000fea0003800000 */
[----:B------:R-:W-:-:S07]  /*28230*/  IMAD.MOV.U32 R9, RZ, RZ, R18 ;  /* 0x000000ffff097224 */ /* 0x000fce00078e0012 */
.L_x_1885:
[----:B--2---:R-:W2:Y:S04]  /*28240*/  LDL R3, [R1+0x10] ;  /* 0x0000100001037983 */ /* 0x004ea80000100800 */
[----:B------:R-:W3:Y:S01]  /*28250*/  LDL R2, [R1+0x18] ;  /* 0x0000180001027983 */ /* 0x000ee20000100800 */
[----:B------:R-:W-:Y:S01]  /*28260*/  LOP3.LUT P1, RZ, R17, 0x1, RZ, 0xc0, !PT ;  /* 0x0000000111ff7812 */ /* 0x000fe2000782c0ff */
[----:B------:R-:W-:Y:S05]  /*28270*/  YIELD ;  /* 0x0000000000007946 */ /* 0x000fea0003800000 */
[----:B------:R-:W-:Y:S01]  /*28280*/  BSSY B1, `(.L_x_1853) ;  /* 0x00000a3000017945 */ /* 0x000fe20003800000 */
[----:B--2---:R-:W-:-:S05]  /*28290*/  VIADD R4, R3, 0x1 ;  /* 0x0000000103047836 */ /* 0x004fca0000000000 */
[----:B------:R-:W-:-:S04]  /*282a0*/  ISETP.NE.AND P0, PT, R4, 0x2, PT ;  /* 0x000000020400780c */ /* 0x000fc80003f05270 */
[----:B------:R-:W-:Y:S02]  /*282b0*/  SEL R5, RZ, 0x1, P0 ;  /* 0x00000001ff057807 */ /* 0x000fe40000000000 */
[----:B------:R-:W-:Y:S02]  /*282c0*/  SEL R4, R4, RZ, P0 ;  /* 0x000000ff04047207 */ /* 0x000fe40000000000 */
[----:B---3--:R-:W-:Y:S01]  /*282d0*/  LOP3.LUT R5, R2, R5, RZ, 0x3c, !PT ;  /* 0x0000000502057212 */ /* 0x008fe200078e3cff */
[----:B0-----:R-:W-:Y:S06]  /*282e0*/  @!P1 BRA `(.L_x_1854) ;  /* 0x0000000800709947 */ /* 0x001fec0003800000 */
        /* <DEDUP_REMOVED lines=24> */
.L_x_1855:
[----:B------:R-:W-:Y:S01]  /*28470*/  IMAD R3, R4, 0x8, R19 ;  /* 0x0000000804037824 */ /* 0x000fe200078e0213 */
[----:B------:R-:W-:Y:S01]  /*28480*/  SHF.L.U32 R2, R5, 0x1f, RZ ;  /* 0x0000001f05027819 */ /* 0x000fe200000006ff */
[----:B------:R-:W-:Y:S03]  /*28490*/  BSSY B2, `(.L_x_1856) ;  /* 0x0000003000027945 */ /* 0x000fe60003800000 */
[----:B------:R-:W2:Y:S02]  /*284a0*/  SYNCS.PHASECHK.TRANS64.TRYWAIT P0, [R3+URZ+0x2a840], R2 ;  /* 0x02a84002030075a7 */ /* 0x000ea4000800017f */
[----:B--2---:R-:W-:Y:S05]  /*284b0*/  @!P0 BRA `(.L_x_1857) ;  /* 0x0000004800cc8947 */ /* 0x004fea0003800000 */
.L_x_1987:
[----:B------:R-:W-:Y:S05]  /*284c0*/  BSYNC B2 ;  /* 0x0000000000027941 */ /* 0x000fea0003800000 */
.L_x_1856:
[----:B------:R-:W3:Y:S01]  /*284d0*/  S2R R7, SR_TID.X ;  /* 0x0000000000077919 */ /* 0x000ee20000002100 */
[----:B------:R-:W-:Y:S01]  /*284e0*/  BSSY B2, `(.L_x_1858) ;  /* 0x000000b000027945 */ /* 0x000fe20003800000 */
        /* <DEDUP_REMOVED lines=10> */
.L_x_1859:
[----:B------:R-:W-:Y:S05]  /*28590*/  BSYNC B2 ;  /* 0x0000000000027941 */ /* 0x000fea0003800000 */
.L_x_1858:
[----:B--2---:R-:W2:Y:S01]  /*285a0*/  LDL R2, [R1+0x1c] ;  /* 0x00001c0001027983 */ /* 0x004ea20000100800 */
        /* <DEDUP_REMOVED lines=11> */
.L_x_1860:
        /* <DEDUP_REMOVED lines=16> */
.L_x_1861:
        /* <DEDUP_REMOVED lines=15> */
.L_x_1862:
        /* <DEDUP_REMOVED lines=17> */
.L_x_1988:
[----:B------:R-:W-:Y:S05]  /*28960*/  BSYNC B2 ;  /* 0x0000000000027941 */ /* 0x000fea0003800000 */
.L_x_1863:
[----:B------:R-:W-:Y:S01]  /*28970*/  BSSY B2, `(.L_x_1865) ;  /* 0x000000b000027945 */ /* 0x000fe20003800000 */
[----:B------:R-:W-:Y:S02]  /*28980*/  IMAD.MOV.U32 R12, RZ, RZ, 0x0 ;  /* 0x00000000ff0c7424 */ /* 0x000fe400078e00ff */
[----:B------:R-:W-:Y:S01]  /*28990*/  IMAD.MOV.U32 R13, RZ, RZ, 0x14f00000 ;  /* 0x14f00000ff0d7424 */ /* 0x000fe200078e00ff */
[----:B------:R-:W-:Y:S06]  /*289a0*/  @P1 BRA `(.L_x_1866) ;  /* 0x00000000001c1947 */ /* 0x000fec0003800000 */
[----:B------:R-:W2:Y:S01]  /*289b0*/  S2R R7, SR_TID.X ;  /* 0x0000000000077919 */ /* 0x000ea20000002100 */
[----:B0-----:R-:W-:-:S04]  /*289c0*/  IMAD.MOV.U32 R3, RZ, RZ, 0x6000 ;  /* 0x00006000ff037424 */ /* 0x001fc800078e00ff */
[----:B------:R3:W-:Y:S01]  /*289d0*/  SYNCS.ARRIVE.TRANS64 RZ, [R2+URZ+0x50], R3 ;  /* 0x0000500302ff79a7 */ /* 0x0007e2000800003f */
[----:B--2---:R-:W-:-:S04]  /*289e0*/  LOP3.LUT R7, R7, 0x1f, RZ, 0xc0, !PT ;  /* 0x0000001f07077812 */ /* 0x004fc800078ec0ff */
[----:B------:R-:W-:-:S13]  /*289f0*/  ISETP.NE.AND P0, PT, R7, RZ, PT ;  /* 0x000000ff0700720c */ /* 0x000fda0003f05270 */
[----:B---3--:R-:W-:Y:S05]  /*28a00*/  @!P0 BRA `(.L_x_1866) ;  /* 0x0000000000048947 */ /* 0x008fea0003800000 */
[----:B------:R-:W-:Y:S01]  /*28a10*/  BPT.TRAP 0x1 ;  /* 0x000000040000795c */ /* 0x000fe20000300000 */
.L_x_1866:
[----:B------:R-:W-:Y:S05]  /*28a20*/  BSYNC B2 ;  /* 0x0000000000027941 */ /* 0x000fea0003800000 */
.L_x_1865:
[----:B0-----:R-:W2:Y:S04]  /*28a30*/  LDL.LU R3, [R1+0x10] ;  /* 0x0000100001037983 */ /* 0x001ea80000300800 */
[----:B------:R-:W3:Y:S04]  /*28a40*/  LDL R8, [R1+0x1c] ;  /* 0x00001c0001087983 */ /* 0x000ee80000100800 */
[----:B------:R-:W3:Y:S01]  /*28a50*/  LDL.LU R7, [R1+0x4] ;  /* 0x0000040001077983 */ /* 0x000ee20000300800 */
[----:B------:R-:W-:Y:S01]  /*28a60*/  R2UR UR10, R10 ;  /* 0x000000000a0a72ca */ /* 0x000fe200000e0000 */
[----:B------:R-:W-:Y:S01]  /*28a70*/  UIADD3 UR4, UP0, UR36, 0x470, URZ ;  /* 0x0000047024047890 */ /* 0x000fe2000ff1e03f */
[----:B------:R-:W-:Y:S01]  /*28a80*/  R2UR UR6, R12 ;  /* 0x000000000c0672ca */ /* 0x000fe200000e0000 */
[----:B------:R-:W-:Y:S01]  /*28a90*/  VIADD R2, R2, 0x50 ;  /* 0x0000005002027836 */ /* 0x000fe20000000000 */
[----:B------:R-:W-:Y:S01]  /*28aa0*/  R2UR UR7, R13 ;  /* 0x000000000d0772ca */ /* 0x000fe200000e0000 */
[----:B------:R-:W-:Y:S01]  /*28ab0*/  UIADD3.X UR5, URZ, UR37, URZ, UP0, !UPT ;  /* 0x000000253f057290 */ /* 0x000fe200087fe43f */
[----:B------:R-:W-:Y:S01]  /*28ac0*/  PLOP3.LUT P0, PT, PT, PT, PT, 0x80, 0x0 ;  /* 0x000000000000781c */ /* 0x000fe20003f0f070 */
[----:B--2---:R-:W-:-:S02]  /*28ad0*/  IMAD R3, R3, 0x6000, R19 ;  /* 0x0000600003037824 */ /* 0x004fc400078e0213 */
[----:B---3--:R-:W-:Y:S02]  /*28ae0*/  IMAD R7, R7, 0x60, R8 ;  /* 0x0000006007077824 */ /* 0x008fe400078e0208 */
[----:B------:R-:W-:-:S08]  /*28af0*/  VIADD R8, R3, 0x400 ;  /* 0x0000040003087836 */ /* 0x000fd00000000000 */
.L_x_1867:
        /* <DEDUP_REMOVED lines=15> */
.L_x_1868:
        /* <DEDUP_REMOVED lines=12> */
.L_x_1854:
[----:B------:R-:W-:Y:S05]  /*28cb0*/  BSYNC B1 ;  /* 0x0000000000017941 */ /* 0x000fea0003800000 */
.L_x_1853:
[----:B------:R-:W-:Y:S01]  /*28cc0*/  VIADD R3, R4, 0x1 ;  /* 0x0000000104037836 */ /* 0x000fe20000000000 */
[----:B------:R-:W-:Y:S01]  /*28cd0*/  LOP3.LUT P1, RZ, R17, 0x1, RZ, 0xc0, !PT ;  /* 0x0000000111ff7812 */ /* 0x000fe2000782c0ff */
[----:B------:R-:W-:Y:S01]  /*28ce0*/  BSSY B1, `(.L_x_1869) ;  /* 0x00000a4000017945 */ /* 0x000fe20003800000 */
[----:B0-----:R-:W-:Y:S02]  /*28cf0*/  VIADD R6, R0, 0xffffffff ;  /* 0xffffffff00067836 */ /* 0x001fe40000000000 */
[----:B------:R-:W-:-:S04]  /*28d00*/  ISETP.NE.AND P0, PT, R3, 0x2, PT ;  /* 0x000000020300780c */ /* 0x000fc80003f05270 */
[----:B------:R-:W-:Y:S02]  /*28d10*/  SEL R2, RZ, 0x1, P0 ;  /* 0x00000001ff027807 */ /* 0x000fe40000000000 */
[----:B------:R-:W-:Y:S02]  /*28d20*/  SEL R12, R3, RZ, P0 ;  /* 0x000000ff030c7207 */ /* 0x000fe40000000000 */
[----:B------:R-:W-:-:S05]  /*28d30*/  LOP3.LUT R10, R5, R2, RZ, 0x3c, !PT ;  /* 0x00000002050a7212 */ /* 0x000fca00078e3cff */
[----:B------:R0:W-:Y:S04]  /*28d40*/  STL [R1+0x18], R10 ;  /* 0x0000180a01007387 */ /* 0x0001e80000100800 */
[----:B------:R0:W-:Y:S01]  /*28d50*/  STL [R1+0x10], R12 ;  /* 0x0000100c01007387 */ /* 0x0001e20000100800 */
[----:B------:R-:W-:Y:S05]  /*28d60*/  @!P1 BRA `(.L_x_1870) ;  /* 0x00000008006c9947 */ /* 0x000fea0003800000 */
[----:B------:R-:W-:Y:S01]  /*28d70*/  ULDC.64 UR4, c[0x0][0x418] ;  /* 0x0001060000047ab9 */ /* 0x000fe20000000a00 */
[----:B------:R-:W-:Y:S01]  /*28d80*/  IMAD.MOV.U32 R7, RZ, RZ, R6 ;  /* 0x000000ffff077224 */ /* 0x000fe200078e0006 */
[----:B------:R-:W-:-:S04]  /*28d90*/  ISETP.NE.U32.AND P0, PT, RZ, UR4, PT ;  /* 0x00000004ff007c0c */ /* 0x000fc8000bf05070 */
[----:B------:R-:W-:-:S13]  /*28da0*/  ISETP.NE.AND.EX P0, PT, RZ, UR5, PT, P0 ;  /* 0x00000005ff007c0c */ /* 0x000fda000bf05300 */
[----:B------:R-:W-:Y:S05]  /*28db0*/  @!P0 BRA `(.L_x_1871) ;  /* 0x00000000004c8947 */ /* 0x000fea0003800000 */
[----:B------:R-:W2:Y:S01]  /*28dc0*/  LDL R14, [R1+0x24] ;  /* 0x00002400010e7983 */ /* 0x000ea20000100800 */
[----:B------:R-:W3:Y:S01]  /*28dd0*/  LDC R8, c[0x0][0x43c] ;  /* 0x00010f00ff087b82 */ /* 0x000ee20000000800 */
[----:B------:R-:W-:Y:S02]  /*28de0*/  ULDC.64 UR6, c[0x0][0x428] ;  /* 0x00010a0000067ab9 */ /* 0x000fe40000000a00 */
[----:B------:R-:W4:Y:S01]  /*28df0*/  LDL R13, [R1+0x8] ;  /* 0x00000800010d7983 */ /* 0x000f220000100800 */
[----:B---3--:R-:W-:-:S13]  /*28e00*/  ISETP.NE.AND P0, PT, R8, 0x1, PT ;  /* 0x000000010800780c */ /* 0x008fda0003f05270 */
[----:B------:R-:W3:Y:S02]  /*28e10*/  @P0 LDC.64 R2, c[0x0][0x440] ;  /* 0x00011000ff020b82 */ /* 0x000ee40000000a00 */
[----:B---3--:R-:W-:-:S04]  /*28e20*/  @P0 IMAD.HI.U32 R7, R6, R2, RZ ;  /* 0x0000000206070227 */ /* 0x008fc800078e00ff */
[----:B------:R-:W-:Y:S01]  /*28e30*/  IMAD.MOV.U32 R2, RZ, RZ, R6 ;  /* 0x000000ffff027224 */ /* 0x000fe200078e0006 */
[----:B------:R-:W-:-:S04]  /*28e40*/  @P0 SHF.R.U32.HI R2, RZ, R3, R7 ;  /* 0x00000003ff020219 */ /* 0x000fc80000011607 */
[--C-:B------:R-:W-:Y:S01]  /*28e50*/  SHF.R.S32.HI R3, RZ, 0x1f, R2.reuse ;  /* 0x0000001fff037819 */ /* 0x100fe20000011402 */
[----:B------:R-:W-:-:S04]  /*28e60*/  IMAD.MOV R7, RZ, RZ, -R2 ;  /* 0x000000ffff077224 */ /* 0x000fc800078e0a02 */
[----:B------:R-:W-:Y:S02]  /*28e70*/  IMAD R7, R8, R7, R6 ;  /* 0x0000000708077224 */ /* 0x000fe400078e0206 */
[----:B--2---:R-:W-:-:S04]  /*28e80*/  IMAD R8, R14, UR6, RZ ;  /* 0x000000060e087c24 */ /* 0x004fc8000f8e02ff */
[C---:B----4-:R-:W-:Y:S02]  /*28e90*/  IMAD R8, R13.reuse, UR7, R8 ;  /* 0x000000070d087c24 */ /* 0x050fe4000f8e0208 */
[----:B------:R-:W-:-:S04]  /*28ea0*/  IMAD.WIDE.U32 R2, R13, UR6, R2 ;  /* 0x000000060d027c25 */ /* 0x000fc8000f8e0002 */
[----:B------:R-:W-:Y:S01]  /*28eb0*/  IMAD.IADD R3, R8, 0x1, R3 ;  /* 0x0000000108037824 */ /* 0x000fe200078e0203 */
[----:B------:R-:W-:-:S04]  /*28ec0*/  LEA R8, P0, R2, UR4, 0x2 ;  /* 0x0000000402087c11 */ /* 0x000fc8000f8010ff */
[----:B------:R-:W-:-:S06]  /*28ed0*/  LEA.HI.X R9, R2, UR5, R3, 0x2, P0 ;  /* 0x0000000502097c11 */ /* 0x000fcc00080f1403 */
[----:B------:R2:W5:Y:S03]  /*28ee0*/  LDG.E R9, desc[UR46][R8.64] ;  /* 0x0000002e08097981 */ /* 0x000566000c1e1900 */
.L_x_1871:
[----:B------:R-:W-:Y:S01]  /*28ef0*/  IMAD R2, R12, 0x8, R19 ;  /* 0x000000080c027824 */ /* 0x000fe200078e0213 */
[----:B------:R-:W-:Y:S01]  /*28f00*/  SHF.L.U32 R3, R10, 0x1f, RZ ;  /* 0x0000001f0a037819 */ /* 0x000fe200000006ff */
[----:B------:R-:W-:Y:S03]  /*28f10*/  BSSY B2, `(.L_x_1872) ;  /* 0x0000003000027945 */ /* 0x000fe60003800000 */
[----:B------:R-:W3:Y:S02]  /*28f20*/  SYNCS.PHASECHK.TRANS64.TRYWAIT P0, [R2+URZ+0x2a840], R3 ;  /* 0x02a84003020075a7 */ /* 0x000ee4000800017f */
[----:B---3--:R-:W-:Y:S05]  /*28f30*/  @!P0 BRA `(.L_x_1873) ;  /* 0x0000004000548947 */ /* 0x008fea0003800000 */
.L_x_1989:
[----:B------:R-:W-:Y:S05]  /*28f40*/  BSYNC B2 ;  /* 0x0000000000027941 */ /* 0x000fea0003800000 */
.L_x_1872:
[----:B--2---:R-:W2:Y:S01]  /*28f50*/  S2R R8, SR_TID.X ;  /* 0x0000000000087919 */ /* 0x004ea20000002100 */
[----:B------:R-:W-:Y:S01]  /*28f60*/  BSSY B2, `(.L_x_1874) ;  /* 0x000000b000027945 */ /* 0x000fe20003800000 */
[----:B--2---:R-:W-:-:S04]  /*28f70*/  LOP3.LUT R8, R8, 0x7f, RZ, 0xc0, !PT ;  /* 0x0000007f08087812 */ /* 0x004fc800078ec0ff */
[----:B------:R-:W-:-:S13]  /*28f80*/  ISETP.NE.AND P1, PT, R8, RZ, PT ;  /* 0x000000ff0800720c */ /* 0x000fda0003f25270 */
[----:B------:R-:W-:Y:S05]  /*28f90*/  @P1 BRA `(.L_x_1875) ;  /* 0x00000000001c1947 */ /* 0x000fea0003800000 */
[----:B------:R-:W2:Y:S01]  /*28fa0*/  S2R R8, SR_TID.X ;  /* 0x0000000000087919 */ /* 0x000ea20000002100 */
[----:B---3--:R-:W-:-:S04]  /*28fb0*/  IMAD.MOV.U32 R3, RZ, RZ, 0x9000 ;  /* 0x00009000ff037424 */ /* 0x008fc800078e00ff */
[----:B------:R4:W-:Y:S01]  /*28fc0*/  SYNCS.ARRIVE.TRANS64 RZ, [R2+URZ+0x2a830], R3 ;  /* 0x02a8300302ff79a7 */ /* 0x0009e2000800003f */
[----:B--2---:R-:W-:-:S04]  /*28fd0*/  LOP3.LUT R8, R8, 0x1f, RZ, 0xc0, !PT ;  /* 0x0000001f08087812 */ /* 0x004fc800078ec0ff */
[----:B------:R-:W-:-:S13]  /*28fe0*/  ISETP.NE.AND P0, PT, R8, RZ, PT ;  /* 0x000000ff0800720c */ /* 0x000fda0003f05270 */
[----:B----4-:R-:W-:Y:S05]  /*28ff0*/  @!P0 BRA `(.L_x_1875) ;  /* 0x0000000000048947 */ /* 0x010fea0003800000 */
[----:B------:R-:W-:Y:S01]  /*29000*/  BPT.TRAP 0x1 ;  /* 0x000000040000795c */ /* 0x000fe20000300000 */
.L_x_1875:
[----:B------:R-:W-:Y:S05]  /*29010*/  BSYNC B2 ;  /* 0x0000000000027941 */ /* 0x000fea0003800000 */
.L_x_1874:
[----:B------:R-:W2:Y:S04]  /*29020*/  LDL R8, [R1+0x10] ;  /* 0x0000100001087983 */ /* 0x000ea80000100800 */
[----:B---3--:R-:W3:Y:S01]  /*29030*/  LDL R2, [R1+0x1c] ;  /* 0x00001c0001027983 */ /* 0x008ee20000100800 */
[----:B------:R-:W-:Y:S01]  /*29040*/  IMAD.MOV.U32 R14, RZ, RZ, RZ ;  /* 0x000000ffff0e7224 */ /* 0x000fe200078e00ff */
[----:B------:R-:W-:Y:S01]  /*29050*/  UIADD3 UR4, UP0, UR36, 0x370, URZ ;  /* 0x0000037024047890 */ /* 0x000fe2000ff1e03f */
[----:B------:R-:W-:Y:S01]  /*29060*/  PLOP3.LUT P0, PT, PT, PT, PT, 0x80, 0x0 ;  /* 0x000000000000781c */ /* 0x000fe20003f0f070 */
[----:B------:R-:W-:Y:S01]  /*29070*/  UMOV UR6, 0x0 ;  /* 0x0000000000067882 */ /* 0x000fe20000000000 */
[----:B------:R-:W-:Y:S01]  /*29080*/  UMOV UR7, 0x14f00000 ;  /* 0x14f0000000077882 */ /* 0x000fe20000000000 */
[----:B------:R-:W-:Y:S01]  /*29090*/  R2UR UR10, R14 ;  /* 0x000000000e0a72ca */ /* 0x000fe200000e0000 */
[----:B------:R-:W-:Y:S01]  /*290a0*/  UIADD3.X UR5, URZ, UR37, URZ, UP0, !UPT ;  /* 0x000000253f057290 */ /* 0x000fe200087fe43f */
[----:B--2---:R-:W-:-:S02]  /*290b0*/  IMAD R3, R8, 0x8, R11 ;  /* 0x0000000808037824 */ /* 0x004fc400078e020b */
[----:B------:R-:W-:Y:S02]  /*290c0*/  IMAD R8, R8, 0x9000, R19 ;  /* 0x0000900008087824 */ /* 0x000fe400078e0213 */
[----:B------:R-:W-:Y:S02]  /*290d0*/  VIADD R3, R3, 0x30 ;  /* 0x0000003003037836 */ /* 0x000fe40000000000 */
[----:B---3--:R-:W-:Y:S02]  /*290e0*/  IMAD R2, R7, 0x60, R2 ;  /* 0x0000006007027824 */ /* 0x008fe400078e0202 */
[----:B0-----:R-:W-:-:S07]  /*290f0*/  VIADD R10, R8, 0x18400 ;  /* 0x00018400080a7836 */ /* 0x001fce0000000000 */
.L_x_1876:
        /* <DEDUP_REMOVED lines=16> */
.L_x_1877:
        /* <DEDUP_REMOVED lines=15> */
.L_x_1878:
        /* <DEDUP_REMOVED lines=15> */
.L_x_1990:
[----:B------:R-:W-:Y:S05]  /*293e0*/  BSYNC B2 ;  /* 0x0000000000027941 */ /* 0x000fea0003800000 */
.L_x_1879:
        /* <DEDUP_REMOVED lines=11> */
.L_x_1882:
[----:B------:R-:W-:Y:S05]  /*294a0*/  BSYNC B2 ;  /* 0x0000000000027941 */ /* 0x000fea0003800000 */
.L_x_1881:
        /* <DEDUP_REMOVED lines=12> */
.L_x_1883:
        /* <DEDUP_REMOVED lines=15> */
.L_x_1884:
        /* <DEDUP_REMOVED lines=12> */
.L_x_1870:
[----:B------:R-:W-:Y:S05]  /*29720*/  BSYNC B1 ;  /* 0x0000000000017941 */ /* 0x000fea0003800000 */
.L_x_1869:
[----:B------:R-:W3:Y:S01]  /*29730*/  LDL R2, [R1+0x2c] ;  /* 0x00002c0001027983 */ /* 0x000ee20000100800 */
[----:B------:R-:W-:Y:S01]  /*29740*/  VIADD R0, R0, 0xfffffffe ;  /* 0xfffffffe00007836 */ /* 0x000fe20000000000 */
[----:B---3--:R-:W-:-:S13]  /*29750*/  ISETP.GT.AND P0, PT, R6, R2, PT ;  /* 0x000000020600720c */ /* 0x008fda0003f04270 */
[----:B------:R-:W-:Y:S05]  /*29760*/  @P0 BRA `(.L_x_1885) ;  /* 0xffffffe800b40947 */ /* 0x000fea000383ffff */
.L_x_1834:
[----:B------:R-:W-:Y:S05]  /*29770*/  BSYNC B0 ;  /* 0x0000000000007941 */ /* 0x000fea0003800000 */
.L_x_1833:
        /* <DEDUP_REMOVED lines=8> */
[----:B------:R-:W2:Y:S02]  /*29800*/  FLO.U32 R0, UR4 ;  /* 0x0000000400007d00 */ /* 0x000ea400080e0000 */
        /* <DEDUP_REMOVED lines=9> */
.L_x_1887:
[----:B------:R-:W-:Y:S05]  /*298a0*/  BSYNC B0 ;  /* 0x0000000000007941 */ /* 0x000fea0003800000 */
.L_x_1886:
[----:B------:R-:W-:Y:S01]  /*298b0*/  LOP3.LUT P0, RZ, R17, 0x1, RZ, 0xc0, !PT ;  /* 0x0000000111ff7812 */ /* 0x000fe2000780c0ff */
[----:B------:R-:W-:-:S12]  /*298c0*/  BSSY B0, `(.L_x_1888) ;  /* 0x000003b000007945 */ /* 0x000fd80003800000 */
[----:B------:R-:W-:Y:S05]  /*298d0*/  @!P0 BRA `(.L_x_1889) ;  /* 0x0000000000e48947 */ /* 0x000fea0003800000 */
[----:B--2---:R-:W2:Y:S04]  /*298e0*/  LDL R0, [R1+0x10] ;  /* 0x0000100001007983 */ /* 0x004ea80000100800 */
[----:B------:R-:W4:Y:S01]  /*298f0*/  LDL R2, [R1+0x18] ;  /* 0x0000180001027983 */ /* 0x000f220000100800 */
[----:B------:R-:W-:Y:S01]  /*29900*/  BSSY B1, `(.L_x_1890) ;  /* 0x0000006000017945 */ /* 0x000fe20003800000 */
[----:B------:R-:W-:Y:S01]  /*29910*/  ISETP.NE.AND P1, PT, R3, RZ, PT ;  /* 0x000000ff0300720c */ /* 0x000fe20003f25270 */
[----:B--2---:R-:W-:Y:S01]  /*29920*/  IMAD R0, R0, 0x8, R19 ;  /* 0x0000000800007824 */ /* 0x004fe200078e0213 */
[----:B----4-:R-:W-:-:S04]  /*29930*/  SHF.L.U32 R2, R2, 0x1f, RZ ;  /* 0x0000001f02027819 */ /* 0x010fc800000006ff */
[----:B------:R-:W2:Y:S02]  /*29940*/  SYNCS.PHASECHK.TRANS64.TRYWAIT P0, [R0+URZ+0x2a860], R2 ;  /* 0x02a86002000075a7 */ /* 0x000ea4000800017f */
[----:B--2---:R-:W-:Y:S05]  /*29950*/  @!P0 BRA `(.L_x_1891) ;  /* 0x0000003400f48947 */ /* 0x004fea0003800000 */
.L_x_1991:
[----:B------:R-:W-:Y:S05]  /*29960*/  BSYNC B1 ;  /* 0x0000000000017941 */ /* 0x000fea0003800000 */
.L_x_1890:
[----:B------:R-:W-:Y:S04]  /*29970*/  BSSY B1, `(.L_x_1892) ;  /* 0x0000009000017945 */ /* 0x000fe80003800000 */
[----:B------:R-:W-:Y:S05]  /*29980*/  @P1 BRA `(.L_x_1893) ;  /* 0x00000000001c1947 */ /* 0x000fea0003800000 */
[----:B------:R-:W4:Y:S01]  /*29990*/  S2R R3, SR_TID.X ;  /* 0x0000000000037919 */ /* 0x000f220000002100 */
[----:B--2---:R-:W-:-:S04]  /*299a0*/  IMAD.MOV.U32 R2, RZ, RZ, 0x6000 ;  /* 0x00006000ff027424 */ /* 0x004fc800078e00ff */
[----:B------:R2:W-:Y:S01]  /*299b0*/  SYNCS.ARRIVE.TRANS64 RZ, [R0+URZ+0x2a850], R2 ;  /* 0x02a8500200ff79a7 */ /* 0x0005e2000800003f */
[----:B----4-:R-:W-:-:S04]  /*299c0*/  LOP3.LUT R3, R3, 0x1f, RZ, 0xc0, !PT ;  /* 0x0000001f03037812 */ /* 0x010fc800078ec0ff */
[----:B------:R-:W-:-:S13]  /*299d0*/  ISETP.NE.AND P0, PT, R3, RZ, PT ;  /* 0x000000ff0300720c */ /* 0x000fda0003f05270 */
[----:B--2---:R-:W-:Y:S05]  /*299e0*/  @!P0 BRA `(.L_x_1893) ;  /* 0x0000000000048947 */ /* 0x004fea0003800000 */
[----:B------:R-:W-:Y:S01]  /*299f0*/  BPT.TRAP 0x1 ;  /* 0x000000040000795c */ /* 0x000fe20000300000 */
.L_x_1893:
[----:B------:R-:W-:Y:S05]  /*29a00*/  BSYNC B1 ;  /* 0x0000000000017941 */ /* 0x000fea0003800000 */
.L_x_1892:
[----:B------:R-:W4:Y:S04]  /*29a10*/  LDL.LU R4, [R1+0x1c] ;  /* 0x00001c0001047983 */ /* 0x000f280000300800 */
[----:B------:R-:W4:Y:S04]  /*29a20*/  LDL.LU R3, [R1+0x4] ;  /* 0x0000040001037983 */ /* 0x000f280000300800 */
[----:B--2---:R-:W2:Y:S01]  /*29a30*/  LDL R2, [R1+0x10] ;  /* 0x0000100001027983 */ /* 0x004ea20000100800 */
        /* <DEDUP_REMOVED lines=8> */
[----:B--2---:R-:W-:-:S04]  /*29ac0*/  IMAD R2, R2, 0x6000, R19 ;  /* 0x0000600002027824 */ /* 0x004fc800078e0213 */
[----:B------:R-:W-:-:S07]  /*29ad0*/  VIADD R4, R2, 0x400 ;  /* 0x0000040002047836 */ /* 0x000fce0000000000 */
.L_x_1894:
        /* <DEDUP_REMOVED lines=15> */
.L_x_1895:
        /* <DEDUP_REMOVED lines=9> */
[----:B----4-:R-:W-:Y:S05]  /*29c60*/  @P0 BRA.U.ANY `(.L_x_1895) ;  /* 0xfffffffd00d80947 */ /* 0x010fea000393ffff */
.L_x_1889:
[----:B------:R-:W-:Y:S05]  /*29c70*/  BSYNC B0 ;  /* 0x0000000000007941 */ /* 0x000fea0003800000 */
.L_x_1888:
[----:B-1----:R-:W2:Y:S04]  /*29c80*/  LDL.LU R5, [R1+0x10] ;  /* 0x0000100001057983 */ /* 0x002ea80000300800 */
[----:B------:R-:W4:Y:S01]  /*29c90*/  LDL.LU R4, [R1+0x18] ;  /* 0x0000180001047983 */ /* 0x000f220000300800 */
[----:B--2---:R-:W-:-:S05]  /*29ca0*/  VIADD R0, R5, 0x1 ;  /* 0x0000000105007836 */ /* 0x004fca0000000000 */
[----:B------:R-:W-:-:S04]  /*29cb0*/  ISETP.NE.AND P0, PT, R0, 0x2, PT ;  /* 0x000000020000780c */ /* 0x000fc80003f05270 */
[----:B------:R-:W-:Y:S02]  /*29cc0*/  SEL R2, RZ, 0x1, P0 ;  /* 0x00000001ff027807 */ /* 0x000fe40000000000 */
[----:B------:R-:W-:Y:S02]  /*29cd0*/  SEL R0, R0, RZ, P0 ;  /* 0x000000ff00007207 */ /* 0x000fe40000000000 */
[----:B----4-:R-:W-:-:S03]  /*29ce0*/  LOP3.LUT R4, R4, R2, RZ, 0x3c, !PT ;  /* 0x0000000204047212 */ /* 0x010fc600078e3cff */
[----:B------:R4:W-:Y:S04]  /*29cf0*/  STL [R1+0x10], R0 ;  /* 0x0000100001007387 */ /* 0x0009e80000100800 */
[----:B------:R4:W-:Y:S02]  /*29d00*/  STL [R1+0x18], R4 ;  /* 0x0000180401007387 */ /* 0x0009e40000100800 */
.L_x_1813:
[----:B------:R-:W-:Y:S05]  /*29d10*/  BSYNC B7 ;  /* 0x0000000000077941 */ /* 0x000fea0003800000 */
.L_x_1811:
[----:B------:R-:W-:-:S13]  /*29d20*/  LOP3.LUT P0, RZ, R17, 0x2, RZ, 0xc0, !PT ;  /* 0x0000000211ff7812 */ /* 0x000fda000780c0ff */
[----:B------:R-:W-:Y:S05]  /*29d30*/  @!P0 BRA `(.L_x_1896) ;  /* 0x00000000002c8947 */ /* 0x000fea0003800000 */
[----:B------:R-:W-:Y:S05]  /*29d40*/  WARPSYNC.ALL ;  /* 0x0000000000007948 */ /* 0x000fea0003800000 */
[----:B------:R-:W5:Y:S08]  /*29d50*/  S2UR UR5, SR_CgaCtaId ;  /* 0x00000000000579c3 */ /* 0x000f700000008800 */
[----:B------:R-:W-:Y:S06]  /*29d60*/  BAR.SYNC.DEFER_BLOCKING 0x5, 0x180 ;  /* 0x0146000000007b1d */ /* 0x000fec0000010000 */
[----:B------:R-:W-:-:S02]  /*29d70*/  UMOV UR4, 0x400 ;  /* 0x0000040000047882 */ /* 0x000fc40000000000 */
[----:B-----5:R-:W-:-:S06]  /*29d80*/  ULEA UR4, UR5, UR4, 0x18 ;  /* 0x0000000405047291 */ /* 0x020fcc000f8ec03f */
[----:B------:R-:W-:-:S05]  /*29d90*/  IMAD.U32 R19, RZ, RZ, UR4 ;  /* 0x00000004ff137e24 */ /* 0x000fca000f8e00ff */
[----:B---34-:R-:W3:Y:S04]  /*29da0*/  LDS.128 R4, [R19+0x2a8d0] ;  /* 0x02a8d00013047984 */ /* 0x018ee80000000c00 */
[----:B---3--:R3:W-:Y:S04]  /*29db0*/  STL.64 [R1], R4 ;  /* 0x0000000401007387 */ /* 0x0087e80000100a00 */
[----:B------:R3:W-:Y:S01]  /*29dc0*/  STL.64 [R1+0x8], R6 ;  /* 0x0000080601007387 */ /* 0x0007e20000100a00 */
[----:B------:R-:W-:Y:S06]  /*29dd0*/  BAR.ARV 0x4, 0x180 ;  /* 0x0106000000007b1d */ /* 0x000fec0000002000 */
[----:B------:R-:W-:Y:S05]  /*29de0*/  BRA `(.L_x_1897) ;  /* 0x0000001000347947 */ /* 0x000fea0003800000 */
.L_x_1896:
[----:B------:R-:W5:Y:S01]  /*29df0*/  S2R R16, SR_TID.X ;  /* 0x0000000000107919 */ /* 0x000f620000002100 */
[----:B------:R-:W-:Y:S01]  /*29e00*/  UMOV UR4, 0xffffffff ;  /* 0xffffffff00047882 */ /* 0x000fe20000000000 */
[----:B-----5:R-:W-:-:S04]  /*29e10*/  LOP3.LUT R16, R16, 0x1f, RZ, 0xc0, !PT ;  /* 0x0000001f10107812 */ /* 0x020fc800078ec0ff */
[----:B------:R-:W-:Y:S01]  /*29e20*/  ISETP.NE.AND P0, PT, R16, 0x1f, PT ;  /* 0x0000001f1000780c */ /* 0x000fe20003f05270 */
[----:B------:R-:W-:-:S12]  /*29e30*/  BRA.DIV UR4, `(.L_x_1898) ;  /* 0x0000003204d07947 */ /* 0x000fd8000b800000 */
[----:B------:R-:W0:Y:S01]  /*29e40*/  LDL.LU R2, [R1] ;  /* 0x0000000001027983 */ /* 0x000e220000300800 */
[----:B------:R-:W-:-:S03]  /*29e50*/  ULDC UR4, c[0x0][0xc3c] ;  /* 0x00030f0000047ab9 */ /* 0x000fc60000000800 */
[----:B------:R-:W2:Y:S01]  /*29e60*/  LDL R3, [R1+0xc] ;  /* 0x00000c0001037983 */ /* 0x000ea20000100800 */
[----:B0--3--:R-:W-:Y:S02]  /*29e70*/  IMAD.MOV.U32 R10, RZ, RZ, R2 ;  /* 0x000000ffff0a7224 */ /* 0x009fe400078e0002 */
[----:B--2-4-:R-:W-:-:S05]  /*29e80*/  IMAD.IADD R0, R3, 0x1, R16 ;  /* 0x0000000103007824 */ /* 0x014fca00078e0210 */
[----:B------:R-:W-:-:S13]  /*29e90*/  ISETP.GE.OR P1, PT, R0, UR4, !P0 ;  /* 0x0000000400007c0c */ /* 0x000fda000c726670 */
[----:B------:R-:W0:Y:S08]  /*29ea0*/  @!P1 LDC.64 R2, c[0x0][0xc80] ;  /* 0x00032000ff029b82 */ /* 0x000e300000000a00 */
[----:B------:R-:W2:Y:S01]  /*29eb0*/  @!P1 LDC.64 R6, c[0x0][0xc78] ;  /* 0x00031e00ff069b82 */ /* 0x000ea20000000a00 */
[----:B0-----:R-:W-:-:S05]  /*29ec0*/  @!P1 IMAD.WIDE R2, R0, 0x4, R2 ;  /* 0x0000000400029825 */ /* 0x001fca00078e0202 */
[----:B------:R2:W3:Y:S02]  /*29ed0*/  @!P1 LDG.E R8, desc[UR46][R2.64] ;  /* 0x0000002e02089981 */ /* 0x0004e4000c1e1900 */
[----:B--2---:R-:W-:-:S06]  /*29ee0*/  @!P1 IMAD.WIDE R2, R0, 0x4, R6 ;  /* 0x0000000400029825 */ /* 0x004fcc00078e0206 */
[----:B------:R-:W2:Y:S01]  /*29ef0*/  @!P1 LDG.E R2, desc[UR46][R2.64] ;  /* 0x0000002e02029981 */ /* 0x000ea2000c1e1900 */
[----:B------:R-:W-:Y:S01]  /*29f00*/  IMAD.MOV.U32 R4, RZ, RZ, RZ ;  /* 0x000000ffff047224 */ /* 0x000fe200078e00ff */
[C---:B------:R-:W-:Y:S01]  /*29f10*/  ISETP.GE.U32.AND P2, PT, R16.reuse, 0x2, PT ;  /* 0x000000021000780c */ /* 0x040fe20003f46070 */
[----:B------:R-:W-:Y:S01]  /*29f20*/  IMAD.MOV.U32 R6, RZ, RZ, RZ ;  /* 0x000000ffff067224 */ /* 0x000fe200078e00ff */
[C---:B------:R-:W-:Y:S01]  /*29f30*/  ISETP.GE.U32.AND P3, PT, R16.reuse, 0x4, PT ;  /* 0x000000041000780c */ /* 0x040fe20003f66070 */
[----:B------:R-:W-:Y:S01]  /*29f40*/  SHFL.IDX PT, R5, R10, RZ, 0x1f ;  /* 0x00001fff0a057589 */ /* 0x000fe200000e0000 */
[C---:B------:R-:W-:Y:S02]  /*29f50*/  ISETP.GE.U32.AND P4, PT, R16.reuse, 0x8, PT ;  /* 0x000000081000780c */ /* 0x040fe40003f86070 */
[----:B------:R-:W-:Y:S01]  /*29f60*/  ISETP.GE.U32.AND P5, PT, R16, 0x10, PT ;  /* 0x000000101000780c */ /* 0x000fe20003fa6070 */
[----:B------:R-:W-:Y:S01]  /*29f70*/  SHFL.IDX PT, R0, R10, 0x1, 0x1f ;  /* 0x00201f000a007f89 */ /* 0x000fe200000e0000 */
[----:B---3--:R-:W-:-:S02]  /*29f80*/  @!P1 IMAD.MOV.U32 R4, RZ, RZ, R8 ;  /* 0x000000ffff049224 */ /* 0x008fc400078e0008 */
[----:B------:R-:W-:Y:S02]  /*29f90*/  IMAD.MOV.U32 R8, RZ, RZ, RZ ;  /* 0x000000ffff087224 */ /* 0x000fe400078e00ff */
[----:B--2---:R-:W-:Y:S01]  /*29fa0*/  @!P1 IMAD.MOV.U32 R6, RZ, RZ, R2 ;  /* 0x000000ffff069224 */ /* 0x004fe200078e0002 */
        /* <DEDUP_REMOVED lines=17> */
[----:B------:R0:W2:Y:S02]  /*2a0c0*/  SHFL.IDX PT, R9, R7, 0x1f, 0x1f ;  /* 0x03e01f0007097f89 */ /* 0x0000a400000e0000 */
.L_x_2001:
[----:B------:R-:W-:Y:S02]  /*2a0d0*/  ULDC UR4, c[0x0][0xc38] ;  /* 0x00030e0000047ab9 */ /* 0x000fe40000000800 */
[----:B------:R-:W-:-:S04]  /*2a0e0*/  IMAD.U32 R2, RZ, RZ, UR4 ;  /* 0x00000004ff027e24 */ /* 0x000fc8000f8e00ff */
[----:B--2---:R-:W-:-:S04]  /*2a0f0*/  IMAD R9, R9, R2, RZ ;  /* 0x0000000209097224 */ /* 0x004fc800078e02ff */
[----:B------:R-:W-:-:S05]  /*2a100*/  IMAD.IADD R0, R0, 0x1, R9 ;  /* 0x0000000100007824 */ /* 0x000fca00078e0209 */
[----:B------:R-:W-:-:S13]  /*2a110*/  ISETP.GT.AND P6, PT, R0, R5, PT ;  /* 0x000000050000720c */ /* 0x000fda0003fc4270 */
[----:B------:R-:W-:Y:S05]  /*2a120*/  @P6 BRA `(.L_x_1899) ;  /* 0x0000000000ac6947 */ /* 0x000fea0003800000 */
.L_x_1902:
[----:B------:R-:W2:Y:S01]  /*2a130*/  LDL.LU R3, [R1+0xc] ;  /* 0x00000c0001037983 */ /* 0x000ea20000300800 */
[----:B------:R-:W3:Y:S01]  /*2a140*/  LDC R2, c[0x0][0xc3c] ;  /* 0x00030f00ff027b82 */ /* 0x000ee20000000800 */
[----:B--2---:R-:W-:-:S05]  /*2a150*/  VIADD R3, R3, 0x1f ;  /* 0x0000001f03037836 */ /* 0x004fca0000000000 */
[----:B---3--:R-:W-:-:S13]  /*2a160*/  ISETP.GE.AND P6, PT, R3, R2, PT ;  /* 0x000000020300720c */ /* 0x008fda0003fc6270 */
[----:B------:R-:W-:Y:S05]  /*2a170*/  @P6 BRA `(.L_x_1900) ;  /* 0x0000000800e86947 */ /* 0x000fea0003800000 */
[----:B------:R-:W2:Y:S01]  /*2a180*/  S2R R4, SR_TID.X ;  /* 0x0000000000047919 */ /* 0x000ea20000002100 */
[----:B------:R3:W-:Y:S01]  /*2a190*/  STL [R1+0xc], R3 ;  /* 0x00000c0301007387 */ /* 0x0007e20000100800 */
[----:B--2---:R-:W-:-:S05]  /*2a1a0*/  LOP3.LUT R4, R4, 0x1f, RZ, 0xc0, !PT ;  /* 0x0000001f04047812 */ /* 0x004fca00078ec0ff */
[----:B------:R-:W-:Y:S02]  /*2a1b0*/  IMAD.IADD R6, R3, 0x1, R4 ;  /* 0x0000000103067824 */ /* 0x000fe400078e0204 */
[----:B------:R-:W-:-:S03]  /*2a1c0*/  IMAD.MOV.U32 R4, RZ, RZ, RZ ;  /* 0x000000ffff047224 */ /* 0x000fc600078e00ff */
[----:B------:R-:W-:-:S13]  /*2a1d0*/  ISETP.GE.OR P6, PT, R6, R2, !P0 ;  /* 0x000000020600720c */ /* 0x000fda00047c6670 */
[----:B---3--:R-:W2:Y:S02]  /*2a1e0*/  @!P6 LDC.64 R2, c[0x0][0xc80] ;  /* 0x00032000ff02eb82 */ /* 0x008ea40000000a00 */
[----:B--2---:R-:W-:-:S05]  /*2a1f0*/  @!P6 IMAD.WIDE R2, R6, 0x4, R2 ;  /* 0x000000040602e825 */ /* 0x004fca00078e0202 */
[----:B------:R2:W3:Y:S02]  /*2a200*/  @!P6 LDG.E R4, desc[UR46][R2.64] ;  /* 0x0000002e0204e981 */ /* 0x0004e4000c1e1900 */
[----:B--2---:R-:W2:Y:S02]  /*2a210*/  @!P6 LDC.64 R2, c[0x0][0xc78] ;  /* 0x00031e00ff02eb82 */ /* 0x004ea40000000a00 */
[----:B--2---:R-:W-:-:S04]  /*2a220*/  @!P6 IMAD.WIDE R2, R6, 0x4, R2 ;  /* 0x000000040602e825 */ /* 0x004fc800078e0202 */
[----:B------:R-:W-:-:S06]  /*2a230*/  IMAD.MOV.U32 R6, RZ, RZ, RZ ;  /* 0x000000ffff067224 */ /* 0x000fcc00078e00ff */
[----:B------:R-:W3:Y:S01]  /*2a240*/  @!P6 LDG.E R6, desc[UR46][R2.64] ;  /* 0x0000002e0206e981 */ /* 0x000ee2000c1e1900 */
[----:B------:R-:W-:Y:S01]  /*2a250*/  UMOV UR4, 0xffffffff ;  /* 0xffffffff00047882 */ /* 0x000fe20000000000 */
[----:B---3--:R-:W-:Y:S02]  /*2a260*/  IMAD R2, R6, R4, RZ ;  /* 0x0000000406027224 */ /* 0x008fe400078e02ff */
[----:B------:R-:W-:Y:S05]  /*2a270*/  BRA.DIV UR4, `(.L_x_1901) ;  /* 0x0000003604207947 */ /* 0x000fea000b800000 */
[----:B------:R-:W2:Y:S02]  /*2a280*/  SHFL.UP PT, R3, R2, 0x1, RZ ;  /* 0x0420000002037989 */ /* 0x000ea400000e00ff */
[----:B--2---:R-:W-:-:S05]  /*2a290*/  SEL R3, R3, RZ, P1 ;  /* 0x000000ff03037207 */ /* 0x004fca0000800000 */
[----:B------:R-:W-:-:S05]  /*2a2a0*/  IMAD.IADD R2, R2, 0x1, R3 ;  /* 0x0000000102027824 */ /* 0x000fca00078e0203 */
        /* <DEDUP_REMOVED lines=11> */
[----:B0-----:R-:W-:-:S05]  /*2a360*/  IMAD.IADD R7, R2, 0x1, R3 ;  /* 0x0000000102077824 */ /* 0x001fca00078e0203 */
[----:B------:R0:W2:Y:S02]  /*2a370*/  SHFL.IDX PT, R9, R7, 0x1f, 0x1f ;  /* 0x03e01f0007097f89 */ /* 0x0000a400000e0000 */
.L_x_2009:
[----:B------:R-:W-:Y:S02]  /*2a380*/  ULDC UR4, c[0x0][0xc38] ;  /* 0x00030e0000047ab9 */ /* 0x000fe40000000800 */
[----:B------:R-:W-:-:S04]  /*2a390*/  IMAD.U32 R2, RZ, RZ, UR4 ;  /* 0x00000004ff027e24 */ /* 0x000fc8000f8e00ff */
[----:B--2---:R-:W-:-:S04]  /*2a3a0*/  IMAD R9, R9, R2, RZ ;  /* 0x0000000209097224 */ /* 0x004fc800078e02ff */
[----:B------:R-:W-:-:S05]  /*2a3b0*/  IMAD.IADD R0, R9, 0x1, R0 ;  /* 0x0000000109007824 */ /* 0x000fca00078e0200 */
[----:B------:R-:W-:-:S13]  /*2a3c0*/  ISETP.GT.AND P6, PT, R0, R5, PT ;  /* 0x000000050000720c */ /* 0x000fda0003fc4270 */
[----:B------:R-:W-:Y:S05]  /*2a3d0*/  @!P6 BRA `(.L_x_1902) ;  /* 0xfffffffc0054e947 */ /* 0x000fea000383ffff */
.L_x_1899:
[----:B------:R-:W-:Y:S01]  /*2a3e0*/  IMAD.IADD R9, R0, 0x1, -R9 ;  /* 0x0000000100097824 */ /* 0x000fe200078e0a09 */
[----:B------:R-:W-:-:S03]  /*2a3f0*/  UMOV UR4, 0xffffffff ;  /* 0xffffffff00047882 */ /* 0x000fc60000000000 */
[----:B------:R-:W-:-:S05]  /*2a400*/  IMAD R0, R7, R2, R9 ;  /* 0x0000000207007224 */ /* 0x000fca00078e0209 */
[----:B------:R-:W-:Y:S01]  /*2a410*/  ISETP.GT.AND P6, PT, R0, R5, PT ;  /* 0x000000050000720c */ /* 0x000fe20003fc4270 */
[----:B------:R-:W-:-:S12]  /*2a420*/  BRA.DIV UR4, `(.L_x_1903) ;  /* 0x00000036048c7947 */ /* 0x000fd8000b800000 */
[----:B------:R-:W2:Y:S01]  /*2a430*/  LDL.LU R10, [R1+0xc] ;  /* 0x00000c00010a7983 */ /* 0x000ea20000300800 */
[----:B------:R-:W-:-:S04]  /*2a440*/  VOTE.ANY R0, PT, !P6 ;  /* 0x0000000000007806 */ /* 0x000fc800070e0100 */
[----:B------:R-:W3:Y:S02]  /*2a450*/  POPC R3, R0 ;  /* 0x0000000000037309 */ /* 0x000ee40000000000 */
[----:B---3--:R3:W4:Y:S04]  /*2a460*/  SHFL.IDX PT, R4, R4, R3, 0x1f ;  /* 0x00001f0304047589 */ /* 0x00872800000e0000 */
[----:B------:R3:W0:Y:S01]  /*2a470*/  SHFL.IDX PT, R6, R6, R3, 0x1f ;  /* 0x00001f0306067589 */ /* 0x00062200000e0000 */
[----:B--2---:R-:W-:-:S05]  /*2a480*/  IMAD.IADD R10, R3, 0x1, R10 ;  /* 0x00000001030a7824 */ /* 0x004fca00078e020a */
[----:B0---4-:R3:W-:Y:S02]  /*2a490*/  STL [R1+0xc], R10 ;  /* 0x00000c0a01007387 */ /* 0x0117e40000100800 */
.L_x_2014:
[----:B------:R-:W-:-:S13]  /*2a4a0*/  ISETP.NE.AND P0, PT, R0, RZ, PT ;  /* 0x000000ff0000720c */ /* 0x000fda0003f05270 */
[----:B------:R-:W-:Y:S05]  /*2a4b0*/  @!P0 BRA `(.L_x_1904) ;  /* 0x0000000000148947 */ /* 0x000fea0003800000 */
[----:B------:R-:W-:Y:S01]  /*2a4c0*/  UMOV UR4, 0xffffffff ;  /* 0xffffffff00047882 */ /* 0x000fe20000000000 */
[----:B---3--:R-:W-:Y:S02]  /*2a4d0*/  VIADD R3, R3, 0xffffffff ;  /* 0xffffffff03037836 */ /* 0x008fe40000000000 */
[----:B------:R-:W-:Y:S05]  /*2a4e0*/  BRA.DIV UR4, `(.L_x_1905) ;  /* 0x0000003604c47947 */ /* 0x000fea000b800000 */
[----:B------:R2:W3:Y:S02]  /*2a4f0*/  SHFL.IDX PT, R3, R7, R3, 0x1f ;  /* 0x00001f0307037589 */ /* 0x0004e400000e0000 */
.L_x_2017:
[----:B---3--:R-:W-:-:S07]  /*2a500*/  IMAD.MOV.U32 R8, RZ, RZ, R3 ;  /* 0x000000ffff087224 */ /* 0x008fce00078e0003 */
.L_x_1904:
[----:B------:R-:W-:Y:S01]  /*2a510*/  ISETP.NE.AND P0, PT, R6, 0x1, PT ;  /* 0x000000010600780c */ /* 0x000fe20003f05270 */
[----:B------:R-:W-:-:S05]  /*2a520*/  IMAD R0, R8, R2, R9 ;  /* 0x0000000208007224 */ /* 0x000fca00078e0209 */
[----:B------:R4:W-:Y:S02]  /*2a530*/  STL [R1], R0 ;  /* 0x0000000001007387 */ /* 0x0009e40000100800 */
[----:B----4-:R-:W-:-:S05]  /*2a540*/  IMAD.IADD R0, R5, 0x1, -R0 ;  /* 0x0000000105007824 */ /* 0x010fca00078e0a00 */
[----:B------:R-:W-:Y:S05]  /*2a550*/  @!P0 BRA `(.L_x_1906) ;  /* 0x0000000000e48947 */ /* 0x000fea0003800000 */
[----:B------:R-:W-:-:S04]  /*2a560*/  IABS R5, R4 ;  /* 0x0000000400057213 */ /* 0x000fc80000000000 */
[----:B------:R-:W4:Y:S08]  /*2a570*/  I2F.RP R2, R5 ;  /* 0x0000000500027306 */ /* 0x000f300000209400 */
[----:B----4-:R-:W4:Y:S02]  /*2a580*/  MUFU.RCP R2, R2 ;  /* 0x0000000200027308 */ /* 0x010f240000001000 */
[----:B----4-:R-:W-:-:S06]  /*2a590*/  VIADD R2, R2, 0xffffffe ;  /* 0x0ffffffe02027836 */ /* 0x010fcc0000000000 */
[----:B---3--:R-:W3:Y:S02]  /*2a5a0*/  F2I.FTZ.U32.TRUNC.NTZ R3, R2 ;  /* 0x0000000200037305 */ /* 0x008ee4000021f000 */
[----:B---3--:R-:W-:-:S04]  /*2a5b0*/  IMAD.MOV R2, RZ, RZ, -R3 ;  /* 0x000000ffff027224 */ /* 0x008fc800078e0a03 */
        /* <DEDUP_REMOVED lines=14> */
[----:B------:R-:W3:Y:S07]  /*2a6a0*/  I2F.RP R2, R5 ;  /* 0x0000000500027306 */ /* 0x000eee0000209400 */
[----:B------:R-:W-:Y:S01]  /*2a6b0*/  @P0 VIADD R8, R8, 0x1 ;  /* 0x0000000108080836 */ /* 0x000fe20000000000 */
[----:B---3--:R-:W3:Y:S02]  /*2a6c0*/  MUFU.RCP R2, R2 ;  /* 0x0000000200027308 */ /* 0x008ee40000001000 */
[----:B---3--:R-:W-:-:S06]  /*2a6d0*/  VIADD R2, R2, 0xffffffe ;  /* 0x0ffffffe02027836 */ /* 0x008fcc0000000000 */
[----:B------:R-:W3:Y:S02]  /*2a6e0*/  F2I.FTZ.U32.TRUNC.NTZ R3, R2 ;  /* 0x0000000200037305 */ /* 0x000ee4000021f000 */
[----:B---3--:R-:W-:-:S04]  /*2a6f0*/  IMAD.MOV R2, RZ, RZ, -R3 ;  /* 0x000000ffff027224 */ /* 0x008fc800078e0a03 */
[----:B--2---:R-:W-:Y:S02]  /*2a700*/  IMAD R7, R2, R5, RZ ;  /* 0x0000000502077224 */ /* 0x004fe400078e02ff */
        /* <DEDUP_REMOVED lines=30> */
.L_x_1906:
[----:B---3--:R-:W3:Y:S01]  /*2a8f0*/  LDL R3, [R1+0xc] ;  /* 0x00000c0001037983 */ /* 0x008ee20000100800 */
[----:B--2---:R-:W3:Y:S02]  /*2a900*/  LDC.64 R6, c[0x0][0xc90] ;  /* 0x00032400ff067b82 */ /* 0x004ee40000000a00 */
[----:B---3--:R-:W-:-:S05]  /*2a910*/  IMAD.WIDE R6, R3, 0x4, R6 ;  /* 0x0000000403067825 */ /* 0x008fca00078e0206 */
[----:B------:R-:W2:Y:S02]  /*2a920*/  LDG.E R3, desc[UR46][R6.64] ;  /* 0x0000002e06037981 */ /* 0x000ea4000c1e1900 */
[----:B--2---:R-:W-:-:S05]  /*2a930*/  IMAD R5, R4, R3, RZ ;  /* 0x0000000304057224 */ /* 0x004fca00078e02ff */
[----:B------:R-:W-:-:S04]  /*2a940*/  IABS R8, R5 ;  /* 0x0000000500087213 */ /* 0x000fc80000000000 */
[----:B------:R-:W2:Y:S08]  /*2a950*/  I2F.RP R6, R8 ;  /* 0x0000000800067306 */ /* 0x000eb00000209400 */
[----:B--2---:R-:W2:Y:S02]  /*2a960*/  MUFU.RCP R6, R6 ;  /* 0x0000000600067308 */ /* 0x004ea40000001000 */
[----:B--2---:R-:W-:-:S06]  /*2a970*/  VIADD R6, R6, 0xffffffe ;  /* 0x0ffffffe06067836 */ /* 0x004fcc0000000000 */
[----:B------:R-:W2:Y:S02]  /*2a980*/  F2I.FTZ.U32.TRUNC.NTZ R7, R6 ;  /* 0x0000000600077305 */ /* 0x000ea4000021f000 */
[----:B--2---:R-:W-:-:S04]  /*2a990*/  IMAD.MOV R6, RZ, RZ, -R7 ;  /* 0x000000ffff067224 */ /* 0x004fc800078e0a07 */
        /* <DEDUP_REMOVED lines=22> */
[----:B------:R-:W-:-:S04]  /*2ab00*/  VIADDMNMX R8, R8, R2, R3, PT ;  /* 0x0000000208087246 */ /* 0x000fc80003800103 */
[----:B------:R-:W-:-:S04]  /*2ab10*/  IABS R9, R8 ;  /* 0x0000000800097213 */ /* 0x000fc80000000000 */
[----:B------:R-:W2:Y:S08]  /*2ab20*/  I2F.RP R2, R9 ;  /* 0x0000000900027306 */ /* 0x000eb00000209400 */
[----:B--2---:R-:W2:Y:S02]  /*2ab30*/  MUFU.RCP R2, R2 ;  /* 0x0000000200027308 */ /* 0x004ea40000001000 */
[----:B--2---:R-:W-:-:S06]  /*2ab40*/  VIADD R2, R2, 0xffffffe ;  /* 0x0ffffffe02027836 */ /* 0x004fcc0000000000 */
[----:B------:R2:W3:Y:S02]  /*2ab50*/  F2I.FTZ.U32.TRUNC.NTZ R3, R2 ;  /* 0x0000000200037305 */ /* 0x0004e4000021f000 */
[----:B--2---:R-:W-:Y:S02]  /*2ab60*/  IMAD.MOV.U32 R2, RZ, RZ, RZ ;  /* 0x000000ffff027224 */ /* 0x004fe400078e00ff */
[----:B---3--:R-:W-:-:S04]  /*2ab70*/  IMAD.MOV R0, RZ, RZ, -R3 ;  /* 0x000000ffff007224 */ /* 0x008fc800078e0a03 */
[----:B------:R-:W-:-:S04]  /*2ab80*/  IMAD R0, R0, R9, RZ ;  /* 0x0000000900007224 */ /* 0x000fc800078e02ff */
        /* <DEDUP_REMOVED lines=11> */
[----:B------:R-:W-:Y:S02]  /*2ac40*/  LOP3.LUT R0, R6, R8, RZ, 0x3c, !PT ;  /* 0x0000000806007212 */ /* 0x000fe400078e3cff */
[----:B------:R-:W-:Y:S02]  /*2ac50*/  IADD3 R6, R7, 0x1000000, R6 ;  /* 0x0100000007067810 */ /* 0x000fe40007ffe006 */
[----:B------:R-:W-:-:S07]  /*2ac60*/  ISETP.GE.AND P2, PT, R0, RZ, PT ;  /* 0x000000ff0000720c */ /* 0x000fce0003f46270 */
[----:B------:R-:W-:-:S04]  /*2ac70*/  @P0 VIADD R2, R2, 0x1 ;  /* 0x0000000102020836 */ /* 0x000fc80000000000 */
[----:B------:R-:W-:-:S04]  /*2ac80*/  IMAD.MOV.U32 R0, RZ, RZ, R2 ;  /* 0x000000ffff007224 */ /* 0x000fc800078e0002 */
[----:B------:R-:W-:Y:S01]  /*2ac90*/  @!P2 IMAD.MOV R0, RZ, RZ, -R0 ;  /* 0x000000ffff00a224 */ /* 0x000fe200078e0a00 */
[----:B------:R-:W-:Y:S01]  /*2aca0*/  @!P1 LOP3.LUT R0, RZ, R8, RZ, 0x33, !PT ;  /* 0x00000008ff009212 */ /* 0x000fe200078e33ff */
[----:B------:R-:W-:-:S04]  /*2acb0*/  IMAD.MOV R8, RZ, RZ, -R8 ;  /* 0x000000ffff087224 */ /* 0x000fc800078e0a08 */
[----:B------:R-:W-:-:S05]  /*2acc0*/  IMAD R2, R0, R8, R6 ;  /* 0x0000000800027224 */ /* 0x000fca00078e0206 */
[----:B------:R2:W-:Y:S02]  /*2acd0*/  STL [R1+0x8], R2 ;  /* 0x0000080201007387 */ /* 0x0005e40000100800 */
.L_x_1907:
[----:B------:R-:W-:-:S05]  /*2ace0*/  LOP3.LUT R0, RZ, R0, RZ, 0x33, !PT ;  /* 0x00000000ff007212 */ /* 0x000fca00078e33ff */
[----:B------:R-:W-:-:S05]  /*2acf0*/  IMAD.IADD R0, R4, 0x1, R0 ;  /* 0x0000000104007824 */ /* 0x000fca00078e0200 */
[----:B------:R4:W-:Y:S01]  /*2ad00*/  STL [R1+0x4], R0 ;  /* 0x0000040001007387 */ /* 0x0009e20000100800 */
[----:B------:R-:W-:Y:S05]  /*2ad10*/  BRA `(.L_x_1908) ;  /* 0x0000000000287947 */ /* 0x000fea0003800000 */
.L_x_1900:
        /* <DEDUP_REMOVED lines=10> */
.L_x_1908:
[----:B--23--:R-:W0:Y:S04]  /*2adc0*/  LDL R2, [R1+0xc] ;  /* 0x00000c0001027983 */ /* 0x00ce280000100800 */
[----:B------:R-:W2:Y:S04]  /*2add0*/  LDL R3, [R1+0x8] ;  /* 0x0000080001037983 */ /* 0x000ea80000100800 */
[----:B------:R-:W3:Y:S04]  /*2ade0*/  LDL R5, [R1+0x4] ;  /* 0x0000040001057983 */ /* 0x000ee80000100800 */
[----:B------:R-:W3:Y:S01]  /*2adf0*/  LDL R4, [R1] ;  /* 0x0000000001047983 */ /* 0x000ee20000100800 */
[----:B----4-:R-:W4:Y:S01]  /*2ae00*/  S2R R0, SR_TID.X ;  /* 0x0000000000007919 */ /* 0x010f220000002100 */
[----:B------:R-:W-:Y:S05]  /*2ae10*/  WARPSYNC.ALL ;  /* 0x0000000000007948 */ /* 0x000fea0003800000 */
[----:B----4-:R-:W-:Y:S01]  /*2ae20*/  LOP3.LUT R0, R0, 0x1f, RZ, 0xc0, !PT ;  /* 0x0000001f00007812 */ /* 0x010fe200078ec0ff */
[----:B------:R-:W-:Y:S03]  /*2ae30*/  BAR.SYNC.DEFER_BLOCKING 0x4, 0x180 ;  /* 0x0106000000007b1d */ /* 0x000fe60000010000 */
[----:B------:R-:W-:-:S13]  /*2ae40*/  ISETP.NE.AND P0, PT, R0, RZ, PT ;  /* 0x000000ff0000720c */ /* 0x000fda0003f05270 */
[----:B------:R-:W4:Y:S01]  /*2ae50*/  @!P0 S2R R0, SR_CgaCtaId ;  /* 0x0000000000008919 */ /* 0x000f220000008800 */
[----:B0-----:R-:W-:Y:S01]  /*2ae60*/  IMAD.MOV.U32 R7, RZ, RZ, R2 ;  /* 0x000000ffff077224 */ /* 0x001fe200078e0002 */
[----:B------:R-:W-:Y:S01]  /*2ae70*/  @!P0 MOV R2, 0x400 ;  /* 0x0000040000028802 */ /* 0x000fe20000000f00 */
[----:B--2---:R-:W-:-:S03]  /*2ae80*/  IMAD.MOV.U32 R6, RZ, RZ, R3 ;  /* 0x000000ffff067224 */ /* 0x004fc600078e0003 */
[----:B----4-:R-:W-:-:S05]  /*2ae90*/  @!P0 LEA R19, R0, R2, 0x18 ;  /* 0x0000000200138211 */ /* 0x010fca00078ec0ff */
[----:B---3--:R0:W-:Y:S01]  /*2aea0*/  @!P0 STS.128 [R19+0x2a8d0], R4 ;  /* 0x02a8d00413008388 */ /* 0x0081e20000000c00 */
[----:B------:R-:W-:Y:S06]  /*2aeb0*/  BAR.ARV 0x5, 0x180 ;  /* 0x0146000000007b1d */ /* 0x000fec0000002000 */
.L_x_1897:
[----:B--2---:R-:W2:Y:S01]  /*2aec0*/  LDL R0, [R1+0xc] ;  /* 0x00000c0001007983 */ /* 0x004ea20000100800 */
[----:B------:R-:W-:Y:S02]  /*2aed0*/  ULDC UR4, c[0x0][0xc3c] ;  /* 0x00030f0000047ab9 */ /* 0x000fe40000000800 */
[----:B--2---:R-:W-:-:S13]  /*2aee0*/  ISETP.GE.AND P0, PT, R0, UR4, PT ;  /* 0x0000000400007c0c */ /* 0x004fda000bf06270 */
[----:B------:R-:W-:Y:S05]  /*2aef0*/  @!P0 BRA `(.L_x_1909) ;  /* 0xffffff84005c8947 */ /* 0x000fea000383ffff */
[----:B------:R-:W-:Y:S05]  /*2af00*/  BSYNC B8 ;  /* 0x0000000000087941 */ /* 0x000fea0003800000 */
.L_x_1749:
[----:B---3--:R-:W2:Y:S01]  /*2af10*/  LDL.LU R0, [R1+0x58] ;  /* 0x0000580001007983 */ /* 0x008ea20000300800 */
[----:B------:R-:W-:Y:S01]  /*2af20*/  BSSY B0, `(.L_x_1910) ;  /* 0x000000b000007945 */ /* 0x000fe20003800000 */
[----:B0-----:R-:W0:Y:S01]  /*2af30*/  S2R R5, SR_CgaCtaId ;  /* 0x0000000000057919 */ /* 0x001e220000008800 */
[----:B--2---:R-:W-:-:S05]  /*2af40*/  VIADD R0, R0, 0x1 ;  /* 0x0000000100007836 */ /* 0x004fca0000000000 */
[----:B-1----:R-:W-:-:S04]  /*2af50*/  LEA.HI R2, R0, R0, RZ, 0x1 ;  /* 0x0000000000027211 */ /* 0x002fc800078f08ff */
[----:B------:R-:W-:-:S05]  /*2af60*/  LOP3.LUT R3, R2, 0xfffffffe, RZ, 0xc0, !PT ;  /* 0xfffffffe02037812 */ /* 0x000fca00078ec0ff */
[----:B------:R-:W-:Y:S01]  /*2af70*/  IMAD.IADD R3, R0, 0x1, -R3 ;  /* 0x0000000100037824 */ /* 0x000fe200078e0a03 */
[----:B------:R-:W-:-:S04]  /*2af80*/  MOV R0, 0x400 ;  /* 0x0000040000007802 */ /* 0x000fc80000000f00 */
[----:B0-----:R-:W-:Y:S02]  /*2af90*/  LEA R0, R5, R0, 0x18 ;  /* 0x0000000005007211 */ /* 0x001fe400078ec0ff */
[----:B------:R-:W-:-:S04]  /*2afa0*/  SHF.L.U32 R3, R3, 0x1f, RZ ;  /* 0x0000001f03037819 */ /* 0x000fc800000006ff */
[----:B------:R-:W0:Y:S02]  /*2afb0*/  SYNCS.PHASECHK.TRANS64.TRYWAIT P0, [R0+URZ+0x2a820], R3 ;  /* 0x02a82003000075a7 */ /* 0x000e24000800017f */
[----:B0-----:R-:W-:Y:S05]  /*2afc0*/  @!P0 BRA `(.L_x_1911) ;  /* 0x0000002c00388947 */ /* 0x001fea0003800000 */
.L_x_2018:
[----:B------:R-:W-:Y:S05]  /*2afd0*/  BSYNC B0 ;  /* 0x0000000000007941 */ /* 0x000fea0003800000 */
.L_x_1910:
[----:B------:R-:W-:-:S03]  /*2afe0*/  UMOV UR4, 0xffffffff ;  /* 0xffffffff00047882 */ /* 0x000fc60000000000 */
[----:B------:R-:W-:Y:S05]  /*2aff0*/  BRA.DIV UR4, `(.L_x_1912) ;  /* 0x0000002e04407947 */ /* 0x000fea000b800000 */
[----:B------:R-:W1:Y:S02]  /*2b000*/  S2R R2, SR_TID.X ;  /* 0x0000000000027919 */ /* 0x000e640000002100 */
[----:B-1----:R-:W-:-:S04]  /*2b010*/  SHF.R.U32.HI R2, RZ, 0x5, R2 ;  /* 0x00000005ff027819 */ /* 0x002fc80000011602 */
[----:B------:R-:W-:-:S05]  /*2b020*/  LOP3.LUT R2, R2, 0x3, RZ, 0xc0, !PT ;  /* 0x0000000302027812 */ /* 0x000fca00078ec0ff */
[----:B------:R1:W2:Y:S02]  /*2b030*/  SHFL.IDX PT, R14, R2, RZ, 0x1f ;  /* 0x00001fff020e7589 */ /* 0x0002a400000e0000 */
.L_x_2021:
[----:B--2---:R-:W-:-:S13]  /*2b040*/  ISETP.NE.AND P0, PT, R14, RZ, PT ;  /* 0x000000ff0e00720c */ /* 0x004fda0003f05270 */
[----:B------:R-:W-:Y:S05]  /*2b050*/  @P0 BRA `(.L_x_1445) ;  /* 0x00000000009c0947 */ /* 0x000fea0003800000 */
[----:B------:R-:W-:-:S03]  /*2b060*/  UMOV UR4, 0xffffffff ;  /* 0xffffffff00047882 */ /* 0x000fc60000000000 */
[----:B------:R-:W-:Y:S05]  /*2b070*/  BRA.DIV UR4, `(.L_x_1913) ;  /* 0x0000002e04547947 */ /* 0x000fea000b800000 */
[----:B------:R-:W-:-:S13]  /*2b080*/  ELECT P6, URZ, PT ;  /* 0x00000000003f782f */ /* 0x000fda00038c0000 */
.L_x_2024:
        /* <DEDUP_REMOVED lines=8> */
.L_x_1914:
[----:B0-----:R-:W2:Y:S04]  /*2b110*/  LDL R3, [R1+0x10] ;  /* 0x0000100001037983 */ /* 0x001ea80000100800 */
[----:B------:R-:W3:Y:S01]  /*2b120*/  LDL.LU R7, [R1+0x18] ;  /* 0x0000180001077983 */ /* 0x000ee20000300800 */
[----:B------:R-:W-:-:S04]  /*2b130*/  VIADD R2, R0, 0x2a840 ;  /* 0x0002a84000027836 */ /* 0x000fc80000000000 */
[C---:B--2---:R-:W-:Y:S02]  /*2b140*/  IMAD R6, R3.reuse, 0x8, R2 ;  /* 0x0000000803067824 */ /* 0x044fe400078e0202 */
[----:B------:R-:W-:Y:S01]  /*2b150*/  VIADD R3, R3, 0x1 ;  /* 0x0000000103037836 */ /* 0x000fe20000000000 */
[----:B---3--:R-:W-:-:S04]  /*2b160*/  SHF.L.U32 R5, R7, 0x1f, RZ ;  /* 0x0000001f07057819 */ /* 0x008fc800000006ff */
        /* <DEDUP_REMOVED lines=8> */
.L_x_2025:
[----:B------:R-:W1:Y:S02]  /*2b1f0*/  SYNCS.PHASECHK.TRANS64.TRYWAIT P0, [R7+URZ], R2 ;  /* 0x00000002070075a7 */ /* 0x000e64000800017f */
[----:B-1----:R-:W-:Y:S05]  /*2b200*/  @!P0 BRA `(.L_x_1916) ;  /* 0x0000002c00248947 */ /* 0x002fea0003800000 */
.L_x_2026:
[----:B------:R-:W-:Y:S05]  /*2b210*/  @!P2 BRA `(.L_x_1917) ;  /* 0x000000000004a947 */ /* 0x000fea0003800000 */
[----:B------:R-:W-:Y:S01]  /*2b220*/  BPT.TRAP 0x1 ;  /* 0x000000040000795c */ /* 0x000fe20000300000 */
.L_x_1917:
[----:B------:R-:W2:Y:S01]  /*2b230*/  LDL.LU R4, [R1+0x10] ;  /* 0x0000100001047983 */ /* 0x000ea20000300800 */
[----:B------:R-:W-:-:S04]  /*2b240*/  VIADD R0, R0, 0x2a860 ;  /* 0x0002a86000007836 */ /* 0x000fc80000000000 */
[----:B--2---:R-:W-:-:S04]  /*2b250*/  IMAD R4, R4, 0x8, R0 ;  /* 0x0000000804047824 */ /* 0x004fc800078e0200 */
[----:B------:R-:W2:Y:S02]  /*2b260*/  SYNCS.PHASECHK.TRANS64.TRYWAIT P0, [R4+URZ], R5 ;  /* 0x00000005040075a7 */ /* 0x000ea4000800017f */
[----:B--2---:R-:W-:Y:S05]  /*2b270*/  @!P0 BRA `(.L_x_1918) ;  /* 0x0000002c001c8947 */ /* 0x004fea0003800000 */
.L_x_2027:
[----:B------:R-:W-:-:S07]  /*2b280*/  IMAD R3, R3, 0x8, R0 ;  /* 0x0000000803037824 */ /* 0x000fce00078e0200 */
.L_x_1919:
[----:B---3--:R3:W4:Y:S02]  /*2b290*/  SYNCS.PHASECHK.TRANS64.TRYWAIT P0, [R3+URZ], R2 ;  /* 0x00000002030075a7 */ /* 0x008724000800017f */
[----:B----4-:R-:W-:Y:S05]  /*2b2a0*/  @!P0 NANOSLEEP.SYNCS 0x989680 ;  /* 0x009896800000895d */ /* 0x010fea0003900000 */
[----:B------:R-:W4:Y:S02]  /*2b2b0*/  @!P0 SYNCS.PHASECHK.TRANS64 P0, [R3+URZ], R2 ;  /* 0x00000002030085a7 */ /* 0x000f24000800007f */
[----:B----4-:R-:W-:Y:S05]  /*2b2c0*/  @!P0 BRA `(.L_x_1919) ;  /* 0xfffffffc00f08947 */ /* 0x010fea000383ffff */
.L_x_1445:
[----:B------:R-:W-:Y:S05]  /*2b2d0*/  BSYNC B9 ;  /* 0x0000000000097941 */ /* 0x000fea0003800000 */
.L_x_1442:
[----:B------:R-:W-:Y:S05]  /*2b2e0*/  EXIT ;  /* 0x000000000000794d */ /* 0x000fea0003800000 */
.L_x_1473:
[----:B0-----:R0:W1:Y:S02]  /*2b2f0*/  SYNCS.PHASECHK.TRANS64.TRYWAIT P5, [R3+URZ+0x2a890], R0 ;  /* 0x02a89000030075a7 */ /* 0x00106400080a017f */
[----:B-1----:R-:W-:Y:S05]  /*2b300*/  @!P5 NANOSLEEP.SYNCS 0x989680 ;  /* 0x009896800000d95d */ /* 0x002fea0003900000 */
[----:B------:R-:W1:Y:S02]  /*2b310*/  @!P5 SYNCS.PHASECHK.TRANS64 P5, [R3+URZ+0x2a890], R0 ;  /* 0x02a890000300d5a7 */ /* 0x000e6400080a007f */
[----:B-1----:R-:W-:Y:S05]  /*2b320*/  @!P5 BRA `(.L_x_1473) ;  /* 0xfffffffc00f0d947 */ /* 0x002fea000383ffff */
[----:B------:R-:W-:Y:S05]  /*2b330*/  BRA `(.L_x_1920) ;  /* 0xfffffd8c00087947 */ /* 0x000fea000383ffff */
.L_x_1527:
[----:B-1----:R1:W2:Y:S02]  /*2b340*/  SYNCS.PHASECHK.TRANS64.TRYWAIT P5, [R3+URZ+0x2a890], R0 ;  /* 0x02a89000030075a7 */ /* 0x0022a400080a017f */
[----:B--2---:R-:W-:Y:S05]  /*2b350*/  @!P5 NANOSLEEP.SYNCS 0x989680 ;  /* 0x009896800000d95d */ /* 0x004fea0003900000 */
[----:B------:R-:W2:Y:S02]  /*2b360*/  @!P5 SYNCS.PHASECHK.TRANS64 P5, [R3+URZ+0x2a890], R0 ;  /* 0x02a890000300d5a7 */ /* 0x000ea400080a007f */
[----:B--2---:R-:W-:Y:S05]  /*2b370*/  @!P5 BRA `(.L_x_1527) ;  /* 0xfffffffc00f0d947 */ /* 0x004fea000383ffff */
[----:B------:R-:W-:Y:S05]  /*2b380*/  BRA `(.L_x_1921) ;  /* 0xfffffdc000747947 */ /* 0x000fea000383ffff */
.L_x_1552:
[----:B0-----:R0:W1:Y:S02]  /*2b390*/  SYNCS.PHASECHK.TRANS64.TRYWAIT P4, [R3+URZ+0x2a890], R0 ;  /* 0x02a89000030075a7 */ /* 0x001064000808017f */
[----:B-1----:R-:W-:Y:S05]  /*2b3a0*/  @!P4 NANOSLEEP.SYNCS 0x989680 ;  /* 0x009896800000c95d */ /* 0x002fea0003900000 */
[----:B------:R-:W1:Y:S02]  /*2b3b0*/  @!P4 SYNCS.PHASECHK.TRANS64 P4, [R3+URZ+0x2a890], R0 ;  /* 0x02a890000300c5a7 */ /* 0x000e64000808007f */
[----:B-1----:R-:W-:Y:S05]  /*2b3c0*/  @!P4 BRA `(.L_x_1552) ;  /* 0xfffffffc00f0c947 */ /* 0x002fea000383ffff */
[----:B------:R-:W-:Y:S05]  /*2b3d0*/  BRA `(.L_x_1922) ;  /* 0xfffffdf4005c7947 */ /* 0x000fea000383ffff */
.L_x_1558:
[----:B0-----:R0:W1:Y:S02]  /*2b3e0*/  SYNCS.PHASECHK.TRANS64.TRYWAIT P4, [R3+URZ+0x2a8b0], R0 ;  /* 0x02a8b000030075a7 */ /* 0x001064000808017f */
[----:B-1----:R-:W-:Y:S05]  /*2b3f0*/  @!P4 NANOSLEEP.SYNCS 0x989680 ;  /* 0x009896800000c95d */ /* 0x002fea0003900000 */
[----:B------:R-:W1:Y:S02]  /*2b400*/  @!P4 SYNCS.PHASECHK.TRANS64 P4, [R3+URZ+0x2a8b0], R0 ;  /* 0x02a8b0000300c5a7 */ /* 0x000e64000808007f */
[----:B-1----:R-:W-:Y:S05]  /*2b410*/  @!P4 BRA `(.L_x_1558) ;  /* 0xfffffffc00f0c947 */ /* 0x002fea000383ffff */
[----:B------:R-:W-:Y:S05]  /*2b420*/  BRA `(.L_x_1923) ;  /* 0xfffffdf8005c7947 */ /* 0x000fea000383ffff */
.L_x_1586:
        /* <DEDUP_REMOVED lines=8> */
.L_x_1925:
[----:B------:R-:W-:Y:S05]  /*2b4b0*/  BSYNC B1 ;  /* 0x0000000000017941 */ /* 0x000fea0003800000 */
.L_x_1924:
        /* <DEDUP_REMOVED lines=8> */
.L_x_1926:
[----:B------:R-:W-:Y:S02]  /*2b540*/  IMAD.MOV.U32 R13, RZ, RZ, R63 ;  /* 0x000000ffff0d7224 */ /* 0x000fe400078e003f */
[----:B------:R-:W-:-:S07]  /*2b550*/  IMAD.MOV.U32 R6, RZ, RZ, R14 ;  /* 0x000000ffff067224 */ /* 0x000fce00078e000e */
[----:B------:R-:W-:Y:S05]  /*2b560*/  WARPSYNC.COLLECTIVE R15, `(.L_x_1927) ;  /* 0x000000000f087348 */ /* 0x000fea0003c00000 */
[----:B------:R0:W1:Y:S02]  /*2b570*/  SHFL.IDX P6, R14, R13, R12, R11 ;  /* 0x0000000c0d0e7389 */ /* 0x00006400000c000b */
[----:B01----:R-:W-:Y:S01]  /*2b580*/  ENDCOLLECTIVE ;  /* 0x000000000000791b */ /* 0x003fe20003800000 */
.L_x_1927:
[----:B------:R-:W-:Y:S02]  /*2b590*/  IMAD.MOV.U32 R13, RZ, RZ, R3 ;  /* 0x000000ffff0d7224 */ /* 0x000fe400078e0003 */
[----:B------:R-:W-:-:S07]  /*2b5a0*/  IMAD.MOV.U32 R9, RZ, RZ, R14 ;  /* 0x000000ffff097224 */ /* 0x000fce00078e000e */
[----:B------:R-:W-:Y:S05]  /*2b5b0*/  WARPSYNC.COLLECTIVE R15, `(.L_x_1928) ;  /* 0x000000000f087348 */ /* 0x000fea0003c00000 */
[----:B------:R0:W1:Y:S02]  /*2b5c0*/  SHFL.IDX P6, R14, R13, R12, R11 ;  /* 0x0000000c0d0e7389 */ /* 0x00006400000c000b */
[----:B01----:R-:W-:Y:S01]  /*2b5d0*/  ENDCOLLECTIVE ;  /* 0x000000000000791b */ /* 0x003fe20003800000 */
.L_x_1928:
[----:B------:R-:W-:Y:S01]  /*2b5e0*/  IMAD.MOV.U32 R8, RZ, RZ, R14 ;  /* 0x000000ffff087224 */ /* 0x000fe200078e000e */
[----:B------:R-:W-:Y:S06]  /*2b5f0*/  BRA `(.L_x_1929) ;  /* 0xfffffe0c00247947 */ /* 0x000fec000383ffff */
.L_x_1589:
[----:B------:R-:W-:Y:S01]  /*2b600*/  BSSY B1, `(.L_x_1930) ;  /* 0x0000008000017945 */ /* 0x000fe20003800000 */
[----:B------:R-:W-:Y:S02]  /*2b610*/  IMAD.MOV.U32 R13, RZ, RZ, R0 ;  /* 0x000000ffff0d7224 */ /* 0x000fe400078e0000 */
[----:B------:R-:W-:Y:S02]  /*2b620*/  IMAD.MOV.U32 R12, RZ, RZ, 0x1 ;  /* 0x00000001ff0c7424 */ /* 0x000fe400078e00ff */
[----:B------:R-:W-:Y:S02]  /*2b630*/  IMAD.MOV.U32 R11, RZ, RZ, 0x1c1f ;  /* 0x00001c1fff0b7424 */ /* 0x000fe400078e00ff */
[----:B------:R-:W-:-:S07]  /*2b640*/  IMAD.MOV.U32 R15, RZ, RZ, -0x1 ;  /* 0xffffffffff0f7424 */ /* 0x000fce00078e00ff */
[----:B0--34-:R-:W-:Y:S05]  /*2b650*/  WARPSYNC.COLLECTIVE R15, `(.L_x_1931) ;  /* 0x000000000f087348 */ /* 0x019fea0003c00000 */
[----:B------:R1:W2:Y:S02]  /*2b660*/  SHFL.IDX P6, R14, R13, R12, R11 ;  /* 0x0000000c0d0e7389 */ /* 0x0002a400000c000b */
[----:B01234-:R-:W-:Y:S01]  /*2b670*/  ENDCOLLECTIVE ;  /* 0x000000000000791b */ /* 0x01ffe20003800000 */
.L_x_1931:
[----:B------:R-:W-:Y:S05]  /*2b680*/  BSYNC B1 ;  /* 0x0000000000017941 */ /* 0x000fea0003800000 */
.L_x_1930:
[----:B------:R-:W-:Y:S02]  /*2b690*/  IMAD.MOV.U32 R13, RZ, RZ, R10 ;  /* 0x000000ffff0d7224 */ /* 0x000fe400078e000a */
[----:B------:R-:W-:Y:S02]  /*2b6a0*/  IMAD.MOV.U32 R12, RZ, RZ, 0x1 ;  /* 0x00000001ff0c7424 */ /* 0x000fe400078e00ff */
[----:B------:R-:W-:Y:S02]  /*2b6b0*/  IMAD.MOV.U32 R11, RZ, RZ, 0x1c1f ;  /* 0x00001c1fff0b7424 */ /* 0x000fe400078e00ff */
[----:B------:R-:W-:Y:S02]  /*2b6c0*/  IMAD.MOV.U32 R15, RZ, RZ, -0x1 ;  /* 0xffffffffff0f7424 */ /* 0x000fe400078e00ff */
[----:B------:R-:W-:-:S07]  /*2b6d0*/  IMAD.MOV.U32 R0, RZ, RZ, R14 ;  /* 0x000000ffff007224 */ /* 0x000fce00078e000e */
[----:B------:R-:W-:Y:S05]  /*2b6e0*/  WARPSYNC.COLLECTIVE R15, `(.L_x_1932) ;  /* 0x000000000f087348 */ /* 0x000fea0003c00000 */
[----:B------:R0:W1:Y:S02]  /*2b6f0*/  SHFL.IDX P6, R14, R13, R12, R11 ;  /* 0x0000000c0d0e7389 */ /* 0x00006400000c000b */
[----:B01----:R-:W-:Y:S01]  /*2b700*/  ENDCOLLECTIVE ;  /* 0x000000000000791b */ /* 0x003fe20003800000 */
.L_x_1932:
[----:B------:R-:W-:Y:S02]  /*2b710*/  IMAD.MOV.U32 R13, RZ, RZ, R63 ;  /* 0x000000ffff0d7224 */ /* 0x000fe400078e003f */
[----:B------:R-:W-:-:S07]  /*2b720*/  IMAD.MOV.U32 R65, RZ, RZ, R14 ;  /* 0x000000ffff417224 */ /* 0x000fce00078e000e */
[----:B------:R-:W-:Y:S05]  /*2b730*/  WARPSYNC.COLLECTIVE R15, `(.L_x_1933) ;  /* 0x000000000f087348 */ /* 0x000fea0003c00000 */
[----:B------:R0:W1:Y:S02]  /*2b740*/  SHFL.IDX P6, R14, R13, R12, R11 ;  /* 0x0000000c0d0e7389 */ /* 0x00006400000c000b */
[----:B01----:R-:W-:Y:S01]  /*2b750*/  ENDCOLLECTIVE ;  /* 0x000000000000791b */ /* 0x003fe20003800000 */
.L_x_1933:
[----:B------:R-:W-:Y:S02]  /*2b760*/  IMAD.MOV.U32 R13, RZ, RZ, R3 ;  /* 0x000000ffff0d7224 */ /* 0x000fe400078e0003 */
[----:B------:R-:W-:-:S07]  /*2b770*/  IMAD.MOV.U32 R63, RZ, RZ, R14 ;  /* 0x000000ffff3f7224 */ /* 0x000fce00078e000e */
[----:B------:R-:W-:Y:S05]  /*2b780*/  WARPSYNC.COLLECTIVE R15, `(.L_x_1934) ;  /* 0x000000000f087348 */ /* 0x000fea0003c00000 */
[----:B------:R0:W1:Y:S02]  /*2b790*/  SHFL.IDX P6, R14, R13, R12, R11 ;  /* 0x0000000c0d0e7389 */ /* 0x00006400000c000b */
[----:B01----:R-:W-:Y:S01]  /*2b7a0*/  ENDCOLLECTIVE ;  /* 0x000000000000791b */ /* 0x003fe20003800000 */
.L_x_1934:
[----:B------:R-:W-:Y:S01]  /*2b7b0*/  IMAD.MOV.U32 R62, RZ, RZ, R14 ;  /* 0x000000ffff3e7224 */ /* 0x000fe200078e000e */
[----:B------:R-:W-:Y:S06]  /*2b7c0*/  BRA `(.L_x_1935) ;  /* 0xfffffe1000d47947 */ /* 0x000fec000383ffff */
.L_x_1593:
[----:B0-----:R0:W1:Y:S02]  /*2b7d0*/  SYNCS.PHASECHK.TRANS64.TRYWAIT P0, [R2+URZ+0x2a800], R5 ;  /* 0x02a80005020075a7 */ /* 0x001064000800017f */
[----:B-1----:R-:W-:Y:S05]  /*2b7e0*/  @!P0 NANOSLEEP.SYNCS 0x989680 ;  /* 0x009896800000895d */ /* 0x002fea0003900000 */
[----:B------:R-:W1:Y:S02]  /*2b7f0*/  @!P0 SYNCS.PHASECHK.TRANS64 P0, [R2+URZ+0x2a800], R5 ;  /* 0x02a80005020085a7 */ /* 0x000e64000800007f */
[----:B-1----:R-:W-:Y:S05]  /*2b800*/  @!P0 BRA `(.L_x_1593) ;  /* 0xfffffffc00f08947 */ /* 0x002fea000383ffff */
[----:B------:R-:W-:Y:S05]  /*2b810*/  BRA `(.L_x_1936) ;  /* 0xfffffe1c00047947 */ /* 0x000fea000383ffff */
.L_x_1617:
        /* <DEDUP_REMOVED lines=8> */
.L_x_1938:
[----:B------:R-:W-:Y:S05]  /*2b8a0*/  BSYNC B1 ;  /* 0x0000000000017941 */ /* 0x000fea0003800000 */
.L_x_1937:
        /* <DEDUP_REMOVED lines=8> */
.L_x_1939:
[----:B------:R-:W-:Y:S02]  /*2b930*/  IMAD.MOV.U32 R7, RZ, RZ, R3 ;  /* 0x000000ffff077224 */ /* 0x000fe400078e0003 */
[----:B------:R-:W-:Y:S02]  /*2b940*/  IMAD.MOV.U32 R13, RZ, RZ, R67 ;  /* 0x000000ffff0d7224 */ /* 0x000fe400078e0043 */
[----:B------:R-:W-:-:S07]  /*2b950*/  IMAD.MOV.U32 R0, RZ, RZ, R14 ;  /* 0x000000ffff007224 */ /* 0x000fce00078e000e */
[----:B------:R-:W-:Y:S05]  /*2b960*/  WARPSYNC.COLLECTIVE R15, `(.L_x_1940) ;  /* 0x000000000f087348 */ /* 0x000fea0003c00000 */
[----:B------:R0:W1:Y:S02]  /*2b970*/  SHFL.IDX P6, R14, R13, R12, R11 ;  /* 0x0000000c0d0e7389 */ /* 0x00006400000c000b */
[----:B01----:R-:W-:Y:S01]  /*2b980*/  ENDCOLLECTIVE ;  /* 0x000000000000791b */ /* 0x003fe20003800000 */
.L_x_1940:
[----:B------:R-:W-:Y:S02]  /*2b990*/  IMAD.MOV.U32 R6, RZ, RZ, R0 ;  /* 0x000000ffff067224 */ /* 0x000fe400078e0000 */
[----:B------:R-:W-:Y:S02]  /*2b9a0*/  IMAD.MOV.U32 R13, RZ, RZ, R66 ;  /* 0x000000ffff0d7224 */ /* 0x000fe400078e0042 */
[----:B------:R-:W-:-:S07]  /*2b9b0*/  IMAD.MOV.U32 R4, RZ, RZ, R14 ;  /* 0x000000ffff047224 */ /* 0x000fce00078e000e */
[----:B------:R-:W-:Y:S05]  /*2b9c0*/  WARPSYNC.COLLECTIVE R15, `(.L_x_1941) ;  /* 0x000000000f087348 */ /* 0x000fea0003c00000 */
[----:B------:R0:W1:Y:S02]  /*2b9d0*/  SHFL.IDX P6, R14, R13, R12, R11 ;  /* 0x0000000c0d0e7389 */ /* 0x00006400000c000b */
[----:B01----:R-:W-:Y:S01]  /*2b9e0*/  ENDCOLLECTIVE ;  /* 0x000000000000791b */ /* 0x003fe20003800000 */
.L_x_1941:
[----:B------:R-:W-:Y:S05]  /*2b9f0*/  BRA `(.L_x_1942) ;  /* 0xfffffe4000987947 */ /* 0x000fea000383ffff */
.L_x_1620:
[----:B------:R-:W-:Y:S01]  /*2ba00*/  BSSY B1, `(.L_x_1943) ;  /* 0x0000008000017945 */ /* 0x000fe20003800000 */
[----:B------:R-:W-:Y:S02]  /*2ba10*/  IMAD.MOV.U32 R13, RZ, RZ, R61 ;  /* 0x000000ffff0d7224 */ /* 0x000fe400078e003d */
[----:B------:R-:W-:Y:S02]  /*2ba20*/  IMAD.MOV.U32 R12, RZ, RZ, 0x1 ;  /* 0x00000001ff0c7424 */ /* 0x000fe400078e00ff */
[----:B------:R-:W-:Y:S02]  /*2ba30*/  IMAD.MOV.U32 R11, RZ, RZ, 0x1c1f ;  /* 0x00001c1fff0b7424 */ /* 0x000fe400078e00ff */
[----:B------:R-:W-:-:S07]  /*2ba40*/  IMAD.MOV.U32 R15, RZ, RZ, -0x1 ;  /* 0xffffffffff0f7424 */ /* 0x000fce00078e00ff */
[----:B------:R-:W-:Y:S05]  /*2ba50*/  WARPSYNC.COLLECTIVE R15, `(.L_x_1944) ;  /* 0x000000000f087348 */ /* 0x000fea0003c00000 */
[----:B------:R0:W1:Y:S02]  /*2ba60*/  SHFL.IDX P6, R14, R13, R12, R11 ;  /* 0x0000000c0d0e7389 */ /* 0x00006400000c000b */
[----:B01----:R-:W-:Y:S01]  /*2ba70*/  ENDCOLLECTIVE ;  /* 0x000000000000791b */ /* 0x003fe20003800000 */
.L_x_1944:
[----:B------:R-:W-:Y:S05]  /*2ba80*/  BSYNC B1 ;  /* 0x0000000000017941 */ /* 0x000fea0003800000 */
.L_x_1943:
        /* <DEDUP_REMOVED lines=8> */
.L_x_1945:
[----:B------:R-:W-:Y:S02]  /*2bb10*/  IMAD.MOV.U32 R13, RZ, RZ, R67 ;  /* 0x000000ffff0d7224 */ /* 0x000fe400078e0043 */
[----:B------:R-:W-:-:S07]  /*2bb20*/  IMAD.MOV.U32 R60, RZ, RZ, R14 ;  /* 0x000000ffff3c7224 */ /* 0x000fce00078e000e */
[----:B------:R-:W-:Y:S05]  /*2bb30*/  WARPSYNC.COLLECTIVE R15, `(.L_x_1946) ;  /* 0x000000000f087348 */ /* 0x000fea0003c00000 */
[----:B------:R0:W1:Y:S02]  /*2bb40*/  SHFL.IDX P6, R14, R13, R12, R11 ;  /* 0x0000000c0d0e7389 */ /* 0x00006400000c000b */
[----:B01----:R-:W-:Y:S01]  /*2bb50*/  ENDCOLLECTIVE ;  /* 0x000000000000791b */ /* 0x003fe20003800000 */
.L_x_1946:
[----:B------:R-:W-:Y:S02]  /*2bb60*/  IMAD.MOV.U32 R13, RZ, RZ, R66 ;  /* 0x000000ffff0d7224 */ /* 0x000fe400078e0042 */
[----:B------:R-:W-:-:S07]  /*2bb70*/  IMAD.MOV.U32 R67, RZ, RZ, R14 ;  /* 0x000000ffff437224 */ /* 0x000fce00078e000e */
[----:B------:R-:W-:Y:S05]  /*2bb80*/  WARPSYNC.COLLECTIVE R15, `(.L_x_1947) ;  /* 0x000000000f087348 */ /* 0x000fea0003c00000 */
[----:B------:R0:W1:Y:S02]  /*2bb90*/  SHFL.IDX P6, R14, R13, R12, R11 ;  /* 0x0000000c0d0e7389 */ /* 0x00006400000c000b */
[----:B01----:R-:W-:Y:S01]  /*2bba0*/  ENDCOLLECTIVE ;  /* 0x000000000000791b */ /* 0x003fe20003800000 */
.L_x_1947:
[----:B------:R-:W-:Y:S01]  /*2bbb0*/  IMAD.MOV.U32 R66, RZ, RZ, R14 ;  /* 0x000000ffff427224 */ /* 0x000fe200078e000e */
[----:B------:R-:W-:Y:S06]  /*2bbc0*/  BRA `(.L_x_1948) ;  /* 0xfffffe4400c47947 */ /* 0x000fec000383ffff */
.L_x_1624:
[----:B0-----:R0:W1:Y:S02]  /*2bbd0*/  SYNCS.PHASECHK.TRANS64.TRYWAIT P0, [R2+URZ+0x2a800], R61 ;  /* 0x02a8003d020075a7 */ /* 0x001064000800017f */
[----:B-1----:R-:W-:Y:S05]  /*2bbe0*/  @!P0 NANOSLEEP.SYNCS 0x989680 ;  /* 0x009896800000895d */ /* 0x002fea0003900000 */
[----:B------:R-:W1:Y:S02]  /*2bbf0*/  @!P0 SYNCS.PHASECHK.TRANS64 P0, [R2+URZ+0x2a800], R61 ;  /* 0x02a8003d020085a7 */ /* 0x000e64000800007f */
[----:B-1----:R-:W-:Y:S05]  /*2bc00*/  @!P0 BRA `(.L_x_1624) ;  /* 0xfffffffc00f08947 */ /* 0x002fea000383ffff */
[----:B------:R-:W-:Y:S05]  /*2bc10*/  BRA `(.L_x_1949) ;  /* 0xfffffe4c00407947 */ /* 0x000fea000383ffff */
.L_x_1638:
[----:B-1----:R1:W2:Y:S02]  /*2bc20*/  SYNCS.PHASECHK.TRANS64.TRYWAIT P2, [R9+URZ+0x2a830], R0 ;  /* 0x02a83000090075a7 */ /* 0x0022a4000804017f */
[----:B--2---:R-:W-:Y:S05]  /*2bc30*/  @!P2 NANOSLEEP.SYNCS 0x989680 ;  /* 0x009896800000a95d */ /* 0x004fea0003900000 */
[----:B------:R-:W2:Y:S02]  /*2bc40*/  @!P2 SYNCS.PHASECHK.TRANS64 P2, [R9+URZ+0x2a830], R0 ;  /* 0x02a830000900a5a7 */ /* 0x000ea4000804007f */
[----:B--2---:R-:W-:Y:S05]  /*2bc50*/  @!P2 BRA `(.L_x_1638) ;  /* 0xfffffffc00f0a947 */ /* 0x004fea000383ffff */
[----:B------:R-:W-:Y:S05]  /*2bc60*/  BRA `(.L_x_1637) ;  /* 0xfffffe7400c47947 */ /* 0x000fea000383ffff */
.L_x_1658:
[----:B-1----:R1:W2:Y:S02]  /*2bc70*/  SYNCS.PHASECHK.TRANS64.TRYWAIT P2, [R7+URZ+0x2a830], R12 ;  /* 0x02a8300c070075a7 */ /* 0x0022a4000804017f */
[----:B--2---:R-:W-:Y:S05]  /*2bc80*/  @!P2 NANOSLEEP.SYNCS 0x989680 ;  /* 0x009896800000a95d */ /* 0x004fea0003900000 */
[----:B------:R-:W2:Y:S02]  /*2bc90*/  @!P2 SYNCS.PHASECHK.TRANS64 P2, [R7+URZ+0x2a830], R12 ;  /* 0x02a8300c0700a5a7 */ /* 0x000ea4000804007f */
[----:B--2---:R-:W-:Y:S05]  /*2bca0*/  @!P2 BRA `(.L_x_1658) ;  /* 0xfffffffc00f0a947 */ /* 0x004fea000383ffff */
[----:B------:R-:W-:Y:S05]  /*2bcb0*/  BRA `(.L_x_1657) ;  /* 0xfffffea400647947 */ /* 0x000fea000383ffff */
.L_x_1663:
[----:B-1----:R1:W2:Y:S02]  /*2bcc0*/  SYNCS.PHASECHK.TRANS64.TRYWAIT P2, [R23+URZ+0x2a850], R4 ;  /* 0x02a85004170075a7 */ /* 0x0022a4000804017f */
[----:B--2---:R-:W-:Y:S05]  /*2bcd0*/  @!P2 NANOSLEEP.SYNCS 0x989680 ;  /* 0x009896800000a95d */ /* 0x004fea0003900000 */
[----:B------:R-:W2:Y:S02]  /*2bce0*/  @!P2 SYNCS.PHASECHK.TRANS64 P2, [R23+URZ+0x2a850], R4 ;  /* 0x02a850041700a5a7 */ /* 0x000ea4000804007f */
[----:B--2---:R-:W-:Y:S05]  /*2bcf0*/  @!P2 BRA `(.L_x_1663) ;  /* 0xfffffffc00f0a947 */ /* 0x004fea000383ffff */
[----:B------:R-:W-:Y:S05]  /*2bd00*/  BRA `(.L_x_1662) ;  /* 0xfffffeb0000c7947 */ /* 0x000fea000383ffff */
.L_x_1684:
[----:B-1----:R1:W2:Y:S02]  /*2bd10*/  SYNCS.PHASECHK.TRANS64.TRYWAIT P2, [R0+URZ+0x2a830], R3 ;  /* 0x02a83003000075a7 */ /* 0x0022a4000804017f */
[----:B--2---:R-:W-:Y:S05]  /*2bd20*/  @!P2 NANOSLEEP.SYNCS 0x989680 ;  /* 0x009896800000a95d */ /* 0x004fea0003900000 */
[----:B------:R-:W2:Y:S02]  /*2bd30*/  @!P2 SYNCS.PHASECHK.TRANS64 P2, [R0+URZ+0x2a830], R3 ;  /* 0x02a830030000a5a7 */ /* 0x000ea4000804007f */
[----:B--2---:R-:W-:Y:S05]  /*2bd40*/  @!P2 BRA `(.L_x_1684) ;  /* 0xfffffffc00f0a947 */ /* 0x004fea000383ffff */
[----:B------:R-:W-:Y:S05]  /*2bd50*/  BRA `(.L_x_1683) ;  /* 0xfffffed800747947 */ /* 0x000fea000383ffff */
.L_x_1689:
[----:B-1----:R1:W2:Y:S02]  /*2bd60*/  SYNCS.PHASECHK.TRANS64.TRYWAIT P2, [R210+URZ+0x2a850], R0 ;  /* 0x02a85000d20075a7 */ /* 0x0022a4000804017f */
[----:B--2---:R-:W-:Y:S05]  /*2bd70*/  @!P2 NANOSLEEP.SYNCS 0x989680 ;  /* 0x009896800000a95d */ /* 0x004fea0003900000 */
[----:B------:R-:W2:Y:S02]  /*2bd80*/  @!P2 SYNCS.PHASECHK.TRANS64 P2, [R210+URZ+0x2a850], R0 ;  /* 0x02a85000d200a5a7 */ /* 0x000ea4000804007f */
[----:B--2---:R-:W-:Y:S05]  /*2bd90*/  @!P2 BRA `(.L_x_1689) ;  /* 0xfffffffc00f0a947 */ /* 0x004fea000383ffff */
[----:B------:R-:W-:Y:S05]  /*2bda0*/  BRA `(.L_x_1688) ;  /* 0xfffffee400247947 */ /* 0x000fea000383ffff */
.L_x_1697:
[----:B-1----:R1:W2:Y:S02]  /*2bdb0*/  SYNCS.PHASECHK.TRANS64.TRYWAIT P2, [R3+URZ+0x2a830], R14 ;  /* 0x02a8300e030075a7 */ /* 0x0022a4000804017f */
[----:B--2---:R-:W-:Y:S05]  /*2bdc0*/  @!P2 NANOSLEEP.SYNCS 0x989680 ;  /* 0x009896800000a95d */ /* 0x004fea0003900000 */
[----:B------:R-:W2:Y:S02]  /*2bdd0*/  @!P2 SYNCS.PHASECHK.TRANS64 P2, [R3+URZ+0x2a830], R14 ;  /* 0x02a8300e0300a5a7 */ /* 0x000ea4000804007f */
[----:B--2---:R-:W-:Y:S05]  /*2bde0*/  @!P2 BRA `(.L_x_1697) ;  /* 0xfffffffc00f0a947 */ /* 0x004fea000383ffff */
[----:B------:R-:W-:Y:S05]  /*2bdf0*/  BRA `(.L_x_1696) ;  /* 0xfffffef800247947 */ /* 0x000fea000383ffff */
.L_x_1702:
[----:B-1----:R1:W2:Y:S02]  /*2be00*/  SYNCS.PHASECHK.TRANS64.TRYWAIT P2, [R21+URZ+0x2a850], R3 ;  /* 0x02a85003150075a7 */ /* 0x0022a4000804017f */
[----:B--2---:R-:W-:Y:S05]  /*2be10*/  @!P2 NANOSLEEP.SYNCS 0x989680 ;  /* 0x009896800000a95d */ /* 0x004fea0003900000 */
[----:B------:R-:W2:Y:S02]  /*2be20*/  @!P2 SYNCS.PHASECHK.TRANS64 P2, [R21+URZ+0x2a850], R3 ;  /* 0x02a850031500a5a7 */ /* 0x000ea4000804007f */
[----:B--2---:R-:W-:Y:S05]  /*2be30*/  @!P2 BRA `(.L_x_1702) ;  /* 0xfffffffc00f0a947 */ /* 0x004fea000383ffff */
[----:B------:R-:W-:Y:S05]  /*2be40*/  BRA `(.L_x_1701) ;  /* 0xffffff0000cc7947 */ /* 0x000fea000383ffff */
.L_x_1716:
[----:B-1----:R1:W2:Y:S02]  /*2be50*/  SYNCS.PHASECHK.TRANS64.TRYWAIT P0, [R13+URZ+0x2a850], R4 ;  /* 0x02a850040d0075a7 */ /* 0x0022a4000800017f */
[----:B--2---:R-:W-:Y:S05]  /*2be60*/  @!P0 NANOSLEEP.SYNCS 0x989680 ;  /* 0x009896800000895d */ /* 0x004fea0003900000 */
[----:B------:R-:W2:Y:S02]  /*2be70*/  @!P0 SYNCS.PHASECHK.TRANS64 P0, [R13+URZ+0x2a850], R4 ;  /* 0x02a850040d0085a7 */ /* 0x000ea4000800007f */
[----:B--2---:R-:W-:Y:S05]  /*2be80*/  @!P0 BRA `(.L_x_1716) ;  /* 0xfffffffc00f08947 */ /* 0x004fea000383ffff */
[----:B------:R-:W-:Y:S05]  /*2be90*/  BRA `(.L_x_1715) ;  /* 0xffffff2c00507947 */ /* 0x000fea000383ffff */
.L_x_1765:
[----:B------:R-:W1:Y:S01]  /*2bea0*/  S2R R6, SR_TID.X ;  /* 0x0000000000067919 */ /* 0x000e620000002100 */
[----:B------:R-:W-:Y:S01]  /*2beb0*/  BSSY B1, `(.L_x_1950) ;  /* 0x000000a000017945 */ /* 0x000fe20003800000 */
[----:B------:R-:W-:Y:S02]  /*2bec0*/  IMAD.MOV.U32 R12, RZ, RZ, RZ ;  /* 0x000000ffff0c7224 */ /* 0x000fe400078e00ff */
[----:B------:R-:W-:Y:S02]  /*2bed0*/  IMAD.MOV.U32 R11, RZ, RZ, 0x1f ;  /* 0x0000001fff0b7424 */ /* 0x000fe400078e00ff */
[----:B0-----:R-:W-:Y:S01]  /*2bee0*/  IMAD.MOV.U32 R15, RZ, RZ, -0x1 ;  /* 0xffffffffff0f7424 */ /* 0x001fe200078e00ff */
[----:B-1----:R-:W-:-:S04]  /*2bef0*/  SHF.R.U32.HI R6, RZ, 0x5, R6 ;  /* 0x00000005ff067819 */ /* 0x002fc80000011606 */
[----:B------:R-:W-:-:S05]  /*2bf00*/  LOP3.LUT R6, R6, 0x3, RZ, 0xc0, !PT ;  /* 0x0000000306067812 */ /* 0x000fca00078ec0ff */
[----:B------:R-:W-:-:S07]  /*2bf10*/  IMAD.MOV.U32 R13, RZ, RZ, R6 ;  /* 0x000000ffff0d7224 */ /* 0x000fce00078e0006 */
[----:B------:R-:W-:Y:S05]  /*2bf20*/  WARPSYNC.COLLECTIVE R15, `(.L_x_1951) ;  /* 0x000000000f087348 */ /* 0x000fea0003c00000 */
[----:B------:R0:W1:Y:S02]  /*2bf30*/  SHFL.IDX P6, R14, R13, R12, R11 ;  /* 0x0000000c0d0e7389 */ /* 0x00006400000c000b */
[----:B01----:R-:W-:Y:S01]  /*2bf40*/  ENDCOLLECTIVE ;  /* 0x000000000000791b */ /* 0x003fe20003800000 */
.L_x_1951:
[----:B------:R-:W-:Y:S05]  /*2bf50*/  BSYNC B1 ;  /* 0x0000000000017941 */ /* 0x000fea0003800000 */
.L_x_1950:
[----:B------:R-:W-:Y:S05]  /*2bf60*/  BRA `(.L_x_1952) ;  /* 0xffffff8000ac7947 */ /* 0x000fea000383ffff */
.L_x_1767:
[----:B------:R-:W-:Y:S01]  /*2bf70*/  BSSY B1, `(.L_x_1953) ;  /* 0x0000006000017945 */ /* 0x000fe20003800000 */
[----:B0-----:R-:W-:-:S07]  /*2bf80*/  IMAD.MOV.U32 R15, RZ, RZ, -0x1 ;  /* 0xffffffffff0f7424 */ /* 0x001fce00078e00ff */
[----:B-1----:R-:W-:Y:S05]  /*2bf90*/  WARPSYNC.COLLECTIVE R15, `(.L_x_1954) ;  /* 0x000000000f0c7348 */ /* 0x002fea0003c00000 */
[----:B------:R-:W-:Y:S02]  /*2bfa0*/  ELECT P6, UR62, PT ;  /* 0x00000000003e782f */ /* 0x000fe400038c0000 */
[----:B------:R-:W-:Y:S01]  /*2bfb0*/  MOV R14, UR62 ;  /* 0x0000003e000e7c02 */ /* 0x000fe20008000f00 */
[----:B-1----:R-:W-:Y:S10]  /*2bfc0*/  ENDCOLLECTIVE ;  /* 0x000000000000791b */ /* 0x002ff40003800000 */
.L_x_1954:
[----:B------:R-:W-:Y:S05]  /*2bfd0*/  BSYNC B1 ;  /* 0x0000000000017941 */ /* 0x000fea0003800000 */
.L_x_1953:
[----:B------:R-:W-:Y:S05]  /*2bfe0*/  BRA `(.L_x_1766) ;  /* 0xffffff8000a47947 */ /* 0x000fea000383ffff */
.L_x_1769:
[----:B-1----:R1:W2:Y:S02]  /*2bff0*/  SYNCS.PHASECHK.TRANS64.TRYWAIT P0, [R19+URZ+0x2a820], R5 ;  /* 0x02a82005130075a7 */ /* 0x0022a4000800017f */
[----:B--2---:R-:W-:Y:S05]  /*2c000*/  @!P0 NANOSLEEP.SYNCS 0x989680 ;  /* 0x009896800000895d */ /* 0x004fea0003900000 */
[----:B------:R-:W2:Y:S02]  /*2c010*/  @!P0 SYNCS.PHASECHK.TRANS64 P0, [R19+URZ+0x2a820], R5 ;  /* 0x02a82005130085a7 */ /* 0x000ea4000800007f */
[----:B--2---:R-:W-:Y:S05]  /*2c020*/  @!P0 BRA `(.L_x_1769) ;  /* 0xfffffffc00f08947 */ /* 0x004fea000383ffff */
[----:B------:R-:W-:Y:S05]  /*2c030*/  BRA `(.L_x_1955) ;  /* 0xffffff8000b47947 */ /* 0x000fea000383ffff */
.L_x_1773:
[----:B--2---:R2:W3:Y:S02]  /*2c040*/  SYNCS.PHASECHK.TRANS64.TRYWAIT P0, [R7+URZ+0x2a8a0], R10 ;  /* 0x02a8a00a070075a7 */ /* 0x0044e4000800017f */
[----:B---3--:R-:W-:Y:S05]  /*2c050*/  @!P0 NANOSLEEP.SYNCS 0x989680 ;  /* 0x009896800000895d */ /* 0x008fea0003900000 */
[----:B------:R-:W3:Y:S02]  /*2c060*/  @!P0 SYNCS.PHASECHK.TRANS64 P0, [R7+URZ+0x2a8a0], R10 ;  /* 0x02a8a00a070085a7 */ /* 0x000ee4000800007f */
[----:B---3--:R-:W-:Y:S05]  /*2c070*/  @!P0 BRA `(.L_x_1773) ;  /* 0xfffffffc00f08947 */ /* 0x008fea000383ffff */
[----:B------:R-:W-:Y:S05]  /*2c080*/  BRA `(.L_x_1956) ;  /* 0xffffff8000d47947 */ /* 0x000fea000383ffff */
.L_x_1780:
[----:B-1----:R1:W3:Y:S02]  /*2c090*/  SYNCS.PHASECHK.TRANS64.TRYWAIT P0, [R7+URZ+0x2a8c0], R10 ;  /* 0x02a8c00a070075a7 */ /* 0x0022e4000800017f */
[----:B---3--:R-:W-:Y:S05]  /*2c0a0*/  @!P0 NANOSLEEP.SYNCS 0x989680 ;  /* 0x009896800000895d */ /* 0x008fea0003900000 */
[----:B------:R-:W3:Y:S02]  /*2c0b0*/  @!P0 SYNCS.PHASECHK.TRANS64 P0, [R7+URZ+0x2a8c0], R10 ;  /* 0x02a8c00a070085a7 */ /* 0x000ee4000800007f */
[----:B---3--:R-:W-:Y:S05]  /*2c0c0*/  @!P0 BRA `(.L_x_1780) ;  /* 0xfffffffc00f08947 */ /* 0x008fea000383ffff */
[----:B------:R-:W-:Y:S05]  /*2c0d0*/  BRA `(.L_x_1957) ;  /* 0xffffff8400d07947 */ /* 0x000fea000383ffff */
.L_x_1788:
[----:B-1----:R1:W2:Y:S02]  /*2c0e0*/  SYNCS.PHASECHK.TRANS64.TRYWAIT P1, [R8+URZ+0x2a8a0], R7 ;  /* 0x02a8a007080075a7 */ /* 0x0022a4000802017f */
[----:B--2---:R-:W-:Y:S05]  /*2c0f0*/  @!P1 NANOSLEEP.SYNCS 0x989680 ;  /* 0x009896800000995d */ /* 0x004fea0003900000 */
[----:B------:R-:W2:Y:S02]  /*2c100*/  @!P1 SYNCS.PHASECHK.TRANS64 P1, [R8+URZ+0x2a8a0], R7 ;  /* 0x02a8a007080095a7 */ /* 0x000ea4000802007f */
[----:B--2---:R-:W-:Y:S05]  /*2c110*/  @!P1 BRA `(.L_x_1788) ;  /* 0xfffffffc00f09947 */ /* 0x004fea000383ffff */
[----:B------:R-:W-:Y:S05]  /*2c120*/  BRA `(.L_x_1958) ;  /* 0xffffff8800e87947 */ /* 0x000fea000383ffff */
.L_x_1795:
[----:B--2---:R2:W3:Y:S02]  /*2c130*/  SYNCS.PHASECHK.TRANS64.TRYWAIT P1, [R8+URZ+0x2a8c0], R7 ;  /* 0x02a8c007080075a7 */ /* 0x0044e4000802017f */
[----:B---3--:R-:W-:Y:S05]  /*2c140*/  @!P1 NANOSLEEP.SYNCS 0x989680 ;  /* 0x009896800000995d */ /* 0x008fea0003900000 */
[----:B------:R-:W3:Y:S02]  /*2c150*/  @!P1 SYNCS.PHASECHK.TRANS64 P1, [R8+URZ+0x2a8c0], R7 ;  /* 0x02a8c007080095a7 */ /* 0x000ee4000802007f */
[----:B---3--:R-:W-:Y:S05]  /*2c160*/  @!P1 BRA `(.L_x_1795) ;  /* 0xfffffffc00f09947 */ /* 0x008fea000383ffff */
[----:B------:R-:W-:Y:S05]  /*2c170*/  BRA `(.L_x_1959) ;  /* 0xffffff8c00e07947 */ /* 0x000fea000383ffff */
.L_x_1819:
[----:B------:R-:W2:Y:S01]  /*2c180*/  S2R R4, SR_TID.X ;  /* 0x0000000000047919 */ /* 0x000ea20000002100 */
[----:B------:R-:W-:Y:S01]  /*2c190*/  BSSY B0, `(.L_x_1960) ;  /* 0x000000a000007945 */ /* 0x000fe20003800000 */
[----:B------:R-:W-:Y:S02]  /*2c1a0*/  IMAD.MOV.U32 R12, RZ, RZ, RZ ;  /* 0x000000ffff0c7224 */ /* 0x000fe400078e00ff */
[----:B------:R-:W-:Y:S02]  /*2c1b0*/  IMAD.MOV.U32 R11, RZ, RZ, 0x1f ;  /* 0x0000001fff0b7424 */ /* 0x000fe400078e00ff */
[----:B0-----:R-:W-:Y:S01]  /*2c1c0*/  IMAD.MOV.U32 R15, RZ, RZ, -0x1 ;  /* 0xffffffffff0f7424 */ /* 0x001fe200078e00ff */
[----:B--2---:R-:W-:-:S04]  /*2c1d0*/  SHF.R.U32.HI R4, RZ, 0x5, R4 ;  /* 0x00000005ff047819 */ /* 0x004fc80000011604 */
[----:B------:R-:W-:-:S05]  /*2c1e0*/  LOP3.LUT R4, R4, 0x3, RZ, 0xc0, !PT ;  /* 0x0000000304047812 */ /* 0x000fca00078ec0ff */
[----:B------:R-:W-:-:S07]  /*2c1f0*/  IMAD.MOV.U32 R13, RZ, RZ, R4 ;  /* 0x000000ffff0d7224 */ /* 0x000fce00078e0004 */
[----:B-1----:R-:W-:Y:S05]  /*2c200*/  WARPSYNC.COLLECTIVE R15, `(.L_x_1961) ;  /* 0x000000000f087348 */ /* 0x002fea0003c00000 */
[----:B------:R0:W2:Y:S02]  /*2c210*/  SHFL.IDX P6, R14, R13, R12, R11 ;  /* 0x0000000c0d0e7389 */ /* 0x0000a400000c000b */
[----:B012---:R-:W-:Y:S01]  /*2c220*/  ENDCOLLECTIVE ;  /* 0x000000000000791b */ /* 0x007fe20003800000 */
.L_x_1961:
[----:B------:R-:W-:Y:S05]  /*2c230*/  BSYNC B0 ;  /* 0x0000000000007941 */ /* 0x000fea0003800000 */
.L_x_1960:
[----:B------:R-:W-:Y:S05]  /*2c240*/  BRA `(.L_x_1962) ;  /* 0xffffff9c00fc7947 */ /* 0x000fea000383ffff */
.L_x_1821:
[----:B------:R-:W-:Y:S01]  /*2c250*/  BSSY B0, `(.L_x_1963) ;  /* 0x0000006000007945 */ /* 0x000fe20003800000 */
[----:B0-----:R-:W-:-:S07]  /*2c260*/  IMAD.MOV.U32 R15, RZ, RZ, -0x1 ;  /* 0xffffffffff0f7424 */ /* 0x001fce00078e00ff */
[----:B-12---:R-:W-:Y:S05]  /*2c270*/  WARPSYNC.COLLECTIVE R15, `(.L_x_1964) ;  /* 0x000000000f0c7348 */ /* 0x006fea0003c00000 */
[----:B------:R-:W-:Y:S02]  /*2c280*/  ELECT P6, UR62, PT ;  /* 0x00000000003e782f */ /* 0x000fe400038c0000 */
[----:B------:R-:W-:Y:S01]  /*2c290*/  MOV R14, UR62 ;  /* 0x0000003e000e7c02 */ /* 0x000fe20008000f00 */
[----:B-12---:R-:W-:Y:S10]  /*2c2a0*/  ENDCOLLECTIVE ;  /* 0x000000000000791b */ /* 0x006ff40003800000 */
.L_x_1964:
[----:B------:R-:W-:Y:S05]  /*2c2b0*/  BSYNC B0 ;  /* 0x0000000000007941 */ /* 0x000fea0003800000 */
.L_x_1963:
[----:B------:R-:W-:Y:S05]  /*2c2c0*/  BRA `(.L_x_1965) ;  /* 0xffffffa000007947 */ /* 0x000fea000383ffff */
.L_x_1823:
[----:B---3--:R3:W4:Y:S02]  /*2c2d0*/  SYNCS.PHASECHK.TRANS64.TRYWAIT P0, [R0+URZ+0x2a840], R2 ;  /* 0x02a84002000075a7 */ /* 0x008724000800017f */
[----:B----4-:R-:W-:Y:S05]  /*2c2e0*/  @!P0 NANOSLEEP.SYNCS 0x989680 ;  /* 0x009896800000895d */ /* 0x010fea0003900000 */
[----:B------:R-:W4:Y:S02]  /*2c2f0*/  @!P0 SYNCS.PHASECHK.TRANS64 P0, [R0+URZ+0x2a840], R2 ;  /* 0x02a84002000085a7 */ /* 0x000f24000800007f */
[----:B----4-:R-:W-:Y:S05]  /*2c300*/  @!P0 BRA `(.L_x_1823) ;  /* 0xfffffffc00f08947 */ /* 0x010fea000383ffff */
[----:B------:R-:W-:Y:S05]  /*2c310*/  BRA `(.L_x_1966) ;  /* 0xffffffa000647947 */ /* 0x000fea000383ffff */
.L_x_1827:
        /* <DEDUP_REMOVED lines=15> */
.L_x_1967:
[----:B------:R-:W-:Y:S02]  /*2c410*/  IMAD.MOV.U32 R13, RZ, RZ, R4 ;  /* 0x000000ffff0d7224 */ /* 0x000fe400078e0004 */
[----:B------:R-:W-:-:S07]  /*2c420*/  IMAD.MOV.U32 R6, RZ, RZ, R14 ;  /* 0x000000ffff067224 */ /* 0x000fce00078e000e */
[----:B------:R-:W-:Y:S05]  /*2c430*/  WARPSYNC.COLLECTIVE R15, `(.L_x_1968) ;  /* 0x000000000f087348 */ /* 0x000fea0003c00000 */
[----:B------:R0:W1:Y:S02]  /*2c440*/  SHFL.IDX P6, R14, R13, R12, R11 ;  /* 0x0000000c0d0e7389 */ /* 0x00006400000c000b */
[----:B01----:R-:W-:Y:S01]  /*2c450*/  ENDCOLLECTIVE ;  /* 0x000000000000791b */ /* 0x003fe20003800000 */
.L_x_1968:
[----:B------:R-:W-:Y:S02]  /*2c460*/  IMAD.MOV.U32 R13, RZ, RZ, R3 ;  /* 0x000000ffff0d7224 */ /* 0x000fe400078e0003 */
[----:B------:R-:W-:Y:S02]  /*2c470*/  IMAD.MOV.U32 R12, RZ, RZ, 0x1 ;  /* 0x00000001ff0c7424 */ /* 0x000fe400078e00ff */
[----:B------:R-:W-:-:S07]  /*2c480*/  IMAD.MOV.U32 R7, RZ, RZ, R14 ;  /* 0x000000ffff077224 */ /* 0x000fce00078e000e */
[----:B------:R-:W-:Y:S05]  /*2c490*/  WARPSYNC.COLLECTIVE R15, `(.L_x_1969) ;  /* 0x000000000f087348 */ /* 0x000fea0003c00000 */
[----:B------:R0:W1:Y:S02]  /*2c4a0*/  SHFL.IDX P6, R14, R13, R12, R11 ;  /* 0x0000000c0d0e7389 */ /* 0x00006400000c000b */
[----:B01----:R-:W-:Y:S01]  /*2c4b0*/  ENDCOLLECTIVE ;  /* 0x000000000000791b */ /* 0x003fe20003800000 */
.L_x_1969:
[----:B------:R-:W-:-:S05]  /*2c4c0*/  @!P3 LEA R7, P5, R8, R7, 0x1 ;  /* 0x000000070807b211 */ /* 0x000fca00078a08ff */
[----:B------:R-:W-:-:S05]  /*2c4d0*/  @!P3 IMAD.X R6, RZ, RZ, R6, P5 ;  /* 0x000000ffff06b224 */ /* 0x000fca00028e0606 */
[----:B------:R-:W-:Y:S01]  /*2c4e0*/  @!P3 LOP3.LUT R7, R7, R6, RZ, 0x3c, !PT ;  /* 0x000000060707b212 */ /* 0x000fe200078e3cff */
[----:B------:R-:W-:-:S03]  /*2c4f0*/  IMAD.MOV.U32 R13, RZ, RZ, R4 ;  /* 0x000000ffff0d7224 */ /* 0x000fc600078e0004 */
[----:B------:R-:W-:-:S04]  /*2c500*/  @!P3 LOP3.LUT R6, R7, R6, RZ, 0x3c, !PT ;  /* 0x000000060706b212 */ /* 0x000fc800078e3cff */
[----:B------:R-:W-:Y:S01]  /*2c510*/  @!P3 LOP3.LUT R7, R7, R6, RZ, 0x3c, !PT ;  /* 0x000000060707b212 */ /* 0x000fe200078e3cff */
[----:B------:R-:W-:-:S07]  /*2c520*/  IMAD.MOV.U32 R9, RZ, RZ, R14 ;  /* 0x000000ffff097224 */ /* 0x000fce00078e000e */
[----:B------:R-:W-:Y:S05]  /*2c530*/  WARPSYNC.COLLECTIVE R15, `(.L_x_1970) ;  /* 0x000000000f087348 */ /* 0x000fea0003c00000 */
[----:B------:R0:W1:Y:S02]  /*2c540*/  SHFL.IDX P6, R14, R13, R12, R11 ;  /* 0x0000000c0d0e7389 */ /* 0x00006400000c000b */
[----:B01----:R-:W-:Y:S01]  /*2c550*/  ENDCOLLECTIVE ;  /* 0x000000000000791b */ /* 0x003fe20003800000 */
.L_x_1970:
[----:B------:R-:W-:Y:S01]  /*2c560*/  @!PT LDS RZ, [RZ] ;  /* 0x00000000fffff984 */ /* 0x000fe20000000800 */
[----:B------:R-:W-:Y:S01]  /*2c570*/  @!PT LDS RZ, [RZ] ;  /* 0x00000000fffff984 */ /* 0x000fe20000000800 */
[----:B------:R-:W-:Y:S01]  /*2c580*/  @!PT LDS RZ, [RZ] ;  /* 0x00000000fffff984 */ /* 0x000fe20000000800 */
[----:B------:R0:W-:Y:S04]  /*2c590*/  @!P3 LDGSTS.E.BYPASS.LTC128B.128 [R10+0xc400], desc[UR46][R6.64], !P2 ;  /* 0x0c400000060abfae */ /* 0x0001e8000d101d6e */
[----:B------:R0:W-:Y:S04]  /*2c5a0*/  @!P3 LDGSTS.E.BYPASS.LTC128B.128 [R10+0x10400], desc[UR46][R6.64+0x80], !P1 ;  /* 0x10400080060abfae */ /* 0x0001e8000c901d6e */
[----:B------:R0:W-:Y:S01]  /*2c5b0*/  @!P3 LDGSTS.E.BYPASS.LTC128B.128 [R10+0x14400], desc[UR46][R6.64+0x100], !P0 ;  /* 0x14400100060abfae */ /* 0x0001e2000c101d6e */
[----:B------:R-:W-:Y:S01]  /*2c5c0*/  ISETP.GE.AND P3, PT, R5, R2, PT ;  /* 0x000000020500720c */ /* 0x000fe20003f66270 */
[----:B------:R-:W-:-:S02]  /*2c5d0*/  IMAD.MOV.U32 R13, RZ, RZ, R3 ;  /* 0x000000ffff0d7224 */ /* 0x000fc400078e0003 */
[----:B------:R-:W-:Y:S02]  /*2c5e0*/  IMAD.MOV.U32 R12, RZ, RZ, 0x2 ;  /* 0x00000002ff0c7424 */ /* 0x000fe400078e00ff */
[----:B------:R-:W-:-:S08]  /*2c5f0*/  IMAD.MOV.U32 R5, RZ, RZ, R14 ;  /* 0x000000ffff057224 */ /* 0x000fd000078e000e */
[----:B0-----:R-:W-:Y:S05]  /*2c600*/  WARPSYNC.COLLECTIVE R15, `(.L_x_1971) ;  /* 0x000000000f087348 */ /* 0x001fea0003c00000 */
[----:B------:R1:W2:Y:S02]  /*2c610*/  SHFL.IDX P6, R14, R13, R12, R11 ;  /* 0x0000000c0d0e7389 */ /* 0x0002a400000c000b */
[----:B012---:R-:W-:Y:S01]  /*2c620*/  ENDCOLLECTIVE ;  /* 0x000000000000791b */ /* 0x007fe20003800000 */
.L_x_1971:
[----:B------:R-:W-:-:S05]  /*2c630*/  @!P3 LEA R8, P5, R8, R5, 0x1 ;  /* 0x000000050808b211 */ /* 0x000fca00078a08ff */
[----:B------:R-:W-:Y:S02]  /*2c640*/  @!P3 IMAD.X R5, RZ, RZ, R9, P5 ;  /* 0x000000ffff05b224 */ /* 0x000fe400028e0609 */
[----:B------:R-:W0:Y:S01]  /*2c650*/  S2R R9, SR_TID.X ;  /* 0x0000000000097919 */ /* 0x000e220000002100 */
[----:B------:R-:W-:Y:S02]  /*2c660*/  @!P3 IMAD.MOV.U32 R6, RZ, RZ, R8 ;  /* 0x000000ffff06b224 */ /* 0x000fe400078e0008 */
[----:B------:R-:W-:Y:S02]  /*2c670*/  @!P3 IMAD.MOV.U32 R7, RZ, RZ, R5 ;  /* 0x000000ffff07b224 */ /* 0x000fe400078e0005 */
[----:B------:R-:W-:Y:S02]  /*2c680*/  IMAD.MOV.U32 R13, RZ, RZ, R4 ;  /* 0x000000ffff0d7224 */ /* 0x000fe400078e0004 */
[----:B------:R-:W-:Y:S01]  /*2c690*/  VIADD R5, R0, 0x20 ;  /* 0x0000002000057836 */ /* 0x000fe20000000000 */
[----:B------:R-:W-:Y:S01]  /*2c6a0*/  @!PT LDS RZ, [RZ] ;  /* 0x00000000fffff984 */ /* 0x000fe20000000800 */
[----:B------:R-:W-:Y:S01]  /*2c6b0*/  @!PT LDS RZ, [RZ] ;  /* 0x00000000fffff984 */ /* 0x000fe20000000800 */
[----:B------:R-:W-:Y:S01]  /*2c6c0*/  @!PT LDS RZ, [RZ] ;  /* 0x00000000fffff984 */ /* 0x000fe20000000800 */
[----:B------:R1:W-:Y:S04]  /*2c6d0*/  @!P3 LDGSTS.E.BYPASS.LTC128B.128 [R10+0xcc00], desc[UR46][R6.64], !P2 ;  /* 0x0cc00000060abfae */ /* 0x0003e8000d101d6e */
[----:B------:R1:W-:Y:S01]  /*2c6e0*/  @!P3 LDGSTS.E.BYPASS.LTC128B.128 [R10+0x10c00], desc[UR46][R6.64+0x80], !P1 ;  /* 0x10c00080060abfae */ /* 0x0003e2000c901d6e */
[----:B------:R-:W-:-:S07]  /*2c6f0*/  IMAD.MOV.U32 R8, RZ, RZ, R14 ;  /* 0x000000ffff087224 */ /* 0x000fce00078e000e */
[----:B01----:R-:W-:Y:S05]  /*2c700*/  WARPSYNC.COLLECTIVE R15, `(.L_x_1972) ;  /* 0x000000000f087348 */ /* 0x003fea0003c00000 */
[----:B------:R2:W3:Y:S02]  /*2c710*/  SHFL.IDX P6, R14, R13, R12, R11 ;  /* 0x0000000c0d0e7389 */ /* 0x0004e400000c000b */
[----:B0123--:R-:W-:Y:S01]  /*2c720*/  ENDCOLLECTIVE ;  /* 0x000000000000791b */ /* 0x00ffe20003800000 */
.L_x_1972:
[----:B------:R-:W-:Y:S01]  /*2c730*/  @!PT LDS RZ, [RZ] ;  /* 0x00000000fffff984 */ /* 0x000fe20000000800 */
[----:B------:R-:W-:Y:S01]  /*2c740*/  @!PT LDS RZ, [RZ] ;  /* 0x00000000fffff984 */ /* 0x000fe20000000800 */
[----:B------:R-:W-:Y:S01]  /*2c750*/  @!PT LDS RZ, [RZ] ;  /* 0x00000000fffff984 */ /* 0x000fe20000000800 */
[----:B------:R0:W-:Y:S01]  /*2c760*/  @!P3 LDGSTS.E.BYPASS.LTC128B.128 [R10+0x14c00], desc[UR46][R6.64+0x100], !P0 ;  /* 0x14c00100060abfae */ /* 0x0001e2000c101d6e */
[----:B------:R-:W-:Y:S01]  /*2c770*/  ISETP.GE.AND P3, PT, R5, R2, PT ;  /* 0x000000020500720c */ /* 0x000fe20003f66270 */
[----:B------:R-:W-:Y:S02]  /*2c780*/  IMAD.MOV.U32 R13, RZ, RZ, R3 ;  /* 0x000000ffff0d7224 */ /* 0x000fe400078e0003 */
[----:B------:R-:W-:Y:S02]  /*2c790*/  IMAD.MOV.U32 R12, RZ, RZ, 0x3 ;  /* 0x00000003ff0c7424 */ /* 0x000fe400078e00ff */
[----:B------:R-:W-:-:S05]  /*2c7a0*/  IMAD.SHL.U32 R9, R9, 0x8, RZ ;  /* 0x0000000809097824 */ /* 0x000fca00078e00ff */
[----:B------:R-:W-:Y:S01]  /*2c7b0*/  LOP3.LUT R9, R9, 0x38, RZ, 0xc0, !PT ;  /* 0x0000003809097812 */ /* 0x000fe200078ec0ff */
[----:B0-----:R-:W-:-:S07]  /*2c7c0*/  IMAD.MOV.U32 R5, RZ, RZ, R14 ;  /* 0x000000ffff057224 */ /* 0x001fce00078e000e */
[----:B------:R-:W-:Y:S05]  /*2c7d0*/  WARPSYNC.COLLECTIVE R15, `(.L_x_1973) ;  /* 0x000000000f087348 */ /* 0x000fea0003c00000 */
[----:B------:R0:W1:Y:S02]  /*2c7e0*/  SHFL.IDX P6, R14, R13, R12, R11 ;  /* 0x0000000c0d0e7389 */ /* 0x00006400000c000b */
[----:B01----:R-:W-:Y:S01]  /*2c7f0*/  ENDCOLLECTIVE ;  /* 0x000000000000791b */ /* 0x003fe20003800000 */
.L_x_1973:
        /* <DEDUP_REMOVED lines=17> */
.L_x_1974:
[----:B------:R-:W-:Y:S02]  /*2c910*/  IMAD.MOV.U32 R13, RZ, RZ, R3 ;  /* 0x000000ffff0d7224 */ /* 0x000fe400078e0003 */
[----:B------:R-:W-:Y:S02]  /*2c920*/  IMAD.MOV.U32 R12, RZ, RZ, 0x4 ;  /* 0x00000004ff0c7424 */ /* 0x000fe400078e00ff */
[----:B------:R-:W-:-:S07]  /*2c930*/  IMAD.MOV.U32 R5, RZ, RZ, R14 ;  /* 0x000000ffff057224 */ /* 0x000fce00078e000e */
[----:B------:R-:W-:Y:S05]  /*2c940*/  WARPSYNC.COLLECTIVE R15, `(.L_x_1975) ;  /* 0x000000000f087348 */ /* 0x000fea0003c00000 */
[----:B------:R0:W1:Y:S02]  /*2c950*/  SHFL.IDX P6, R14, R13, R12, R11 ;  /* 0x0000000c0d0e7389 */ /* 0x00006400000c000b */
[----:B01----:R-:W-:Y:S01]  /*2c960*/  ENDCOLLECTIVE ;  /* 0x000000000000791b */ /* 0x003fe20003800000 */
.L_x_1975:
        /* <DEDUP_REMOVED lines=17> */
.L_x_1976:
[----:B------:R-:W-:Y:S02]  /*2ca80*/  IMAD.MOV.U32 R13, RZ, RZ, R3 ;  /* 0x000000ffff0d7224 */ /* 0x000fe400078e0003 */
[----:B------:R-:W-:Y:S02]  /*2ca90*/  IMAD.MOV.U32 R12, RZ, RZ, 0x5 ;  /* 0x00000005ff0c7424 */ /* 0x000fe400078e00ff */
[----:B------:R-:W-:-:S07]  /*2caa0*/  IMAD.MOV.U32 R5, RZ, RZ, R14 ;  /* 0x000000ffff057224 */ /* 0x000fce00078e000e */
[----:B------:R-:W-:Y:S05]  /*2cab0*/  WARPSYNC.COLLECTIVE R15, `(.L_x_1977) ;  /* 0x000000000f087348 */ /* 0x000fea0003c00000 */
[----:B------:R0:W1:Y:S02]  /*2cac0*/  SHFL.IDX P6, R14, R13, R12, R11 ;  /* 0x0000000c0d0e7389 */ /* 0x00006400000c000b */
[----:B01----:R-:W-:Y:S01]  /*2cad0*/  ENDCOLLECTIVE ;  /* 0x000000000000791b */ /* 0x003fe20003800000 */
.L_x_1977:
        /* <DEDUP_REMOVED lines=17> */
.L_x_1978:
[----:B------:R-:W-:Y:S02]  /*2cbf0*/  IMAD.MOV.U32 R13, RZ, RZ, R3 ;  /* 0x000000ffff0d7224 */ /* 0x000fe400078e0003 */
[----:B------:R-:W-:Y:S02]  /*2cc00*/  IMAD.MOV.U32 R12, RZ, RZ, 0x6 ;  /* 0x00000006ff0c7424 */ /* 0x000fe400078e00ff */
[----:B------:R-:W-:-:S07]  /*2cc10*/  IMAD.MOV.U32 R5, RZ, RZ, R14 ;  /* 0x000000ffff057224 */ /* 0x000fce00078e000e */
[----:B------:R-:W-:Y:S05]  /*2cc20*/  WARPSYNC.COLLECTIVE R15, `(.L_x_1979) ;  /* 0x000000000f087348 */ /* 0x000fea0003c00000 */
[----:B------:R0:W1:Y:S02]  /*2cc30*/  SHFL.IDX P6, R14, R13, R12, R11 ;  /* 0x0000000c0d0e7389 */ /* 0x00006400000c000b */
[----:B01----:R-:W-:Y:S01]  /*2cc40*/  ENDCOLLECTIVE ;  /* 0x000000000000791b */ /* 0x003fe20003800000 */
.L_x_1979:
        /* <DEDUP_REMOVED lines=15> */
.L_x_1980:
        /* <DEDUP_REMOVED lines=8> */
.L_x_1981:
        /* <DEDUP_REMOVED lines=14> */
.L_x_1982:
[----:B------:R-:W-:Y:S01]  /*2cea0*/  @!PT LDS RZ, [RZ] ;  /* 0x00000000fffff984 */ /* 0x000fe20000000800 */
[----:B------:R-:W-:Y:S01]  /*2ceb0*/  @!PT LDS RZ, [RZ] ;  /* 0x00000000fffff984 */ /* 0x000fe20000000800 */
[----:B------:R-:W-:Y:S01]  /*2cec0*/  @!PT LDS RZ, [RZ] ;  /* 0x00000000fffff984 */ /* 0x000fe20000000800 */
[----:B------:R3:W-:Y:S01]  /*2ced0*/  @!P4 LDGSTS.E.BYPASS.LTC128B.128 [R10+0x17400], desc[UR46][R6.64+0x100], !P0 ;  /* 0x17400100060acfae */ /* 0x0007e2000c101d6e */
[----:B------:R-:W-:Y:S01]  /*2cee0*/  IMAD.MOV.U32 R3, RZ, RZ, R14 ;  /* 0x000000ffff037224 */ /* 0x000fe200078e000e */
[----:B------:R-:W-:Y:S06]  /*2cef0*/  BRA `(.L_x_1983) ;  /* 0xffffffa400087947 */ /* 0x000fec000383ffff */
.L_x_1832:
[----:B----4-:R4:W0:Y:S02]  /*2cf00*/  SYNCS.PHASECHK.TRANS64.TRYWAIT P0, [R19+URZ+0x2a820], R0 ;  /* 0x02a82000130075a7 */ /* 0x010824000800017f */
[----:B0-----:R-:W-:Y:S05]  /*2cf10*/  @!P0 NANOSLEEP.SYNCS 0x989680 ;  /* 0x009896800000895d */ /* 0x001fea0003900000 */
[----:B------:R-:W0:Y:S02]  /*2cf20*/  @!P0 SYNCS.PHASECHK.TRANS64 P0, [R19+URZ+0x2a820], R0 ;  /* 0x02a82000130085a7 */ /* 0x000e24000800007f */
[----:B0-----:R-:W-:Y:S05]  /*2cf30*/  @!P0 BRA `(.L_x_1832) ;  /* 0xfffffffc00f08947 */ /* 0x001fea000383ffff */
[----:B------:R-:W-:Y:S05]  /*2cf40*/  BRA `(.L_x_1984) ;  /* 0xffffffa400887947 */ /* 0x000fea000383ffff */
.L_x_1841:
[----:B-1----:R1:W2:Y:S02]  /*2cf50*/  SYNCS.PHASECHK.TRANS64.TRYWAIT P0, [R3+URZ+0x2a840], R2 ;  /* 0x02a84002030075a7 */ /* 0x0022a4000800017f */
[----:B--2---:R-:W-:Y:S05]  /*2cf60*/  @!P0 NANOSLEEP.SYNCS 0x989680 ;  /* 0x009896800000895d */ /* 0x004fea0003900000 */
[----:B------:R-:W2:Y:S02]  /*2cf70*/  @!P0 SYNCS.PHASECHK.TRANS64 P0, [R3+URZ+0x2a840], R2 ;  /* 0x02a84002030085a7 */ /* 0x000ea4000800007f */
[----:B--2---:R-:W-:Y:S05]  /*2cf80*/  @!P0 BRA `(.L_x_1841) ;  /* 0xfffffffc00f08947 */ /* 0x004fea000383ffff */
[----:B------:R-:W-:Y:S05]  /*2cf90*/  BRA `(.L_x_1985) ;  /* 0xffffffa8007c7947 */ /* 0x000fea000383ffff */
.L_x_1848:
[----:B0-----:R0:W1:Y:S02]  /*2cfa0*/  SYNCS.PHASECHK.TRANS64.TRYWAIT P0, [R3+URZ+0x60], R2 ;  /* 0x00006002030075a7 */ /* 0x001064000800017f */
[----:B-1----:R-:W-:Y:S05]  /*2cfb0*/  @!P0 NANOSLEEP.SYNCS 0x989680 ;  /* 0x009896800000895d */ /* 0x002fea0003900000 */
[----:B------:R-:W1:Y:S02]  /*2cfc0*/  @!P0 SYNCS.PHASECHK.TRANS64 P0, [R3+URZ+0x60], R2 ;  /* 0x00006002030085a7 */ /* 0x000e64000800007f */
[----:B-1----:R-:W-:Y:S05]  /*2cfd0*/  @!P0 BRA `(.L_x_1848) ;  /* 0xfffffffc00f08947 */ /* 0x002fea000383ffff */
[----:B------:R-:W-:Y:S05]  /*2cfe0*/  BRA `(.L_x_1986) ;  /* 0xffffffac00907947 */ /* 0x000fea000383ffff */
.L_x_1857:
[----:B--2---:R2:W3:Y:S02]  /*2cff0*/  SYNCS.PHASECHK.TRANS64.TRYWAIT P0, [R3+URZ+0x2a840], R2 ;  /* 0x02a84002030075a7 */ /* 0x0044e4000800017f */
[----:B---3--:R-:W-:Y:S05]  /*2d000*/  @!P0 NANOSLEEP.SYNCS 0x989680 ;  /* 0x009896800000895d */ /* 0x008fea0003900000 */
[----:B------:R-:W3:Y:S02]  /*2d010*/  @!P0 SYNCS.PHASECHK.TRANS64 P0, [R3+URZ+0x2a840], R2 ;  /* 0x02a84002030085a7 */ /* 0x000ee4000800007f */
[----:B---3--:R-:W-:Y:S05]  /*2d020*/  @!P0 BRA `(.L_x_1857) ;  /* 0xfffffffc00f08947 */ /* 0x008fea000383ffff */
[----:B------:R-:W-:Y:S05]  /*2d030*/  BRA `(.L_x_1987) ;  /* 0xffffffb400207947 */ /* 0x000fea000383ffff */
.L_x_1864:
[----:B0-----:R0:W2:Y:S02]  /*2d040*/  SYNCS.PHASECHK.TRANS64.TRYWAIT P0, [R2+URZ+0x60], R3 ;  /* 0x00006003020075a7 */ /* 0x0010a4000800017f */
[----:B--2---:R-:W-:Y:S05]  /*2d050*/  @!P0 NANOSLEEP.SYNCS 0x989680 ;  /* 0x009896800000895d */ /* 0x004fea0003900000 */
[----:B------:R-:W2:Y:S02]  /*2d060*/  @!P0 SYNCS.PHASECHK.TRANS64 P0, [R2+URZ+0x60], R3 ;  /* 0x00006003020085a7 */ /* 0x000ea4000800007f */
[----:B--2---:R-:W-:Y:S05]  /*2d070*/  @!P0 BRA `(.L_x_1864) ;  /* 0xfffffffc00f08947 */ /* 0x004fea000383ffff */
[----:B------:R-:W-:Y:S05]  /*2d080*/  BRA `(.L_x_1988) ;  /* 0xffffffb800347947 */ /* 0x000fea000383ffff */
.L_x_1873:
[----:B---3--:R3:W4:Y:S02]  /*2d090*/  SYNCS.PHASECHK.TRANS64.TRYWAIT P0, [R2+URZ+0x2a840], R3 ;  /* 0x02a84003020075a7 */ /* 0x008724000800017f */
[----:B----4-:R-:W-:Y:S05]  /*2d0a0*/  @!P0 NANOSLEEP.SYNCS 0x989680 ;  /* 0x009896800000895d */ /* 0x010fea0003900000 */
[----:B------:R-:W4:Y:S02]  /*2d0b0*/  @!P0 SYNCS.PHASECHK.TRANS64 P0, [R2+URZ+0x2a840], R3 ;  /* 0x02a84003020085a7 */ /* 0x000f24000800007f */
[----:B----4-:R-:W-:Y:S05]  /*2d0c0*/  @!P0 BRA `(.L_x_1873) ;  /* 0xfffffffc00f08947 */ /* 0x010fea000383ffff */
[----:B------:R-:W-:Y:S05]  /*2d0d0*/  BRA `(.L_x_1989) ;  /* 0xffffffbc00987947 */ /* 0x000fea000383ffff */
.L_x_1880:
[----:B0-----:R0:W2:Y:S02]  /*2d0e0*/  SYNCS.PHASECHK.TRANS64.TRYWAIT P0, [R2+URZ+0x60], R5 ;  /* 0x00006005020075a7 */ /* 0x0010a4000800017f */
[----:B--2---:R-:W-:Y:S05]  /*2d0f0*/  @!P0 NANOSLEEP.SYNCS 0x989680 ;  /* 0x009896800000895d */ /* 0x004fea0003900000 */
[----:B------:R-:W2:Y:S02]  /*2d100*/  @!P0 SYNCS.PHASECHK.TRANS64 P0, [R2+URZ+0x60], R5 ;  /* 0x00006005020085a7 */ /* 0x000ea4000800007f */
[----:B--2---:R-:W-:Y:S05]  /*2d110*/  @!P0 BRA `(.L_x_1880) ;  /* 0xfffffffc00f08947 */ /* 0x004fea000383ffff */
[----:B------:R-:W-:Y:S05]  /*2d120*/  BRA `(.L_x_1990) ;  /* 0xffffffc000ac7947 */ /* 0x000fea000383ffff */
.L_x_1891:
[----:B--2---:R2:W4:Y:S02]  /*2d130*/  SYNCS.PHASECHK.TRANS64.TRYWAIT P0, [R0+URZ+0x2a860], R2 ;  /* 0x02a86002000075a7 */ /* 0x004524000800017f */
[----:B----4-:R-:W-:Y:S05]  /*2d140*/  @!P0 NANOSLEEP.SYNCS 0x989680 ;  /* 0x009896800000895d */ /* 0x010fea0003900000 */
[----:B------:R-:W4:Y:S02]  /*2d150*/  @!P0 SYNCS.PHASECHK.TRANS64 P0, [R0+URZ+0x2a860], R2 ;  /* 0x02a86002000085a7 */ /* 0x000f24000800007f */
[----:B----4-:R-:W-:Y:S05]  /*2d160*/  @!P0 BRA `(.L_x_1891) ;  /* 0xfffffffc00f08947 */ /* 0x010fea000383ffff */
[----:B------:R-:W-:Y:S05]  /*2d170*/  BRA `(.L_x_1991) ;  /* 0xffffffc400f87947 */ /* 0x000fea000383ffff */
.L_x_1898:
[----:B--2-4-:R-:W2:Y:S01]  /*2d180*/  LDL R0, [R1] ;  /* 0x0000000001007983 */ /* 0x014ea20000100800 */
[----:B------:R-:W-:Y:S01]  /*2d190*/  BSSY B0, `(.L_x_1992) ;  /* 0x0000008000007945 */ /* 0x000fe20003800000 */
[----:B0-----:R-:W-:Y:S02]  /*2d1a0*/  IMAD.MOV.U32 R12, RZ, RZ, RZ ;  /* 0x000000ffff0c7224 */ /* 0x001fe400078e00ff */
[----:B------:R-:W-:Y:S02]  /*2d1b0*/  IMAD.MOV.U32 R11, RZ, RZ, 0x1f ;  /* 0x0000001fff0b7424 */ /* 0x000fe400078e00ff */
[----:B------:R-:W-:Y:S02]  /*2d1c0*/  IMAD.MOV.U32 R15, RZ, RZ, -0x1 ;  /* 0xffffffffff0f7424 */ /* 0x000fe400078e00ff */
[----:B--2---:R-:W-:-:S07]  /*2d1d0*/  IMAD.MOV.U32 R13, RZ, RZ, R0 ;  /* 0x000000ffff0d7224 */ /* 0x004fce00078e0000 */
[----:B-1-3--:R-:W-:Y:S05]  /*2d1e0*/  WARPSYNC.COLLECTIVE R15, `(.L_x_1993) ;  /* 0x000000000f087348 */ /* 0x00afea0003c00000 */
[----:B------:R0:W2:Y:S02]  /*2d1f0*/  SHFL.IDX P6, R14, R13, R12, R11 ;  /* 0x0000000c0d0e7389 */ /* 0x0000a400000c000b */
[----:B0123--:R-:W-:Y:S01]  /*2d200*/  ENDCOLLECTIVE ;  /* 0x000000000000791b */ /* 0x00ffe20003800000 */
.L_x_1993:
[----:B------:R-:W-:Y:S05]  /*2d210*/  BSYNC B0 ;  /* 0x0000000000007941 */ /* 0x000fea0003800000 */
.L_x_1992:
        /* <DEDUP_REMOVED lines=9> */
.L_x_1994:
        /* <DEDUP_REMOVED lines=26> */
.L_x_1995:
        /* <DEDUP_REMOVED lines=8> */
.L_x_1996:
        /* <DEDUP_REMOVED lines=8> */
.L_x_1997:
        /* <DEDUP_REMOVED lines=8> */
.L_x_1998:
        /* <DEDUP_REMOVED lines=8> */
.L_x_1999:
        /* <DEDUP_REMOVED lines=9> */
.L_x_2000:
[----:B------:R-:W-:Y:S01]  /*2d6e0*/  IMAD.MOV.U32 R9, RZ, RZ, R14 ;  /* 0x000000ffff097224 */ /* 0x000fe200078e000e */
[----:B------:R-:W-:Y:S06]  /*2d6f0*/  BRA `(.L_x_2001) ;  /* 0xffffffc800747947 */ /* 0x000fec000383ffff */
.L_x_1901:
[----:B------:R-:W-:Y:S01]  /*2d700*/  BSSY B0, `(.L_x_2002) ;  /* 0x0000008000007945 */ /* 0x000fe20003800000 */
[----:B------:R-:W-:Y:S02]  /*2d710*/  IMAD.MOV.U32 R13, RZ, RZ, R2 ;  /* 0x000000ffff0d7224 */ /* 0x000fe400078e0002 */
[----:B------:R-:W-:Y:S02]  /*2d720*/  IMAD.MOV.U32 R12, RZ, RZ, 0x1 ;  /* 0x00000001ff0c7424 */ /* 0x000fe400078e00ff */
[----:B------:R-:W-:Y:S02]  /*2d730*/  IMAD.MOV.U32 R11, RZ, RZ, RZ ;  /* 0x000000ffff0b7224 */ /* 0x000fe400078e00ff */
[----:B------:R-:W-:-:S07]  /*2d740*/  IMAD.MOV.U32 R15, RZ, RZ, -0x1 ;  /* 0xffffffffff0f7424 */ /* 0x000fce00078e00ff */
[----:B01----:R-:W-:Y:S05]  /*2d750*/  WARPSYNC.COLLECTIVE R15, `(.L_x_2003) ;  /* 0x000000000f087348 */ /* 0x003fea0003c00000 */
[----:B------:R2:W3:Y:S02]  /*2d760*/  SHFL.UP P6, R14, R13, R12, R11 ;  /* 0x0400000c0d0e7389 */ /* 0x0004e400000c000b */
[----:B0123--:R-:W-:Y:S01]  /*2d770*/  ENDCOLLECTIVE ;  /* 0x000000000000791b */ /* 0x00ffe20003800000 */
.L_x_2003:
[----:B------:R-:W-:Y:S05]  /*2d780*/  BSYNC B0 ;  /* 0x0000000000007941 */ /* 0x000fea0003800000 */
.L_x_2002:
        /* <DEDUP_REMOVED lines=10> */
.L_x_2004:
        /* <DEDUP_REMOVED lines=8> */
.L_x_2005:
        /* <DEDUP_REMOVED lines=8> */
.L_x_2006:
        /* <DEDUP_REMOVED lines=8> */
.L_x_2007:
        /* <DEDUP_REMOVED lines=9> */
.L_x_2008:
[----:B------:R-:W-:Y:S01]  /*2da40*/  IMAD.MOV.U32 R9, RZ, RZ, R14 ;  /* 0x000000ffff097224 */ /* 0x000fe200078e000e */
[----:B------:R-:W-:Y:S06]  /*2da50*/  BRA `(.L_x_2009) ;  /* 0xffffffc800487947 */ /* 0x000fec000383ffff */
.L_x_1903:
[----:B------:R-:W-:Y:S01]  /*2da60*/  BSSY B0, `(.L_x_2010) ;  /* 0x0000006000007945 */ /* 0x000fe20003800000 */
[----:B------:R-:W-:Y:S01]  /*2da70*/  PLOP3.LUT P6, PT, P6, PT, PT, 0x8, 0x0 ;  /* 0x000000000000781c */ /* 0x000fe200037ce170 */
[----:B------:R-:W-:-:S12]  /*2da80*/  IMAD.MOV.U32 R15, RZ, RZ, -0x1 ;  /* 0xffffffffff0f7424 */ /* 0x000fd800078e00ff */
[----:B01----:R-:W-:Y:S05]  /*2da90*/  WARPSYNC.COLLECTIVE R15, `(.L_x_2011) ;  /* 0x000000000f087348 */ /* 0x003fea0003c00000 */
[----:B------:R-:W-:Y:S01]  /*2daa0*/  VOTE.ANY R14, PT, P6 ;  /* 0x00000000000e7806 */ /* 0x000fe200030e0100 */
[----:B01----:R-:W-:Y:S06]  /*2dab0*/  ENDCOLLECTIVE ;  /* 0x000000000000791b */ /* 0x003fec0003800000 */
.L_x_2011:
[----:B------:R-:W-:Y:S05]  /*2dac0*/  BSYNC B0 ;  /* 0x0000000000007941 */ /* 0x000fea0003800000 */
.L_x_2010:
        /* <DEDUP_REMOVED lines=10> */
.L_x_2012:
[----:B------:R-:W-:Y:S02]  /*2db70*/  IMAD.MOV.U32 R13, RZ, RZ, R6 ;  /* 0x000000ffff0d7224 */ /* 0x000fe400078e0006 */
[----:B------:R-:W-:-:S07]  /*2db80*/  IMAD.MOV.U32 R4, RZ, RZ, R14 ;  /* 0x000000ffff047224 */ /* 0x000fce00078e000e */
[----:B------:R-:W-:Y:S05]  /*2db90*/  WARPSYNC.COLLECTIVE R15, `(.L_x_2013) ;  /* 0x000000000f087348 */ /* 0x000fea0003c00000 */
[----:B------:R0:W1:Y:S02]  /*2dba0*/  SHFL.IDX P6, R14, R13, R12, R11 ;  /* 0x0000000c0d0e7389 */ /* 0x00006400000c000b */
[----:B01----:R-:W-:Y:S01]  /*2dbb0*/  ENDCOLLECTIVE ;  /* 0x000000000000791b */ /* 0x003fe20003800000 */
.L_x_2013:
[----:B------:R-:W-:Y:S02]  /*2dbc0*/  IMAD.MOV.U32 R6, RZ, RZ, R14 ;  /* 0x000000ffff067224 */ /* 0x000fe400078e000e */
[----:B------:R-:W-:-:S05]  /*2dbd0*/  IMAD.IADD R10, R3, 0x1, R10 ;  /* 0x00000001030a7824 */ /* 0x000fca00078e020a */
[----:B------:R0:W-:Y:S01]  /*2dbe0*/  STL [R1+0xc], R10 ;  /* 0x00000c0a01007387 */ /* 0x0001e20000100800 */
[----:B------:R-:W-:Y:S05]  /*2dbf0*/  BRA `(.L_x_2014) ;  /* 0xffffffc800287947 */ /* 0x000fea000383ffff */
.L_x_1905:
[----:B------:R-:W-:Y:S01]  /*2dc00*/  BSSY B0, `(.L_x_2015) ;  /* 0x0000008000007945 */ /* 0x000fe20003800000 */
[----:B------:R-:W-:Y:S02]  /*2dc10*/  IMAD.MOV.U32 R13, RZ, RZ, R7 ;  /* 0x000000ffff0d7224 */ /* 0x000fe400078e0007 */
[----:B------:R-:W-:Y:S02]  /*2dc20*/  IMAD.MOV.U32 R12, RZ, RZ, R3 ;  /* 0x000000ffff0c7224 */ /* 0x000fe400078e0003 */
[----:B------:R-:W-:Y:S02]  /*2dc30*/  IMAD.MOV.U32 R11, RZ, RZ, 0x1f ;  /* 0x0000001fff0b7424 */ /* 0x000fe400078e00ff */
[----:B------:R-:W-:-:S07]  /*2dc40*/  IMAD.MOV.U32 R15, RZ, RZ, -0x1 ;  /* 0xffffffffff0f7424 */ /* 0x000fce00078e00ff */
[----:B01----:R-:W-:Y:S05]  /*2dc50*/  WARPSYNC.COLLECTIVE R15, `(.L_x_2016) ;  /* 0x000000000f087348 */ /* 0x003fea0003c00000 */
[----:B------:R2:W3:Y:S02]  /*2dc60*/  SHFL.IDX P6, R14, R13, R12, R11 ;  /* 0x0000000c0d0e7389 */ /* 0x0004e400000c000b */
[----:B0123--:R-:W-:Y:S01]  /*2dc70*/  ENDCOLLECTIVE ;  /* 0x000000000000791b */ /* 0x00ffe20003800000 */
.L_x_2016:
[----:B------:R-:W-:Y:S05]  /*2dc80*/  BSYNC B0 ;  /* 0x0000000000007941 */ /* 0x000fea0003800000 */
.L_x_2015:
[----:B------:R-:W-:Y:S01]  /*2dc90*/  IMAD.MOV.U32 R3, RZ, RZ, R14 ;  /* 0x000000ffff037224 */ /* 0x000fe200078e000e */
[----:B------:R-:W-:Y:S06]  /*2dca0*/  BRA `(.L_x_2017) ;  /* 0xffffffc800147947 */ /* 0x000fec000383ffff */
.L_x_1911:
[----:B0-----:R0:W1:Y:S02]  /*2dcb0*/  SYNCS.PHASECHK.TRANS64.TRYWAIT P0, [R0+URZ+0x2a820], R3 ;  /* 0x02a82003000075a7 */ /* 0x001064000800017f */
[----:B-1----:R-:W-:Y:S05]  /*2dcc0*/  @!P0 NANOSLEEP.SYNCS 0x989680 ;  /* 0x009896800000895d */ /* 0x002fea0003900000 */
[----:B------:R-:W1:Y:S02]  /*2dcd0*/  @!P0 SYNCS.PHASECHK.TRANS64 P0, [R0+URZ+0x2a820], R3 ;  /* 0x02a82003000085a7 */ /* 0x000e64000800007f */
[----:B-1----:R-:W-:Y:S05]  /*2dce0*/  @!P0 BRA `(.L_x_1911) ;  /* 0xfffffffc00f08947 */ /* 0x002fea000383ffff */
[----:B------:R-:W-:Y:S05]  /*2dcf0*/  BRA `(.L_x_2018) ;  /* 0xffffffd000b47947 */ /* 0x000fea000383ffff */
.L_x_1912:
        /* <DEDUP_REMOVED lines=11> */
.L_x_2020:
[----:B------:R-:W-:Y:S05]  /*2ddb0*/  BSYNC B0 ;  /* 0x0000000000007941 */ /* 0x000fea0003800000 */
.L_x_2019:
[----:B------:R-:W-:Y:S05]  /*2ddc0*/  BRA `(.L_x_2021) ;  /* 0xffffffd0009c7947 */ /* 0x000fea000383ffff */
.L_x_1913:
[----:B------:R-:W-:Y:S01]  /*2ddd0*/  BSSY B0, `(.L_x_2022) ;  /* 0x0000006000007945 */ /* 0x000fe20003800000 */
[----:B------:R-:W-:-:S07]  /*2dde0*/  IMAD.MOV.U32 R15, RZ, RZ, -0x1 ;  /* 0xffffffffff0f7424 */ /* 0x000fce00078e00ff */
[----:B01----:R-:W-:Y:S05]  /*2ddf0*/  WARPSYNC.COLLECTIVE R15, `(.L_x_2023) ;  /* 0x000000000f0c7348 */ /* 0x003fea0003c00000 */
[----:B------:R-:W-:Y:S02]  /*2de00*/  ELECT P6, UR62, PT ;  /* 0x00000000003e782f */ /* 0x000fe400038c0000 */
[----:B------:R-:W-:Y:S01]  /*2de10*/  MOV R14, UR62 ;  /* 0x0000003e000e7c02 */ /* 0x000fe20008000f00 */
[----:B01----:R-:W-:Y:S10]  /*2de20*/  ENDCOLLECTIVE ;  /* 0x000000000000791b */ /* 0x003ff40003800000 */
.L_x_2023:
[----:B------:R-:W-:Y:S05]  /*2de30*/  BSYNC B0 ;  /* 0x0000000000007941 */ /* 0x000fea0003800000 */
.L_x_2022:
[----:B------:R-:W-:Y:S05]  /*2de40*/  BRA `(.L_x_2024) ;  /* 0xffffffd000907947 */ /* 0x000fea000383ffff */
.L_x_1915:
[----:B0-----:R0:W1:Y:S02]  /*2de50*/  SYNCS.PHASECHK.TRANS64.TRYWAIT P0, [R6+URZ], R5 ;  /* 0x00000005060075a7 */ /* 0x001064000800017f */
[----:B-1----:R-:W-:Y:S05]  /*2de60*/  @!P0 NANOSLEEP.SYNCS 0x989680 ;  /* 0x009896800000895d */ /* 0x002fea0003900000 */
[----:B------:R-:W1:Y:S02]  /*2de70*/  @!P0 SYNCS.PHASECHK.TRANS64 P0, [R6+URZ], R5 ;  /* 0x00000005060085a7 */ /* 0x000e64000800007f */
[----:B-1----:R-:W-:Y:S05]  /*2de80*/  @!P0 BRA `(.L_x_1915) ;  /* 0xfffffffc00f08947 */ /* 0x002fea000383ffff */
[----:B------:R-:W-:Y:S05]  /*2de90*/  BRA `(.L_x_2025) ;  /* 0xffffffd000d47947 */ /* 0x000fea000383ffff */
.L_x_1916:
[----:B-1----:R1:W2:Y:S02]  /*2dea0*/  SYNCS.PHASECHK.TRANS64.TRYWAIT P0, [R7+URZ], R2 ;  /* 0x00000002070075a7 */ /* 0x0022a4000800017f */
[----:B--2---:R-:W-:Y:S05]  /*2deb0*/  @!P0 NANOSLEEP.SYNCS 0x989680 ;  /* 0x009896800000895d */ /* 0x004fea0003900000 */
[----:B------:R-:W2:Y:S02]  /*2dec0*/  @!P0 SYNCS.PHASECHK.TRANS64 P0, [R7+URZ], R2 ;  /* 0x00000002070085a7 */ /* 0x000ea4000800007f */
[----:B--2---:R-:W-:Y:S05]  /*2ded0*/  @!P0 BRA `(.L_x_1916) ;  /* 0xfffffffc00f08947 */ /* 0x004fea000383ffff */
[----:B------:R-:W-:Y:S05]  /*2dee0*/  BRA `(.L_x_2026) ;  /* 0xffffffd000c87947 */ /* 0x000fea000383ffff */
.L_x_1918:
[----:B--2---:R2:W3:Y:S02]  /*2def0*/  SYNCS.PHASECHK.TRANS64.TRYWAIT P0, [R4+URZ], R5 ;  /* 0x00000005040075a7 */ /* 0x0044e4000800017f */
[----:B---3--:R-:W-:Y:S05]  /*2df00*/  @!P0 NANOSLEEP.SYNCS 0x989680 ;  /* 0x009896800000895d */ /* 0x008fea0003900000 */
[----:B------:R-:W3:Y:S02]  /*2df10*/  @!P0 SYNCS.PHASECHK.TRANS64 P0, [R4+URZ], R5 ;  /* 0x00000005040085a7 */ /* 0x000ee4000800007f */
[----:B---3--:R-:W-:Y:S05]  /*2df20*/  @!P0 BRA `(.L_x_1918) ;  /* 0xfffffffc00f08947 */ /* 0x008fea000383ffff */
[----:B------:R-:W-:Y:S05]  /*2df30*/  BRA `(.L_x_2027) ;  /* 0xffffffd000d07947 */ /* 0x000fea000383ffff */
.L_x_2028:
        /* <DEDUP_REMOVED lines=12> */
.L_x_2986:


//--------------------- .text._ZN7cutlass13device_kernelIN5flash11enable_sm90INS1_16FlashAttnFwdSm90INS1_25CollectiveMainloopFwdSm90ILi2EN4cute5tupleIJNS5_1CILi1EEES8_S8_EEENS6_IJNS7_ILi128EEESA_NS7_ILi192EEEEEELi128ENS_10bfloat16_tEfNS_4arch4Sm90ELb1ELb0ELb0ELb0ELb0ELb0ELb0ELb1ELb1ELb1ELb1ELb0EEENS1_21CollectiveEpilogueFwdINS6_IJSA_SA_SA_EEES9_SD_SF_Li256ELb0ELb1ELb1ELb0EEENS1_19SingleTileSchedulerILb0ELb1ELb1ELi128EEEEEEEEEvNT_6ParamsE --------------------------
	.section	.text._ZN7cutlass13device_kernelIN5flash11enable_sm90INS1_16FlashAttnFwdSm90INS1_25CollectiveMainloopFwdSm90ILi2EN4cute5tupleIJNS5_1CILi1EEES8_S8_EEENS6_IJNS7_ILi128EEESA_NS7_ILi192EEEEEELi128ENS_10bfloat16_tEfNS_4arch4Sm90ELb1ELb0ELb0ELb0ELb0ELb0ELb0ELb1ELb1ELb1ELb1ELb0EEENS1_21CollectiveEpilogueFwdINS6_IJSA_SA_SA_EEES9_SD_SF_Li256ELb0ELb1ELb1ELb0EEENS1_19SingleTileSchedulerILb0ELb1ELb1ELi128EEEEEEEEEvNT_6ParamsE,"ax",@progbits
	.align	128
.text._ZN7cutlass13device_kernelIN5flash11enable_sm90INS1_16FlashAttnFwdSm90INS1_25CollectiveMainloopFwdSm90ILi2EN4cute5tupleIJNS5_1CILi1EEES8_S8_EEENS6_IJNS7_ILi128EEESA_NS7_ILi192EEEEEELi128ENS_10bfloat16_tEfNS_4arch4Sm90ELb1ELb0ELb0ELb0ELb0ELb0ELb0ELb1ELb1ELb1ELb1ELb0EEENS1_21CollectiveEpilogueFwdINS6_IJSA_SA_SA_EEES9_SD_SF_Li256ELb0ELb1ELb1ELb0EEENS1_19SingleTileSchedulerILb0ELb1ELb1ELi128EEEEEEEEEvNT_6ParamsE:
        .type           _ZN7cutlass13device_kernelIN5flash11enable_sm90INS1_16FlashAttnFwdSm90INS1_25CollectiveMainloopFwdSm90ILi2EN4cute5tupleIJNS5_1CILi1EEES8_S8_EEENS6_IJNS7_ILi128EEESA_NS7_ILi192EEEEEELi128ENS_10bfloat16_tEfNS_4arch4Sm90ELb1ELb0ELb0ELb0ELb0ELb0ELb0ELb1ELb1ELb1ELb1ELb0EEENS1_21CollectiveEpilogueFwdINS6_IJSA_SA_SA_EEES9_SD_SF_Li256ELb0ELb1ELb1ELb0EEENS1_19SingleTileSchedulerILb0ELb1ELb1ELi128EEEEEEEEEvNT_6ParamsE,@function
        .size           _ZN7cutlass13device_kernelIN5flash11enable_sm90INS1_16FlashAttnFwdSm90INS1_25CollectiveMainloopFwdSm90ILi2EN4cute5tupleIJNS5_1CILi1EEES8_S8_EEENS6_IJNS7_ILi128EEESA_NS7_ILi192EEEEEELi128ENS_10bfloat16_tEfNS_4arch4Sm90ELb1ELb0ELb0ELb0ELb0ELb0ELb0ELb1ELb1ELb1ELb1ELb0EEENS1_21CollectiveEpilogueFwdINS6_IJSA_SA_SA_EEES9_SD_SF_Li256ELb0ELb1ELb1ELb0EEENS1_19SingleTileSchedulerILb0ELb1ELb1ELi128EEEEEEEEEvNT_6ParamsE,(.L_x_2987 - _ZN7cutlass13device_kernelIN5flash11enable_sm90INS1_16FlashAttnFwdSm90INS1_25CollectiveMainloopFwdSm90ILi2EN4cute5tupleIJNS5_1CILi1EEES8_S8_EEENS6_IJNS7_ILi128EEESA_NS7_ILi192EEEEEELi128ENS_10bfloat16_tEfNS_4arch4Sm90ELb1ELb0ELb0ELb0ELb0ELb0ELb0ELb1ELb1ELb1ELb1ELb0EEENS1_21CollectiveEpilogueFwdINS6_IJSA_SA_SA_EEES9_SD_SF_Li256ELb0ELb1ELb1ELb0EEENS1_19SingleTileSchedulerILb0ELb1ELb1ELi128EEEEEEEEEvNT_6ParamsE)
        .other          _ZN7cutlass13device_kernelIN5flash11enable_sm90INS1_16FlashAttnFwdSm90INS1_25CollectiveMainloopFwdSm90ILi2EN4cute5tupleIJNS5_1CILi1EEES8_S8_EEENS6_IJNS7_ILi128EEESA_NS7_ILi192EEEEEELi128ENS_10bfloat16_tEfNS_4arch4Sm90ELb1ELb0ELb0ELb0ELb0ELb0ELb0ELb1ELb1ELb1ELb1ELb0EEENS1_21CollectiveEpilogueFwdINS6_IJSA_SA_SA_EEES9_SD_SF_Li256ELb0ELb1ELb1ELb0EEENS1_19SingleTileSchedulerILb0ELb1ELb1ELi128EEEEEEEEEvNT_6ParamsE,@"STO_CUDA_ENTRY STV_DEFAULT"
_ZN7cutlass13device_kernelIN5flash11enable_sm90INS1_16FlashAttnFwdSm90INS1_25CollectiveMainloopFwdSm90ILi2EN4cute5tupleIJNS5_1CILi1EEES8_S8_EEENS6_IJNS7_ILi128EEESA_NS7_ILi192EEEEEELi128ENS_10bfloat16_tEfNS_4arch4Sm90ELb1ELb0ELb0ELb0ELb0ELb0ELb0ELb1ELb1ELb1ELb1ELb0EEENS1_21CollectiveEpilogueFwdINS6_IJSA_SA_SA_EEES9_SD_SF_Li256ELb0ELb1ELb1ELb0EEENS1_19SingleTileSchedulerILb0ELb1ELb1ELi128EEEEEEEEEvNT_6ParamsE:
        /* <DEDUP_REMOVED lines=17> */
.L_x_2030:
[----:B------:R-:W-:Y:S05]  /*0110*/  BSYNC B0 ;  /* 0x0000000000007941 */ /* 0x000fea0003800000 */
.L_x_2029:
        /* <DEDUP_REMOVED lines=40> */
.L_x_2031:
        /* <DEDUP_REMOVED lines=22> */
.L_x_2032:
        /* <DEDUP_REMOVED lines=18> */
.L_x_2033:
        /* <DEDUP_REMOVED lines=22> */
.L_x_2034:
        /* <DEDUP_REMOVED lines=22> */
.L_x_2035:
        /* <DEDUP_REMOVED lines=9> */
.L_x_2038:
        /* <DEDUP_REMOVED lines=20> */
[----:B------:R-:W-:Y:S01]  /*0ab0*/  SHF.R.U32.HI R4, RZ, 0x10, R17 ;  /* 0x00000010ff047819 */ /* 0x000fe20000011611 */
[----:B------:R-:W-:Y:S01]  /*0ac0*/  IMAD.MOV.U32 R22, RZ, RZ, RZ ;  /* 0x000000ffff167224 */ /* 0x000fe200078e00ff */
[----:B------:R-:W-:-:S04]  /*0ad0*/  LOP3.LUT R17, R17, 0xffff, RZ, 0xc0, !PT ;  /* 0x0000ffff11117812 */ /* 0x000fc800078ec0ff */
[----:B------:R-:W2:Y:S08]  /*0ae0*/  LDC.64 R10, c[0x0][0x418] ;  /* 0x00010600ff0a7b82 */ /* 0x000eb00000000a00 */
[----:B------:R-:W3:Y:S01]  /*0af0*/  LDC R3, c[0x0][0x288] ;  /* 0x0000a200ff037b82 */ /* 0x000ee20000000800 */
[----:B0-----:R-:W-:-:S07]  /*0b00*/  ISETP.NE.AND P1, PT, R0, 0x1, PT ;  /* 0x000000010000780c */ /* 0x001fce0003f25270 */
[----:B------:R-:W0:Y:S01]  /*0b10*/  LDC R16, c[0x0][0x424] ;  /* 0x00010900ff107b82 */ /* 0x000e220000000800 */
[----:B--2---:R-:W-:-:S07]  /*0b20*/  ISETP.NE.U32.AND P0, PT, R10, RZ, PT ;  /* 0x000000ff0a00720c */ /* 0x004fce0003f05070 */
[----:B------:R-:W2:Y:S01]  /*0b30*/  LDC R9, c[0x0][0x2f0] ;  /* 0x0000bc00ff097b82 */ /* 0x000ea20000000800 */
[----:B-1----:R-:W-:Y:S01]  /*0b40*/  IMAD.SHL.U32 R19, R19, 0x80, RZ ;  /* 0x0000008013137824 */ /* 0x002fe200078e00ff */
[----:B------:R-:W-:-:S03]  /*0b50*/  ISETP.NE.AND.EX P0, PT, R11, RZ, PT, P0 ;  /* 0x000000ff0b00720c */ /* 0x000fc60003f05300 */
[----:B------:R-:W-:Y:S01]  /*0b60*/  @P1 VIADD R0, R19, 0x7f ;  /* 0x0000007f13001836 */ /* 0x000fe20000000000 */
[----:B---3--:R-:W-:Y:S02]  /*0b70*/  IADD3 R3, -R3, 0x80, RZ ;  /* 0x0000008003037810 */ /* 0x008fe40007ffe1ff */
[----:B------:R-:W1:Y:S08]  /*0b80*/  @P1 LDC R5, c[0x0][0x44c] ;  /* 0x00011300ff051b82 */ /* 0x000e700000000800 */
[----:B------:R-:W3:Y:S01]  /*0b90*/  @P1 LDC R7, c[0x0][0x450] ;  /* 0x00011400ff071b82 */ /* 0x000ee20000000800 */
[----:B0-----:R-:W-:-:S02]  /*0ba0*/  SEL R16, R16, 0x1, P0 ;  /* 0x0000000110107807 */ /* 0x001fc40000000000 */
[----:B------:R-:W-:-:S03]  /*0bb0*/  ISETP.NE.AND P0, PT, R4, RZ, PT ;  /* 0x000000ff0400720c */ /* 0x000fc60003f05270 */
[----:B--2---:R-:W-:Y:S02]  /*0bc0*/  IMAD R3, R16, R9, R3 ;  /* 0x0000000910037224 */ /* 0x004fe400078e0203 */
[----:B-1----:R-:W-:-:S08]  /*0bd0*/  @P1 IMAD.HI.U32 R2, R0, R5, RZ ;  /* 0x0000000500021227 */ /* 0x002fd000078e00ff */
[----:B------:R-:W0:Y:S01]  /*0be0*/  @!P0 LDC R4, c[0x0][0x9f0] ;  /* 0x00027c00ff048b82 */ /* 0x000e220000000800 */
[----:B------:R-:W-:Y:S01]  /*0bf0*/  VIADD R0, R19, 0x7f ;  /* 0x0000007f13007836 */ /* 0x000fe20000000000 */
[----:B---3--:R-:W-:Y:S01]  /*0c00*/  @P1 SHF.R.U32.HI R0, RZ, R7, R2 ;  /* 0x00000007ff001219 */ /* 0x008fe20000011602 */
[----:B------:R-:W-:-:S04]  /*0c10*/  IMAD R2, R16, R9, 0x7f ;  /* 0x0000007f10027424 */ /* 0x000fc800078e0209 */
[----:B------:R-:W-:Y:S01]  /*0c20*/  IMAD.IADD R0, R3, 0x1, R0 ;  /* 0x0000000103007824 */ /* 0x000fe200078e0200 */
[----:B------:R-:W-:-:S04]  /*0c30*/  SHF.R.S32.HI R3, RZ, 0x1f, R2 ;  /* 0x0000001fff037819 */ /* 0x000fc80000011402 */
[----:B------:R-:W-:Y:S02]  /*0c40*/  SHF.R.S32.HI R5, RZ, 0x1f, R0 ;  /* 0x0000001fff057819 */ /* 0x000fe40000011400 */
[----:B------:R-:W-:Y:S02]  /*0c50*/  LEA.HI R3, R3, R2, RZ, 0x7 ;  /* 0x0000000203037211 */ /* 0x000fe400078f38ff */
[----:B------:R-:W-:Y:S02]  /*0c60*/  LEA.HI R5, R5, R0, RZ, 0x7 ;  /* 0x0000000005057211 */ /* 0x000fe400078f38ff */
[----:B------:R-:W-:Y:S02]  /*0c70*/  SHF.R.S32.HI R3, RZ, 0x7, R3 ;  /* 0x00000007ff037819 */ /* 0x000fe40000011403 */
[----:B------:R-:W-:-:S04]  /*0c80*/  SHF.R.S32.HI R0, RZ, 0x7, R5 ;  /* 0x00000007ff007819 */ /* 0x000fc80000011405 */
[----:B------:R-:W-:-:S04]  /*0c90*/  VIMNMX R11, R3, R0, PT ;  /* 0x00000000030b7248 */ /* 0x000fc80003fe0100 */
[----:B------:R-:W-:-:S13]  /*0ca0*/  ISETP.GE.AND P1, PT, R11, 0x1, PT ;  /* 0x000000010b00780c */ /* 0x000fda0003f26270 */
[----:B------:R-:W-:Y:S05]  /*0cb0*/  @!P1 BRA `(.L_x_2040) ;  /* 0x00000000006c9947 */ /* 0x000fea0003800000 */
[-C--:B0-----:R-:W-:Y:S02]  /*0cc0*/  IABS R7, R4.reuse ;  /* 0x0000000400077213 */ /* 0x081fe40000000000 */
[----:B------:R-:W-:Y:S02]  /*0cd0*/  IADD3 R5, R4, -0x1, R11 ;  /* 0xffffffff04057810 */ /* 0x000fe40007ffe00b */
[----:B------:R-:W0:Y:S01]  /*0ce0*/  I2F.RP R0, R7 ;  /* 0x0000000700007306 */ /* 0x000e220000209400 */
[----:B------:R-:W-:-:S05]  /*0cf0*/  IABS R8, R4 ;  /* 0x0000000400087213 */ /* 0x000fca0000000000 */
[----:B------:R-:W-:Y:S02]  /*0d00*/  IMAD.MOV R8, RZ, RZ, -R8 ;  /* 0x000000ffff087224 */ /* 0x000fe400078e0a08 */
[----:B0-----:R-:W0:Y:S02]  /*0d10*/  MUFU.RCP R0, R0 ;  /* 0x0000000000007308 */ /* 0x001e240000001000 */
[----:B0-----:R-:W-:Y:S01]  /*0d20*/  VIADD R2, R0, 0xffffffe ;  /* 0x0ffffffe00027836 */ /* 0x001fe20000000000 */
[----:B------:R-:W-:Y:S02]  /*0d30*/  IABS R0, R5 ;  /* 0x0000000500007213 */ /* 0x000fe40000000000 */
[----:B------:R-:W-:-:S03]  /*0d40*/  LOP3.LUT R5, R5, R4, RZ, 0x3c, !PT ;  /* 0x0000000405057212 */ /* 0x000fc600078e3cff */
[----:B------:R0:W1:Y:S01]  /*0d50*/  F2I.FTZ.U32.TRUNC.NTZ R3, R2 ;  /* 0x0000000200037305 */ /* 0x000062000021f000 */
        /* <DEDUP_REMOVED lines=17> */
.L_x_2040:
[----:B------:R-:W1:Y:S01]  /*0e70*/  S2R R0, SR_TID.X ;  /* 0x0000000000007919 */ /* 0x000e620000002100 */
[-C--:B------:R-:W-:Y:S01]  /*0e80*/  IMAD R17, R17, R22.reuse, RZ ;  /* 0x0000001611117224 */ /* 0x080fe200078e02ff */
[----:B------:R-:W-:Y:S02]  /*0e90*/  PLOP3.LUT P0, PT, PT, PT, PT, 0x80, 0x0 ;  /* 0x000000000000781c */ /* 0x000fe40003f0f070 */
[----:B------:R-:W-:Y:S02]  /*0ea0*/  CS2R R2, SRZ ;  /* 0x0000000000027805 */ /* 0x000fe4000001ff00 */
[----:B------:R-:W-:Y:S02]  /*0eb0*/  CS2R R86, SRZ ;  /* 0x0000000000567805 */ /* 0x000fe4000001ff00 */
[----:B------:R-:W-:Y:S02]  /*0ec0*/  CS2R R84, SRZ ;  /* 0x0000000000547805 */ /* 0x000fe4000001ff00 */
[----:B------:R-:W-:-:S02]  /*0ed0*/  VIADDMNMX R22, R17, R22, R11, PT ;  /* 0x0000001611167246 */ /* 0x000fc4000380010b */
[----:B------:R-:W-:Y:S02]  /*0ee0*/  CS2R R82, SRZ ;  /* 0x0000000000527805 */ /* 0x000fe4000001ff00 */
[----:B------:R-:W-:Y:S02]  /*0ef0*/  CS2R R80, SRZ ;  /* 0x0000000000507805 */ /* 0x000fe4000001ff00 */
[----:B------:R-:W-:Y:S02]  /*0f00*/  CS2R R78, SRZ ;  /* 0x00000000004e7805 */ /* 0x000fe4000001ff00 */
[----:B------:R-:W-:Y:S02]  /*0f10*/  ISETP.GT.AND P1, PT, R22, R17, PT ;  /* 0x000000111600720c */ /* 0x000fe40003f24270 */
        /* <DEDUP_REMOVED lines=21> */
[----:B-1----:R-:W-:Y:S01]  /*1070*/  VIADD R23, R0, 0xffffff80 ;  /* 0xffffff8000177836 */ /* 0x002fe20000000000 */
[----:B------:R-:W-:Y:S02]  /*1080*/  CS2R R34, SRZ ;  /* 0x0000000000227805 */ /* 0x000fe4000001ff00 */
[----:B------:R-:W-:Y:S02]  /*1090*/  CS2R R32, SRZ ;  /* 0x0000000000207805 */ /* 0x000fe4000001ff00 */
[----:B------:R-:W-:Y:S02]  /*10a0*/  CS2R R30, SRZ ;  /* 0x00000000001e7805 */ /* 0x000fe4000001ff00 */
[----:B------:R-:W-:Y:S02]  /*10b0*/  CS2R R28, SRZ ;  /* 0x00000000001c7805 */ /* 0x000fe4000001ff00 */
[----:B------:R-:W-:-:S02]  /*10c0*/  CS2R R26, SRZ ;  /* 0x00000000001a7805 */ /* 0x000fc4000001ff00 */
[----:B------:R-:W-:Y:S01]  /*10d0*/  CS2R R24, SRZ ;  /* 0x0000000000187805 */ /* 0x000fe2000001ff00 */
[----:B------:R-:W-:Y:S06]  /*10e0*/  @!P1 BRA `(.L_x_2041) ;  /* 0x00000080008c9947 */ /* 0x000fec0003800000 */
[----:B------:R-:W-:Y:S01]  /*10f0*/  SHF.R.S32.HI R88, RZ, 0x1f, R23 ;  /* 0x0000001fff587819 */ /* 0x000fe20000011417 */
[----:B------:R-:W1:Y:S01]  /*1100*/  S2UR UR6, SR_CgaCtaId ;  /* 0x00000000000679c3 */ /* 0x000e620000008800 */
[----:B------:R-:W-:Y:S02]  /*1110*/  UMOV UR36, 0x400 ;  /* 0x0000040000247882 */ /* 0x000fe40000000000 */
[----:B------:R-:W-:-:S04]  /*1120*/  LEA.HI R89, R88, R23, RZ, 0x7 ;  /* 0x0000001758597211 */ /* 0x000fc800078f38ff */
[----:B------:R-:W-:-:S05]  /*1130*/  SHF.R.S32.HI R90, RZ, 0x7, R89 ;  /* 0x00000007ff5a7819 */ /* 0x000fca0000011459 */
[----:B------:R-:W2:Y:S01]  /*1140*/  SHFL.IDX PT, R0, R90, RZ, 0x1f ;  /* 0x00001fff5a007589 */ /* 0x000ea200000e0000 */
[----:B-1----:R-:W-:-:S04]  /*1150*/  ULEA UR36, UR6, UR36, 0x18 ;  /* 0x0000002406247291 */ /* 0x002fc8000f8ec03f */
[----:B------:R-:W-:-:S04]  /*1160*/  UIADD3 UR6, UR36, 0x10400, URZ ;  /* 0x0001040024067890 */ /* 0x000fc8000fffe03f */
[----:B------:R-:W-:Y:S01]  /*1170*/  ULOP3.LUT UP0, URZ, UR6, 0x3ff, URZ, 0xc0, !UPT ;  /* 0x000003ff063f7892 */ /* 0x000fe2000f80c03f */
[----:B--2---:R-:W-:-:S05]  /*1180*/  R2UR UR4, R0 ;  /* 0x00000000000472ca */ /* 0x004fca00000e0000 */
        /* <DEDUP_REMOVED lines=11> */
[----:B0-----:R-:W-:Y:S01]  /*1240*/  IMAD.U32 R4, RZ, RZ, UR4 ;  /* 0x00000004ff047e24 */ /* 0x001fe2000f8e00ff */
        /* <DEDUP_REMOVED lines=12> */
.L_x_2042:
[----:B------:R-:W2:Y:S01]  /*1310*/  LDL.LU R20, [R1+0x14] ;  /* 0x0000140001147983 */ /* 0x000ea20000300800 */
[----:B------:R-:W-:-:S04]  /*1320*/  SHF.L.U32 R2, RZ, 0x1f, RZ ;  /* 0x0000001fff027819 */ /* 0x000fc800000006ff */
[----:B------:R-:W1:Y:S01]  /*1330*/  SYNCS.PHASECHK.TRANS64.TRYWAIT P1, [UR36+0x34800], R2 ;  /* 0x03480002ff0075a7 */ /* 0x000e620008020164 */
[----:B--2---:R-:W-:-:S04]  /*1340*/  LOP3.LUT R0, R20, 0x1, RZ, 0xfc, !PT ;  /* 0x0000000114007812 */ /* 0x004fc800078efcff */
[----:B------:R-:W-:Y:S01]  /*1350*/  ISETP.NE.AND P0, PT, R0, 0x3, PT ;  /* 0x000000030000780c */ /* 0x000fe20003f05270 */
[----:B-1----:R-:W-:-:S12]  /*1360*/  @!P1 BRA `(.L_x_2043) ;  /* 0x000000d400bc9947 */ /* 0x002fd80003800000 */
.L_x_2160:
[----:B------:R-:W-:Y:S05]  /*1370*/  @!P0 BRA `(.L_x_2044) ;  /* 0x0000000000048947 */ /* 0x000fea0003800000 */
[----:B------:R-:W-:Y:S01]  /*1380*/  BPT.TRAP 0x1 ;  /* 0x000000040000795c */ /* 0x000fe20000300000 */
.L_x_2044:
[----:B------:R2:W3:Y:S01]  /*1390*/  SYNCS.PHASECHK.TRANS64.TRYWAIT P2, [UR36+0x34830], R2 ;  /* 0x03483002ff0075a7 */ /* 0x0004e20008040164 */
[----:B------:R-:W-:Y:S05]  /*13a0*/  @!P0 BRA `(.L_x_2045) ;  /* 0x0000000000048947 */ /* 0x000fea0003800000 */
[----:B------:R-:W-:Y:S01]  /*13b0*/  BPT.TRAP 0x1 ;  /* 0x000000040000795c */ /* 0x000fe20000300000 */
.L_x_2045:
[----:B------:R-:W4:Y:S01]  /*13c0*/  S2R R0, SR_TID.X ;  /* 0x0000000000007919 */ /* 0x000f220000002100 */
[----:B------:R-:W-:-:S05]  /*13d0*/  IMAD.U32 R6, RZ, RZ, UR37 ;  /* 0x00000025ff067e24 */ /* 0x000fca000f8e00ff */
[----:B------:R-:W-:Y:S02]  /*13e0*/  LOP3.LUT R6, R6, 0x10000, RZ, 0xfc, !PT ;  /* 0x0001000006067812 */ /* 0x000fe400078efcff */
[----:B----4-:R-:W-:-:S04]  /*13f0*/  LOP3.LUT R0, R0, 0x7f, RZ, 0xc0, !PT ;  /* 0x0000007f00007812 */ /* 0x010fc800078ec0ff */
[----:B------:R-:W-:Y:S01]  /*1400*/  ISETP.NE.AND P1, PT, R0, RZ, PT ;  /* 0x000000ff0000720c */ /* 0x000fe20003f25270 */
[----:B---3--:R-:W-:-:S12]  /*1410*/  @P2 BRA `(.L_x_2046) ;  /* 0x0000000000082947 */ /* 0x008fd80003800000 */
[----:B------:R-:W3:Y:S02]  /*1420*/  SYNCS.PHASECHK.TRANS64.TRYWAIT P2, [UR36+0x34830], R2 ;  /* 0x03483002ff0075a7 */ /* 0x000ee40008040164 */
[----:B---3--:R-:W-:Y:S05]  /*1430*/  @!P2 BRA `(.L_x_2047) ;  /* 0x000000d400a0a947 */ /* 0x008fea0003800000 */
.L_x_2046:
[----:B------:R-:W-:Y:S05]  /*1440*/  WARPSYNC.ALL ;  /* 0x0000000000007948 */ /* 0x000fea0003800000 */
[----:B------:R-:W-:Y:S01]  /*1450*/  IMAD.MOV.U32 R7, RZ, RZ, 0x40000040 ;  /* 0x40000040ff077424 */ /* 0x000fe200078e00ff */
[----:B------:R-:W-:Y:S01]  /*1460*/  UIADD3 UR4, UR36, 0x1c400, URZ ;  /* 0x0001c40024047890 */ /* 0x000fe2000fffe03f */
[C---:B------:R-:W-:Y:S01]  /*1470*/  R2UR UR8, R6.reuse ;  /* 0x00000000060872ca */ /* 0x040fe200000e0000 */
[----:B------:R-:W-:Y:S02]  /*1480*/  WARPGROUP.ARRIVE ;  /* 0x00000000000079c5 */ /* 0x000fe40000000000 */
[----:B------:R-:W-:Y:S01]  /*1490*/  R2UR UR9, R7 ;  /* 0x00000000070972ca */ /* 0x000fe200000e0000 */
[----:B------:R-:W-:Y:S01]  /*14a0*/  USHF.R.U32.HI UR4, URZ, 0x4, UR4 ;  /* 0x000000043f047899 */ /* 0x000fe20008011604 */
[----:B------:R-:W-:Y:S01]  /*14b0*/  R2UR UR6, R6 ;  /* 0x00000000060672ca */ /* 0x000fe200000e0000 */
[----:B------:R-:W-:Y:S01]  /*14c0*/  UMOV UR11, 0x40000040 ;  /* 0x40000040000b7882 */ /* 0x000fe20000000000 */
[----:B------:R-:W-:Y:S01]  /*14d0*/  UMOV UR5, 0x40000040 ;  /* 0x4000004000057882 */ /* 0x000fe20000000000 */
[----:B------:R-:W-:Y:S01]  /*14e0*/  ULOP3.LUT UR4, UR4, 0x3fff, URZ, 0xc0, !UPT ;  /* 0x00003fff04047892 */ /* 0x000fe2000f8ec03f */
[----:B-12---:R-:W1:Y:S01]  /*14f0*/  LDC R2, c[0x0][0x448] ;  /* 0x00011200ff027b82 */ /* 0x006e620000000800 */
[----:B------:R-:W-:Y:S01]  /*1500*/  UMOV UR13, 0x40000040 ;  /* 0x40000040000d7882 */ /* 0x000fe20000000000 */
[----:B------:R-:W-:Y:S01]  /*1510*/  UMOV UR15, 0x40000040 ;  /* 0x40000040000f7882 */ /* 0x000fe20000000000 */
[----:B------:R-:W-:Y:S01]  /*1520*/  ULOP3.LUT UR38, UR4, 0x10000, URZ, 0xfc, !UPT ;  /* 0x0001000004267892 */ /* 0x000fe2000f8efc3f */
[----:B------:R-:W-:Y:S01]  /*1530*/  LOP3.LUT R0, R89, 0xffffff80, RZ, 0xc0, !PT ;  /* 0xffffff8059007812 */ /* 0x000fe200078ec0ff */
[----:B------:R-:W-:Y:S01]  /*1540*/  UMOV UR17, 0x40000040 ;  /* 0x4000004000117882 */ /* 0x000fe20000000000 */
[----:B------:R-:W-:Y:S01]  /*1550*/  UMOV UR19, 0x40000040 ;  /* 0x4000004000137882 */ /* 0x000fe20000000000 */
[----:B------:R-:W-:Y:S01]  /*1560*/  UIADD3 UR14, UR38, 0x6, URZ ;  /* 0x00000006260e7890 */ /* 0x000fe2000fffe03f */
[----:B------:R-:W-:Y:S01]  /*1570*/  LEA.HI R88, R88, R23, RZ, 0x2 ;  /* 0x0000001758587211 */ /* 0x000fe200078f10ff */
[----:B------:R-:W-:Y:S01]  /*1580*/  UIADD3 UR4, UR6, 0x2, URZ ;  /* 0x0000000206047890 */ /* 0x000fe2000fffe03f */
[----:B------:R-:W-:Y:S01]  /*1590*/  IMAD.IADD R0, R23, 0x1, -R0 ;  /* 0x0000000117007824 */ /* 0x000fe200078e0a00 */
[----:B------:R-:W-:Y:S01]  /*15a0*/  UMOV UR10, UR38 ;  /* 0x00000026000a7c82 */ /* 0x000fe20008000000 */
[----:B------:R-:W-:Y:S01]  /*15b0*/  UIADD3 UR12, UR6, 0x6, URZ ;  /* 0x00000006060c7890 */ /* 0x000fe2000fffe03f */
[----:B------:R-:W-:Y:S01]  /*15c0*/  HGMMA.64x128x16.F32.BF16 R24, gdesc[UR8], RZ, !UPT, gsb0 ;  /* 0x01e00000081879f0 */ /* 0x000fe2000c0018ff */
[----:B------:R-:W-:Y:S01]  /*15d0*/  UIADD3 UR10, UR38, 0x2, URZ ;  /* 0x00000002260a7890 */ /* 0x000fe2000fffe03f */
[----:B------:R-:W-:Y:S01]  /*15e0*/  SHF.R.S32.HI R3, RZ, 0x1f, R0 ;  /* 0x0000001fff037819 */ /* 0x000fe20000011400 */
[----:B------:R-:W-:Y:S01]  /*15f0*/  UMOV UR8, UR4 ;  /* 0x0000000400087c82 */ /* 0x000fe20008000000 */
[----:B------:R-:W-:Y:S01]  /*1600*/  UMOV UR9, UR5 ;  /* 0x0000000500097c82 */ /* 0x000fe20008000000 */
[----:B------:R-:W-:Y:S01]  /*1610*/  UMOV UR11, 0x40000040 ;  /* 0x40000040000b7882 */ /* 0x000fe20000000000 */
[----:B------:R-:W-:Y:S01]  /*1620*/  UIADD3 UR16, UR6, 0x400, URZ ;  /* 0x0000040006107890 */ /* 0x000fe2000fffe03f */
[----:B------:R-:W-:Y:S01]  /*1630*/  LOP3.LUT R88, R88, 0xfffffffc, RZ, 0xc0, !PT ;  /* 0xfffffffc58587812 */ /* 0x000fe200078ec0ff */
[----:B------:R-:W-:Y:S01]  /*1640*/  UIADD3 UR18, UR38, 0x400, URZ ;  /* 0x0000040026127890 */ /* 0x000fe2000fffe03f */
[CC--:B0-----:R-:W-:Y:S01]  /*1650*/  LEA.HI R4, R3.reuse, R0.reuse, RZ, 0x5 ;  /* 0x0000000003047211 */ /* 0x0c1fe200078f28ff */
[----:B------:R-:W-:Y:S01]  /*1660*/  UIADD3 UR20, UR6, 0x402, URZ ;  /* 0x0000040206147890 */ /* 0x000fe2000fffe03f */
[----:B-1----:R-:W-:Y:S01]  /*1670*/  ISETP.NE.AND P2, PT, R2, 0x1, PT ;  /* 0x000000010200780c */ /* 0x002fe20003f45270 */
[----:B------:R-:W-:Y:S01]  /*1680*/  UIADD3 UR22, UR38, 0x402, URZ ;  /* 0x0000040226167890 */ /* 0x000fe2000fffe03f */
[----:B------:R-:W-:Y:S01]  /*1690*/  LEA.HI R2, R3, R0, RZ, 0x2 ;  /* 0x0000000003027211 */ /* 0x000fe200078f10ff */
[----:B------:R-:W-:Y:S01]  /*16a0*/  UMOV UR21, 0x40000040 ;  /* 0x4000004000157882 */ /* 0x000fe20000000000 */
[----:B------:R-:W-:Y:S01]  /*16b0*/  UMOV UR23, 0x40000040 ;  /* 0x4000004000177882 */ /* 0x000fe20000000000 */
[----:B------:R-:W-:Y:S01]  /*16c0*/  UIADD3 UR24, UR6, 0x404, URZ ;  /* 0x0000040406187890 */ /* 0x000fe2000fffe03f */
[--C-:B------:R-:W-:Y:S01]  /*16d0*/  SHF.R.S32.HI R3, RZ, 0x2, R2.reuse ;  /* 0x00000002ff037819 */ /* 0x100fe20000011402 */
[----:B------:R-:W-:Y:S01]  /*16e0*/  UIADD3 UR26, UR38, 0x404, URZ ;  /* 0x00000404261a7890 */ /* 0x000fe2000fffe03f */
[----:B------:R-:W-:Y:S01]  /*16f0*/  SHF.R.S32.HI R8, RZ, 0x1f, R2 ;  /* 0x0000001fff087819 */ /* 0x000fe20000011402 */
[----:B------:R-:W-:Y:S01]  /*1700*/  UMOV UR25, 0x40000040 ;  /* 0x4000004000197882 */ /* 0x000fe20000000000 */
[----:B------:R-:W-:Y:S01]  /*1710*/  UMOV UR27, 0x40000040 ;  /* 0x40000040001b7882 */ /* 0x000fe20000000000 */
[----:B------:R-:W-:Y:S01]  /*1720*/  UIADD3 UR28, UR6, 0x406, URZ ;  /* 0x00000406061c7890 */ /* 0x000fe2000fffe03f */
[----:B------:R-:W-:Y:S01]  /*1730*/  SHF.R.S32.HI R4, RZ, 0x5, R4 ;  /* 0x00000005ff047819 */ /* 0x000fe20000011404 */
[----:B------:R-:W-:Y:S01]  /*1740*/  UIADD3 UR30, UR38, 0x406, URZ ;  /* 0x00000406261e7890 */ /* 0x000fe2000fffe03f */
[----:B------:R-:W0:Y:S01]  /*1750*/  @P2 LDC R11, c[0x0][0x44c] ;  /* 0x00011300ff0b2b82 */ /* 0x000e220000000800 */
[----:B------:R-:W-:Y:S01]  /*1760*/  UMOV UR29, 0x40000040 ;  /* 0x40000040001d7882 */ /* 0x000fe20000000000 */
[----:B------:R-:W-:Y:S01]  /*1770*/  UMOV UR31, 0x40000040 ;  /* 0x40000040001f7882 */ /* 0x000fe20000000000 */
[----:B------:R-:W-:Y:S01]  /*1780*/  UIADD3 UR32, UR6, 0x800, URZ ;  /* 0x0000080006207890 */ /* 0x000fe2000fffe03f */
[----:B------:R-:W-:Y:S01]  /*1790*/  IMAD.IADD R88, R23, 0x1, -R88 ;  /* 0x0000000117587824 */ /* 0x000fe200078e0a58 */
[----:B------:R-:W-:Y:S01]  /*17a0*/  UIADD3 UR34, UR38, 0x800, URZ ;  /* 0x0000080026227890 */ /* 0x000fe2000fffe03f */
[----:B------:R-:W-:Y:S01]  /*17b0*/  LEA.HI R5, R90, R90, RZ, 0x1 ;  /* 0x0000005a5a057211 */ /* 0x000fe200078f08ff */
[----:B------:R-:W-:Y:S01]  /*17c0*/  UMOV UR33, 0x40000040 ;  /* 0x4000004000217882 */ /* 0x000fe20000000000 */
[----:B------:R-:W-:Y:S01]  /*17d0*/  UMOV UR35, 0x40000040 ;  /* 0x4000004000237882 */ /* 0x000fe20000000000 */
[----:B------:R-:W-:Y:S01]  /*17e0*/  UIADD3 UR44, UR6, 0x802, URZ ;  /* 0x00000802062c7890 */ /* 0x000fe2000fffe03f */
[-C--:B------:R-:W-:Y:S01]  /*17f0*/  LEA.HI R8, R8, R3.reuse, RZ, 0x3 ;  /* 0x0000000308087211 */ /* 0x080fe200078f18ff */
[----:B------:R-:W-:Y:S01]  /*1800*/  UIADD3 UR46, UR38, 0x802, URZ ;  /* 0x00000802262e7890 */ /* 0x000fe2000fffe03f */
[----:B------:R-:W1:Y:S01]  /*1810*/  @P2 LDC R12, c[0x0][0x450] ;  /* 0x00011400ff0c2b82 */ /* 0x000e620000000800 */
[----:B------:R-:W-:Y:S01]  /*1820*/  UMOV UR45, 0x40000040 ;  /* 0x40000040002d7882 */ /* 0x000fe20000000000 */
[----:B------:R-:W-:Y:S01]  /*1830*/  UMOV UR47, 0x40000040 ;  /* 0x40000040002f7882 */ /* 0x000fe20000000000 */
[----:B------:R-:W-:Y:S01]  /*1840*/  UIADD3 UR48, UR6, 0x804, URZ ;  /* 0x0000080406307890 */ /* 0x000fe2000fffe03f */
[----:B------:R-:W-:Y:S01]  /*1850*/  IMAD R4, R4, 0x10, R19 ;  /* 0x0000001004047824 */ /* 0x000fe200078e0213 */
[----:B------:R-:W-:Y:S01]  /*1860*/  UIADD3 UR50, UR38, 0x804, URZ ;  /* 0x0000080426327890 */ /* 0x000fe2000fffe03f */
[----:B------:R-:W-:Y:S01]  /*1870*/  LOP3.LUT R5, R5, 0x3fffffe, RZ, 0xc0, !PT ;  /* 0x03fffffe05057812 */ /* 0x000fe200078ec0ff */
[----:B------:R-:W-:Y:S01]  /*1880*/  UMOV UR49, 0x40000040 ;  /* 0x4000004000317882 */ /* 0x000fe20000000000 */
[----:B------:R-:W-:Y:S01]  /*1890*/  UMOV UR51, 0x40000040 ;  /* 0x4000004000337882 */ /* 0x000fe20000000000 */
[----:B------:R-:W-:Y:S01]  /*18a0*/  UIADD3 UR52, UR6, 0x806, URZ ;  /* 0x0000080606347890 */ /* 0x000fe2000fffe03f */
[----:B------:R-:W-:Y:S01]  /*18b0*/  LEA.HI R9, R88, R88, RZ, 0x1 ;  /* 0x0000005858097211 */ /* 0x000fe200078f08ff */
[----:B------:R-:W-:Y:S01]  /*18c0*/  UIADD3 UR54, UR38, 0x806, URZ ;  /* 0x0000080626367890 */ /* 0x000fe2000fffe03f */
[----:B------:R-:W-:Y:S01]  /*18d0*/  LOP3.LUT R8, R8, 0xfffffff8, RZ, 0xc0, !PT ;  /* 0xfffffff808087812 */ /* 0x000fe200078ec0ff */
[----:B------:R-:W-:Y:S01]  /*18e0*/  UMOV UR53, 0x40000040 ;  /* 0x4000004000357882 */ /* 0x000fe20000000000 */
[----:B------:R-:W-:Y:S01]  /*18f0*/  UMOV UR55, 0x40000040 ;  /* 0x4000004000377882 */ /* 0x000fe20000000000 */
[----:B------:R-:W-:Y:S01]  /*1900*/  LOP3.LUT R9, R9, 0x1ffffffe, RZ, 0xc0, !PT ;  /* 0x1ffffffe09097812 */ /* 0x000fe200078ec0ff */
[----:B------:R-:W-:Y:S01]  /*1910*/  IMAD.IADD R5, R90, 0x1, -R5 ;  /* 0x000000015a057824 */ /* 0x000fe200078e0a05 */
[----:B------:R-:W-:Y:S01]  /*1920*/  IADD3 R4, R4, R3, -R8 ;  /* 0x0000000304047210 */ /* 0x000fe20007ffe808 */
[----:B------:R-:W-:Y:S01]  /*1930*/  ULDC UR7, c[0x0][0x988] ;  /* 0x0002620000077ab9 */ /* 0x000fe20000000800 */
[----:B------:R-:W-:Y:S01]  /*1940*/  UMOV UR37, URZ ;  /* 0x0000003f00257c82 */ /* 0x000fe20008000000 */
[----:B------:R-:W-:Y:S01]  /*1950*/  IMAD.IADD R9, R88, 0x1, -R9 ;  /* 0x0000000158097824 */ /* 0x000fe200078e0a09 */
[----:B------:R-:W-:Y:S01]  /*1960*/  CS2R R150, SRZ ;  /* 0x0000000000967805 */ /* 0x000fe2000001ff00 */
[----:B------:R-:W-:Y:S01]  /*1970*/  IMAD R4, R5, 0x40, R4 ;  /* 0x0000004005047824 */ /* 0x000fe200078e0204 */
[----:B------:R-:W-:-:S02]  /*1980*/  CS2R R148, SRZ ;  /* 0x0000000000947805 */ /* 0x000fc4000001ff00 */
[----:B------:R-:W-:Y:S02]  /*1990*/  CS2R R146, SRZ ;  /* 0x0000000000927805 */ /* 0x000fe4000001ff00 */
[----:B------:R-:W-:Y:S01]  /*19a0*/  CS2R R144, SRZ ;  /* 0x0000000000907805 */ /* 0x000fe2000001ff00 */
[----:B------:R-:W-:Y:S01]  /*19b0*/  IMAD R10, R9, 0x8, R4 ;  /* 0x00000008090a7824 */ /* 0x000fe200078e0204 */
[----:B------:R-:W-:Y:S01]  /*19c0*/  CS2R R142, SRZ ;  /* 0x00000000008e7805 */ /* 0x000fe2000001ff00 */
[----:B------:R-:W-:Y:S01]  /*19d0*/  IMAD.MOV.U32 R9, RZ, RZ, -0x80 ;  /* 0xffffff80ff097424 */ /* 0x000fe200078e00ff */
[----:B------:R-:W-:Y:S01]  /*19e0*/  CS2R R140, SRZ ;  /* 0x00000000008c7805 */ /* 0x000fe2000001ff00 */
[----:B0-----:R-:W-:Y:S01]  /*19f0*/  @P2 IMAD.HI.U32 R3, R10, R11, RZ ;  /* 0x0000000b0a032227 */ /* 0x001fe200078e00ff */
[----:B------:R-:W-:Y:S02]  /*1a00*/  LOP3.LUT R11, R2, 0x7ffffffc, RZ, 0xc0, !PT ;  /* 0x7ffffffc020b7812 */ /* 0x000fe400078ec0ff */
[----:B------:R-:W-:-:S02]  /*1a10*/  CS2R R138, SRZ ;  /* 0x00000000008a7805 */ /* 0x000fc4000001ff00 */
[----:B------:R-:W-:Y:S01]  /*1a20*/  CS2R R136, SRZ ;  /* 0x0000000000887805 */ /* 0x000fe2000001ff00 */
[----:B------:R-:W-:Y:S01]  /*1a30*/  IMAD.MOV.U32 R5, RZ, RZ, R10 ;  /* 0x000000ffff057224 */ /* 0x000fe200078e000a */
[----:B-1----:R-:W-:Y:S01]  /*1a40*/  @P2 SHF.R.U32.HI R5, RZ, R12, R3 ;  /* 0x0000000cff052219 */ /* 0x002fe20000011603 */
[----:B------:R-:W-:Y:S01]  /*1a50*/  IMAD R9, R22, R9, 0x80 ;  /* 0x0000008016097424 */ /* 0x000fe200078e0209 */
[----:B------:R-:W0:Y:S01]  /*1a60*/  LDC R3, c[0x0][0x288] ;  /* 0x0000a200ff037b82 */ /* 0x000e220000000800 */
[----:B------:R-:W-:Y:S01]  /*1a70*/  IMAD.IADD R11, R0, 0x1, -R11 ;  /* 0x00000001000b7824 */ /* 0x000fe200078e0a0b */
[----:B------:R-:W-:Y:S01]  /*1a80*/  CS2R R134, SRZ ;  /* 0x0000000000867805 */ /* 0x000fe2000001ff00 */
[----:B------:R-:W0:Y:S01]  /*1a90*/  SHFL.IDX PT, R4, R5, 0x1, 0x1c1f ;  /* 0x003c1f0005047f89 */ /* 0x000e2200000e0000 */
[----:B------:R-:W-:Y:S01]  /*1aa0*/  VIADD R0, R9, 0x1 ;  /* 0x0000000109007836 */ /* 0x000fe20000000000 */
[----:B------:R-:W-:Y:S02]  /*1ab0*/  CS2R R132, SRZ ;  /* 0x0000000000847805 */ /* 0x000fe4000001ff00 */
[----:B------:R-:W-:Y:S01]  /*1ac0*/  CS2R R130, SRZ ;  /* 0x0000000000827805 */ /* 0x000fe2000001ff00 */
[----:B------:R-:W-:Y:S01]  /*1ad0*/  SHFL.IDX PT, R5, R5, RZ, 0x1c1f ;  /* 0x001c1fff05057589 */ /* 0x000fe200000e0000 */
[----:B------:R-:W-:Y:S01]  /*1ae0*/  IMAD R13, R11, -0x2, R0 ;  /* 0xfffffffe0b0d7824 */ /* 0x000fe200078e0200 */
[----:B------:R-:W-:-:S02]  /*1af0*/  CS2R R128, SRZ ;  /* 0x0000000000807805 */ /* 0x000fc4000001ff00 */
[----:B------:R-:W-:Y:S02]  /*1b00*/  CS2R R126, SRZ ;  /* 0x00000000007e7805 */ /* 0x000fe4000001ff00 */
[----:B------:R-:W-:Y:S02]  /*1b10*/  CS2R R124, SRZ ;  /* 0x00000000007c7805 */ /* 0x000fe4000001ff00 */
[----:B------:R-:W-:Y:S01]  /*1b20*/  CS2R R122, SRZ ;  /* 0x00000000007a7805 */ /* 0x000fe2000001ff00 */
[----:B------:R-:W-:Y:S02]  /*1b30*/  WARPGROUP.DEPBAR.LE gsb0, 0x0 ;  /* 0x00008000000079c5 */ /* 0x000fe40000010000 */
[----:B------:R-:W-:-:S06]  /*1b40*/  WARPGROUP.ARRIVE ;  /* 0x00000000000079c5 */ /* 0x000fcc0000000000 */
[----:B------:R-:W-:Y:S01]  /*1b50*/  HGMMA.64x128x16.F32.BF16 R24, gdesc[UR8], R24, gsb0 ;  /* 0x01e00000081879f0 */ /* 0x000fe20008001818 */
[----:B------:R-:W-:Y:S02]  /*1b60*/  UIADD3 UR8, UR6, 0x4, URZ ;  /* 0x0000000406087890 */ /* 0x000fe4000fffe03f */
[----:B------:R-:W-:Y:S01]  /*1b70*/  UIADD3 UR10, UR38, 0x4, URZ ;  /* 0x00000004260a7890 */ /* 0x000fe2000fffe03f */
[----:B------:R-:W-:Y:S01]  /*1b80*/  UMOV UR9, 0x40000040 ;  /* 0x4000004000097882 */ /* 0x000fe20000000000 */
[----:B------:R-:W-:Y:S01]  /*1b90*/  UMOV UR11, 0x40000040 ;  /* 0x40000040000b7882 */ /* 0x000fe20000000000 */
[----:B------:R-:W-:Y:S02]  /*1ba0*/  ULDC UR6, c[0x0][0x2f0] ;  /* 0x0000bc0000067ab9 */ /* 0x000fe40000000800 */
[C---:B------:R-:W-:Y:S02]  /*1bb0*/  IMAD R0, R16.reuse, UR6, R9 ;  /* 0x0000000610007c24 */ /* 0x040fe4000f8e0209 */
[----:B------:R-:W-:-:S02]  /*1bc0*/  IMAD R8, R16, UR6, R13 ;  /* 0x0000000610087c24 */ /* 0x000fc4000f8e020d */
[----:B------:R-:W-:-:S03]  /*1bd0*/  IMAD R2, R11, -0x2, R0 ;  /* 0xfffffffe0b027824 */ /* 0x000fc600078e0200 */
[----:B0-----:R-:W-:-:S04]  /*1be0*/  IADD3 R9, R4, -R3, R8 ;  /* 0x8000000304097210 */ /* 0x001fc80007ffe008 */
[----:B------:R-:W-:-:S04]  /*1bf0*/  VIMNMX R9, R2, R9, PT ;  /* 0x0000000902097248 */ /* 0x000fc80003fe0100 */
[C---:B------:R-:W-:Y:S02]  /*1c00*/  ISETP.GT.AND P3, PT, R9.reuse, RZ, PT ;  /* 0x000000ff0900720c */ /* 0x040fe40003f64270 */
[C---:B------:R-:W-:Y:S02]  /*1c10*/  ISETP.GT.AND P4, PT, R9.reuse, 0x1, PT ;  /* 0x000000010900780c */ /* 0x040fe40003f84270 */
        /* <DEDUP_REMOVED lines=34> */
[----:B------:R-:W-:Y:S02]  /*1e40*/  ISETP.GT.AND P3, PT, R9, 0x9, PT ;  /* 0x000000090900780c */ /* 0x000fe40003f64270 */
[----:B------:R-:W-:-:S02]  /*1e50*/  FSEL R15, R30, -INF , P5 ;  /* 0xff8000001e0f7808 */ /* 0x000fc40002800000 */
[----:B------:R-:W-:Y:S02]  /*1e60*/  FMNMX.FTZ R0, R13, R27, !PT ;  /* 0x0000001b0d007209 */ /* 0x000fe40007810000 */
[----:B------:R-:W-:Y:S02]  /*1e70*/  ISETP.GT.AND P4, PT, R9, 0x10, PT ;  /* 0x000000100900780c */ /* 0x000fe40003f84270 */
[----:B------:R-:W-:Y:S02]  /*1e80*/  FSEL R31, R31, -INF , P3 ;  /* 0xff8000001f1f7808 */ /* 0x000fe40001800000 */
[----:B------:R-:W-:Y:S02]  /*1e90*/  FMNMX.FTZ R0, R15, R0, !PT ;  /* 0x000000000f007209 */ /* 0x000fe40007810000 */
        /* <DEDUP_REMOVED lines=32> */
[----:B------:R-:W-:Y:S01]  /*20a0*/  FMNMX.FTZ R0, R97, R0, !PT ;  /* 0x0000000061007209 */ /* 0x000fe20007810000 */
[----:B------:R-:W0:Y:S01]  /*20b0*/  @P2 LDC R54, c[0x0][0x44c] ;  /* 0x00011300ff362b82 */ /* 0x000e220000000800 */
        /* <DEDUP_REMOVED lines=48> */
[----:B------:R-:W-:Y:S02]  /*23c0*/  FSEL R87, R87, -INF , P3 ;  /* 0xff80000057577808 */ /* 0x000fe40001800000 */
[----:B------:R-:W-:-:S04]  /*23d0*/  FMNMX.FTZ R0, R121, R0, !PT ;  /* 0x0000000079007209 */ /* 0x000fc80007810000 */
[----:B------:R-:W-:-:S05]  /*23e0*/  FMNMX.FTZ R9, R87, R0, !PT ;  /* 0x0000000057097209 */ /* 0x000fca0007810000 */
[----:B------:R-:W1:Y:S02]  /*23f0*/  SHFL.BFLY PT, R0, R9, 0x2, 0x1f ;  /* 0x0c401f0009007f89 */ /* 0x000e6400000e0000 */
[----:B-1----:R-:W-:Y:S01]  /*2400*/  FMNMX.FTZ R12, R9, R0, !PT ;  /* 0x00000000090c7209 */ /* 0x002fe20007810000 */
[----:B------:R-:W-:Y:S02]  /*2410*/  IMAD.U32 R0, RZ, RZ, UR7 ;  /* 0x00000007ff007e24 */ /* 0x000fe4000f8e00ff */
[----:B------:R-:W-:Y:S02]  /*2420*/  IMAD.IADD R9, R8, 0x1, -R3 ;  /* 0x0000000108097824 */ /* 0x000fe400078e0a03 */
[----:B------:R-:W1:Y:S03]  /*2430*/  SHFL.BFLY PT, R23, R12, 0x1, 0x1f ;  /* 0x0c201f000c177f89 */ /* 0x000e6600000e0000 */
[----:B------:R-:W-:-:S04]  /*2440*/  VIADDMNMX R9, R5, R9, R2, PT ;  /* 0x0000000905097246 */ /* 0x000fc80003800102 */
[C---:B------:R-:W-:Y:S02]  /*2450*/  ISETP.GT.AND P4, PT, R9.reuse, 0x1, PT ;  /* 0x000000010900780c */ /* 0x040fe40003f84270 */
[----:B------:R-:W-:Y:S02]  /*2460*/  ISETP.GT.AND P5, PT, R9, 0x8, PT ;  /* 0x000000080900780c */ /* 0x000fe40003fa4270 */
[----:B------:R-:W-:Y:S02]  /*2470*/  FSEL R25, R25, -INF , P4 ;  /* 0xff80000019197808 */ /* 0x000fe40002000000 */
[----:B------:R-:W-:Y:S02]  /*2480*/  ISETP.GT.AND P4, PT, R9, 0x10, PT ;  /* 0x000000100900780c */ /* 0x000fe40003f84270 */
[----:B-1----:R-:W-:-:S04]  /*2490*/  FMNMX.FTZ R4, R12, R23, !PT ;  /* 0x000000170c047209 */ /* 0x002fc80007810000 */
[C---:B------:R-:W-:Y:S01]  /*24a0*/  FSETP.NEU.FTZ.AND P3, PT, R4.reuse, -INF , PT ;  /* 0xff8000000400780b */ /* 0x040fe20003f7d000 */
[----:B------:R-:W-:-:S05]  /*24b0*/  FMUL.FTZ R14, R4, R0 ;  /* 0x00000000040e7220 */ /* 0x000fca0000410000 */
[----:B------:R-:W-:Y:S02]  /*24c0*/  FSEL R38, R14, RZ, P3 ;  /* 0x000000ff0e267208 */ /* 0x000fe40001800000 */
[----:B------:R-:W-:-:S03]  /*24d0*/  ISETP.GT.AND P3, PT, R9, RZ, PT ;  /* 0x000000ff0900720c */ /* 0x000fc60003f64270 */
[-CC-:B------:R-:W-:Y:S01]  /*24e0*/  FFMA.FTZ R181, R13, R0.reuse, -R38.reuse ;  /* 0x000000000db57223 */ /* 0x180fe20000010826 */
[----:B------:R-:W-:Y:S01]  /*24f0*/  FSEL R5, R24, -INF , P3 ;  /* 0xff80000018057808 */ /* 0x000fe20001800000 */
[-CC-:B------:R-:W-:Y:S01]  /*2500*/  FFMA.FTZ R183, R15, R0.reuse, -R38.reuse ;  /* 0x000000000fb77223 */ /* 0x180fe20000010826 */
[----:B------:R-:W-:Y:S01]  /*2510*/  ISETP.GT.AND P3, PT, R9, 0x9, PT ;  /* 0x000000090900780c */ /* 0x000fe20003f64270 */
[-CC-:B------:R-:W-:Y:S01]  /*2520*/  FFMA.FTZ R177, R21, R0.reuse, -R38.reuse ;  /* 0x0000000015b17223 */ /* 0x180fe20000010826 */
[----:B------:R-:W-:Y:S01]  /*2530*/  FSEL R13, R28, -INF , P5 ;  /* 0xff8000001c0d7808 */ /* 0x000fe20002800000 */
[-CC-:B------:R-:W-:Y:S01]  /*2540*/  FFMA.FTZ R27, R27, R0.reuse, -R38.reuse ;  /* 0x000000001b1b7223 */ /* 0x180fe20000010826 */
[----:B------:R-:W-:Y:S01]  /*2550*/  FMNMX.FTZ R12, R5, R25, !PT ;  /* 0x00000019050c7209 */ /* 0x000fe20007810000 */
[--C-:B------:R-:W-:Y:S01]  /*2560*/  FFMA.FTZ R8, R31, R0, -R38.reuse ;  /* 0x000000001f087223 */ /* 0x100fe20000010826 */
[----:B------:R-:W-:Y:S01]  /*2570*/  FSEL R29, R29, -INF , P3 ;  /* 0xff8000001d1d7808 */ /* 0x000fe20001800000 */
[----:B------:R-:W-:Y:S01]  /*2580*/  MUFU.EX2 R2, R27 ;  /* 0x0000001b00027308 */ /* 0x000fe20000000800 */
[----:B------:R-:W-:Y:S01]  /*2590*/  FMNMX.FTZ R12, R13, R12, !PT ;  /* 0x0000000c0d0c7209 */ /* 0x000fe20007810000 */
[-CC-:B------:R-:W-:Y:S01]  /*25a0*/  FFMA.FTZ R14, R35, R0.reuse, -R38.reuse ;  /* 0x00000000230e7223 */ /* 0x180fe20000010826 */
[----:B------:R-:W-:Y:S01]  /*25b0*/  ISETP.GT.AND P3, PT, R9, 0x11, PT ;  /* 0x000000110900780c */ /* 0x000fe20003f64270 */
[-CC-:B------:R-:W-:Y:S01]  /*25c0*/  FFMA.FTZ R20, R39, R0.reuse, -R38.reuse ;  /* 0x0000000027147223 */ /* 0x180fe20000010826 */
[----:B------:R-:W-:Y:S01]  /*25d0*/  FSEL R15, R32, -INF , P4 ;  /* 0xff800000200f7808 */ /* 0x000fe20002000000 */
[--C-:B------:R-:W-:Y:S01]  /*25e0*/  FFMA.FTZ R24, R43, R0, -R38.reuse ;  /* 0x000000002b187223 */ /* 0x100fe20000010826 */
[----:B------:R-:W-:Y:S01]  /*25f0*/  FMNMX.FTZ R12, R29, R12, !PT ;  /* 0x0000000c1d0c7209 */ /* 0x000fe20007810000 */
[-CC-:B------:R-:W-:Y:S01]  /*2600*/  FFMA.FTZ R26, R47, R0.reuse, -R38.reuse ;  /* 0x000000002f1a7223 */ /* 0x180fe20000010826 */
[----:B------:R-:W-:Y:S01]  /*2610*/  ISETP.GT.AND P4, PT, R9, 0x18, PT ;  /* 0x000000180900780c */ /* 0x000fe20003f84270 */
[--C-:B------:R-:W-:Y:S01]  /*2620*/  FFMA.FTZ R179, R89, R0, -R38.reuse ;  /* 0x0000000059b37223 */ /* 0x100fe20000010826 */
[----:B------:R-:W-:Y:S01]  /*2630*/  FSEL R33, R33, -INF , P3 ;  /* 0xff80000021217808 */ /* 0x000fe20001800000 */
[----:B------:R-:W1:Y:S01]  /*2640*/  MUFU.EX2 R181, R181 ;  /* 0x000000b500b57308 */ /* 0x000e620000000800 */
[----:B------:R-:W-:Y:S01]  /*2650*/  FMNMX.FTZ R12, R15, R12, !PT ;  /* 0x0000000c0f0c7209 */ /* 0x000fe20007810000 */
[-CC-:B------:R-:W-:Y:S01]  /*2660*/  FFMA.FTZ R173, R91, R0.reuse, -R38.reuse ;  /* 0x000000005bad7223 */ /* 0x180fe20000010826 */
[----:B------:R-:W-:Y:S01]  /*2670*/  ISETP.GT.AND P3, PT, R9, 0x19, PT ;  /* 0x000000190900780c */ /* 0x000fe20003f64270 */
[-CC-:B------:R-:W-:Y:S01]  /*2680*/  FFMA.FTZ R175, R93, R0.reuse, -R38.reuse ;  /* 0x000000005daf7223 */ /* 0x180fe20000010826 */
[----:B------:R-:W-:Y:S01]  /*2690*/  FSEL R21, R36, -INF , P4 ;  /* 0xff80000024157808 */ /* 0x000fe20002000000 */
[--C-:B------:R-:W-:Y:S01]  /*26a0*/  FFMA.FTZ R169, R95, R0, -R38.reuse ;  /* 0x000000005fa97223 */ /* 0x100fe20000010826 */
[----:B------:R-:W-:Y:S01]  /*26b0*/  FMNMX.FTZ R12, R33, R12, !PT ;  /* 0x0000000c210c7209 */ /* 0x000fe20007810000 */
[----:B------:R-:W-:Y:S01]  /*26c0*/  MUFU.EX2 R183, R183 ;  /* 0x000000b700b77308 */ /* 0x000fe20000000800 */
[----:B------:R-:W-:Y:S01]  /*26d0*/  ISETP.GT.AND P4, PT, R9, 0x20, PT ;  /* 0x000000200900780c */ /* 0x000fe20003f84270 */
[-CC-:B------:R-:W-:Y:S01]  /*26e0*/  FFMA.FTZ R28, R97, R0.reuse, -R38.reuse ;  /* 0x00000000611c7223 */ /* 0x180fe20000010826 */
[----:B------:R-:W-:Y:S01]  /*26f0*/  FSEL R37, R37, -INF , P3 ;  /* 0xff80000025257808 */ /* 0x000fe20001800000 */
[--C-:B------:R-:W-:Y:S01]  /*2700*/  FFMA.FTZ R171, R99, R0, -R38.reuse ;  /* 0x0000000063ab7223 */ /* 0x100fe20000010826 */
[----:B------:R-:W-:Y:S01]  /*2710*/  FMNMX.FTZ R12, R21, R12, !PT ;  /* 0x0000000c150c7209 */ /* 0x000fe20007810000 */
[----:B------:R-:W-:Y:S01]  /*2720*/  FFMA.FTZ R30, R101, R0, -R38 ;  /* 0x00000000651e7223 */ /* 0x000fe20000010826 */
[----:B------:R-:W-:Y:S01]  /*2730*/  ISETP.GT.AND P3, PT, R9, 0x21, PT ;  /* 0x000000210900780c */ /* 0x000fe20003f64270 */
[----:B------:R-:W-:Y:S01]  /*2740*/  MUFU.EX2 R8, R8 ;  /* 0x0000000800087308 */ /* 0x000fe20000000800 */
[----:B------:R-:W-:Y:S01]  /*2750*/  FSEL R23, R40, -INF , P4 ;  /* 0xff80000028177808 */ /* 0x000fe20002000000 */
[----:B-1----:R-:W-:Y:S01]  /*2760*/  FADD.FTZ R50, R181, R2 ;  /* 0x00000002b5327221 */ /* 0x002fe20000010000 */
[----:B------:R-:W-:Y:S01]  /*2770*/  FMNMX.FTZ R12, R37, R12, !PT ;  /* 0x0000000c250c7209 */ /* 0x000fe20007810000 */
[-CC-:B------:R-:W-:Y:S01]  /*2780*/  FFMA.FTZ R165, R103, R0.reuse, -R38.reuse ;  /* 0x0000000067a57223 */ /* 0x180fe20000010826 */
[----:B------:R-:W-:Y:S01]  /*2790*/  ISETP.GT.AND P4, PT, R9, 0x28, PT ;  /* 0x000000280900780c */ /* 0x000fe20003f84270 */
        /* <DEDUP_REMOVED lines=16> */
[-CC-:B------:R-:W-:Y:S01]  /*28a0*/  FFMA.FTZ R71, R71, R0.reuse, -R38.reuse ;  /* 0x0000000047477223 */ /* 0x180fe20000010826 */
[----:B------:R-:W-:Y:S01]  /*28b0*/  ISETP.GT.AND P3, PT, R9, 0x31, PT ;  /* 0x000000310900780c */ /* 0x000fe20003f64270 */
[----:B------:R-:W-:Y:S01]  /*28c0*/  MUFU.EX2 R179, R179 ;  /* 0x000000b300b37308 */ /* 0x000fe20000000800 */
[----:B------:R-:W-:Y:S01]  /*28d0*/  FSEL R31, R48, -INF , P4 ;  /* 0xff800000301f7808 */ /* 0x000fe20002000000 */
[--C-:B------:R-:W-:Y:S01]  /*28e0*/  FFMA.FTZ R115, R115, R0, -R38.reuse ;  /* 0x0000000073737223 */ /* 0x100fe20000010826 */
        /* <DEDUP_REMOVED lines=17> */
[----:B------:R-:W-:Y:S01]  /*2a00*/  FFMA.FTZ R38, R87, R0, -R38 ;  /* 0x0000000057267223 */ /* 0x000fe20000010826 */
[----:B------:R-:W-:-:S02]  /*2a10*/  FMNMX.FTZ R12, R35, R12, !PT ;  /* 0x0000000c230c7209 */ /* 0x000fc40007810000 */
[----:B------:R-:W-:Y:S02]  /*2a20*/  CS2R R106, SRZ ;  /* 0x00000000006a7805 */ /* 0x000fe4000001ff00 */
[----:B------:R-:W-:Y:S01]  /*2a30*/  ISETP.GT.AND P3, PT, R9, 0x41, PT ;  /* 0x000000410900780c */ /* 0x000fe20003f64270 */
[----:B------:R-:W-:Y:S01]  /*2a40*/  MUFU.EX2 R24, R24 ;  /* 0x0000001800187308 */ /* 0x000fe20000000800 */
[----:B------:R-:W-:Y:S02]  /*2a50*/  FSEL R39, R56, -INF , P4 ;  /* 0xff80000038277808 */ /* 0x000fe40002000000 */
[----:B------:R-:W-:Y:S02]  /*2a60*/  CS2R R104, SRZ ;  /* 0x0000000000687805 */ /* 0x000fe4000001ff00 */
[----:B------:R-:W-:Y:S01]  /*2a70*/  FMNMX.FTZ R12, R53, R12, !PT ;  /* 0x0000000c350c7209 */ /* 0x000fe20007810000 */
[----:B------:R-:W1:Y:S01]  /*2a80*/  @P2 LDC R56, c[0x0][0x450] ;  /* 0x00011400ff382b82 */ /* 0x000e620000000800 */
[----:B------:R-:W-:-:S02]  /*2a90*/  ISETP.GT.AND P4, PT, R9, 0x48, PT ;  /* 0x000000480900780c */ /* 0x000fc40003f84270 */
[----:B------:R-:W-:Y:S02]  /*2aa0*/  CS2R R102, SRZ ;  /* 0x0000000000667805 */ /* 0x000fe4000001ff00 */
[----:B------:R-:W-:Y:S01]  /*2ab0*/  FSEL R57, R57, -INF , P3 ;  /* 0xff80000039397808 */ /* 0x000fe20001800000 */
[----:B------:R-:W-:Y:S01]  /*2ac0*/  MUFU.EX2 R175, R175 ;  /* 0x000000af00af7308 */ /* 0x000fe20000000800 */
[----:B------:R-:W-:Y:S02]  /*2ad0*/  FMNMX.FTZ R12, R39, R12, !PT ;  /* 0x0000000c270c7209 */ /* 0x000fe40007810000 */
[----:B------:R-:W-:Y:S02]  /*2ae0*/  CS2R R100, SRZ ;  /* 0x0000000000647805 */ /* 0x000fe4000001ff00 */
[----:B------:R-:W-:Y:S02]  /*2af0*/  ISETP.GT.AND P3, PT, R9, 0x49, PT ;  /* 0x000000490900780c */ /* 0x000fe40003f64270 */
[----:B------:R-:W-:-:S02]  /*2b00*/  CS2R R98, SRZ ;  /* 0x0000000000627805 */ /* 0x000fc4000001ff00 */
[----:B------:R-:W-:Y:S02]  /*2b10*/  FSEL R43, R60, -INF , P4 ;  /* 0xff8000003c2b7808 */ /* 0x000fe40002000000 */
[----:B------:R-:W-:Y:S02]  /*2b20*/  CS2R R96, SRZ ;  /* 0x0000000000607805 */ /* 0x000fe4000001ff00 */
[----:B------:R-:W-:Y:S01]  /*2b30*/  FMNMX.FTZ R12, R57, R12, !PT ;  /* 0x0000000c390c7209 */ /* 0x000fe20007810000 */
[----:B------:R-:W-:Y:S01]  /*2b40*/  MUFU.EX2 R26, R26 ;  /* 0x0000001a001a7308 */ /* 0x000fe20000000800 */
[----:B------:R-:W-:Y:S02]  /*2b50*/  ISETP.GT.AND P4, PT, R9, 0x50, PT ;  /* 0x000000500900780c */ /* 0x000fe40003f84270 */
[----:B------:R-:W-:Y:S02]  /*2b60*/  CS2R R94, SRZ ;  /* 0x00000000005e7805 */ /* 0x000fe4000001ff00 */
[----:B------:R-:W-:-:S02]  /*2b70*/  FSEL R61, R61, -INF , P3 ;  /* 0xff8000003d3d7808 */ /* 0x000fc40001800000 */
[----:B------:R-:W-:Y:S02]  /*2b80*/  CS2R R92, SRZ ;  /* 0x00000000005c7805 */ /* 0x000fe4000001ff00 */
[----:B------:R-:W-:Y:S02]  /*2b90*/  FMNMX.FTZ R12, R43, R12, !PT ;  /* 0x0000000c2b0c7209 */ /* 0x000fe40007810000 */
[----:B------:R-:W-:Y:S02]  /*2ba0*/  CS2R R90, SRZ ;  /* 0x00000000005a7805 */ /* 0x000fe4000001ff00 */
[----:B------:R-:W-:Y:S01]  /*2bb0*/  ISETP.GT.AND P3, PT, R9, 0x51, PT ;  /* 0x000000510900780c */ /* 0x000fe20003f64270 */
[----:B------:R-:W-:Y:S01]  /*2bc0*/  MUFU.EX2 R169, R169 ;  /* 0x000000a900a97308 */ /* 0x000fe20000000800 */
[----:B------:R-:W-:Y:S02]  /*2bd0*/  FSEL R47, R64, -INF , P4 ;  /* 0xff800000402f7808 */ /* 0x000fe40002000000 */
[----:B------:R-:W-:-:S02]  /*2be0*/  FMNMX.FTZ R12, R61, R12, !PT ;  /* 0x0000000c3d0c7209 */ /* 0x000fc40007810000 */
[----:B------:R-:W-:Y:S02]  /*2bf0*/  ISETP.GT.AND P4, PT, R9, 0x58, PT ;  /* 0x000000580900780c */ /* 0x000fe40003f84270 */
[----:B------:R-:W-:Y:S01]  /*2c00*/  FSEL R65, R65, -INF , P3 ;  /* 0xff80000041417808 */ /* 0x000fe20001800000 */
[----:B------:R-:W-:Y:S01]  /*2c10*/  MUFU.EX2 R28, R28 ;  /* 0x0000001c001c7308 */ /* 0x000fe20000000800 */
[----:B------:R-:W-:Y:S02]  /*2c20*/  FMNMX.FTZ R12, R47, R12, !PT ;  /* 0x0000000c2f0c7209 */ /* 0x000fe40007810000 */
[----:B------:R-:W-:Y:S02]  /*2c30*/  ISETP.GT.AND P3, PT, R9, 0x59, PT ;  /* 0x000000590900780c */ /* 0x000fe40003f64270 */
[----:B------:R-:W-:Y:S02]  /*2c40*/  FSEL R51, R68, -INF , P4 ;  /* 0xff80000044337808 */ /* 0x000fe40002000000 */
[----:B------:R-:W-:Y:S01]  /*2c50*/  FMNMX.FTZ R12, R65, R12, !PT ;  /* 0x0000000c410c7209 */ /* 0x000fe20007810000 */
[----:B------:R-:W-:Y:S01]  /*2c60*/  MUFU.EX2 R171, R171 ;  /* 0x000000ab00ab7308 */ /* 0x000fe20000000800 */
[----:B------:R-:W-:-:S02]  /*2c70*/  ISETP.GT.AND P4, PT, R9, 0x60, PT ;  /* 0x000000600900780c */ /* 0x000fc40003f84270 */
[----:B------:R-:W-:Y:S02]  /*2c80*/  FSEL R69, R69, -INF , P3 ;  /* 0xff80000045457808 */ /* 0x000fe40001800000 */
[----:B------:R-:W-:Y:S02]  /*2c90*/  FMNMX.FTZ R12, R51, R12, !PT ;  /* 0x0000000c330c7209 */ /* 0x000fe40007810000 */
[----:B------:R-:W-:Y:S01]  /*2ca0*/  ISETP.GT.AND P3, PT, R9, 0x61, PT ;  /* 0x000000610900780c */ /* 0x000fe20003f64270 */
[----:B------:R-:W-:Y:S01]  /*2cb0*/  MUFU.EX2 R30, R30 ;  /* 0x0000001e001e7308 */ /* 0x000fe20000000800 */
[----:B------:R-:W-:Y:S02]  /*2cc0*/  FSEL R55, R72, -INF , P4 ;  /* 0xff80000048377808 */ /* 0x000fe40002000000 */
[----:B------:R-:W-:Y:S02]  /*2cd0*/  FMNMX.FTZ R12, R69, R12, !PT ;  /* 0x0000000c450c7209 */ /* 0x000fe40007810000 */
[----:B------:R-:W-:-:S02]  /*2ce0*/  ISETP.GT.AND P4, PT, R9, 0x68, PT ;  /* 0x000000680900780c */ /* 0x000fc40003f84270 */
        /* <DEDUP_REMOVED lines=16> */
[----:B------:R2:W-:Y:S01]  /*2df0*/  MUFU.EX2 R36, R109 ;  /* 0x0000006d00247308 */ /* 0x0005e20000000800 */
[----:B------:R-:W-:Y:S02]  /*2e00*/  FMNMX.FTZ R12, R63, R12, !PT ;  /* 0x0000000c3f0c7209 */ /* 0x000fe40007810000 */
[----:B------:R-:W-:Y:S02]  /*2e10*/  ISETP.GT.AND P3, PT, R9, 0x79, PT ;  /* 0x000000790900780c */ /* 0x000fe40003f64270 */
[----:B------:R-:W-:Y:S02]  /*2e20*/  FSEL R9, R84, -INF , P4 ;  /* 0xff80000054097808 */ /* 0x000fe40002000000 */
[----:B------:R-:W-:Y:S01]  /*2e30*/  FMNMX.FTZ R12, R81, R12, !PT ;  /* 0x0000000c510c7209 */ /* 0x000fe20007810000 */
[----:B------:R-:W-:Y:S01]  /*2e40*/  MUFU.EX2 R111, R111 ;  /* 0x0000006f006f7308 */ /* 0x000fe20000000800 */
[----:B------:R-:W-:-:S02]  /*2e50*/  FSEL R85, R85, -INF , P3 ;  /* 0xff80000055557808 */ /* 0x000fc40001800000 */
[----:B--2---:R-:W-:Y:S02]  /*2e60*/  CS2R R108, SRZ ;  /* 0x00000000006c7805 */ /* 0x004fe4000001ff00 */
[----:B------:R-:W-:Y:S02]  /*2e70*/  FMNMX.FTZ R12, R9, R12, !PT ;  /* 0x0000000c090c7209 */ /* 0x000fe40007810000 */
[----:B------:R-:W-:Y:S02]  /*2e80*/  F2FP.BF16.F32.PACK_AB R181, R2, R181 ;  /* 0x000000b502b5723e */ /* 0x000fe400000010ff */
[----:B------:R-:W-:Y:S01]  /*2e90*/  FMNMX.FTZ R12, R85, R12, !PT ;  /* 0x0000000c550c7209 */ /* 0x000fe20007810000 */
[----:B------:R-:W2:Y:S04]  /*2ea0*/  MUFU.EX2 R40, R67 ;  /* 0x0000004300287308 */ /* 0x000ea80000000800 */
[----:B------:R-:W3:Y:S04]  /*2eb0*/  SHFL.BFLY PT, R89, R12, 0x2, 0x1f ;  /* 0x0c401f000c597f89 */ /* 0x000ee800000e0000 */
[----:B------:R-:W-:Y:S08]  /*2ec0*/  MUFU.EX2 R113, R113 ;  /* 0x0000007100717308 */ /* 0x000ff00000000800 */
[----:B------:R-:W4:Y:S01]  /*2ed0*/  MUFU.EX2 R42, R71 ;  /* 0x00000047002a7308 */ /* 0x000f220000000800 */
[----:B--2---:R-:W-:-:S07]  /*2ee0*/  F2FP.BF16.F32.PACK_AB R161, R40, R111 ;  /* 0x0000006f28a1723e */ /* 0x004fce00000010ff */
[----:B------:R-:W-:Y:S01]  /*2ef0*/  MUFU.EX2 R115, R115 ;  /* 0x0000007300737308 */ /* 0x000fe20000000800 */
[----:B---3--:R-:W-:-:S07]  /*2f00*/  FMNMX.FTZ R89, R12, R89, !PT ;  /* 0x000000590c597209 */ /* 0x008fce0007810000 */
[----:B------:R-:W2:Y:S01]  /*2f10*/  MUFU.EX2 R44, R75 ;  /* 0x0000004b002c7308 */ /* 0x000ea20000000800 */
[----:B------:R-:W3:Y:S01]  /*2f20*/  SHFL.BFLY PT, R12, R89, 0x1, 0x1f ;  /* 0x0c201f00590c7f89 */ /* 0x000ee200000e0000 */
[----:B----4-:R-:W-:-:S06]  /*2f30*/  F2FP.BF16.F32.PACK_AB R163, R42, R113 ;  /* 0x000000712aa3723e */ /* 0x010fcc00000010ff */
[----:B------:R-:W-:Y:S08]  /*2f40*/  MUFU.EX2 R117, R117 ;  /* 0x0000007500757308 */ /* 0x000ff00000000800 */
[----:B------:R-:W4:Y:S01]  /*2f50*/  MUFU.EX2 R46, R79 ;  /* 0x0000004f002e7308 */ /* 0x000f220000000800 */
[----:B--2---:R-:W-:-:S07]  /*2f60*/  F2FP.BF16.F32.PACK_AB R157, R44, R115 ;  /* 0x000000732c9d723e */ /* 0x004fce00000010ff */
[----:B------:R-:W-:Y:S01]  /*2f70*/  MUFU.EX2 R119, R119 ;  /* 0x0000007700777308 */ /* 0x000fe20000000800 */
[----:B---3--:R-:W-:Y:S02]  /*2f80*/  FMNMX.FTZ R12, R89, R12, !PT ;  /* 0x0000000c590c7209 */ /* 0x008fe40007810000 */
[----:B------:R-:W-:Y:S02]  /*2f90*/  CS2R R88, SRZ ;  /* 0x0000000000587805 */ /* 0x000fe4000001ff00 */
[C---:B------:R-:W-:Y:S01]  /*2fa0*/  FSETP.NEU.FTZ.AND P3, PT, R12.reuse, -INF , PT ;  /* 0xff8000000c00780b */ /* 0x040fe20003f7d000 */
[----:B------:R-:W-:Y:S02]  /*2fb0*/  FMUL.FTZ R34, R12, R0 ;  /* 0x000000000c227220 */ /* 0x000fe40000410000 */
[----:B------:R-:W-:Y:S01]  /*2fc0*/  MUFU.EX2 R48, R83 ;  /* 0x0000005300307308 */ /* 0x000fe20000000800 */
[----:B----4-:R-:W-:Y:S02]  /*2fd0*/  F2FP.BF16.F32.PACK_AB R159, R46, R117 ;  /* 0x000000752e9f723e */ /* 0x010fe400000010ff */
[----:B------:R-:W-:-:S05]  /*2fe0*/  FSEL R34, R34, RZ, P3 ;  /* 0x000000ff22227208 */ /* 0x000fca0001800000 */
        /* <DEDUP_REMOVED lines=13> */
[----:B------:R-:W3:Y:S01]  /*30c0*/  MUFU.EX2 R25, R25 ;  /* 0x0000001900197308 */ /* 0x000ee20000000800 */
[----:B--2---:R-:W-:Y:S01]  /*30d0*/  FADD.FTZ R5, R183, R50 ;  /* 0x00000032b7057221 */ /* 0x004fe20000010000 */
[-CC-:B------:R-:W-:Y:S01]  /*30e0*/  FFMA.FTZ R31, R31, R0.reuse, -R34.reuse ;  /* 0x000000001f1f7223 */ /* 0x180fe20000010822 */
[-CC-:B------:R-:W-:Y:S01]  /*30f0*/  FFMA.FTZ R49, R49, R0.reuse, -R34.reuse ;  /* 0x0000000031317223 */ /* 0x180fe20000010822 */
[-CC-:B------:R-:W-:Y:S01]  /*3100*/  FFMA.FTZ R35, R35, R0.reuse, -R34.reuse ;  /* 0x0000000023237223 */ /* 0x180fe20000010822 */
[----:B------:R-:W-:Y:S01]  /*3110*/  FADD.FTZ R50, R8, R5 ;  /* 0x0000000508327221 */ /* 0x000fe20000010000 */
[-CC-:B------:R-:W-:Y:S01]  /*3120*/  FFMA.FTZ R53, R53, R0.reuse, -R34.reuse ;  /* 0x0000000035357223 */ /* 0x180fe20000010822 */
[-C--:B------:R-:W-:Y:S01]  /*3130*/  FFMA.FTZ R39, R39, R0.reuse, -R34 ;  /* 0x0000000027277223 */ /* 0x080fe20000010822 */
[----:B------:R-:W2:Y:S01]  /*3140*/  MUFU.EX2 R13, R13 ;  /* 0x0000000d000d7308 */ /* 0x000ea20000000800 */
[----:B------:R-:W-:Y:S01]  /*3150*/  FADD.FTZ R5, R177, R50 ;  /* 0x00000032b1057221 */ /* 0x000fe20000010000 */
[-CC-:B------:R-:W-:Y:S01]  /*3160*/  FFMA.FTZ R57, R57, R0.reuse, -R34.reuse ;  /* 0x0000000039397223 */ /* 0x180fe20000010822 */
[-CC-:B------:R-:W-:Y:S01]  /*3170*/  FFMA.FTZ R43, R43, R0.reuse, -R34.reuse ;  /* 0x000000002b2b7223 */ /* 0x180fe20000010822 */
[-CC-:B------:R-:W-:Y:S01]  /*3180*/  FFMA.FTZ R61, R61, R0.reuse, -R34.reuse ;  /* 0x000000003d3d7223 */ /* 0x180fe20000010822 */
[----:B------:R-:W-:Y:S01]  /*3190*/  FADD.FTZ R50, R14, R5 ;  /* 0x000000050e327221 */ /* 0x000fe20000010000 */
[-CC-:B------:R-:W-:Y:S01]  /*31a0*/  FFMA.FTZ R47, R47, R0.reuse, -R34.reuse ;  /* 0x000000002f2f7223 */ /* 0x180fe20000010822 */
[-CC-:B------:R-:W-:Y:S01]  /*31b0*/  FFMA.FTZ R65, R65, R0.reuse, -R34.reuse ;  /* 0x0000000041417223 */ /* 0x180fe20000010822 */
[----:B------:R4:W5:Y:S01]  /*31c0*/  MUFU.EX2 R182, R29 ;  /* 0x0000001d00b67308 */ /* 0x0009620000000800 */
[-CC-:B------:R-:W-:Y:S01]  /*31d0*/  FFMA.FTZ R51, R51, R0.reuse, -R34.reuse ;  /* 0x0000000033337223 */ /* 0x180fe20000010822 */
[----:B------:R-:W-:Y:S01]  /*31e0*/  F2FP.BF16.F32.PACK_AB R183, R8, R183 ;  /* 0x000000b708b7723e */ /* 0x000fe200000010ff */
[-CC-:B------:R-:W-:Y:S01]  /*31f0*/  FFMA.FTZ R69, R69, R0.reuse, -R34.reuse ;  /* 0x0000000045457223 */ /* 0x180fe20000010822 */
[-CC-:B------:R-:W-:Y:S01]  /*3200*/  FFMA.FTZ R55, R55, R0.reuse, -R34.reuse ;  /* 0x0000000037377223 */ /* 0x180fe20000010822 */
[-CC-:B------:R-:W-:Y:S01]  /*3210*/  FFMA.FTZ R73, R73, R0.reuse, -R34.reuse ;  /* 0x0000000049497223 */ /* 0x180fe20000010822 */
[-CC-:B------:R-:W-:Y:S01]  /*3220*/  FFMA.FTZ R59, R59, R0.reuse, -R34.reuse ;  /* 0x000000003b3b7223 */ /* 0x180fe20000010822 */
[-C--:B------:R-:W-:Y:S01]  /*3230*/  FFMA.FTZ R77, R77, R0.reuse, -R34 ;  /* 0x000000004d4d7223 */ /* 0x080fe20000010822 */
[----:B------:R-:W1:Y:S01]  /*3240*/  MUFU.EX2 R15, R15 ;  /* 0x0000000f000f7308 */ /* 0x000e620000000800 */
[----:B----4-:R-:W-:Y:S01]  /*3250*/  FADD.FTZ R29, R179, R50 ;  /* 0x00000032b31d7221 */ /* 0x010fe20000010000 */
[----:B---3--:R-:W-:Y:S01]  /*3260*/  FADD.FTZ R50, R180, R25 ;  /* 0x00000019b4327221 */ /* 0x008fe20000010000 */
[-CC-:B------:R-:W-:Y:S01]  /*3270*/  FFMA.FTZ R63, R63, R0.reuse, -R34.reuse ;  /* 0x000000003f3f7223 */ /* 0x180fe20000010822 */
[-C--:B------:R-:W-:Y:S01]  /*3280*/  FFMA.FTZ R81, R81, R0.reuse, -R34 ;  /* 0x0000000051517223 */ /* 0x080fe20000010822 */
[C---:B------:R-:W-:Y:S01]  /*3290*/  FADD.FTZ R52, R20.reuse, R29 ;  /* 0x0000001d14347221 */ /* 0x040fe20000010000 */
[----:B--2---:R-:W-:Y:S01]  /*32a0*/  FADD.FTZ R29, R13, R50 ;  /* 0x000000320d1d7221 */ /* 0x004fe20000010000 */
[-CC-:B------:R-:W-:Y:S01]  /*32b0*/  FFMA.FTZ R9, R9, R0.reuse, -R34.reuse ;  /* 0x0000000009097223 */ /* 0x180fe20000010822 */
[----:B------:R2:W3:Y:S01]  /*32c0*/  MUFU.EX2 R176, R33 ;  /* 0x0000002100b07308 */ /* 0x0004e20000000800 */
[----:B------:R-:W-:Y:S01]  /*32d0*/  F2FP.BF16.F32.PACK_AB R179, R20, R179 ;  /* 0x000000b314b3723e */ /* 0x000fe200000010ff */
[----:B-----5:R-:W-:Y:S01]  /*32e0*/  FADD.FTZ R50, R182, R29 ;  /* 0x0000001db6327221 */ /* 0x020fe20000010000 */
[----:B------:R-:W-:Y:S01]  /*32f0*/  FFMA.FTZ R34, R85, R0, -R34 ;  /* 0x0000000055227223 */ /* 0x000fe20000010822 */
[----:B------:R-:W-:Y:S01]  /*3300*/  F2FP.BF16.F32.PACK_AB R177, R14, R177 ;  /* 0x000000b10eb1723e */ /* 0x000fe200000010ff */
[----:B------:R-:W-:Y:S01]  /*3310*/  VIADD R14, R22, 0xfffffffe ;  /* 0xfffffffe160e7836 */ /* 0x000fe20000000000 */
[----:B------:R-:W-:-:S02]  /*3320*/  F2FP.BF16.F32.PACK_AB R153, R48, R119 ;  /* 0x000000773099723e */ /* 0x000fc400000010ff */
[----:B------:R-:W4:Y:S01]  /*3330*/  MUFU.EX2 R21, R21 ;  /* 0x0000001500157308 */ /* 0x000f220000000800 */
[----:B--2---:R-:W-:Y:S01]  /*3340*/  IMAD.U32 R33, RZ, RZ, UR36 ;  /* 0x00000024ff217e24 */ /* 0x004fe2000f8e00ff */
[----:B------:R-:W-:Y:S02]  /*3350*/  F2FP.BF16.F32.PACK_AB R180, R25, R180 ;  /* 0x000000b419b4723e */ /* 0x000fe400000010ff */
[----:B------:R-:W-:Y:S01]  /*3360*/  F2FP.BF16.F32.PACK_AB R182, R182, R13 ;  /* 0x0000000db6b6723e */ /* 0x000fe200000010ff */
[----:B------:R-:W-:Y:S02]  /*3370*/  @!P1 VIADD R5, R33, 0x34840 ;  /* 0x0003484021059836 */ /* 0x000fe40000000000 */
[----:B------:R-:W-:Y:S01]  /*3380*/  FADD.FTZ R33, R173, R52 ;  /* 0x00000034ad217221 */ /* 0x000fe20000010000 */
[C---:B------:R-:W-:Y:S01]  /*3390*/  F2FP.BF16.F32.PACK_AB R173, R24.reuse, R173 ;  /* 0x000000ad18ad723e */ /* 0x040fe200000010ff */
[----:B------:R-:W2:Y:S01]  /*33a0*/  MUFU.EX2 R178, R37 ;  /* 0x0000002500b27308 */ /* 0x000ea20000000800 */
[----:B------:R-:W-:Y:S01]  /*33b0*/  @!P1 PRMT R5, RZ, 0x654, R5 ;  /* 0x00000654ff059816 */ /* 0x000fe20000000005 */
[----:B------:R-:W-:Y:S01]  /*33c0*/  FADD.FTZ R52, R24, R33 ;  /* 0x0000002118347221 */ /* 0x000fe20000010000 */
[----:B0-----:R-:W-:-:S02]  /*33d0*/  @P2 IMAD.HI.U32 R33, R19, R54, RZ ;  /* 0x0000003613212227 */ /* 0x001fc400078e00ff */
[----:B------:R0:W-:Y:S02]  /*33e0*/  @!P1 SYNCS.ARRIVE.TRANS64.RED.A1T0 RZ, [R5+URZ], RZ ;  /* 0x000000ff05ff99a7 */ /* 0x0001e4000810043f */
[----:B------:R-:W-:Y:S01]  /*33f0*/  FADD.FTZ R29, R175, R52 ;  /* 0x00000034af1d7221 */ /* 0x000fe20000010000 */
[----:B------:R-:W5:Y:S01]  /*3400*/  MUFU.EX2 R23, R23 ;  /* 0x0000001700177308 */ /* 0x000f620000000800 */
[----:B------:R-:W-:Y:S01]  /*3410*/  IMAD R54, R16, UR6, -R3 ;  /* 0x0000000610367c24 */ /* 0x000fe2000f8e0a03 */
[----:B-1----:R-:W-:Y:S01]  /*3420*/  @P2 SHF.R.U32.HI R19, RZ, R56, R33 ;  /* 0x00000038ff132219 */ /* 0x002fe20000011621 */
[C---:B------:R-:W-:Y:S01]  /*3430*/  FADD.FTZ R52, R26.reuse, R29 ;  /* 0x0000001d1a347221 */ /* 0x040fe20000010000 */
[----:B------:R-:W-:Y:S01]  /*3440*/  F2FP.BF16.F32.PACK_AB R175, R26, R175 ;  /* 0x000000af1aaf723e */ /* 0x000fe200000010ff */
[----:B0-----:R-:W-:Y:S02]  /*3450*/  FADD.FTZ R5, R15, R50 ;  /* 0x000000320f057221 */ /* 0x001fe40000010000 */
[----:B------:R-:W-:Y:S01]  /*3460*/  IMAD.IADD R54, R54, 0x1, R19 ;  /* 0x0000000136367824 */ /* 0x000fe200078e0213 */
[----:B------:R-:W0:Y:S01]  /*3470*/  MUFU.EX2 R172, R41 ;  /* 0x0000002900ac7308 */ /* 0x000e220000000800 */
[----:B---3--:R-:W-:Y:S01]  /*3480*/  FADD.FTZ R50, R176, R5 ;  /* 0x00000005b0327221 */ /* 0x008fe20000010000 */
[----:B------:R-:W-:-:S02]  /*3490*/  FADD.FTZ R5, R169, R52 ;  /* 0x00000034a9057221 */ /* 0x000fc40000010000 */
[----:B------:R-:W-:Y:S01]  /*34a0*/  SHF.R.S32.HI R19, RZ, 0x1f, R54 ;  /* 0x0000001fff137819 */ /* 0x000fe20000011436 */
[----:B----4-:R-:W-:Y:S01]  /*34b0*/  FADD.FTZ R3, R21, R50 ;  /* 0x0000003215037221 */ /* 0x010fe20000010000 */
[----:B------:R-:W-:Y:S02]  /*34c0*/  FADD.FTZ R52, R28, R5 ;  /* 0x000000051c347221 */ /* 0x000fe40000010000 */
[----:B------:R-:W1:Y:S01]  /*34d0*/  MUFU.EX2 R27, R27 ;  /* 0x0000001b001b7308 */ /* 0x000e620000000800 */
[----:B------:R-:W-:Y:S01]  /*34e0*/  LEA.HI R19, R19, R54, RZ, 0x7 ;  /* 0x0000003613137211 */ /* 0x000fe200078f38ff */
[----:B--2---:R-:W-:Y:S01]  /*34f0*/  FADD.FTZ R50, R178, R3 ;  /* 0x00000003b2327221 */ /* 0x004fe20000010000 */
[----:B------:R-:W-:Y:S01]  /*3500*/  FADD.FTZ R5, R171, R52 ;  /* 0x00000034ab057221 */ /* 0x000fe20000010000 */
[----:B------:R-:W-:Y:S02]  /*3510*/  F2FP.BF16.F32.PACK_AB R169, R28, R169 ;  /* 0x000000a91ca9723e */ /* 0x000fe400000010ff */
[----:B-----5:R-:W-:Y:S01]  /*3520*/  FADD.FTZ R3, R23, R50 ;  /* 0x0000003217037221 */ /* 0x020fe20000010000 */
[----:B------:R-:W-:Y:S01]  /*3530*/  FADD.FTZ R52, R30, R5 ;  /* 0x000000051e347221 */ /* 0x000fe20000010000 */
[----:B------:R-:W2:Y:S01]  /*3540*/  MUFU.EX2 R174, R45 ;  /* 0x0000002d00ae7308 */ /* 0x000ea20000000800 */
[----:B------:R-:W-:Y:S01]  /*3550*/  SHF.R.S32.HI R20, RZ, 0x7, R19 ;  /* 0x00000007ff147819 */ /* 0x000fe20000011413 */
[----:B0-----:R-:W-:Y:S01]  /*3560*/  FADD.FTZ R50, R172, R3 ;  /* 0x00000003ac327221 */ /* 0x001fe20000010000 */
[----:B------:R-:W-:Y:S01]  /*3570*/  FADD.FTZ R5, R165, R52 ;  /* 0x00000034a5057221 */ /* 0x000fe20000010000 */
[----:B------:R-:W-:-:S02]  /*3580*/  F2FP.BF16.F32.PACK_AB R171, R30, R171 ;  /* 0x000000ab1eab723e */ /* 0x000fc400000010ff */
[----:B------:R-:W-:Y:S01]  /*3590*/  VIMNMX R19, R17, R20, !PT ;  /* 0x0000001411137248 */ /* 0x000fe20007fe0100 */
[----:B------:R-:W-:Y:S01]  /*35a0*/  FADD.FTZ R52, R32, R5 ;  /* 0x0000000520347221 */ /* 0x000fe20000010000 */
[----:B------:R-:W0:Y:S01]  /*35b0*/  MUFU.EX2 R31, R31 ;  /* 0x0000001f001f7308 */ /* 0x000e220000000800 */
[----:B-1----:R-:W-:Y:S01]  /*35c0*/  FADD.FTZ R3, R27, R50 ;  /* 0x000000321b037221 */ /* 0x002fe20000010000 */
[----:B------:R-:W-:Y:S01]  /*35d0*/  ISETP.GE.AND P3, PT, R14, R19, PT ;  /* 0x000000130e00720c */ /* 0x000fe20003f66270 */
[----:B------:R-:W-:Y:S01]  /*35e0*/  FADD.FTZ R5, R167, R52 ;  /* 0x00000034a7057221 */ /* 0x000fe20000010000 */
[----:B------:R-:W-:Y:S02]  /*35f0*/  F2FP.BF16.F32.PACK_AB R165, R32, R165 ;  /* 0x000000a520a5723e */ /* 0x000fe400000010ff */
[C---:B------:R-:W-:Y:S01]  /*3600*/  F2FP.BF16.F32.PACK_AB R167, R36.reuse, R167 ;  /* 0x000000a724a7723e */ /* 0x040fe200000010ff */
[----:B------:R-:W-:Y:S01]  /*3610*/  FADD.FTZ R52, R36, R5 ;  /* 0x0000000524347221 */ /* 0x000fe20000010000 */
[----:B------:R-:W1:Y:S01]  /*3620*/  MUFU.EX2 R168, R49 ;  /* 0x0000003100a87308 */ /* 0x000e620000000800 */
[----:B--2---:R-:W-:Y:S01]  /*3630*/  FADD.FTZ R50, R174, R3 ;  /* 0x00000003ae327221 */ /* 0x004fe20000010000 */
[----:B------:R-:W-:Y:S01]  /*3640*/  F2FP.BF16.F32.PACK_AB R176, R176, R15 ;  /* 0x0000000fb0b0723e */ /* 0x000fe200000010ff */
[----:B------:R-:W-:Y:S01]  /*3650*/  FADD.FTZ R5, R111, R52 ;  /* 0x000000346f057221 */ /* 0x000fe20000010000 */
[----:B------:R-:W-:-:S02]  /*3660*/  F2FP.BF16.F32.PACK_AB R178, R178, R21 ;  /* 0x00000015b2b2723e */ /* 0x000fc400000010ff */
[----:B------:R-:W-:Y:S02]  /*3670*/  CS2R R110, SRZ ;  /* 0x00000000006e7805 */ /* 0x000fe4000001ff00 */
[----:B------:R-:W-:Y:S01]  /*3680*/  F2FP.BF16.F32.PACK_AB R172, R172, R23 ;  /* 0x00000017acac723e */ /* 0x000fe200000010ff */
[----:B------:R-:W-:Y:S01]  /*3690*/  FADD.FTZ R52, R40, R5 ;  /* 0x0000000528347221 */ /* 0x000fe20000010000 */
[----:B------:R-:W2:Y:S01]  /*36a0*/  MUFU.EX2 R35, R35 ;  /* 0x0000002300237308 */ /* 0x000ea20000000800 */
[----:B0-----:R-:W-:Y:S01]  /*36b0*/  FADD.FTZ R3, R31, R50 ;  /* 0x000000321f037221 */ /* 0x001fe20000010000 */
[----:B------:R-:W-:Y:S01]  /*36c0*/  F2FP.BF16.F32.PACK_AB R174, R174, R27 ;  /* 0x0000001baeae723e */ /* 0x000fe200000010ff */
[----:B------:R-:W-:Y:S01]  /*36d0*/  FADD.FTZ R5, R113, R52 ;  /* 0x0000003471057221 */ /* 0x000fe20000010000 */
[----:B------:R-:W-:-:S03]  /*36e0*/  CS2R R112, SRZ ;  /* 0x0000000000707805 */ /* 0x000fc6000001ff00 */
[----:B------:R-:W-:Y:S01]  /*36f0*/  FADD.FTZ R8, R42, R5 ;  /* 0x000000052a087221 */ /* 0x000fe20000010000 */
[----:B------:R-:W0:Y:S01]  /*3700*/  MUFU.EX2 R170, R53 ;  /* 0x0000003500aa7308 */ /* 0x000e220000000800 */
[C---:B-1----:R-:W-:Y:S01]  /*3710*/  FADD.FTZ R50, R168.reuse, R3 ;  /* 0x00000003a8327221 */ /* 0x042fe20000010000 */
[----:B------:R-:W-:Y:S01]  /*3720*/  F2FP.BF16.F32.PACK_AB R168, R168, R31 ;  /* 0x0000001fa8a8723e */ /* 0x000fe200000010ff */
[----:B------:R-:W-:Y:S01]  /*3730*/  FADD.FTZ R5, R115, R8 ;  /* 0x0000000873057221 */ /* 0x000fe20000010000 */
[----:B------:R-:W-:-:S03]  /*3740*/  CS2R R114, SRZ ;  /* 0x0000000000727805 */ /* 0x000fc6000001ff00 */
[----:B------:R-:W-:Y:S01]  /*3750*/  FADD.FTZ R8, R44, R5 ;  /* 0x000000052c087221 */ /* 0x000fe20000010000 */
[----:B------:R-:W1:Y:S01]  /*3760*/  MUFU.EX2 R39, R39 ;  /* 0x0000002700277308 */ /* 0x000e620000000800 */
[----:B--2---:R-:W-:Y:S02]  /*3770*/  FADD.FTZ R3, R35, R50 ;  /* 0x0000003223037221 */ /* 0x004fe40000010000 */
[----:B------:R-:W-:Y:S01]  /*3780*/  FADD.FTZ R5, R117, R8 ;  /* 0x0000000875057221 */ /* 0x000fe20000010000 */
[----:B------:R-:W-:-:S03]  /*3790*/  CS2R R116, SRZ ;  /* 0x0000000000747805 */ /* 0x000fc6000001ff00 */
[----:B------:R-:W-:Y:S01]  /*37a0*/  FADD.FTZ R8, R46, R5 ;  /* 0x000000052e087221 */ /* 0x000fe20000010000 */
[----:B------:R-:W2:Y:S01]  /*37b0*/  MUFU.EX2 R164, R57 ;  /* 0x0000003900a47308 */ /* 0x000ea20000000800 */
[C---:B0-----:R-:W-:Y:S01]  /*37c0*/  FADD.FTZ R50, R170.reuse, R3 ;  /* 0x00000003aa327221 */ /* 0x041fe20000010000 */
[----:B------:R-:W-:Y:S01]  /*37d0*/  F2FP.BF16.F32.PACK_AB R170, R170, R35 ;  /* 0x00000023aaaa723e */ /* 0x000fe200000010ff */
[----:B------:R-:W-:Y:S01]  /*37e0*/  FADD.FTZ R5, R119, R8 ;  /* 0x0000000877057221 */ /* 0x000fe20000010000 */
[----:B------:R-:W-:-:S03]  /*37f0*/  CS2R R118, SRZ ;  /* 0x0000000000767805 */ /* 0x000fc6000001ff00 */
[----:B------:R-:W-:Y:S01]  /*3800*/  FADD.FTZ R8, R48, R5 ;  /* 0x0000000530087221 */ /* 0x000fe20000010000 */
        /* <DEDUP_REMOVED lines=29> */
[----:B------:R-:W-:Y:S02]  /*39e0*/  F2FP.BF16.F32.PACK_AB R155, R38, R121 ;  /* 0x00000079269b723e */ /* 0x000fe400000010ff */
[----:B------:R-:W-:-:S04]  /*39f0*/  CS2R R120, SRZ ;  /* 0x0000000000787805 */ /* 0x000fc8000001ff00 */
        /* <DEDUP_REMOVED lines=10> */
[----:B--2---:R-:W-:Y:S01]  /*3aa0*/  FADD.FTZ R2, R154, R5 ;  /* 0x000000059a027221 */ /* 0x004fe20000010000 */
[----:B------:R-:W-:-:S03]  /*3ab0*/  IMAD.MOV.U32 R5, RZ, RZ, RZ ;  /* 0x000000ffff057224 */ /* 0x000fc600078e00ff */
[C---:B0-----:R-:W-:Y:S01]  /*3ac0*/  FADD.FTZ R9, R3.reuse, R2 ;  /* 0x0000000203097221 */ /* 0x041fe20000010000 */
[----:B------:R-:W-:Y:S01]  /*3ad0*/  F2FP.BF16.F32.PACK_AB R154, R3, R154 ;  /* 0x0000009a039a723e */ /* 0x000fe200000010ff */
[----:B------:R-:W-:Y:S02]  /*3ae0*/  IMAD.MOV.U32 R2, RZ, RZ, 0x3f800000 ;  /* 0x3f800000ff027424 */ /* 0x000fe400078e00ff */
[----:B------:R-:W-:Y:S01]  /*3af0*/  IMAD.MOV.U32 R3, RZ, RZ, 0x3f800000 ;  /* 0x3f800000ff037424 */ /* 0x000fe200078e00ff */
[----:B------:R-:W-:Y:S06]  /*3b00*/  @!P3 BRA `(.L_x_2048) ;  /* 0x000000280080b947 */ /* 0x000fec0003800000 */
[----:B------:R-:W-:Y:S01]  /*3b10*/  IMAD.MOV.U32 R13, RZ, RZ, R4 ;  /* 0x000000ffff0d7224 */ /* 0x000fe200078e0004 */
[----:B------:R-:W-:Y:S01]  /*3b20*/  UMOV UR39, URZ ;  /* 0x0000003f00277c82 */ /* 0x000fe20008000000 */
[----:B------:R-:W-:Y:S01]  /*3b30*/  IMAD.MOV.U32 R15, RZ, RZ, R12 ;  /* 0x000000ffff0f7224 */ /* 0x000fe200078e000c */
[----:B------:R-:W-:Y:S01]  /*3b40*/  ULDC UR41, c[0x0][0x288] ;  /* 0x0000a20000297ab9 */ /* 0x000fe20000000800 */
[----:B------:R-:W-:Y:S01]  /*3b50*/  IMAD.MOV.U32 R20, RZ, RZ, RZ ;  /* 0x000000ffff147224 */ /* 0x000fe200078e00ff */
[----:B------:R-:W-:Y:S01]  /*3b60*/  ULDC UR40, c[0x0][0x2f0] ;  /* 0x0000bc0000287ab9 */ /* 0x000fe20000000800 */
[----:B------:R-:W-:Y:S02]  /*3b70*/  IMAD.MOV.U32 R2, RZ, RZ, 0x3f800000 ;  /* 0x3f800000ff027424 */ /* 0x000fe400078e00ff */
[----:B------:R-:W-:-:S07]  /*3b80*/  IMAD.MOV.U32 R151, RZ, RZ, RZ ;  /* 0x000000ffff977224 */ /* 0x000fce00078e00ff */
.L_x_2057:
[----:B------:R-:W-:-:S04]  /*3b90*/  UIADD3 UR6, UR39, 0x1, URZ ;  /* 0x0000000127067890 */ /* 0x000fc8000fffe03f */
[----:B------:R-:W-:-:S04]  /*3ba0*/  UISETP.NE.AND UP0, UPT, UR6, 0x2, UPT ;  /* 0x000000020600788c */ /* 0x000fc8000bf05270 */
[----:B------:R-:W-:Y:S02]  /*3bb0*/  USEL UR7, URZ, 0x1, UP0 ;  /* 0x000000013f077887 */ /* 0x000fe40008000000 */
[----:B------:R-:W-:-:S04]  /*3bc0*/  USEL UR37, UR6, URZ, UP0 ;  /* 0x0000003f06257287 */ /* 0x000fc80008000000 */
[----:B------:R-:W-:Y:S01]  /*3bd0*/  LOP3.LUT R5, R20, UR7, RZ, 0x3c, !PT ;  /* 0x0000000714057c12 */ /* 0x000fe2000f8e3cff */
[----:B------:R-:W-:Y:S07]  /*3be0*/  @!P0 BRA `(.L_x_2049) ;  /* 0x0000000000048947 */ /* 0x000fee0003800000 */
[----:B------:R-:W-:Y:S01]  /*3bf0*/  BPT.TRAP 0x1 ;  /* 0x000000040000795c */ /* 0x000fe20000300000 */
.L_x_2049:
[----:B------:R-:W-:Y:S01]  /*3c00*/  ULEA UR60, UR37, UR36, 0x3 ;  /* 0x00000024253c7291 */ /* 0x000fe2000f8e183f */
[----:B------:R-:W-:-:S08]  /*3c10*/  SHF.L.U32 R0, R5, 0x1f, RZ ;  /* 0x0000001f05007819 */ /* 0x000fd000000006ff */
[----:B------:R0:W1:Y:S01]  /*3c20*/  SYNCS.PHASECHK.TRANS64.TRYWAIT P3, [UR60+0x34830], R0 ;  /* 0x03483000ff0075a7 */ /* 0x000062000806017c */
[----:B------:R-:W-:Y:S05]  /*3c30*/  @!P0 BRA `(.L_x_2050) ;  /* 0x0000000000048947 */ /* 0x000fea0003800000 */
[----:B------:R-:W-:Y:S01]  /*3c40*/  BPT.TRAP 0x1 ;  /* 0x000000040000795c */ /* 0x000fe20000300000 */
.L_x_2050:
[----:B-1----:R-:W-:Y:S05]  /*3c50*/  @P3 BRA `(.L_x_2051) ;  /* 0x0000000000083947 */ /* 0x002fea0003800000 */
[----:B------:R-:W1:Y:S02]  /*3c60*/  SYNCS.PHASECHK.TRANS64.TRYWAIT P3, [UR60+0x34830], R0 ;  /* 0x03483000ff0075a7 */ /* 0x000e64000806017c */
[----:B-1----:R-:W-:Y:S05]  /*3c70*/  @!P3 BRA `(.L_x_2052) ;  /* 0x000000ac00a8b947 */ /* 0x002fea0003800000 */
.L_x_2051:
        /* <DEDUP_REMOVED lines=12> */
[----:B------:R-:W-:Y:S01]  /*3d40*/  FMUL.FTZ R92, R92, R3 ;  /* 0x000000035c5c7220 */ /* 0x000fe20000410000 */
[----:B------:R-:W-:Y:S01]  /*3d50*/  UMOV UR15, 0x40000040 ;  /* 0x40000040000f7882 */ /* 0x000fe20000000000 */
[----:B------:R-:W-:-:S02]  /*3d60*/  UIADD3 UR18, UR58, 0x400, URZ ;  /* 0x000004003a127890 */ /* 0x000fc4000fffe03f */
[----:B------:R-:W-:Y:S01]  /*3d70*/  HGMMA.64x128x16.F32.BF16 R24, gdesc[UR56], RZ, !UPT, gsb0 ;  /* 0x01e00000381879f0 */ /* 0x000fe2000c0018ff */
        /* <DEDUP_REMOVED lines=112> */
.L_x_2053:
[----:B------:R-:W-:Y:S01]  /*4480*/  ULEA UR7, UR39, UR36, 0x3 ;  /* 0x0000002427077291 */ /* 0x000fe2000f8e183f */
[----:B01----:R-:W-:-:S08]  /*4490*/  SHF.L.U32 R0, R20, 0x1f, RZ ;  /* 0x0000001f14007819 */ /* 0x003fd000000006ff */
[----:B------:R0:W1:Y:S01]  /*44a0*/  SYNCS.PHASECHK.TRANS64.TRYWAIT P3, [UR7+0x34850], R0 ;  /* 0x03485000ff0075a7 */ /* 0x0000620008060147 */
[----:B------:R-:W-:Y:S05]  /*44b0*/  @!P0 BRA `(.L_x_2054) ;  /* 0x0000000000048947 */ /* 0x000fea0003800000 */
[----:B------:R-:W-:Y:S01]  /*44c0*/  BPT.TRAP 0x1 ;  /* 0x000000040000795c */ /* 0x000fe20000300000 */
.L_x_2054:
[----:B-1----:R-:W-:Y:S05]  /*44d0*/  @P3 BRA `(.L_x_2055) ;  /* 0x0000000000083947 */ /* 0x002fea0003800000 */
[----:B------:R-:W1:Y:S02]  /*44e0*/  SYNCS.PHASECHK.TRANS64.TRYWAIT P3, [UR7+0x34850], R0 ;  /* 0x03485000ff0075a7 */ /* 0x000e640008060147 */
[----:B-1----:R-:W-:Y:S05]  /*44f0*/  @!P3 BRA `(.L_x_2056) ;  /* 0x000000a400a0b947 */ /* 0x002fea0003800000 */
.L_x_2055:
[----:B------:R-:W-:Y:S01]  /*4500*/  UIADD3 UR6, UR36, 0x400, URZ ;  /* 0x0000040024067890 */ /* 0x000fe2000fffe03f */
[----:B------:R-:W-:Y:S01]  /*4510*/  WARPGROUP.ARRIVE ;  /* 0x00000000000079c5 */ /* 0x000fe20000000000 */
[----:B------:R-:W-:Y:S01]  /*4520*/  UMOV UR11, 0x40000040 ;  /* 0x40000040000b7882 */ /* 0x000fe20000000000 */
[----:B-1----:R-:W0:Y:S01]  /*4530*/  @P2 LDC R3, c[0x0][0x44c] ;  /* 0x00011300ff032b82 */ /* 0x002e220000000800 */
[----:B------:R-:W-:-:S04]  /*4540*/  USHF.R.U32.HI UR6, URZ, 0x4, UR6 ;  /* 0x000000043f067899 */ /* 0x000fc80008011606 */
[----:B------:R-:W-:-:S03]  /*4550*/  ULOP3.LUT UR6, UR6, 0x3fff, URZ, 0xc0, !UPT ;  /* 0x00003fff06067892 */ /* 0x000fc6000f8ec03f */
[----:B------:R-:W1:Y:S01]  /*4560*/  @P2 LDC R21, c[0x0][0x450] ;  /* 0x00011400ff152b82 */ /* 0x000e620000000800 */
[----:B------:R-:W-:-:S04]  /*4570*/  ULOP3.LUT UR6, UR6, 0x4000000, URZ, 0xfc, !UPT ;  /* 0x0400000006067892 */ /* 0x000fc8000f8efc3f */
[----:B------:R-:W-:-:S03]  /*4580*/  ULEA UR6, UR39, UR6, 0xb ;  /* 0x0000000627067291 */ /* 0x000fc6000f8e583f */
[----:B------:R-:W-:-:S04]  /*4590*/  UMOV UR39, UR37 ;  /* 0x0000002500277c82 */ /* 0x000fc80008000000 */
[----:B------:R-:W-:Y:S02]  /*45a0*/  UMOV UR10, UR6 ;  /* 0x00000006000a7c82 */ /* 0x000fe40008000000 */
[----:B------:R-:W-:Y:S01]  /*45b0*/  HGMMA.64x128x16.F32.BF16 R88, R180, gdesc[UR8].tnspB, R88, gsb0 ;  /* 0x41e00008b4587df0 */ /* 0x000fe20008001858 */
[----:B------:R-:W-:Y:S01]  /*45c0*/  UIADD3 UR10, UR6, 0x80, URZ ;  /* 0x00000080060a7890 */ /* 0x000fe2000fffe03f */
[----:B0-----:R-:W-:Y:S01]  /*45d0*/  @P2 IMAD.HI.U32 R0, R10, R3, RZ ;  /* 0x000000030a002227 */ /* 0x001fe200078e00ff */
[----:B------:R-:W-:-:S03]  /*45e0*/  UMOV UR11, 0x40000040 ;  /* 0x40000040000b7882 */ /* 0x000fc60000000000 */
[----:B------:R-:W-:Y:S01]  /*45f0*/  IMAD.MOV.U32 R3, RZ, RZ, R10 ;  /* 0x000000ffff037224 */ /* 0x000fe200078e000a */
[----:B-1----:R-:W-:Y:S01]  /*4600*/  @P2 SHF.R.U32.HI R3, RZ, R21, R0 ;  /* 0x00000015ff032219 */ /* 0x002fe20000011600 */
[----:B------:R-:W-:-:S04]  /*4610*/  IMAD.MOV.U32 R21, RZ, RZ, -0x80 ;  /* 0xffffff80ff157424 */ /* 0x000fc800078e00ff */
[----:B------:R-:W0:Y:S01]  /*4620*/  SHFL.IDX PT, R2, R3, 0x1, 0x1c1f ;  /* 0x003c1f0003027f89 */ /* 0x000e2200000e0000 */
[----:B------:R-:W-:-:S04]  /*4630*/  IMAD R0, R14, R21, 0x1 ;  /* 0x000000010e007424 */ /* 0x000fc800078e0215 */
[----:B------:R-:W-:-:S04]  /*4640*/  IMAD R21, R11, -0x2, R0 ;  /* 0xfffffffe0b157824 */ /* 0x000fc800078e0200 */
[----:B------:R-:W-:-:S05]  /*4650*/  IMAD R21, R16, UR40, R21 ;  /* 0x0000002810157c24 */ /* 0x000fca000f8e0215 */
[----:B0-----:R-:W-:-:S04]  /*4660*/  IADD3 R0, R2, -UR41, R21 ;  /* 0x8000002902007c10 */ /* 0x001fc8000fffe015 */
[C---:B------:R-:W-:Y:S02]  /*4670*/  ISETP.GT.AND P3, PT, R0.reuse, RZ, PT ;  /* 0x000000ff0000720c */ /* 0x040fe40003f64270 */
[----:B------:R-:W-:Y:S02]  /*4680*/  ISETP.GT.AND P4, PT, R0, 0x1, PT ;  /* 0x000000010000780c */ /* 0x000fe40003f84270 */
[----:B------:R-:W-:Y:S02]  /*4690*/  FSEL R20, R26, -INF , P3 ;  /* 0xff8000001a147808 */ /* 0x000fe40001800000 */
[----:B------:R-:W-:Y:S02]  /*46a0*/  ISETP.GT.AND P3, PT, R0, 0x8, PT ;  /* 0x000000080000780c */ /* 0x000fe40003f64270 */
        /* <DEDUP_REMOVED lines=15> */
[----:B------:R-:W-:Y:S01]  /*47a0*/  FMNMX.FTZ R23, R184, R23, !PT ;  /* 0x00000017b8177209 */ /* 0x000fe20007810000 */
[----:B------:R-:W-:Y:S02]  /*47b0*/  WARPGROUP.DEPBAR.LE gsb0, 0x0 ;  /* 0x00008000000079c5 */ /* 0x000fe40000010000 */
[----:B------:R-:W-:Y:S01]  /*47c0*/  WARPGROUP.ARRIVE ;  /* 0x00000000000079c5 */ /* 0x000fe20000000000 */
[----:B------:R-:W-:Y:S02]  /*47d0*/  FSEL R182, R38, -INF , P3 ;  /* 0xff80000026b67808 */ /* 0x000fe40001800000 */
[----:B------:R-:W-:Y:S02]  /*47e0*/  ISETP.GT.AND P3, PT, R0, 0x20, PT ;  /* 0x000000200000780c */ /* 0x000fe40003f64270 */
[----:B------:R-:W-:Y:S01]  /*47f0*/  FSEL R180, R39, -INF , P4 ;  /* 0xff80000027b47808 */ /* 0x000fe20002000000 */
[----:B------:R-:W-:Y:S01]  /*4800*/  HGMMA.64x128x16.F32.BF16 R88, R176, gdesc[UR8].tnspB, R88, gsb0 ;  /* 0x41e00008b0587df0 */ /* 0x000fe20008001858 */
[----:B------:R-:W-:Y:S01]  /*4810*/  UIADD3 UR10, UR6, 0x100, URZ ;  /* 0x00000100060a7890 */ /* 0x000fe2000fffe03f */
[----:B------:R-:W-:Y:S01]  /*4820*/  FMNMX.FTZ R23, R182, R23, !PT ;  /* 0x00000017b6177209 */ /* 0x000fe20007810000 */
[----:B------:R-:W-:Y:S01]  /*4830*/  UMOV UR11, 0x40000040 ;  /* 0x40000040000b7882 */ /* 0x000fe20000000000 */
[----:B------:R-:W-:-:S02]  /*4840*/  ISETP.GT.AND P4, PT, R0, 0x21, PT ;  /* 0x000000210000780c */ /* 0x000fc40003f84270 */
        /* <DEDUP_REMOVED lines=22> */
[----:B------:R-:W-:Y:S02]  /*49b0*/  FSEL R50, R50, -INF , P3 ;  /* 0xff80000032327808 */ /* 0x000fe40001800000 */
[----:B------:R-:W-:Y:S02]  /*49c0*/  FMNMX.FTZ R23, R172, R23, !PT ;  /* 0x00000017ac177209 */ /* 0x000fe40007810000 */
[----:B------:R-:W-:Y:S02]  /*49d0*/  ISETP.GT.AND P3, PT, R0, 0x38, PT ;  /* 0x000000380000780c */ /* 0x000fe40003f64270 */
[----:B------:R-:W-:Y:S02]  /*49e0*/  FSEL R46, R51, -INF , P4 ;  /* 0xff800000332e7808 */ /* 0x000fe40002000000 */
[----:B------:R-:W-:Y:S02]  /*49f0*/  FMNMX.FTZ R23, R50, R23, !PT ;  /* 0x0000001732177209 */ /* 0x000fe40007810000 */
        /* <DEDUP_REMOVED lines=51> */
[----:B------:R-:W-:Y:S02]  /*4d30*/  FSEL R87, R87, -INF , P4 ;  /* 0xff80000057577808 */ /* 0x000fe40002000000 */
[----:B------:R-:W-:-:S04]  /*4d40*/  FMNMX.FTZ R0, R86, R23, !PT ;  /* 0x0000001756007209 */ /* 0x000fc80007810000 */
[----:B------:R-:W-:-:S05]  /*4d50*/  FMNMX.FTZ R23, R87, R0, !PT ;  /* 0x0000000057177209 */ /* 0x000fca0007810000 */
[----:B------:R-:W0:Y:S01]  /*4d60*/  SHFL.BFLY PT, R0, R23, 0x2, 0x1f ;  /* 0x0c401f0017007f89 */ /* 0x000e2200000e0000 */
[----:B------:R-:W-:Y:S02]  /*4d70*/  WARPGROUP.DEPBAR.LE gsb0, 0x0 ;  /* 0x00008000000079c5 */ /* 0x000fe40000010000 */
[----:B------:R-:W-:Y:S01]  /*4d80*/  WARPGROUP.ARRIVE ;  /* 0x00000000000079c5 */ /* 0x000fe20000000000 */
[----:B------:R-:W1:Y:S05]  /*4d90*/  SHFL.IDX PT, R168, R3, RZ, 0x1c1f ;  /* 0x001c1fff03a87589 */ /* 0x000e6a00000e0000 */
[----:B------:R-:W-:Y:S01]  /*4da0*/  HGMMA.64x128x16.F32.BF16 R88, R164, gdesc[UR8].tnspB, R88, gsb0 ;  /* 0x41e00008a4587df0 */ /* 0x000fe20008001858 */
[----:B------:R-:W-:Y:S01]  /*4db0*/  UIADD3 UR10, UR6, 0x280, URZ ;  /* 0x00000280060a7890 */ /* 0x000fe2000fffe03f */
[----:B------:R-:W-:Y:S01]  /*4dc0*/  UMOV UR11, 0x40000040 ;  /* 0x40000040000b7882 */ /* 0x000fe20000000000 */
[----:B0-----:R-:W-:-:S02]  /*4dd0*/  FMNMX.FTZ R27, R23, R0, !PT ;  /* 0x00000000171b7209 */ /* 0x001fc40007810000 */
[----:B------:R-:W0:Y:S03]  /*4de0*/  LDC R0, c[0x0][0x988] ;  /* 0x00026200ff007b82 */ /* 0x000e260000000800 */
[----:B------:R-:W2:Y:S01]  /*4df0*/  SHFL.BFLY PT, R4, R27, 0x1, 0x1f ;  /* 0x0c201f001b047f89 */ /* 0x000ea200000e0000 */
[----:B-1----:R-:W-:-:S04]  /*4e00*/  IADD3 R79, R168, -UR41, R21 ;  /* 0x80000029a84f7c10 */ /* 0x002fc8000fffe015 */
[C---:B------:R-:W-:Y:S02]  /*4e10*/  ISETP.GT.AND P4, PT, R79.reuse, RZ, PT ;  /* 0x000000ff4f00720c */ /* 0x040fe40003f84270 */
[C---:B------:R-:W-:Y:S02]  /*4e20*/  ISETP.GT.AND P5, PT, R79.reuse, 0x1, PT ;  /* 0x000000014f00780c */ /* 0x040fe40003fa4270 */
        /* <DEDUP_REMOVED lines=10> */
[----:B--2---:R-:W-:Y:S02]  /*4ed0*/  FMNMX.FTZ R4, R27, R4, !PT ;  /* 0x000000041b047209 */ /* 0x004fe40007810000 */
[----:B------:R-:W-:Y:S02]  /*4ee0*/  ISETP.GT.AND P5, PT, R79, 0x11, PT ;  /* 0x000000114f00780c */ /* 0x000fe40003fa4270 */
[----:B------:R-:W-:Y:S01]  /*4ef0*/  FSEL R27, R32, -INF , P4 ;  /* 0xff800000201b7808 */ /* 0x000fe20002000000 */
[C---:B0-----:R-:W-:Y:S01]  /*4f00*/  FMUL.FTZ R31, R4.reuse, R0 ;  /* 0x00000000041f7220 */ /* 0x041fe20000410000 */
[----:B------:R-:W-:Y:S02]  /*4f10*/  FMNMX.FTZ R24, R29, R24, !PT ;  /* 0x000000181d187209 */ /* 0x000fe40007810000 */
[----:B------:R-:W-:Y:S02]  /*4f20*/  FSETP.NEU.FTZ.AND P3, PT, R4, -INF , PT ;  /* 0xff8000000400780b */ /* 0x000fe40003f7d000 */
[----:B------:R-:W-:-:S02]  /*4f30*/  ISETP.GT.AND P4, PT, R79, 0x18, PT ;  /* 0x000000184f00780c */ /* 0x000fc40003f84270 */
[----:B------:R-:W-:Y:S02]  /*4f40*/  FSEL R33, R33, -INF , P5 ;  /* 0xff80000021217808 */ /* 0x000fe40002800000 */
[----:B------:R-:W-:Y:S02]  /*4f50*/  FMNMX.FTZ R28, R27, R24, !PT ;  /* 0x000000181b1c7209 */ /* 0x000fe40007810000 */
[----:B------:R-:W-:Y:S02]  /*4f60*/  FSEL R21, R31, RZ, P3 ;  /* 0x000000ff1f157208 */ /* 0x000fe40001800000 */
[----:B------:R-:W-:Y:S02]  /*4f70*/  ISETP.GT.AND P5, PT, R79, 0x19, PT ;  /* 0x000000194f00780c */ /* 0x000fe40003fa4270 */
[----:B------:R-:W-:Y:S01]  /*4f80*/  FSEL R31, R36, -INF , P4 ;  /* 0xff800000241f7808 */ /* 0x000fe20002000000 */
[--C-:B------:R-:W-:Y:S01]  /*4f90*/  FFMA.FTZ R169, R50, R0, -R21.reuse ;  /* 0x0000000032a97223 */ /* 0x100fe20000010815 */
        /* <DEDUP_REMOVED lines=46> */
[----:B------:R-:W-:-:S02]  /*5280*/  FSEL R55, R52, -INF , P4 ;  /* 0xff80000034377808 */ /* 0x000fc40002000000 */
[----:B------:R-:W-:Y:S02]  /*5290*/  FMNMX.FTZ R36, R49, R36, !PT ;  /* 0x0000002431247209 */ /* 0x000fe40007810000 */
[----:B------:R-:W-:Y:S02]  /*52a0*/  ISETP.GT.AND P4, PT, R79, 0x40, PT ;  /* 0x000000404f00780c */ /* 0x000fe40003f84270 */
[----:B------:R-:W-:Y:S01]  /*52b0*/  FSEL R53, R53, -INF , P5 ;  /* 0xff80000035357808 */ /* 0x000fe20002800000 */
[----:B------:R-:W-:Y:S01]  /*52c0*/  MUFU.EX2 R177, R177 ;  /* 0x000000b100b17308 */ /* 0x000fe20000000800 */
[----:B------:R-:W-:Y:S02]  /*52d0*/  FMNMX.FTZ R36, R55, R36, !PT ;  /* 0x0000002437247209 */ /* 0x000fe40007810000 */
[----:B------:R-:W-:Y:S02]  /*52e0*/  ISETP.GT.AND P5, PT, R79, 0x41, PT ;  /* 0x000000414f00780c */ /* 0x000fe40003fa4270 */
[----:B------:R-:W-:-:S02]  /*52f0*/  FSEL R59, R56, -INF , P4 ;  /* 0xff800000383b7808 */ /* 0x000fc40002000000 */
[----:B------:R-:W-:Y:S01]  /*5300*/  FMNMX.FTZ R36, R53, R36, !PT ;  /* 0x0000002435247209 */ /* 0x000fe20007810000 */
[----:B------:R-:W-:Y:S01]  /*5310*/  MUFU.EX2 R28, R184 ;  /* 0x000000b8001c7308 */ /* 0x000fe20000000800 */
[----:B------:R-:W-:Y:S02]  /*5320*/  ISETP.GT.AND P4, PT, R79, 0x48, PT ;  /* 0x000000484f00780c */ /* 0x000fe40003f84270 */
[----:B------:R-:W-:Y:S02]  /*5330*/  FSEL R57, R57, -INF , P5 ;  /* 0xff80000039397808 */ /* 0x000fe40002800000 */
[----:B------:R-:W-:Y:S02]  /*5340*/  FMNMX.FTZ R40, R59, R36, !PT ;  /* 0x000000243b287209 */ /* 0x000fe40007810000 */
[----:B------:R-:W-:Y:S01]  /*5350*/  ISETP.GT.AND P5, PT, R79, 0x49, PT ;  /* 0x000000494f00780c */ /* 0x000fe20003fa4270 */
[----:B------:R-:W-:Y:S01]  /*5360*/  MUFU.EX2 R36, R176 ;  /* 0x000000b000247308 */ /* 0x000fe20000000800 */
[----:B------:R-:W-:-:S02]  /*5370*/  FSEL R47, R60, -INF , P4 ;  /* 0xff8000003c2f7808 */ /* 0x000fc40002000000 */
[----:B------:R-:W-:Y:S01]  /*5380*/  FMNMX.FTZ R40, R57, R40, !PT ;  /* 0x0000002839287209 */ /* 0x000fe20007810000 */
[----:B------:R-:W-:Y:S02]  /*5390*/  WARPGROUP.DEPBAR.LE gsb0, 0x0 ;  /* 0x00008000000079c5 */ /* 0x000fe40000010000 */
[----:B------:R-:W-:Y:S01]  /*53a0*/  WARPGROUP.ARRIVE ;  /* 0x00000000000079c5 */ /* 0x000fe20000000000 */
[----:B------:R-:W-:Y:S01]  /*53b0*/  ISETP.GT.AND P4, PT, R79, 0x50, PT ;  /* 0x000000504f00780c */ /* 0x000fe20003f84270 */
[----:B------:R-:W-:Y:S01]  /*53c0*/  MUFU.EX2 R179, R179 ;  /* 0x000000b300b37308 */ /* 0x000fe20000000800 */
[----:B------:R-:W-:Y:S01]  /*53d0*/  FSEL R61, R61, -INF , P5 ;  /* 0xff8000003d3d7808 */ /* 0x000fe20002800000 */
[--C-:B------:R-:W-:Y:S01]  /*53e0*/  FFMA.FTZ R165, R58, R0, -R21.reuse ;  /* 0x000000003aa57223 */ /* 0x100fe20000010815 */
[----:B------:R-:W-:Y:S01]  /*53f0*/  FMNMX.FTZ R40, R47, R40, !PT ;  /* 0x000000282f287209 */ /* 0x000fe20007810000 */
[----:B------:R-:W-:Y:S01]  /*5400*/  HGMMA.64x128x16.F32.BF16 R88, R160, gdesc[UR8].tnspB, R88, gsb0 ;  /* 0x41e00008a0587df0 */ /* 0x000fe20008001858 */
[----:B------:R-:W-:Y:S01]  /*5410*/  UIADD3 UR10, UR6, 0x300, URZ ;  /* 0x00000300060a7890 */ /* 0x000fe2000fffe03f */
[----:B------:R-:W-:Y:S01]  /*5420*/  ISETP.GT.AND P5, PT, R79, 0x51, PT ;  /* 0x000000514f00780c */ /* 0x000fe20003fa4270 */
[----:B------:R-:W-:Y:S01]  /*5430*/  UMOV UR11, 0x40000040 ;  /* 0x40000040000b7882 */ /* 0x000fe20000000000 */
[----:B------:R-:W-:Y:S01]  /*5440*/  FSEL R51, R64, -INF , P4 ;  /* 0xff80000040337808 */ /* 0x000fe20002000000 */
[----:B------:R-:W-:Y:S01]  /*5450*/  UIADD3 UR6, UR6, 0x380, URZ ;  /* 0x0000038006067890 */ /* 0x000fe2000fffe03f */
[----:B------:R-:W-:Y:S01]  /*5460*/  FMNMX.FTZ R40, R61, R40, !PT ;  /* 0x000000283d287209 */ /* 0x000fe20007810000 */
[----:B------:R-:W-:Y:S01]  /*5470*/  MUFU.EX2 R173, R173 ;  /* 0x000000ad00ad7308 */ /* 0x000fe20000000800 */
[----:B------:R-:W-:Y:S01]  /*5480*/  ISETP.GT.AND P4, PT, R79, 0x58, PT ;  /* 0x000000584f00780c */ /* 0x000fe20003f84270 */
[----:B------:R-:W-:Y:S01]  /*5490*/  FFMA.FTZ R167, R62, R0, -R21 ;  /* 0x000000003ea77223 */ /* 0x000fe20000010815 */
[----:B------:R-:W-:-:S02]  /*54a0*/  FSEL R65, R65, -INF , P5 ;  /* 0xff80000041417808 */ /* 0x000fc40002800000 */
[----:B------:R-:W-:Y:S02]  /*54b0*/  FMNMX.FTZ R44, R51, R40, !PT ;  /* 0x00000028332c7209 */ /* 0x000fe40007810000 */
[----:B------:R-:W-:Y:S01]  /*54c0*/  ISETP.GT.AND P5, PT, R79, 0x59, PT ;  /* 0x000000594f00780c */ /* 0x000fe20003fa4270 */
[----:B------:R-:W-:Y:S01]  /*54d0*/  MUFU.EX2 R40, R172 ;  /* 0x000000ac00287308 */ /* 0x000fe20000000800 */
[----:B------:R-:W-:Y:S02]  /*54e0*/  FSEL R63, R68, -INF , P4 ;  /* 0xff800000443f7808 */ /* 0x000fe40002000000 */
[----:B------:R-:W-:Y:S02]  /*54f0*/  FMNMX.FTZ R44, R65, R44, !PT ;  /* 0x0000002c412c7209 */ /* 0x000fe40007810000 */
[----:B------:R-:W-:Y:S02]  /*5500*/  ISETP.GT.AND P4, PT, R79, 0x60, PT ;  /* 0x000000604f00780c */ /* 0x000fe40003f84270 */
[----:B------:R-:W-:Y:S01]  /*5510*/  FSEL R69, R69, -INF , P5 ;  /* 0xff80000045457808 */ /* 0x000fe20002800000 */
[----:B------:R-:W-:Y:S01]  /*5520*/  MUFU.EX2 R175, R175 ;  /* 0x000000af00af7308 */ /* 0x000fe20000000800 */
[----:B------:R-:W-:-:S02]  /*5530*/  FMNMX.FTZ R44, R63, R44, !PT ;  /* 0x0000002c3f2c7209 */ /* 0x000fc40007810000 */
[----:B------:R-:W-:Y:S02]  /*5540*/  ISETP.GT.AND P5, PT, R79, 0x61, PT ;  /* 0x000000614f00780c */ /* 0x000fe40003fa4270 */
[----:B------:R-:W-:Y:S02]  /*5550*/  FSEL R67, R72, -INF , P4 ;  /* 0xff80000048437808 */ /* 0x000fe40002000000 */
[----:B------:R-:W-:Y:S01]  /*5560*/  FMNMX.FTZ R44, R69, R44, !PT ;  /* 0x0000002c452c7209 */ /* 0x000fe20007810000 */
[----:B------:R-:W-:Y:S01]  /*5570*/  MUFU.EX2 R169, R169 ;  /* 0x000000a900a97308 */ /* 0x000fe20000000800 */
[----:B------:R-:W-:Y:S02]  /*5580*/  ISETP.GT.AND P4, PT, R79, 0x68, PT ;  /* 0x000000684f00780c */ /* 0x000fe40003f84270 */
[----:B------:R-:W-:Y:S02]  /*5590*/  FSEL R73, R73, -INF , P5 ;  /* 0xff80000049497808 */ /* 0x000fe40002800000 */
[----:B------:R-:W-:-:S02]  /*55a0*/  FMNMX.FTZ R46, R67, R44, !PT ;  /* 0x0000002c432e7209 */ /* 0x000fc40007810000 */
[----:B------:R-:W-:Y:S01]  /*55b0*/  ISETP.GT.AND P5, PT, R79, 0x69, PT ;  /* 0x000000694f00780c */ /* 0x000fe20003fa4270 */
[----:B------:R0:W-:Y:S01]  /*55c0*/  MUFU.EX2 R44, R48 ;  /* 0x00000030002c7308 */ /* 0x0001e20000000800 */
[----:B------:R-:W-:Y:S02]  /*55d0*/  FSEL R71, R76, -INF , P4 ;  /* 0xff8000004c477808 */ /* 0x000fe40002000000 */
[----:B------:R-:W-:Y:S02]  /*55e0*/  FMNMX.FTZ R46, R73, R46, !PT ;  /* 0x0000002e492e7209 */ /* 0x000fe40007810000 */
[----:B------:R-:W-:Y:S02]  /*55f0*/  ISETP.GT.AND P4, PT, R79, 0x70, PT ;  /* 0x000000704f00780c */ /* 0x000fe40003f84270 */
[----:B------:R-:W-:Y:S01]  /*5600*/  FSEL R77, R77, -INF , P5 ;  /* 0xff8000004d4d7808 */ /* 0x000fe20002800000 */
[----:B------:R-:W-:Y:S01]  /*5610*/  MUFU.EX2 R171, R171 ;  /* 0x000000ab00ab7308 */ /* 0x000fe20000000800 */
[----:B------:R-:W-:Y:S01]  /*5620*/  FMNMX.FTZ R46, R71, R46, !PT ;  /* 0x0000002e472e7209 */ /* 0x000fe20007810000 */
[-CC-:B0-----:R-:W-:Y:S01]  /*5630*/  FFMA.FTZ R48, R22, R0.reuse, -R21.reuse ;  /* 0x0000000016307223 */ /* 0x181fe20000010815 */
[----:B------:R-:W-:Y:S01]  /*5640*/  ISETP.GT.AND P5, PT, R79, 0x71, PT ;  /* 0x000000714f00780c */ /* 0x000fe20003fa4270 */
[----:B------:R-:W-:Y:S01]  /*5650*/  FFMA.FTZ R22, R12, R0, -R21 ;  /* 0x000000000c167223 */ /* 0x000fe20000010815 */
        /* <DEDUP_REMOVED lines=9> */
[----:B------:R-:W-:Y:S02]  /*56f0*/  FMNMX.FTZ R46, R81, R46, !PT ;  /* 0x0000002e512e7209 */ /* 0x000fe40007810000 */
[----:B------:R-:W-:Y:S02]  /*5700*/  FSEL R187, R85, -INF , P5 ;  /* 0xff80000055bb7808 */ /* 0x000fe40002800000 */
        /* <DEDUP_REMOVED lines=9> */
[----:B------:R-:W-:-:S06]  /*57a0*/  FFMA.FTZ R50, R74, R0, -R21 ;  /* 0x000000004a327223 */ /* 0x000fcc0000010815 */
[----:B------:R-:W-:Y:S01]  /*57b0*/  MUFU.EX2 R30, R30 ;  /* 0x0000001e001e7308 */ /* 0x000fe20000000800 */
[-CC-:B------:R-:W-:Y:S01]  /*57c0*/  FFMA.FTZ R79, R26, R0.reuse, -R21.reuse ;  /* 0x000000001a4f7223 */ /* 0x180fe20000010815 */
[-CC-:B------:R-:W-:Y:S01]  /*57d0*/  FFMA.FTZ R26, R78, R0.reuse, -R21.reuse ;  /* 0x000000004e1a7223 */ /* 0x180fe20000010815 */
[----:B------:R-:W0:Y:S05]  /*57e0*/  SHFL.BFLY PT, R85, R2, 0x1, 0x1f ;  /* 0x0c201f0002557f89 */ /* 0x000e2a00000e0000 */
[----:B------:R-:W-:Y:S08]  /*57f0*/  MUFU.EX2 R50, R50 ;  /* 0x0000003200327308 */ /* 0x000ff00000000800 */
[----:B------:R-:W-:Y:S08]  /*5800*/  MUFU.EX2 R79, R79 ;  /* 0x0000004f004f7308 */ /* 0x000ff00000000800 */
[----:B------:R-:W-:Y:S01]  /*5810*/  MUFU.EX2 R26, R26 ;  /* 0x0000001a001a7308 */ /* 0x000fe20000000800 */
[----:B0-----:R-:W-:Y:S01]  /*5820*/  FMNMX.FTZ R12, R2, R85, !PT ;  /* 0x00000055020c7209 */ /* 0x001fe20007810000 */
[-CC-:B------:R-:W-:Y:S01]  /*5830*/  FFMA.FTZ R85, R38, R0.reuse, -R21.reuse ;  /* 0x0000000026557223 */ /* 0x180fe20000010815 */
[----:B------:R-:W-:Y:S01]  /*5840*/  FSEL R2, R4, RZ, P3 ;  /* 0x000000ff04027208 */ /* 0x000fe20001800000 */
[-C--:B------:R-:W-:Y:S01]  /*5850*/  FFMA.FTZ R38, R86, R0.reuse, -R21 ;  /* 0x0000000056267223 */ /* 0x080fe20000010815 */
[C---:B------:R-:W-:Y:S01]  /*5860*/  FSETP.NEU.FTZ.AND P4, PT, R12.reuse, -INF , PT ;  /* 0xff8000000c00780b */ /* 0x040fe20003f9d000 */
[----:B------:R-:W-:-:S02]  /*5870*/  FMUL.FTZ R52, R12, R0 ;  /* 0x000000000c347220 */ /* 0x000fc40000410000 */
[----:B------:R-:W-:Y:S01]  /*5880*/  MUFU.EX2 R83, R83 ;  /* 0x0000005300537308 */ /* 0x000fe20000000800 */
[C---:B------:R-:W-:Y:S01]  /*5890*/  ISETP.GT.AND P3, PT, R14.reuse, R19, PT ;  /* 0x000000130e00720c */ /* 0x040fe20003f64270 */
[----:B------:R-:W-:Y:S01]  /*58a0*/  VIADD R14, R14, 0xffffffff ;  /* 0xffffffff0e0e7836 */ /* 0x000fe20000000000 */
[----:B------:R-:W-:Y:S02]  /*58b0*/  WARPGROUP.DEPBAR.LE gsb0, 0x0 ;  /* 0x00008000000079c5 */ /* 0x000fe40000010000 */
[----:B------:R-:W-:Y:S01]  /*58c0*/  WARPGROUP.ARRIVE ;  /* 0x00000000000079c5 */ /* 0x000fe20000000000 */
[----:B------:R-:W-:Y:S01]  /*58d0*/  FSEL R52, R52, RZ, P4 ;  /* 0x000000ff34347208 */ /* 0x000fe20002000000 */
[-CC-:B------:R-:W-:Y:S01]  /*58e0*/  FFMA.FTZ R161, R66, R0.reuse, -R21.reuse ;  /* 0x0000000042a17223 */ /* 0x180fe20000010815 */
[-CC-:B------:R-:W-:Y:S01]  /*58f0*/  FFMA.FTZ R163, R70, R0.reuse, -R21.reuse ;  /* 0x0000000046a37223 */ /* 0x180fe20000010815 */
[----:B------:R-:W-:Y:S01]  /*5900*/  MUFU.EX2 R42, R42 ;  /* 0x0000002a002a7308 */ /* 0x000fe20000000800 */
[-C--:B------:R-:W-:Y:S01]  /*5910*/  FFMA.FTZ R21, R87, R0.reuse, -R21 ;  /* 0x0000000057157223 */ /* 0x080fe20000010815 */
[----:B------:R-:W-:Y:S01]  /*5920*/  HGMMA.64x128x16.F32.BF16 R88, R156, gdesc[UR8].tnspB, R88, gsb0 ;  /* 0x41e000089c587df0 */ /* 0x000fe20008001858 */
[----:B------:R-:W-:Y:S01]  /*5930*/  UMOV UR10, UR6 ;  /* 0x00000006000a7c82 */ /* 0x000fe20008000000 */
[----:B------:R-:W-:Y:S01]  /*5940*/  UMOV UR11, 0x40000040 ;  /* 0x40000040000b7882 */ /* 0x000fe20000000000 */
[-CC-:B------:R-:W-:Y:S01]  /*5950*/  FFMA.FTZ R180, R3, R0.reuse, -R52.reuse ;  /* 0x0000000003b47223 */ /* 0x180fe20000010834 */
[----:B------:R-:W-:Y:S01]  /*5960*/  FADD.FTZ R3, -R2, R13 ;  /* 0x0000000d02037221 */ /* 0x000fe20000010100 */
[----:B------:R-:W-:Y:S01]  /*5970*/  FSEL R2, R12, RZ, P4 ;  /* 0x000000ff0c027208 */ /* 0x000fe20002000000 */
[-CC-:B------:R-:W-:Y:S01]  /*5980*/  FFMA.FTZ R174, R39, R0.reuse, -R52.reuse ;  /* 0x0000000027ae7223 */ /* 0x180fe20000010834 */
[-CC-:B------:R-:W-:Y:S01]  /*5990*/  FFMA.FTZ R25, R25, R0.reuse, -R52.reuse ;  /* 0x0000000019197223 */ /* 0x180fe20000010834 */
[-C--:B------:R-:W-:Y:S01]  /*59a0*/  FMUL.FTZ R39, R3, R0.reuse ;  /* 0x0000000003277220 */ /* 0x080fe20000410000 */
[----:B------:R-:W-:Y:S01]  /*59b0*/  MUFU.EX2 R180, R180 ;  /* 0x000000b400b47308 */ /* 0x000fe20000000800 */
[----:B------:R-:W-:Y:S01]  /*59c0*/  FADD.FTZ R3, -R2, R15 ;  /* 0x0000000f02037221 */ /* 0x000fe20000010100 */
[-CC-:B------:R-:W-:Y:S01]  /*59d0*/  FFMA.FTZ R182, R23, R0.reuse, -R52.reuse ;  /* 0x0000000017b67223 */ /* 0x180fe20000010834 */
[----:B------:R-:W-:Y:S01]  /*59e0*/  FFMA.FTZ R23, R29, R0, -R52 ;  /* 0x000000001d177223 */ /* 0x000fe20000010834 */
[----:B------:R-:W-:-:S02]  /*59f0*/  IMAD.U32 R15, RZ, RZ, UR60 ;  /* 0x0000003cff0f7e24 */ /* 0x000fc4000f8e00ff */
[-C--:B------:R-:W-:Y:S01]  /*5a00*/  FMUL.FTZ R3, R3, R0.reuse ;  /* 0x0000000003037220 */ /* 0x080fe20000410000 */
[-CC-:B------:R-:W-:Y:S01]  /*5a10*/  FFMA.FTZ R176, R27, R0.reuse, -R52.reuse ;  /* 0x000000001bb07223 */ /* 0x180fe20000010834 */
[-CC-:B------:R-:W-:Y:S01]  /*5a20*/  FFMA.FTZ R33, R33, R0.reuse, -R52.reuse ;  /* 0x0000000021217223 */ /* 0x180fe20000010834 */
[----:B------:R-:W-:Y:S01]  /*5a30*/  MUFU.EX2 R2, R39 ;  /* 0x0000002700027308 */ /* 0x000fe20000000800 */
[----:B------:R-:W-:Y:S02]  /*5a40*/  @!P1 VIADD R15, R15, 0x34840 ;  /* 0x000348400f0f9836 */ /* 0x000fe40000000000 */
[-CC-:B------:R-:W-:Y:S01]  /*5a50*/  FFMA.FTZ R178, R31, R0.reuse, -R52.reuse ;  /* 0x000000001fb27223 */ /* 0x180fe20000010834 */
[-CC-:B------:R-:W-:Y:S01]  /*5a60*/  FFMA.FTZ R37, R37, R0.reuse, -R52.reuse ;  /* 0x0000000025257223 */ /* 0x180fe20000010834 */
[-CC-:B------:R-:W-:Y:S01]  /*5a70*/  FFMA.FTZ R172, R35, R0.reuse, -R52.reuse ;  /* 0x0000000023ac7223 */ /* 0x180fe20000010834 */
[-CC-:B------:R-:W-:Y:S01]  /*5a80*/  FFMA.FTZ R35, R41, R0.reuse, -R52.reuse ;  /* 0x0000000029237223 */ /* 0x180fe20000010834 */
[----:B------:R-:W-:Y:S01]  /*5a90*/  @!P1 PRMT R15, RZ, 0x654, R15 ;  /* 0x00000654ff0f9816 */ /* 0x000fe2000000000f */
        /* <DEDUP_REMOVED lines=12> */
[-CC-:B------:R-:W-:Y:S01]  /*5b60*/  FFMA.FTZ R65, R65, R0.reuse, -R52.reuse ;  /* 0x0000000041417223 */ /* 0x180fe20000010834 */
[-CC-:B------:R-:W-:Y:S01]  /*5b70*/  FFMA.FTZ R63, R63, R0.reuse, -R52.reuse ;  /* 0x000000003f3f7223 */ /* 0x180fe20000010834 */
[-CC-:B------:R-:W-:Y:S01]  /*5b80*/  FFMA.FTZ R69, R69, R0.reuse, -R52.reuse ;  /* 0x0000000045457223 */ /* 0x180fe20000010834 */
[-CC-:B------:R-:W-:Y:S01]  /*5b90*/  FFMA.FTZ R67, R67, R0.reuse, -R52.reuse ;  /* 0x0000000043437223 */ /* 0x180fe20000010834 */
[----:B------:R-:W-:Y:S01]  /*5ba0*/  FFMA.FTZ R73, R73, R0, -R52 ;  /* 0x0000000049497223 */ /* 0x000fe20000010834 */
[----:B------:R-:W-:Y:S01]  /*5bb0*/  MUFU.EX2 R182, R182 ;  /* 0x000000b600b67308 */ /* 0x000fe20000000800 */
[----:B0-----:R-:W-:Y:S01]  /*5bc0*/  FFMA.FTZ R54, R3, R9, R180 ;  /* 0x0000000903367223 */ /* 0x001fe200000100b4 */
[----:B------:R-:W-:Y:S01]  /*5bd0*/  FFMA.FTZ R9, R2, R8, R181 ;  /* 0x0000000802097223 */ /* 0x000fe200000100b5 */
[C---:B------:R-:W-:Y:S01]  /*5be0*/  F2FP.BF16.F32.PACK_AB R181, R20.reuse, R181 ;  /* 0x000000b514b5723e */ /* 0x040fe200000010ff */
[-CC-:B------:R-:W-:Y:S01]  /*5bf0*/  FFMA.FTZ R71, R71, R0.reuse, -R52.reuse ;  /* 0x0000000047477223 */ /* 0x180fe20000010834 */
[-CC-:B------:R-:W-:Y:S01]  /*5c00*/  FFMA.FTZ R77, R77, R0.reuse, -R52.reuse ;  /* 0x000000004d4d7223 */ /* 0x180fe20000010834 */
[----:B------:R-:W-:Y:S01]  /*5c10*/  FADD.FTZ R8, R20, R9 ;  /* 0x0000000914087221 */ /* 0x000fe20000010000 */
[-CC-:B------:R-:W-:Y:S01]  /*5c20*/  FFMA.FTZ R75, R75, R0.reuse, -R52.reuse ;  /* 0x000000004b4b7223 */ /* 0x180fe20000010834 */
[----:B------:R-:W-:Y:S01]  /*5c30*/  MUFU.EX2 R23, R23 ;  /* 0x0000001700177308 */ /* 0x000fe20000000800 */
[-C--:B------:R-:W-:Y:S01]  /*5c40*/  FFMA.FTZ R81, R81, R0.reuse, -R52 ;  /* 0x0000000051517223 */ /* 0x080fe20000010834 */
[----:B------:R-:W-:Y:S01]  /*5c50*/  FADD.FTZ R9, R183, R8 ;  /* 0x00000008b7097221 */ /* 0x000fe20000010000 */
[-CC-:B------:R-:W-:Y:S01]  /*5c60*/  FFMA.FTZ R185, R185, R0.reuse, -R52.reuse ;  /* 0x00000000b9b97223 */ /* 0x180fe20000010834 */
[----:B------:R-:W-:Y:S01]  /*5c70*/  FFMA.FTZ R52, R187, R0, -R52 ;  /* 0x00000000bb347223 */ /* 0x000fe20000010834 */
[----:B------:R-:W-:-:S02]  /*5c80*/  IMAD.U32 R39, RZ, RZ, UR7 ;  /* 0x00000007ff277e24 */ /* 0x000fc4000f8e00ff */
[C---:B------:R-:W-:Y:S01]  /*5c90*/  FADD.FTZ R8, R24.reuse, R9 ;  /* 0x0000000918087221 */ /* 0x040fe20000010000 */
[----:B------:R-:W-:Y:S01]  /*5ca0*/  F2FP.BF16.F32.PACK_AB R183, R24, R183 ;  /* 0x000000b718b7723e */ /* 0x000fe200000010ff */
[----:B------:R-:W-:Y:S01]  /*5cb0*/  MUFU.EX2 R176, R176 ;  /* 0x000000b000b07308 */ /* 0x000fe20000000800 */
[----:B------:R-:W-:Y:S02]  /*5cc0*/  @!P1 VIADD R39, R39, 0x34860 ;  /* 0x0003486027279836 */ /* 0x000fe40000000000 */
[----:B------:R-:W-:Y:S01]  /*5cd0*/  FADD.FTZ R9, R177, R8 ;  /* 0x00000008b1097221 */ /* 0x000fe20000010000 */
[C---:B------:R-:W-:Y:S02]  /*5ce0*/  F2FP.BF16.F32.PACK_AB R177, R28.reuse, R177 ;  /* 0x000000b11cb1723e */ /* 0x040fe400000010ff */
[----:B-1----:R-:W-:Y:S01]  /*5cf0*/  F2FP.BF16.F32.PACK_AB R180, R25, R180 ;  /* 0x000000b419b4723e */ /* 0x002fe200000010ff */
[----:B------:R-:W-:Y:S01]  /*5d00*/  FADD.FTZ R8, R28, R9 ;  /* 0x000000091c087221 */ /* 0x000fe20000010000 */
[----:B------:R-:W-:Y:S01]  /*5d10*/  @!P1 PRMT R39, RZ, 0x654, R39 ;  /* 0x00000654ff279816 */ /* 0x000fe20000000027 */
[----:B------:R-:W-:Y:S02]  /*5d20*/  MUFU.EX2 R33, R33 ;  /* 0x0000002100217308 */ /* 0x000fe40000000800 */
[----:B------:R-:W-:Y:S01]  /*5d30*/  FADD.FTZ R9, R179, R8 ;  /* 0x00000008b3097221 */ /* 0x000fe20000010000 */
[----:B------:R-:W-:-:S03]  /*5d40*/  F2FP.BF16.F32.PACK_AB R179, R32, R179 ;  /* 0x000000b320b3723e */ /* 0x000fc600000010ff */
[----:B------:R-:W-:Y:S02]  /*5d50*/  FADD.FTZ R8, R32, R9 ;  /* 0x0000000920087221 */ /* 0x000fe40000010000 */
        /* <DEDUP_REMOVED lines=24> */
[----:B------:R-:W-:Y:S08]  /*5ee0*/  MUFU.EX2 R168, R168 ;  /* 0x000000a800a87308 */ /* 0x000ff00000000800 */
[----:B------:R-:W-:Y:S08]  /*5ef0*/  MUFU.EX2 R27, R27 ;  /* 0x0000001b001b7308 */ /* 0x000ff00000000800 */
[----:B------:R-:W-:Y:S01]  /*5f00*/  MUFU.EX2 R170, R170 ;  /* 0x000000aa00aa7308 */ /* 0x000fe20000000800 */
[----:B------:R-:W-:-:S02]  /*5f10*/  WARPGROUP.DEPBAR.LE gsb0, 0x0 ;  /* 0x00008000000079c5 */ /* 0x000fc40000010000 */
[----:B------:R-:W-:-:S05]  /*5f20*/  WARPGROUP.ARRIVE ;  /* 0x00000000000079c5 */ /* 0x000fca0000000000 */
[----:B------:R-:W-:Y:S01]  /*5f30*/  MUFU.EX2 R29, R29 ;  /* 0x0000001d001d7308 */ /* 0x000fe20000000800 */
[----:B------:R-:W-:Y:S02]  /*5f40*/  F2FP.BF16.F32.PACK_AB R157, R79, R50 ;  /* 0x000000324f9d723e */ /* 0x000fe400000010ff */
[----:B------:R-:W-:Y:S01]  /*5f50*/  F2FP.BF16.F32.PACK_AB R159, R83, R26 ;  /* 0x0000001a539f723e */ /* 0x000fe200000010ff */
[----:B------:R-:W-:Y:S04]  /*5f60*/  HGMMA.64x128x16.F32.BF16 R88, R152, gdesc[UR8].tnspB, R88, gsb0 ;  /* 0x41e0000898587df0 */ /* 0x000fe80008001858 */
[----:B------:R-:W-:Y:S08]  /*5f70*/  MUFU.EX2 R164, R164 ;  /* 0x000000a400a47308 */ /* 0x000ff00000000800 */
[----:B------:R-:W-:Y:S08]  /*5f80*/  MUFU.EX2 R13, R13 ;  /* 0x0000000d000d7308 */ /* 0x000ff00000000800 */
[----:B------:R-:W-:Y:S08]  /*5f90*/  MUFU.EX2 R166, R166 ;  /* 0x000000a600a67308 */ /* 0x000ff00000000800 */
[----:B------:R-:W-:Y:S08]  /*5fa0*/  MUFU.EX2 R61, R61 ;  /* 0x0000003d003d7308 */ /* 0x000ff00000000800 */
[----:B------:R-:W-:Y:S08]  /*5fb0*/  MUFU.EX2 R160, R51 ;  /* 0x0000003300a07308 */ /* 0x000ff00000000800 */
[----:B------:R-:W0:Y:S08]  /*5fc0*/  MUFU.EX2 R161, R161 ;  /* 0x000000a100a17308 */ /* 0x000e300000000800 */
[----:B------:R-:W-:Y:S08]  /*5fd0*/  MUFU.EX2 R65, R65 ;  /* 0x0000004100417308 */ /* 0x000ff00000000800 */
[----:B------:R-:W-:Y:S01]  /*5fe0*/  MUFU.EX2 R162, R63 ;  /* 0x0000003f00a27308 */ /* 0x000fe20000000800 */
[----:B0-----:R-:W-:Y:S01]  /*5ff0*/  FADD.FTZ R9, R161, R8 ;  /* 0x00000008a1097221 */ /* 0x001fe20000010000 */
[----:B------:R-:W-:-:S03]  /*6000*/  F2FP.BF16.F32.PACK_AB R161, R22, R161 ;  /* 0x000000a116a1723e */ /* 0x000fc600000010ff */
[----:B------:R-:W-:-:S03]  /*6010*/  FADD.FTZ R8, R22, R9 ;  /* 0x0000000916087221 */ /* 0x000fc60000010000 */
[----:B------:R-:W0:Y:S08]  /*6020*/  MUFU.EX2 R163, R163 ;  /* 0x000000a300a37308 */ /* 0x000e300000000800 */
[----:B------:R-:W-:Y:S08]  /*6030*/  MUFU.EX2 R69, R69 ;  /* 0x0000004500457308 */ /* 0x000ff00000000800 */
[----:B------:R-:W-:Y:S01]  /*6040*/  MUFU.EX2 R156, R67 ;  /* 0x00000043009c7308 */ /* 0x000fe20000000800 */
[----:B0-----:R-:W-:Y:S01]  /*6050*/  FADD.FTZ R9, R163, R8 ;  /* 0x00000008a3097221 */ /* 0x001fe20000010000 */
[----:B------:R-:W-:-:S03]  /*6060*/  F2FP.BF16.F32.PACK_AB R163, R30, R163 ;  /* 0x000000a31ea3723e */ /* 0x000fc600000010ff */
[----:B------:R-:W-:-:S03]  /*6070*/  FADD.FTZ R9, R30, R9 ;  /* 0x000000091e097221 */ /* 0x000fc60000010000 */
[----:B------:R-:W-:Y:S01]  /*6080*/  MUFU.EX2 R73, R73 ;  /* 0x0000004900497308 */ /* 0x000fe20000000800 */
[----:B------:R-:W-:-:S04]  /*6090*/  FADD.FTZ R8, R50, R9 ;  /* 0x0000000932087221 */ /* 0x000fc80000010000 */
[----:B------:R-:W-:-:S03]  /*60a0*/  FADD.FTZ R9, R79, R8 ;  /* 0x000000084f097221 */ /* 0x000fc60000010000 */
[----:B------:R-:W-:Y:S01]  /*60b0*/  MUFU.EX2 R158, R71 ;  /* 0x00000047009e7308 */ /* 0x000fe20000000800 */
[----:B------:R-:W-:-:S04]  /*60c0*/  FADD.FTZ R8, R26, R9 ;  /* 0x000000091a087221 */ /* 0x000fc80000010000 */
[----:B------:R-:W-:-:S03]  /*60d0*/  FADD.FTZ R9, R83, R8 ;  /* 0x0000000853097221 */ /* 0x000fc60000010000 */
[----:B------:R-:W-:Y:S01]  /*60e0*/  MUFU.EX2 R77, R77 ;  /* 0x0000004d004d7308 */ /* 0x000fe20000000800 */
[----:B------:R-:W-:-:S07]  /*60f0*/  FADD.FTZ R8, R42, R9 ;  /* 0x000000092a087221 */ /* 0x000fce0000010000 */
[----:B------:R-:W-:Y:S08]  /*6100*/  MUFU.EX2 R81, R81 ;  /* 0x0000005100517308 */ /* 0x000ff00000000800 */
[----:B------:R-:W0:Y:S08]  /*6110*/  MUFU.EX2 R85, R85 ;  /* 0x0000005500557308 */ /* 0x000e300000000800 */
[----:B------:R-:W1:Y:S08]  /*6120*/  MUFU.EX2 R38, R38 ;  /* 0x0000002600267308 */ /* 0x000e700000000800 */
[----:B------:R-:W-:Y:S01]  /*6130*/  MUFU.EX2 R52, R52 ;  /* 0x0000003400347308 */ /* 0x000fe20000000800 */
[----:B0-----:R-:W-:Y:S01]  /*6140*/  FADD.FTZ R9, R85, R8 ;  /* 0x0000000855097221 */ /* 0x001fe20000010000 */
[----:B------:R-:W-:-:S02]  /*6150*/  WARPGROUP.DEPBAR.LE gsb0, 0x0 ;  /* 0x00008000000079c5 */ /* 0x000fc40000010000 */
[----:B------:R0:W-:Y:S01]  /*6160*/  @!P1 SYNCS.ARRIVE.TRANS64.RED.A1T0 RZ, [R15+URZ], RZ ;  /* 0x000000ff0fff99a7 */ /* 0x0001e2000810043f */
[----:B------:R-:W-:-:S03]  /*6170*/  F2FP.BF16.F32.PACK_AB R153, R85, R42 ;  /* 0x0000002a5599723e */ /* 0x000fc600000010ff */
[----:B------:R-:W-:Y:S01]  /*6180*/  MUFU.EX2 R152, R75 ;  /* 0x0000004b00987308 */ /* 0x000fe20000000800 */
[----:B-1----:R-:W-:Y:S01]  /*6190*/  FADD.FTZ R8, R38, R9 ;  /* 0x0000000926087221 */ /* 0x002fe20000010000 */
[----:B0-----:R-:W-:Y:S01]  /*61a0*/  FADD.FTZ R15, R25, R54 ;  /* 0x00000036190f7221 */ /* 0x001fe20000010000 */
[----:B------:R0:W-:Y:S05]  /*61b0*/  @!P1 SYNCS.ARRIVE.TRANS64.RED.A1T0 RZ, [R39+URZ], RZ ;  /* 0x000000ff27ff99a7 */ /* 0x0001ea000810043f */
[----:B------:R-:W-:Y:S01]  /*61c0*/  MUFU.EX2 R154, R185 ;  /* 0x000000b9009a7308 */ /* 0x000fe20000000800 */
[----:B------:R-:W-:Y:S01]  /*61d0*/  FADD.FTZ R54, R182, R15 ;  /* 0x0000000fb6367221 */ /* 0x000fe20000010000 */
[----:B------:R-:W-:-:S03]  /*61e0*/  F2FP.BF16.F32.PACK_AB R182, R23, R182 ;  /* 0x000000b617b6723e */ /* 0x000fc600000010ff */
[----:B------:R-:W-:-:S03]  /*61f0*/  FADD.FTZ R15, R23, R54 ;  /* 0x00000036170f7221 */ /* 0x000fc60000010000 */
[----:B------:R-:W1:Y:S01]  /*6200*/  MUFU.EX2 R21, R21 ;  /* 0x0000001500157308 */ /* 0x000e620000000800 */
[----:B------:R-:W-:Y:S01]  /*6210*/  FADD.FTZ R54, R176, R15 ;  /* 0x0000000fb0367221 */ /* 0x000fe20000010000 */
[----:B------:R-:W-:-:S03]  /*6220*/  F2FP.BF16.F32.PACK_AB R176, R33, R176 ;  /* 0x000000b021b0723e */ /* 0x000fc600000010ff */
[----:B------:R-:W-:-:S04]  /*6230*/  FADD.FTZ R15, R33, R54 ;  /* 0x00000036210f7221 */ /* 0x000fc80000010000 */
[----:B------:R-:W-:Y:S01]  /*6240*/  FADD.FTZ R54, R178, R15 ;  /* 0x0000000fb2367221 */ /* 0x000fe20000010000 */
[----:B------:R-:W-:-:S03]  /*6250*/  F2FP.BF16.F32.PACK_AB R178, R37, R178 ;  /* 0x000000b225b2723e */ /* 0x000fc600000010ff */
[----:B------:R-:W-:-:S04]  /*6260*/  FADD.FTZ R15, R37, R54 ;  /* 0x00000036250f7221 */ /* 0x000fc80000010000 */
[----:B------:R-:W-:Y:S01]  /*6270*/  FADD.FTZ R54, R172, R15 ;  /* 0x0000000fac367221 */ /* 0x000fe20000010000 */
[----:B------:R-:W-:Y:S01]  /*6280*/  F2FP.BF16.F32.PACK_AB R172, R35, R172 ;  /* 0x000000ac23ac723e */ /* 0x000fe200000010ff */
[C---:B-1----:R-:W-:Y:S01]  /*6290*/  FADD.FTZ R8, R21.reuse, R8 ;  /* 0x0000000815087221 */ /* 0x042fe20000010000 */
[----:B------:R-:W-:Y:S01]  /*62a0*/  F2FP.BF16.F32.PACK_AB R155, R21, R38 ;  /* 0x00000026159b723e */ /* 0x000fe200000010ff */
        /* <DEDUP_REMOVED lines=13> */
[----:B------:R-:W-:Y:S02]  /*6380*/  IMAD.MOV.U32 R20, RZ, RZ, R5 ;  /* 0x000000ffff147224 */ /* 0x000fe400078e0005 */
[----:B------:R-:W-:Y:S02]  /*6390*/  IMAD.MOV.U32 R13, RZ, RZ, R4 ;  /* 0x000000ffff0d7224 */ /* 0x000fe400078e0004 */
        /* <DEDUP_REMOVED lines=21> */
[----:B------:R-:W-:Y:S01]  /*64f0*/  IMAD.MOV.U32 R15, RZ, RZ, R12 ;  /* 0x000000ffff0f7224 */ /* 0x000fe200078e000c */
[----:B0-----:R-:W-:Y:S06]  /*6500*/  @P3 BRA `(.L_x_2057) ;  /* 0xffffffd400a03947 */ /* 0x001fec000383ffff */
.L_x_2048:
[----:B------:R-:W-:-:S13]  /*6510*/  ISETP.GE.AND P2, PT, R14, R17, PT ;  /* 0x000000110e00720c */ /* 0x000fda0003f46270 */
[----:B------:R-:W-:Y:S05]  /*6520*/  @!P2 BRA `(.L_x_2058) ;  /* 0x000000200024a947 */ /* 0x000fea0003800000 */
[----:B------:R-:W-:Y:S01]  /*6530*/  IMAD.MOV.U32 R11, RZ, RZ, R4 ;  /* 0x000000ffff0b7224 */ /* 0x000fe200078e0004 */
[----:B------:R-:W-:Y:S01]  /*6540*/  UMOV UR40, UR37 ;  /* 0x0000002500287c82 */ /* 0x000fe20008000000 */
[----:B------:R-:W-:Y:S02]  /*6550*/  IMAD.MOV.U32 R13, RZ, RZ, R12 ;  /* 0x000000ffff0d7224 */ /* 0x000fe400078e000c */
[----:B------:R-:W-:-:S07]  /*6560*/  IMAD.MOV.U32 R10, RZ, RZ, R5 ;  /* 0x000000ffff0a7224 */ /* 0x000fce00078e0005 */
.L_x_2067:
[----:B------:R-:W-:-:S04]  /*6570*/  UIADD3 UR37, UR40, 0x1, URZ ;  /* 0x0000000128257890 */ /* 0x000fc8000fffe03f */
[----:B------:R-:W-:-:S04]  /*6580*/  UISETP.NE.AND UP0, UPT, UR37, 0x2, UPT ;  /* 0x000000022500788c */ /* 0x000fc8000bf05270 */
[----:B------:R-:W-:Y:S02]  /*6590*/  USEL UR6, URZ, 0x1, UP0 ;  /* 0x000000013f067887 */ /* 0x000fe40008000000 */
[----:B------:R-:W-:-:S04]  /*65a0*/  USEL UR37, UR37, URZ, UP0 ;  /* 0x0000003f25257287 */ /* 0x000fc80008000000 */
[----:B------:R-:W-:Y:S01]  /*65b0*/  LOP3.LUT R5, R10, UR6, RZ, 0x3c, !PT ;  /* 0x000000060a057c12 */ /* 0x000fe2000f8e3cff */
[----:B------:R-:W-:Y:S07]  /*65c0*/  @!P0 BRA `(.L_x_2059) ;  /* 0x0000000000048947 */ /* 0x000fee0003800000 */
[----:B------:R-:W-:Y:S01]  /*65d0*/  BPT.TRAP 0x1 ;  /* 0x000000040000795c */ /* 0x000fe20000300000 */
.L_x_2059:
[----:B------:R-:W-:Y:S01]  /*65e0*/  ULEA UR39, UR37, UR36, 0x3 ;  /* 0x0000002425277291 */ /* 0x000fe2000f8e183f */
[----:B------:R-:W-:-:S08]  /*65f0*/  SHF.L.U32 R0, R5, 0x1f, RZ ;  /* 0x0000001f05007819 */ /* 0x000fd000000006ff */
[----:B------:R0:W1:Y:S01]  /*6600*/  SYNCS.PHASECHK.TRANS64.TRYWAIT P2, [UR39+0x34830], R0 ;  /* 0x03483000ff0075a7 */ /* 0x0000620008040167 */
[----:B------:R-:W-:Y:S05]  /*6610*/  @!P0 BRA `(.L_x_2060) ;  /* 0x0000000000048947 */ /* 0x000fea0003800000 */
[----:B------:R-:W-:Y:S01]  /*6620*/  BPT.TRAP 0x1 ;  /* 0x000000040000795c */ /* 0x000fe20000300000 */
.L_x_2060:
[----:B-1----:R-:W-:Y:S05]  /*6630*/  @P2 BRA `(.L_x_2061) ;  /* 0x0000000000082947 */ /* 0x002fea0003800000 */
[----:B------:R-:W1:Y:S02]  /*6640*/  SYNCS.PHASECHK.TRANS64.TRYWAIT P2, [UR39+0x34830], R0 ;  /* 0x03483000ff0075a7 */ /* 0x000e640008040167 */
[----:B-1----:R-:W-:Y:S05]  /*6650*/  @!P2 BRA `(.L_x_2062) ;  /* 0x000000840060a947 */ /* 0x002fea0003800000 */
.L_x_2061:
        /* <DEDUP_REMOVED lines=128> */
.L_x_2063:
[----:B------:R-:W-:Y:S01]  /*6e60*/  ULEA UR7, UR40, UR36, 0x3 ;  /* 0x0000002428077291 */ /* 0x000fe2000f8e183f */
[----:B01----:R-:W-:-:S08]  /*6e70*/  SHF.L.U32 R0, R10, 0x1f, RZ ;  /* 0x0000001f0a007819 */ /* 0x003fd000000006ff */
[----:B------:R0:W1:Y:S01]  /*6e80*/  SYNCS.PHASECHK.TRANS64.TRYWAIT P2, [UR7+0x34850], R0 ;  /* 0x03485000ff0075a7 */ /* 0x0000620008040147 */
[----:B------:R-:W-:Y:S05]  /*6e90*/  @!P0 BRA `(.L_x_2064) ;  /* 0x0000000000048947 */ /* 0x000fea0003800000 */
[----:B------:R-:W-:Y:S01]  /*6ea0*/  BPT.TRAP 0x1 ;  /* 0x000000040000795c */ /* 0x000fe20000300000 */
.L_x_2064:
[----:B-1----:R-:W-:Y:S05]  /*6eb0*/  @P2 BRA `(.L_x_2065) ;  /* 0x0000000000082947 */ /* 0x002fea0003800000 */
[----:B------:R-:W1:Y:S02]  /*6ec0*/  SYNCS.PHASECHK.TRANS64.TRYWAIT P2, [UR7+0x34850], R0 ;  /* 0x03485000ff0075a7 */ /* 0x000e640008040147 */
[----:B-1----:R-:W-:Y:S05]  /*6ed0*/  @!P2 BRA `(.L_x_2066) ;  /* 0x0000007c0058a947 */ /* 0x002fea0003800000 */
.L_x_2065:
[----:B------:R-:W-:Y:S01]  /*6ee0*/  UIADD3 UR6, UR36, 0x400, URZ ;  /* 0x0000040024067890 */ /* 0x000fe2000fffe03f */
[----:B------:R-:W-:Y:S01]  /*6ef0*/  WARPGROUP.ARRIVE ;  /* 0x00000000000079c5 */ /* 0x000fe20000000000 */
[----:B------:R-:W-:Y:S01]  /*6f00*/  UMOV UR11, 0x40000040 ;  /* 0x40000040000b7882 */ /* 0x000fe20000000000 */
[----:B01----:R-:W-:Y:S01]  /*6f10*/  FMNMX.FTZ R0, R24, R13, !PT ;  /* 0x0000000d18007209 */ /* 0x003fe20007810000 */
[----:B------:R-:W-:Y:S01]  /*6f20*/  USHF.R.U32.HI UR6, URZ, 0x4, UR6 ;  /* 0x000000043f067899 */ /* 0x000fe20008011606 */
[C---:B------:R-:W-:Y:S01]  /*6f30*/  ISETP.GT.AND P2, PT, R14.reuse, R17, PT ;  /* 0x000000110e00720c */ /* 0x040fe20003f44270 */
[----:B------:R-:W-:Y:S01]  /*6f40*/  VIADD R14, R14, 0xffffffff ;  /* 0xffffffff0e0e7836 */ /* 0x000fe20000000000 */
[----:B------:R-:W-:Y:S01]  /*6f50*/  FMNMX.FTZ R3, R25, R0, !PT ;  /* 0x0000000019037209 */ /* 0x000fe20007810000 */
[----:B------:R-:W-:-:S03]  /*6f60*/  ULOP3.LUT UR6, UR6, 0x3fff, URZ, 0xc0, !UPT ;  /* 0x00003fff06067892 */ /* 0x000fc6000f8ec03f */
[----:B------:R-:W-:Y:S01]  /*6f70*/  FMNMX.FTZ R0, R28, R3, !PT ;  /* 0x000000031c007209 */ /* 0x000fe20007810000 */
[----:B------:R-:W-:-:S03]  /*6f80*/  ULOP3.LUT UR6, UR6, 0x4000000, URZ, 0xfc, !UPT ;  /* 0x0400000006067892 */ /* 0x000fc6000f8efc3f */
[----:B------:R-:W-:Y:S01]  /*6f90*/  FMNMX.FTZ R3, R29, R0, !PT ;  /* 0x000000001d037209 */ /* 0x000fe20007810000 */
[----:B------:R-:W-:-:S03]  /*6fa0*/  ULEA UR6, UR40, UR6, 0xb ;  /* 0x0000000628067291 */ /* 0x000fc6000f8e583f */
[----:B------:R-:W-:Y:S01]  /*6fb0*/  FMNMX.FTZ R0, R32, R3, !PT ;  /* 0x0000000320007209 */ /* 0x000fe20007810000 */
[----:B------:R-:W-:-:S03]  /*6fc0*/  UMOV UR40, UR37 ;  /* 0x0000002500287c82 */ /* 0x000fc60008000000 */
        /* <DEDUP_REMOVED lines=36> */
[----:B------:R-:W-:Y:S01]  /*7210*/  FMNMX.FTZ R21, R27, R2, !PT ;  /* 0x000000021b157209 */ /* 0x000fe20007810000 */
[----:B------:R-:W-:Y:S02]  /*7220*/  WARPGROUP.DEPBAR.LE gsb0, 0x0 ;  /* 0x00008000000079c5 */ /* 0x000fe40000010000 */
        /* <DEDUP_REMOVED lines=10> */
[C---:B0-----:R-:W-:Y:S01]  /*72d0*/  FMUL.FTZ R19, R12.reuse, R0 ;  /* 0x000000000c137220 */ /* 0x041fe20000410000 */
[----:B------:R-:W-:-:S03]  /*72e0*/  FADD.FTZ R3, -R12, R13 ;  /* 0x0000000d0c037221 */ /* 0x000fc60000010100 */
[--C-:B------:R-:W-:Y:S01]  /*72f0*/  FFMA.FTZ R13, R25, R0, -R19.reuse ;  /* 0x00000000190d7223 */ /* 0x100fe20000010813 */
[----:B------:R-:W-:Y:S01]  /*7300*/  FMNMX.FTZ R25, R39, R2, !PT ;  /* 0x0000000227197209 */ /* 0x000fe20007810000 */
[-CC-:B------:R-:W-:Y:S01]  /*7310*/  FFMA.FTZ R15, R29, R0.reuse, -R19.reuse ;  /* 0x000000001d0f7223 */ /* 0x180fe20000010813 */
[-CC-:B------:R-:W-:Y:S01]  /*7320*/  FFMA.FTZ R33, R33, R0.reuse, -R19.reuse ;  /* 0x0000000021217223 */ /* 0x180fe20000010813 */
[-CC-:B------:R-:W-:Y:S01]  /*7330*/  FFMA.FTZ R37, R37, R0.reuse, -R19.reuse ;  /* 0x0000000025257223 */ /* 0x180fe20000010813 */
[----:B------:R-:W-:Y:S01]  /*7340*/  FMNMX.FTZ R2, R42, R25, !PT ;  /* 0x000000192a027209 */ /* 0x000fe20007810000 */
[-CC-:B------:R-:W-:Y:S01]  /*7350*/  FFMA.FTZ R41, R41, R0.reuse, -R19.reuse ;  /* 0x0000000029297223 */ /* 0x180fe20000010813 */
[----:B------:R0:W-:Y:S01]  /*7360*/  MUFU.EX2 R21, R33 ;  /* 0x0000002100157308 */ /* 0x0001e20000000800 */
        /* <DEDUP_REMOVED lines=15> */
[----:B------:R-:W-:Y:S01]  /*7460*/  MUFU.EX2 R25, R41 ;  /* 0x0000002900197308 */ /* 0x000fe20000000800 */
[--C-:B------:R-:W-:Y:S01]  /*7470*/  FFMA.FTZ R20, R80, R0, -R19.reuse ;  /* 0x0000000050147223 */ /* 0x100fe20000010813 */
[----:B------:R-:W-:Y:S01]  /*7480*/  FMNMX.FTZ R29, R51, R2, !PT ;  /* 0x00000002331d7209 */ /* 0x000fe20007810000 */
[-CC-:B------:R-:W-:Y:S01]  /*7490*/  FFMA.FTZ R22, R84, R0.reuse, -R19.reuse ;  /* 0x0000000054167223 */ /* 0x180fe20000010813 */
[-C--:B------:R-:W-:Y:S01]  /*74a0*/  FFMA.FTZ R85, R85, R0.reuse, -R19 ;  /* 0x0000000055557223 */ /* 0x080fe20000010813 */
[----:B------:R-:W-:Y:S01]  /*74b0*/  FMUL.FTZ R3, R3, R0 ;  /* 0x0000000003037220 */ /* 0x000fe20000410000 */
[----:B------:R-:W-:-:S02]  /*74c0*/  FMNMX.FTZ R2, R54, R29, !PT ;  /* 0x0000001d36027209 */ /* 0x000fc40007810000 */
[----:B------:R-:W-:Y:S02]  /*74d0*/  MUFU.EX2 R29, R45 ;  /* 0x0000002d001d7308 */ /* 0x000fe40000000800 */
[----:B0-----:R-:W-:-:S04]  /*74e0*/  FMNMX.FTZ R33, R55, R2, !PT ;  /* 0x0000000237217209 */ /* 0x001fc80007810000 */
[----:B------:R-:W-:Y:S02]  /*74f0*/  FMNMX.FTZ R2, R58, R33, !PT ;  /* 0x000000213a027209 */ /* 0x000fe40007810000 */
[----:B------:R-:W-:Y:S02]  /*7500*/  MUFU.EX2 R3, R3 ;  /* 0x0000000300037308 */ /* 0x000fe40000000800 */
[----:B------:R-:W-:-:S04]  /*7510*/  FMNMX.FTZ R33, R59, R2, !PT ;  /* 0x000000023b217209 */ /* 0x000fc80007810000 */
[----:B------:R-:W-:Y:S02]  /*7520*/  FMNMX.FTZ R2, R62, R33, !PT ;  /* 0x000000213e027209 */ /* 0x000fe40007810000 */
[----:B------:R0:W-:Y:S02]  /*7530*/  MUFU.EX2 R33, R49 ;  /* 0x0000003100217308 */ /* 0x0001e40000000800 */
[----:B-1----:R-:W-:-:S04]  /*7540*/  FMNMX.FTZ R37, R63, R2, !PT ;  /* 0x000000023f257209 */ /* 0x002fc80007810000 */
[----:B------:R-:W-:Y:S02]  /*7550*/  FMNMX.FTZ R2, R66, R37, !PT ;  /* 0x0000002542027209 */ /* 0x000fe40007810000 */
[----:B------:R-:W1:Y:S01]  /*7560*/  MUFU.EX2 R180, R180 ;  /* 0x000000b400b47308 */ /* 0x000e620000000800 */
[--C-:B0-----:R-:W-:Y:S01]  /*7570*/  FFMA.FTZ R49, R65, R0, -R19.reuse ;  /* 0x0000000041317223 */ /* 0x101fe20000010813 */
[----:B------:R-:W-:Y:S01]  /*7580*/  FMNMX.FTZ R37, R67, R2, !PT ;  /* 0x0000000243257209 */ /* 0x000fe20007810000 */
[----:B------:R-:W-:-:S03]  /*7590*/  FFMA.FTZ R65, R81, R0, -R19 ;  /* 0x0000000051417223 */ /* 0x000fc60000010813 */
[----:B------:R-:W-:Y:S02]  /*75a0*/  FMNMX.FTZ R2, R70, R37, !PT ;  /* 0x0000002546027209 */ /* 0x000fe40007810000 */
[----:B------:R0:W-:Y:S02]  /*75b0*/  MUFU.EX2 R37, R53 ;  /* 0x0000003500257308 */ /* 0x0001e40000000800 */
[----:B------:R-:W-:-:S04]  /*75c0*/  FMNMX.FTZ R41, R71, R2, !PT ;  /* 0x0000000247297209 */ /* 0x000fc80007810000 */
[----:B------:R-:W-:Y:S02]  /*75d0*/  FMNMX.FTZ R2, R74, R41, !PT ;  /* 0x000000294a027209 */ /* 0x000fe40007810000 */
[----:B------:R-:W2:Y:S01]  /*75e0*/  MUFU.EX2 R13, R13 ;  /* 0x0000000d000d7308 */ /* 0x000ea20000000800 */
[----:B0-----:R-:W-:Y:S01]  /*75f0*/  FFMA.FTZ R53, R69, R0, -R19 ;  /* 0x0000000045357223 */ /* 0x001fe20000010813 */
[----:B------:R-:W-:Y:S01]  /*7600*/  FMNMX.FTZ R41, R75, R2, !PT ;  /* 0x000000024b297209 */ /* 0x000fe20007810000 */
[----:B-1----:R-:W-:-:S03]  /*7610*/  FFMA.FTZ R28, R3, R9, R180 ;  /* 0x00000009031c7223 */ /* 0x002fc600000100b4 */
[----:B------:R-:W-:Y:S02]  /*7620*/  FMNMX.FTZ R2, R78, R41, !PT ;  /* 0x000000294e027209 */ /* 0x000fe40007810000 */
[----:B------:R0:W-:Y:S02]  /*7630*/  MUFU.EX2 R41, R57 ;  /* 0x0000003900297308 */ /* 0x0001e40000000800 */
[----:B------:R-:W-:-:S04]  /*7640*/  FMNMX.FTZ R45, R79, R2, !PT ;  /* 0x000000024f2d7209 */ /* 0x000fc80007810000 */
[----:B------:R-:W-:Y:S02]  /*7650*/  FMNMX.FTZ R2, R82, R45, !PT ;  /* 0x0000002d52027209 */ /* 0x000fe40007810000 */
[----:B------:R-:W1:Y:S01]  /*7660*/  MUFU.EX2 R182, R182 ;  /* 0x000000b600b67308 */ /* 0x000e620000000800 */
[----:B--2---:R-:W-:Y:S01]  /*7670*/  FADD.FTZ R9, R13, R28 ;  /* 0x0000001c0d097221 */ /* 0x004fe20000010000 */
[----:B------:R-:W-:Y:S02]  /*7680*/  FMNMX.FTZ R45, R83, R2, !PT ;  /* 0x00000002532d7209 */ /* 0x000fe40007810000 */
[----:B------:R-:W-:Y:S02]  /*7690*/  F2FP.BF16.F32.PACK_AB R180, R13, R180 ;  /* 0x000000b40db4723e */ /* 0x000fe400000010ff */
[----:B------:R-:W-:Y:S02]  /*76a0*/  FMNMX.FTZ R2, R86, R45, !PT ;  /* 0x0000002d56027209 */ /* 0x000fe40007810000 */
[----:B------:R2:W-:Y:S02]  /*76b0*/  MUFU.EX2 R45, R61 ;  /* 0x0000003d002d7308 */ /* 0x0005e40000000800 */
[----:B------:R-:W-:-:S05]  /*76c0*/  FMNMX.FTZ R2, R87, R2, !PT ;  /* 0x0000000257027209 */ /* 0x000fca0007810000 */
[----:B0-----:R-:W0:Y:S01]  /*76d0*/  SHFL.BFLY PT, R57, R2, 0x2, 0x1f ;  /* 0x0c401f0002397f89 */ /* 0x001e2200000e0000 */
[----:B------:R-:W3:Y:S01]  /*76e0*/  MUFU.EX2 R15, R15 ;  /* 0x0000000f000f7308 */ /* 0x000ee20000000800 */
[----:B--2---:R-:W-:Y:S01]  /*76f0*/  FFMA.FTZ R61, R77, R0, -R19 ;  /* 0x000000004d3d7223 */ /* 0x004fe20000010813 */
[----:B-1----:R-:W-:-:S06]  /*7700*/  FADD.FTZ R28, R182, R9 ;  /* 0x00000009b61c7221 */ /* 0x002fcc0000010000 */
[----:B------:R-:W-:Y:S08]  /*7710*/  MUFU.EX2 R49, R49 ;  /* 0x0000003100317308 */ /* 0x000ff00000000800 */
[----:B------:R-:W-:Y:S01]  /*7720*/  MUFU.EX2 R53, R53 ;  /* 0x0000003500357308 */ /* 0x000fe20000000800 */
[----:B---3--:R-:W-:Y:S01]  /*7730*/  FADD.FTZ R9, R15, R28 ;  /* 0x0000001c0f097221 */ /* 0x008fe20000010000 */
[----:B------:R-:W-:-:S02]  /*7740*/  WARPGROUP.DEPBAR.LE gsb0, 0x0 ;  /* 0x00008000000079c5 */ /* 0x000fc40000010000 */
[----:B------:R-:W-:Y:S01]  /*7750*/  WARPGROUP.ARRIVE ;  /* 0x00000000000079c5 */ /* 0x000fe20000000000 */
[-CC-:B------:R-:W-:Y:S01]  /*7760*/  FFMA.FTZ R176, R32, R0.reuse, -R19.reuse ;  /* 0x0000000020b07223 */ /* 0x180fe20000010813 */
[----:B------:R-:W-:Y:S01]  /*7770*/  FFMA.FTZ R178, R36, R0, -R19 ;  /* 0x0000000024b27223 */ /* 0x000fe20000010813 */
[----:B0-----:R-:W-:Y:S01]  /*7780*/  FMNMX.FTZ R24, R2, R57, !PT ;  /* 0x0000003902187209 */ /* 0x001fe20007810000 */
[----:B------:R-:W-:Y:S01]  /*7790*/  MUFU.EX2 R10, R10 ;  /* 0x0000000a000a7308 */ /* 0x000fe20000000800 */
[----:B------:R-:W-:Y:S01]  /*77a0*/  F2FP.BF16.F32.PACK_AB R182, R15, R182 ;  /* 0x000000b60fb6723e */ /* 0x000fe200000010ff */
[----:B------:R-:W-:Y:S01]  /*77b0*/  HGMMA.64x128x16.F32.BF16 R88, R172, gdesc[UR8].tnspB, R88, gsb0 ;  /* 0x41e00008ac587df0 */ /* 0x000fe20008001858 */
[----:B------:R-:W-:Y:S01]  /*77c0*/  UIADD3 UR10, UR6, 0x180, URZ ;  /* 0x00000180060a7890 */ /* 0x000fe2000fffe03f */
[----:B------:R-:W0:Y:S01]  /*77d0*/  SHFL.BFLY PT, R69, R24, 0x1, 0x1f ;  /* 0x0c201f0018457f89 */ /* 0x000e2200000e0000 */
[----:B------:R-:W-:-:S03]  /*77e0*/  UMOV UR11, 0x40000040 ;  /* 0x40000040000b7882 */ /* 0x000fc60000000000 */
[----:B------:R-:W1:Y:S08]  /*77f0*/  MUFU.EX2 R176, R176 ;  /* 0x000000b000b07308 */ /* 0x000e700000000800 */
[----:B------:R-:W2:Y:S08]  /*7800*/  MUFU.EX2 R178, R178 ;  /* 0x000000b200b27308 */ /* 0x000eb00000000800 */
[----:B------:R-:W-:Y:S01]  /*7810*/  MUFU.EX2 R57, R73 ;  /* 0x0000004900397308 */ /* 0x000fe20000000800 */
[----:B-1----:R-:W-:Y:S01]  /*7820*/  FADD.FTZ R28, R176, R9 ;  /* 0x00000009b01c7221 */ /* 0x002fe20000010000 */
[----:B------:R-:W-:-:S02]  /*7830*/  F2FP.BF16.F32.PACK_AB R176, R21, R176 ;  /* 0x000000b015b0723e */ /* 0x000fc400000010ff */
[----:B0-----:R-:W-:Y:S01]  /*7840*/  FMNMX.FTZ R4, R24, R69, !PT ;  /* 0x0000004518047209 */ /* 0x001fe20007810000 */
[----:B------:R-:W-:-:S03]  /*7850*/  FADD.FTZ R9, R21, R28 ;  /* 0x0000001c15097221 */ /* 0x000fc60000010000 */
[----:B------:R-:W-:Y:S01]  /*7860*/  MUFU.EX2 R16, R16 ;  /* 0x0000001000107308 */ /* 0x000fe20000000800 */
[----:B------:R-:W-:Y:S01]  /*7870*/  FMUL.FTZ R69, R4, R0 ;  /* 0x0000000004457220 */ /* 0x000fe20000410000 */
[----:B--2---:R-:W-:Y:S01]  /*7880*/  FADD.FTZ R28, R178, R9 ;  /* 0x00000009b21c7221 */ /* 0x004fe20000010000 */
[----:B------:R-:W-:Y:S02]  /*7890*/  F2FP.BF16.F32.PACK_AB R178, R23, R178 ;  /* 0x000000b217b2723e */ /* 0x000fe400000010ff */
        /* <DEDUP_REMOVED lines=11> */
[----:B------:R-:W-:Y:S01]  /*7950*/  FADD.FTZ R9, R23, R28 ;  /* 0x0000001c17097221 */ /* 0x000fe20000010000 */
        /* <DEDUP_REMOVED lines=33> */
[----:B------:R-:W-:Y:S01]  /*7b70*/  FFMA.FTZ R175, R46, R0, -R69 ;  /* 0x000000002eaf7223 */ /* 0x000fe20000010845 */
[----:B------:R-:W-:Y:S01]  /*7b80*/  MUFU.EX2 R63, R63 ;  /* 0x0000003f003f7308 */ /* 0x000fe20000000800 */
[----:B------:R-:W-:Y:S01]  /*7b90*/  HGMMA.64x128x16.F32.BF16 R88, R168, gdesc[UR8].tnspB, R88, gsb0 ;  /* 0x41e00008a8587df0 */ /* 0x000fe20008001858 */
[----:B------:R-:W-:Y:S01]  /*7ba0*/  UIADD3 UR10, UR6, 0x200, URZ ;  /* 0x00000200060a7890 */ /* 0x000fe2000fffe03f */
[----:B------:R-:W-:-:S05]  /*7bb0*/  UMOV UR11, 0x40000040 ;  /* 0x40000040000b7882 */ /* 0x000fca0000000000 */
[----:B------:R-:W0:Y:S08]  /*7bc0*/  MUFU.EX2 R172, R172 ;  /* 0x000000ac00ac7308 */ /* 0x000e300000000800 */
[----:B------:R-:W-:Y:S08]  /*7bd0*/  MUFU.EX2 R173, R173 ;  /* 0x000000ad00ad7308 */ /* 0x000ff00000000800 */
[----:B------:R-:W1:Y:S01]  /*7be0*/  MUFU.EX2 R174, R174 ;  /* 0x000000ae00ae7308 */ /* 0x000e620000000800 */
[----:B0-----:R-:W-:Y:S01]  /*7bf0*/  FADD.FTZ R28, R172, R9 ;  /* 0x00000009ac1c7221 */ /* 0x001fe20000010000 */
[----:B------:R-:W-:-:S03]  /*7c00*/  F2FP.BF16.F32.PACK_AB R172, R25, R172 ;  /* 0x000000ac19ac723e */ /* 0x000fc600000010ff */
[----:B------:R-:W-:-:S03]  /*7c10*/  FADD.FTZ R9, R25, R28 ;  /* 0x0000001c19097221 */ /* 0x000fc60000010000 */
[----:B------:R-:W-:Y:S08]  /*7c20*/  MUFU.EX2 R175, R175 ;  /* 0x000000af00af7308 */ /* 0x000ff00000000800 */
[----:B------:R-:W-:Y:S01]  /*7c30*/  MUFU.EX2 R67, R67 ;  /* 0x0000004300437308 */ /* 0x000fe20000000800 */
[----:B-1----:R-:W-:Y:S01]  /*7c40*/  FADD.FTZ R28, R174, R9 ;  /* 0x00000009ae1c7221 */ /* 0x002fe20000010000 */
[----:B------:R-:W-:-:S03]  /*7c50*/  F2FP.BF16.F32.PACK_AB R174, R29, R174 ;  /* 0x000000ae1dae723e */ /* 0x000fc600000010ff */
[----:B------:R-:W-:-:S03]  /*7c60*/  FADD.FTZ R9, R29, R28 ;  /* 0x0000001c1d097221 */ /* 0x000fc60000010000 */
        /* <DEDUP_REMOVED lines=16> */
[----:B------:R-:W0:Y:S01]  /*7d70*/  MUFU.EX2 R168, R168 ;  /* 0x000000a800a87308 */ /* 0x000e220000000800 */
[----:B------:R-:W-:-:S07]  /*7d80*/  UMOV UR11, 0x40000040 ;  /* 0x40000040000b7882 */ /* 0x000fce0000000000 */
[----:B------:R-:W-:Y:S08]  /*7d90*/  MUFU.EX2 R169, R169 ;  /* 0x000000a900a97308 */ /* 0x000ff00000000800 */
[----:B------:R-:W1:Y:S01]  /*7da0*/  MUFU.EX2 R170, R170 ;  /* 0x000000aa00aa7308 */ /* 0x000e620000000800 */
[----:B0-----:R-:W-:Y:S01]  /*7db0*/  FADD.FTZ R28, R168, R9 ;  /* 0x00000009a81c7221 */ /* 0x001fe20000010000 */
[----:B------:R-:W-:-:S03]  /*7dc0*/  F2FP.BF16.F32.PACK_AB R168, R33, R168 ;  /* 0x000000a821a8723e */ /* 0x000fc600000010ff */
[----:B------:R-:W-:-:S03]  /*7dd0*/  FADD.FTZ R13, R33, R28 ;  /* 0x0000001c210d7221 */ /* 0x000fc60000010000 */
[----:B------:R-:W-:Y:S01]  /*7de0*/  MUFU.EX2 R171, R171 ;  /* 0x000000ab00ab7308 */ /* 0x000fe20000000800 */
[----:B-1----:R-:W-:Y:S01]  /*7df0*/  FADD.FTZ R28, R170, R13 ;  /* 0x0000000daa1c7221 */ /* 0x002fe20000010000 */
[----:B------:R-:W-:-:S03]  /*7e00*/  F2FP.BF16.F32.PACK_AB R170, R37, R170 ;  /* 0x000000aa25aa723e */ /* 0x000fc600000010ff */
[----:B------:R-:W-:Y:S01]  /*7e10*/  FADD.FTZ R13, R37, R28 ;  /* 0x0000001c250d7221 */ /* 0x000fe20000010000 */
[----:B------:R-:W-:Y:S02]  /*7e20*/  WARPGROUP.DEPBAR.LE gsb0, 0x0 ;  /* 0x00008000000079c5 */ /* 0x000fe40000010000 */
[----:B------:R-:W-:Y:S01]  /*7e30*/  WARPGROUP.ARRIVE ;  /* 0x00000000000079c5 */ /* 0x000fe20000000000 */
[-CC-:B------:R-:W-:Y:S01]  /*7e40*/  FFMA.FTZ R164, R56, R0.reuse, -R19.reuse ;  /* 0x0000000038a47223 */ /* 0x180fe20000010813 */
[-C--:B------:R-:W-:Y:S01]  /*7e50*/  FFMA.FTZ R166, R60, R0.reuse, -R19 ;  /* 0x000000003ca67223 */ /* 0x080fe20000010813 */
[-CC-:B------:R-:W-:Y:S01]  /*7e60*/  FFMA.FTZ R165, R58, R0.reuse, -R69.reuse ;  /* 0x000000003aa57223 */ /* 0x180fe20000010845 */
[----:B------:R-:W-:Y:S01]  /*7e70*/  MUFU.EX2 R167, R62 ;  /* 0x0000003e00a77308 */ /* 0x000fe20000000800 */
[----:B------:R-:W-:Y:S01]  /*7e80*/  FFMA.FTZ R69, R87, R0, -R69 ;  /* 0x0000000057457223 */ /* 0x000fe20000010845 */
[----:B------:R-:W-:Y:S01]  /*7e90*/  HGMMA.64x128x16.F32.BF16 R88, R160, gdesc[UR8].tnspB, R88, gsb0 ;  /* 0x41e00008a0587df0 */ /* 0x000fe20008001858 */
[----:B------:R-:W-:Y:S01]  /*7ea0*/  UIADD3 UR10, UR6, 0x300, URZ ;  /* 0x00000300060a7890 */ /* 0x000fe2000fffe03f */
[----:B------:R-:W-:Y:S01]  /*7eb0*/  UMOV UR11, 0x40000040 ;  /* 0x40000040000b7882 */ /* 0x000fe20000000000 */
[----:B------:R-:W-:-:S03]  /*7ec0*/  UIADD3 UR6, UR6, 0x380, URZ ;  /* 0x0000038006067890 */ /* 0x000fc6000fffe03f */
[----:B------:R-:W0:Y:S08]  /*7ed0*/  MUFU.EX2 R164, R164 ;  /* 0x000000a400a47308 */ /* 0x000e300000000800 */
[----:B------:R-:W-:Y:S08]  /*7ee0*/  MUFU.EX2 R165, R165 ;  /* 0x000000a500a57308 */ /* 0x000ff00000000800 */
[----:B------:R-:W-:Y:S01]  /*7ef0*/  MUFU.EX2 R166, R166 ;  /* 0x000000a600a67308 */ /* 0x000fe20000000800 */
[----:B0-----:R-:W-:Y:S01]  /*7f00*/  FADD.FTZ R28, R164, R13 ;  /* 0x0000000da41c7221 */ /* 0x001fe20000010000 */
[----:B------:R-:W-:Y:S01]  /*7f10*/  F2FP.BF16.F32.PACK_AB R164, R41, R164 ;  /* 0x000000a429a4723e */ /* 0x000fe200000010ff */
[----:B------:R-:W-:-:S05]  /*7f20*/  IMAD.MOV.U32 R13, RZ, RZ, R12 ;  /* 0x000000ffff0d7224 */ /* 0x000fca00078e000c */
[----:B------:R-:W-:Y:S01]  /*7f30*/  MUFU.EX2 R69, R69 ;  /* 0x0000004500457308 */ /* 0x000fe20000000800 */
[----:B------:R-:W-:Y:S02]  /*7f40*/  WARPGROUP.DEPBAR.LE gsb0, 0x0 ;  /* 0x00008000000079c5 */ /* 0x000fe40000010000 */
[----:B------:R-:W-:Y:S01]  /*7f50*/  WARPGROUP.ARRIVE ;  /* 0x00000000000079c5 */ /* 0x000fe20000000000 */
[-CC-:B------:R-:W-:Y:S01]  /*7f60*/  FFMA.FTZ R160, R64, R0.reuse, -R19.reuse ;  /* 0x0000000040a07223 */ /* 0x180fe20000010813 */
[-C--:B------:R-:W-:Y:S01]  /*7f70*/  FFMA.FTZ R162, R68, R0.reuse, -R19 ;  /* 0x0000000044a27223 */ /* 0x080fe20000010813 */
[----:B------:R-:W-:Y:S02]  /*7f80*/  FADD.FTZ R19, -R4, R11 ;  /* 0x0000000b04137221 */ /* 0x000fe40000010100 */
[----:B------:R-:W-:Y:S01]  /*7f90*/  MUFU.EX2 R161, R66 ;  /* 0x0000004200a17308 */ /* 0x000fe20000000800 */
[----:B------:R-:W-:Y:S01]  /*7fa0*/  HGMMA.64x128x16.F32.BF16 R88, R156, gdesc[UR8].tnspB, R88, gsb0 ;  /* 0x41e000089c587df0 */ /* 0x000fe20008001858 */
[----:B------:R-:W-:Y:S01]  /*7fb0*/  FMUL.FTZ R19, R19, R0 ;  /* 0x0000000013137220 */ /* 0x000fe20000410000 */
[----:B------:R-:W-:Y:S01]  /*7fc0*/  UMOV UR10, UR6 ;  /* 0x00000006000a7c82 */ /* 0x000fe20008000000 */
[----:B------:R-:W-:-:S04]  /*7fd0*/  UMOV UR11, 0x40000040 ;  /* 0x40000040000b7882 */ /* 0x000fc80000000000 */
[----:B------:R0:W1:Y:S08]  /*7fe0*/  MUFU.EX2 R2, R19 ;  /* 0x0000001300027308 */ /* 0x0000700000000800 */
[----:B------:R-:W2:Y:S01]  /*7ff0*/  MUFU.EX2 R160, R160 ;  /* 0x000000a000a07308 */ /* 0x000ea20000000800 */
[----:B0-----:R-:W-:-:S04]  /*8000*/  IMAD.U32 R19, RZ, RZ, UR39 ;  /* 0x00000027ff137e24 */ /* 0x001fc8000f8e00ff */
[----:B------:R-:W-:-:S03]  /*8010*/  @!P1 VIADD R19, R19, 0x34840 ;  /* 0x0003484013139836 */ /* 0x000fc60000000000 */
[----:B------:R-:W0:Y:S01]  /*8020*/  MUFU.EX2 R162, R162 ;  /* 0x000000a200a27308 */ /* 0x000e220000000800 */
[----:B-1----:R-:W-:Y:S01]  /*8030*/  FFMA.FTZ R8, R2, R8, R181 ;  /* 0x0000000802087223 */ /* 0x002fe200000100b5 */
[----:B------:R-:W-:Y:S02]  /*8040*/  @!P1 PRMT R19, RZ, 0x654, R19 ;  /* 0x00000654ff139816 */ /* 0x000fe40000000013 */
[C---:B------:R-:W-:Y:S01]  /*8050*/  F2FP.BF16.F32.PACK_AB R181, R27.reuse, R181 ;  /* 0x000000b51bb5723e */ /* 0x040fe200000010ff */
[----:B------:R-:W-:-:S03]  /*8060*/  FADD.FTZ R8, R27, R8 ;  /* 0x000000081b087221 */ /* 0x000fc60000010000 */
[----:B------:R-:W1:Y:S01]  /*8070*/  MUFU.EX2 R163, R70 ;  /* 0x0000004600a37308 */ /* 0x000e620000000800 */
[----:B------:R-:W-:Y:S01]  /*8080*/  FADD.FTZ R8, R183, R8 ;  /* 0x00000008b7087221 */ /* 0x000fe20000010000 */
[----:B------:R-:W-:-:S03]  /*8090*/  F2FP.BF16.F32.PACK_AB R183, R31, R183 ;  /* 0x000000b71fb7723e */ /* 0x000fc600000010ff */
[----:B------:R-:W-:-:S03]  /*80a0*/  FADD.FTZ R8, R31, R8 ;  /* 0x000000081f087221 */ /* 0x000fc60000010000 */
[----:B------:R-:W3:Y:S01]  /*80b0*/  MUFU.EX2 R11, R85 ;  /* 0x00000055000b7308 */ /* 0x000ee20000000800 */
        /* <DEDUP_REMOVED lines=19> */
[----:B------:R-:W-:Y:S01]  /*81f0*/  FADD.FTZ R8, R165, R8 ;  /* 0x00000008a5087221 */ /* 0x000fe20000010000 */
[----:B------:R-:W-:Y:S01]  /*8200*/  FADD.FTZ R28, R166, R9 ;  /* 0x00000009a61c7221 */ /* 0x000fe20000010000 */
[C---:B------:R-:W-:Y:S02]  /*8210*/  F2FP.BF16.F32.PACK_AB R165, R59.reuse, R165 ;  /* 0x000000a53ba5723e */ /* 0x040fe400000010ff */
[----:B------:R-:W-:Y:S01]  /*8220*/  FADD.FTZ R8, R59, R8 ;  /* 0x000000083b087221 */ /* 0x000fe20000010000 */
[C---:B------:R-:W-:Y:S01]  /*8230*/  FADD.FTZ R9, R45.reuse, R28 ;  /* 0x0000001c2d097221 */ /* 0x040fe20000010000 */
[----:B------:R-:W-:Y:S02]  /*8240*/  F2FP.BF16.F32.PACK_AB R166, R45, R166 ;  /* 0x000000a62da6723e */ /* 0x000fe400000010ff */
[----:B------:R-:W-:Y:S01]  /*8250*/  FADD.FTZ R8, R167, R8 ;  /* 0x00000008a7087221 */ /* 0x000fe20000010000 */
[----:B--2---:R-:W-:Y:S01]  /*8260*/  FADD.FTZ R28, R160, R9 ;  /* 0x00000009a01c7221 */ /* 0x004fe20000010000 */
[----:B------:R-:W-:-:S02]  /*8270*/  F2FP.BF16.F32.PACK_AB R167, R63, R167 ;  /* 0x000000a73fa7723e */ /* 0x000fc400000010ff */
[----:B------:R-:W-:Y:S01]  /*8280*/  FADD.FTZ R8, R63, R8 ;  /* 0x000000083f087221 */ /* 0x000fe20000010000 */
[C---:B------:R-:W-:Y:S01]  /*8290*/  FADD.FTZ R9, R49.reuse, R28 ;  /* 0x0000001c31097221 */ /* 0x040fe20000010000 */
[----:B------:R-:W-:Y:S02]  /*82a0*/  F2FP.BF16.F32.PACK_AB R160, R49, R160 ;  /* 0x000000a031a0723e */ /* 0x000fe400000010ff */
[----:B------:R-:W-:Y:S01]  /*82b0*/  FADD.FTZ R8, R161, R8 ;  /* 0x00000008a1087221 */ /* 0x000fe20000010000 */
[----:B0-----:R-:W-:Y:S01]  /*82c0*/  FADD.FTZ R26, R162, R9 ;  /* 0x00000009a21a7221 */ /* 0x001fe20000010000 */
[C---:B------:R-:W-:Y:S02]  /*82d0*/  F2FP.BF16.F32.PACK_AB R161, R67.reuse, R161 ;  /* 0x000000a143a1723e */ /* 0x040fe400000010ff */
[----:B------:R-:W-:Y:S01]  /*82e0*/  FADD.FTZ R8, R67, R8 ;  /* 0x0000000843087221 */ /* 0x000fe20000010000 */
[C---:B------:R-:W-:Y:S01]  /*82f0*/  FADD.FTZ R9, R53.reuse, R26 ;  /* 0x0000001a35097221 */ /* 0x040fe20000010000 */
[----:B------:R-:W-:-:S02]  /*8300*/  F2FP.BF16.F32.PACK_AB R162, R53, R162 ;  /* 0x000000a235a2723e */ /* 0x000fc400000010ff */
[----:B-1----:R-:W-:Y:S01]  /*8310*/  FADD.FTZ R8, R163, R8 ;  /* 0x00000008a3087221 */ /* 0x002fe20000010000 */
[----:B------:R-:W-:Y:S01]  /*8320*/  FADD.FTZ R24, R10, R9 ;  /* 0x000000090a187221 */ /* 0x000fe20000010000 */
[C---:B------:R-:W-:Y:S02]  /*8330*/  F2FP.BF16.F32.PACK_AB R163, R71.reuse, R163 ;  /* 0x000000a347a3723e */ /* 0x040fe400000010ff */
[----:B------:R-:W-:Y:S01]  /*8340*/  FADD.FTZ R8, R71, R8 ;  /* 0x0000000847087221 */ /* 0x000fe20000010000 */
[----:B------:R-:W-:-:S04]  /*8350*/  FADD.FTZ R9, R57, R24 ;  /* 0x0000001839097221 */ /* 0x000fc80000010000 */
[----:B------:R-:W-:-:S04]  /*8360*/  FADD.FTZ R24, R16, R9 ;  /* 0x0000000910187221 */ /* 0x000fc80000010000 */
[----:B------:R-:W-:-:S04]  /*8370*/  FADD.FTZ R9, R61, R24 ;  /* 0x000000183d097221 */ /* 0x000fc80000010000 */
[----:B------:R-:W-:-:S04]  /*8380*/  FADD.FTZ R24, R20, R9 ;  /* 0x0000000914187221 */ /* 0x000fc80000010000 */
[----:B------:R-:W-:Y:S01]  /*8390*/  FADD.FTZ R9, R65, R24 ;  /* 0x0000001841097221 */ /* 0x000fe20000010000 */
[----:B------:R-:W-:Y:S02]  /*83a0*/  WARPGROUP.DEPBAR.LE gsb0, 0x0 ;  /* 0x00008000000079c5 */ /* 0x000fe40000010000 */
[----:B------:R-:W-:Y:S01]  /*83b0*/  WARPGROUP.ARRIVE ;  /* 0x00000000000079c5 */ /* 0x000fe20000000000 */
[----:B------:R-:W0:Y:S01]  /*83c0*/  MUFU.EX2 R157, R74 ;  /* 0x0000004a009d7308 */ /* 0x000e220000000800 */
[----:B------:R-:W-:Y:S01]  /*83d0*/  F2FP.BF16.F32.PACK_AB R156, R57, R10 ;  /* 0x0000000a399c723e */ /* 0x000fe200000010ff */
[----:B------:R-:W-:Y:S01]  /*83e0*/  FADD.FTZ R10, R22, R9 ;  /* 0x00000009160a7221 */ /* 0x000fe20000010000 */
[----:B------:R-:W-:Y:S02]  /*83f0*/  F2FP.BF16.F32.PACK_AB R158, R61, R16 ;  /* 0x000000103d9e723e */ /* 0x000fe400000010ff */
[----:B------:R-:W-:Y:S01]  /*8400*/  HGMMA.64x128x16.F32.BF16 R88, R152, gdesc[UR8].tnspB, R88, gsb0 ;  /* 0x41e0000898587df0 */ /* 0x000fe20008001858 */
[----:B---3--:R-:W-:Y:S01]  /*8410*/  FADD.FTZ R9, R11, R10 ;  /* 0x0000000a0b097221 */ /* 0x008fe20000010000 */
[----:B------:R-:W-:Y:S01]  /*8420*/  IMAD.MOV.U32 R10, RZ, RZ, R5 ;  /* 0x000000ffff0a7224 */ /* 0x000fe200078e0005 */
[----:B------:R-:W1:Y:S01]  /*8430*/  MUFU.EX2 R159, R78 ;  /* 0x0000004e009f7308 */ /* 0x000e620000000800 */
[----:B0-----:R-:W-:Y:S01]  /*8440*/  FADD.FTZ R8, R157, R8 ;  /* 0x000000089d087221 */ /* 0x001fe20000010000 */
[----:B------:R-:W-:-:S03]  /*8450*/  F2FP.BF16.F32.PACK_AB R157, R75, R157 ;  /* 0x0000009d4b9d723e */ /* 0x000fc600000010ff */
[----:B------:R-:W-:-:S04]  /*8460*/  FADD.FTZ R8, R75, R8 ;  /* 0x000000084b087221 */ /* 0x000fc80000010000 */
[----:B-1----:R-:W-:Y:S01]  /*8470*/  FADD.FTZ R8, R159, R8 ;  /* 0x000000089f087221 */ /* 0x002fe20000010000 */
[----:B------:R-:W-:-:S03]  /*8480*/  F2FP.BF16.F32.PACK_AB R159, R79, R159 ;  /* 0x0000009f4f9f723e */ /* 0x000fc600000010ff */
[----:B------:R-:W-:Y:S01]  /*8490*/  FADD.FTZ R8, R79, R8 ;  /* 0x000000084f087221 */ /* 0x000fe20000010000 */
[----:B------:R-:W-:Y:S02]  /*84a0*/  WARPGROUP.DEPBAR.LE gsb0, 0x0 ;  /* 0x00008000000079c5 */ /* 0x000fe40000010000 */
[----:B------:R-:W0:Y:S01]  /*84b0*/  MUFU.EX2 R153, R82 ;  /* 0x0000005200997308 */ /* 0x000e220000000800 */
[----:B------:R1:W-:Y:S01]  /*84c0*/  @!P1 SYNCS.ARRIVE.TRANS64.RED.A1T0 RZ, [R19+URZ], RZ ;  /* 0x000000ff13ff99a7 */ /* 0x0003e2000810043f */
[----:B------:R-:W-:Y:S01]  /*84d0*/  F2FP.BF16.F32.PACK_AB R154, R11, R22 ;  /* 0x000000160b9a723e */ /* 0x000fe200000010ff */
[----:B------:R-:W-:Y:S01]  /*84e0*/  IMAD.MOV.U32 R11, RZ, RZ, R4 ;  /* 0x000000ffff0b7224 */ /* 0x000fe200078e0004 */
[----:B------:R-:W-:-:S04]  /*84f0*/  F2FP.BF16.F32.PACK_AB R152, R65, R20 ;  /* 0x000000144198723e */ /* 0x000fc800000010ff */
[----:B------:R-:W2:Y:S01]  /*8500*/  MUFU.EX2 R155, R86 ;  /* 0x00000056009b7308 */ /* 0x000ea20000000800 */
[----:B-1----:R-:W-:-:S04]  /*8510*/  IMAD.U32 R19, RZ, RZ, UR7 ;  /* 0x00000007ff137e24 */ /* 0x002fc8000f8e00ff */
[----:B------:R-:W-:Y:S02]  /*8520*/  @!P1 VIADD R19, R19, 0x34860 ;  /* 0x0003486013139836 */ /* 0x000fe40000000000 */
[----:B0-----:R-:W-:-:S03]  /*8530*/  FADD.FTZ R8, R153, R8 ;  /* 0x0000000899087221 */ /* 0x001fc60000010000 */
[----:B------:R-:W-:Y:S02]  /*8540*/  @!P1 PRMT R19, RZ, 0x654, R19 ;  /* 0x00000654ff139816 */ /* 0x000fe40000000013 */
[C---:B------:R-:W-:Y:S01]  /*8550*/  F2FP.BF16.F32.PACK_AB R153, R83.reuse, R153 ;  /* 0x000000995399723e */ /* 0x040fe200000010ff */
[----:B------:R-:W-:Y:S01]  /*8560*/  FADD.FTZ R8, R83, R8 ;  /* 0x0000000853087221 */ /* 0x000fe20000010000 */
[----:B------:R0:W-:Y:S03]  /*8570*/  @!P1 SYNCS.ARRIVE.TRANS64.RED.A1T0 RZ, [R19+URZ], RZ ;  /* 0x000000ff13ff99a7 */ /* 0x0001e6000810043f */
[----:B--2---:R-:W-:Y:S01]  /*8580*/  FADD.FTZ R8, R155, R8 ;  /* 0x000000089b087221 */ /* 0x004fe20000010000 */
[----:B------:R-:W-:-:S03]  /*8590*/  F2FP.BF16.F32.PACK_AB R155, R69, R155 ;  /* 0x0000009b459b723e */ /* 0x000fc600000010ff */
[----:B------:R-:W-:Y:S01]  /*85a0*/  FADD.FTZ R8, R69, R8 ;  /* 0x0000000845087221 */ /* 0x000fe20000010000 */
[----:B0-----:R-:W-:Y:S06]  /*85b0*/  @P2 BRA `(.L_x_2067) ;  /* 0xffffffdc00ec2947 */ /* 0x001fec000383ffff */
.L_x_2058:
        /* <DEDUP_REMOVED lines=67> */
.L_x_2068:
[----:B------:R-:W-:Y:S01]  /*89f0*/  ULEA UR5, UR37, UR36, 0x3 ;  /* 0x0000002425057291 */ /* 0x000fe2000f8e183f */
[----:B------:R-:W-:-:S08]  /*8a00*/  SHF.L.U32 R5, R5, 0x1f, RZ ;  /* 0x0000001f05057819 */ /* 0x000fd000000006ff */
[----:B------:R0:W1:Y:S01]  /*8a10*/  SYNCS.PHASECHK.TRANS64.TRYWAIT P2, [UR5+0x34850], R5 ;  /* 0x03485005ff0075a7 */ /* 0x0000620008040145 */
[----:B------:R-:W-:Y:S05]  /*8a20*/  @!P0 BRA `(.L_x_2069) ;  /* 0x0000000000048947 */ /* 0x000fea0003800000 */
[----:B------:R-:W-:Y:S01]  /*8a30*/  BPT.TRAP 0x1 ;  /* 0x000000040000795c */ /* 0x000fe20000300000 */
.L_x_2069:
[----:B-1----:R-:W-:Y:S05]  /*8a40*/  @P2 BRA `(.L_x_2070) ;  /* 0x0000000000082947 */ /* 0x002fea0003800000 */
[----:B------:R-:W1:Y:S02]  /*8a50*/  SYNCS.PHASECHK.TRANS64.TRYWAIT P0, [UR5+0x34850], R5 ;  /* 0x03485005ff0075a7 */ /* 0x000e640008000145 */
[----:B-1----:R-:W-:Y:S05]  /*8a60*/  @!P0 BRA `(.L_x_2071) ;  /* 0x00000060008c8947 */ /* 0x002fea0003800000 */
.L_x_2070:
[----:B------:R-:W-:Y:S01]  /*8a70*/  UIADD3 UR36, UR36, 0x400, URZ ;  /* 0x0000040024247890 */ /* 0x000fe2000fffe03f */
[----:B------:R-:W-:Y:S01]  /*8a80*/  WARPGROUP.ARRIVE ;  /* 0x00000000000079c5 */ /* 0x000fe20000000000 */
[----:B------:R-:W-:Y:S01]  /*8a90*/  UMOV UR7, 0x40000040 ;  /* 0x4000004000077882 */ /* 0x000fe20000000000 */
[----:B-1----:R-:W1:Y:S01]  /*8aa0*/  SHFL.BFLY PT, R2, R9, 0x2, 0x1f ;  /* 0x0c401f0009027f89 */ /* 0x002e6200000e0000 */
[----:B------:R-:W-:Y:S01]  /*8ab0*/  USHF.R.U32.HI UR36, URZ, 0x4, UR36 ;  /* 0x000000043f247899 */ /* 0x000fe20008011624 */
[----:B------:R-:W-:Y:S02]  /*8ac0*/  IMAD.U32 R10, RZ, RZ, UR5 ;  /* 0x00000005ff0a7e24 */ /* 0x000fe4000f8e00ff */
[----:B------:R-:W0:Y:S01]  /*8ad0*/  SHFL.BFLY PT, R3, R8, 0x2, 0x1f ;  /* 0x0c401f0008037f89 */ /* 0x000e2200000e0000 */
[----:B------:R-:W-:Y:S01]  /*8ae0*/  ULOP3.LUT UR36, UR36, 0x3fff, URZ, 0xc0, !UPT ;  /* 0x00003fff24247892 */ /* 0x000fe2000f8ec03f */
[----:B------:R-:W-:-:S03]  /*8af0*/  @!P1 VIADD R10, R10, 0x34860 ;  /* 0x000348600a0a9836 */ /* 0x000fc60000000000 */
[----:B------:R-:W-:Y:S02]  /*8b00*/  ULOP3.LUT UR4, UR36, 0x4000000, URZ, 0xfc, !UPT ;  /* 0x0400000024047892 */ /* 0x000fe4000f8efc3f */
[----:B------:R-:W-:Y:S02]  /*8b10*/  @!P1 PRMT R10, RZ, 0x654, R10 ;  /* 0x00000654ff0a9816 */ /* 0x000fe4000000000a */
[----:B------:R-:W-:-:S07]  /*8b20*/  ULEA UR4, UR37, UR4, 0xb ;  /* 0x0000000425047291 */ /* 0x000fce000f8e583f */
[----:B------:R-:W-:Y:S02]  /*8b30*/  UMOV UR6, UR4 ;  /* 0x0000000400067c82 */ /* 0x000fe40008000000 */
[----:B------:R-:W-:Y:S01]  /*8b40*/  HGMMA.64x128x16.F32.BF16 R24, R180, gdesc[UR4].tnspB, R24, gsb0 ;  /* 0x41e00004b4187df0 */ /* 0x000fe20008001818 */
[----:B------:R-:W-:Y:S01]  /*8b50*/  UIADD3 UR6, UR4, 0x80, URZ ;  /* 0x0000008004067890 */ /* 0x000fe2000fffe03f */
[----:B-1----:R-:W-:Y:S01]  /*8b60*/  FADD.FTZ R2, R2, R9 ;  /* 0x0000000902027221 */ /* 0x002fe20000010000 */
[----:B------:R-:W-:Y:S01]  /*8b70*/  UMOV UR7, 0x40000040 ;  /* 0x4000004000077882 */ /* 0x000fe20000000000 */
[----:B0-----:R-:W-:Y:S01]  /*8b80*/  FADD.FTZ R5, R3, R8 ;  /* 0x0000000803057221 */ /* 0x001fe20000010000 */
[----:B------:R-:W-:Y:S02]  /*8b90*/  IMAD.MOV.U32 R8, RZ, RZ, RZ ;  /* 0x000000ffff087224 */ /* 0x000fe400078e00ff */
[----:B------:R-:W0:Y:S04]  /*8ba0*/  SHFL.BFLY PT, R3, R2, 0x1, 0x1f ;  /* 0x0c201f0002037f89 */ /* 0x000e2800000e0000 */
[----:B------:R-:W1:Y:S01]  /*8bb0*/  SHFL.BFLY PT, R6, R5, 0x1, 0x1f ;  /* 0x0c201f0005067f89 */ /* 0x000e6200000e0000 */
[----:B0-----:R-:W-:Y:S01]  /*8bc0*/  FADD.FTZ R11, R2, R3 ;  /* 0x00000003020b7221 */ /* 0x001fe20000010000 */
[----:B------:R-:W-:-:S02]  /*8bd0*/  IMAD.MOV.U32 R3, RZ, RZ, -0x800000 ;  /* 0xff800000ff037424 */ /* 0x000fc400078e00ff */
[----:B------:R-:W-:Y:S02]  /*8be0*/  IMAD.MOV.U32 R2, RZ, RZ, -0x800000 ;  /* 0xff800000ff027424 */ /* 0x000fe400078e00ff */
[----:B-1----:R-:W-:Y:S01]  /*8bf0*/  FADD.FTZ R13, R5, R6 ;  /* 0x00000006050d7221 */ /* 0x002fe20000010000 */
[----:B------:R-:W-:Y:S01]  /*8c00*/  FSETP.NE.FTZ.AND P0, PT, R11, RZ, PT ;  /* 0x000000ff0b00720b */ /* 0x000fe20003f15000 */
[----:B------:R-:W-:-:S03]  /*8c10*/  IMAD.MOV.U32 R6, RZ, RZ, RZ ;  /* 0x000000ffff067224 */ /* 0x000fc600078e00ff */
[----:B------:R-:W-:-:S09]  /*8c20*/  FSETP.NE.FTZ.AND P2, PT, R13, RZ, PT ;  /* 0x000000ff0d00720b */ /* 0x000fd20003f55000 */
        /* <DEDUP_REMOVED lines=111> */
.L_x_2041:
[----:B------:R-:W-:Y:S05]  /*9320*/  @P0 BRA `(.L_x_2072) ;  /* 0x0000001400340947 */ /* 0x000fea0003800000 */
[----:B------:R-:W1:Y:S01]  /*9330*/  S2R R0, SR_TID.X ;  /* 0x0000000000007919 */ /* 0x000e620000002100 */
[----:B------:R-:W2:Y:S01]  /*9340*/  LDC R17, c[0x0][0xbe8] ;  /* 0x0002fa00ff117b82 */ /* 0x000ea20000000800 */
[----:B------:R-:W-:Y:S01]  /*9350*/  ULDC.64 UR4, c[0x0][0xbd0] ;  /* 0x0002f40000047ab9 */ /* 0x000fe20000000a00 */
[----:B------:R-:W-:Y:S01]  /*9360*/  ULDC.64 UR6, c[0x0][0xb38] ;  /* 0x0002ce0000067ab9 */ /* 0x000fe20000000a00 */
[----:B------:R-:W3:Y:S01]  /*9370*/  S2R R19, SR_CTAID.X ;  /* 0x0000000000137919 */ /* 0x000ee20000002500 */
[----:B------:R-:W-:Y:S04]  /*9380*/  BSSY B0, `(.L_x_2073) ;  /* 0x00000e3000007945 */ /* 0x000fe80003800000 */
[----:B------:R-:W4:Y:S08]  /*9390*/  S2UR UR9, SR_CTAID.Z ;  /* 0x00000000000979c3 */ /* 0x000f300000002700 */
[----:B------:R-:W5:Y:S08]  /*93a0*/  LDC.64 R20, c[0x0][0xbd8] ;  /* 0x0002f600ff147b82 */ /* 0x000f700000000a00 */
[----:B------:R-:W-:Y:S01]  /*93b0*/  BAR.SYNC.DEFER_BLOCKING 0x1, 0x100 ;  /* 0x0044000000007b1d */ /* 0x000fe20000010000 */
[----:B--2---:R-:W-:-:S07]  /*93c0*/  ISETP.NE.AND P0, PT, R17, 0x1, PT ;  /* 0x000000011100780c */ /* 0x004fce0003f05270 */
[----:B------:R-:W2:Y:S01]  /*93d0*/  S2UR UR8, SR_CTAID.Y ;  /* 0x00000000000879c3 */ /* 0x000ea20000002600 */
[----:B-1----:R-:W-:-:S07]  /*93e0*/  VIADD R0, R0, 0xffffff80 ;  /* 0xffffff8000007836 */ /* 0x002fce0000000000 */
[----:B------:R-:W2:Y:S01]  /*93f0*/  LDC R89, c[0x0][0xc50] ;  /* 0x00031400ff597b82 */ /* 0x000ea20000000800 */
[----:B------:R-:W-:-:S04]  /*9400*/  SHF.R.S32.HI R5, RZ, 0x1f, R0 ;  /* 0x0000001fff057819 */ /* 0x000fc80000011400 */
[----:B------:R-:W-:-:S03]  /*9410*/  LEA.HI R6, R5, R0, RZ, 0x7 ;  /* 0x0000000005067211 */ /* 0x000fc600078f38ff */
[----:B------:R-:W1:Y:S01]  /*9420*/  LDC.64 R22, c[0x0][0xb40] ;  /* 0x0002d000ff167b82 */ /* 0x000e620000000a00 */
[----:B------:R-:W-:Y:S02]  /*9430*/  LEA.HI R5, R5, R0, RZ, 0x2 ;  /* 0x0000000005057211 */ /* 0x000fe400078f10ff */
[----:B------:R-:W-:Y:S02]  /*9440*/  LOP3.LUT R7, R6, 0xffffff80, RZ, 0xc0, !PT ;  /* 0xffffff8006077812 */ /* 0x000fe400078ec0ff */
[----:B------:R-:W-:Y:S02]  /*9450*/  LOP3.LUT R11, R5, 0xfffffffc, RZ, 0xc0, !PT ;  /* 0xfffffffc050b7812 */ /* 0x000fe400078ec0ff */
[----:B------:R-:W-:Y:S01]  /*9460*/  SHF.R.S32.HI R5, RZ, 0x7, R6 ;  /* 0x00000007ff057819 */ /* 0x000fe20000011406 */
[C---:B------:R-:W-:Y:S01]  /*9470*/  IMAD.IADD R88, R0.reuse, 0x1, -R7 ;  /* 0x0000000100587824 */ /* 0x040fe200078e0a07 */
[----:B------:R-:W2:Y:S01]  /*9480*/  @P0 LDC R13, c[0x0][0xbec] ;  /* 0x0002fb00ff0d0b82 */ /* 0x000ea20000000800 */
[----:B------:R-:W-:Y:S01]  /*9490*/  IMAD.IADD R11, R0, 0x1, -R11 ;  /* 0x00000001000b7824 */ /* 0x000fe200078e0a0b */
[----:B------:R-:W-:-:S02]  /*94a0*/  LEA.HI R0, R6, R5, RZ, 0x1 ;  /* 0x0000000506007211 */ /* 0x000fc400078f08ff */
[----:B------:R-:W-:Y:S02]  /*94b0*/  SHF.R.S32.HI R7, RZ, 0x1f, R88 ;  /* 0x0000001fff077819 */ /* 0x000fe40000011458 */
[----:B------:R-:W-:Y:S02]  /*94c0*/  LEA.HI R6, R11, R11, RZ, 0x1 ;  /* 0x0000000b0b067211 */ /* 0x000fe400078f08ff */
[-C--:B------:R-:W-:Y:S01]  /*94d0*/  LEA.HI R90, R7, R88.reuse, RZ, 0x2 ;  /* 0x00000058075a7211 */ /* 0x080fe200078f10ff */
[----:B------:R-:W2:Y:S01]  /*94e0*/  @P0 LDC R93, c[0x0][0xbec] ;  /* 0x0002fb00ff5d0b82 */ /* 0x000ea20000000800 */
[----:B------:R-:W-:Y:S02]  /*94f0*/  LOP3.LUT R6, R6, 0x1ffffffe, RZ, 0xc0, !PT ;  /* 0x1ffffffe06067812 */ /* 0x000fe400078ec0ff */
[--C-:B0-----:R-:W-:Y:S02]  /*9500*/  SHF.R.S32.HI R4, RZ, 0x2, R90.reuse ;  /* 0x00000002ff047819 */ /* 0x101fe4000001145a */
[----:B------:R-:W-:Y:S01]  /*9510*/  SHF.R.S32.HI R9, RZ, 0x1f, R90 ;  /* 0x0000001fff097819 */ /* 0x000fe2000001145a */
[----:B------:R-:W-:Y:S01]  /*9520*/  IMAD.IADD R91, R11, 0x1, -R6 ;  /* 0x000000010b5b7824 */ /* 0x000fe200078e0a06 */
[----:B------:R-:W-:Y:S01]  /*9530*/  LEA.HI R7, R7, R88, RZ, 0x5 ;  /* 0x0000005807077211 */ /* 0x000fe200078f28ff */
[----:B------:R-:W0:Y:S01]  /*9540*/  @P0 LDC R15, c[0x0][0xbf0] ;  /* 0x0002fc00ff0f0b82 */ /* 0x000e220000000800 */
[----:B------:R-:W-:-:S02]  /*9550*/  LEA.HI R9, R9, R4, RZ, 0x3 ;  /* 0x0000000409097211 */ /* 0x000fc400078f18ff */
[----:B------:R-:W-:Y:S02]  /*9560*/  LOP3.LUT R0, R0, 0x3fffffe, RZ, 0xc0, !PT ;  /* 0x03fffffe00007812 */ /* 0x000fe400078ec0ff */
[----:B------:R-:W-:Y:S02]  /*9570*/  LOP3.LUT R9, R9, 0xfffffff8, RZ, 0xc0, !PT ;  /* 0xfffffff809097812 */ /* 0x000fe400078ec0ff */
[----:B------:R-:W-:Y:S01]  /*9580*/  SHF.R.S32.HI R7, RZ, 0x5, R7 ;  /* 0x00000005ff077819 */ /* 0x000fe20000011407 */
[----:B------:R-:W-:Y:S01]  /*9590*/  IMAD.IADD R0, R5, 0x1, -R0 ;  /* 0x0000000105007824 */ /* 0x000fe200078e0a00 */
[----:B------:R-:W-:Y:S01]  /*95a0*/  SHF.R.S32.HI R11, RZ, 0x1f, R18 ;  /* 0x0000001fff0b7819 */ /* 0x000fe20000011412 */
[----:B------:R-:W-:Y:S01]  /*95b0*/  IMAD.IADD R4, R4, 0x1, -R9 ;  /* 0x0000000104047824 */ /* 0x000fe200078e0a09 */
[----:B------:R-:W0:Y:S03]  /*95c0*/  @P0 LDC R14, c[0x0][0xbf0] ;  /* 0x0002fc00ff0e0b82 */ /* 0x000e260000000800 */
[----:B------:R-:W-:-:S02]  /*95d0*/  IMAD R5, R7, 0x10, R4 ;  /* 0x0000001007057824 */ /* 0x000fc400078e0204 */
[----:B------:R-:W-:Y:S02]  /*95e0*/  IMAD R7, R11, UR4, RZ ;  /* 0x000000040b077c24 */ /* 0x000fe4000f8e02ff */
[----:B------:R-:W-:Y:S02]  /*95f0*/  IMAD R0, R0, 0x40, R5 ;  /* 0x0000004000007824 */ /* 0x000fe400078e0205 */
[----:B------:R-:W-:Y:S01]  /*9600*/  IMAD.WIDE.U32 R4, R18, UR4, RZ ;  /* 0x0000000412047c25 */ /* 0x000fe2000f8e00ff */
[----:B----4-:R-:W-:-:S03]  /*9610*/  USHF.R.S32.HI UR4, URZ, 0x1f, UR9 ;  /* 0x0000001f3f047899 */ /* 0x010fc60008011409 */
        /* <DEDUP_REMOVED lines=8> */
[----:B-----5:R-:W-:Y:S02]  /*96a0*/  IMAD R10, R20, UR4, RZ ;  /* 0x00000004140a7c24 */ /* 0x020fe4000f8e02ff */
[----:B---3--:R-:W-:Y:S02]  /*96b0*/  IMAD R8, R19, 0x80, R8 ;  /* 0x0000008013087824 */ /* 0x008fe400078e0208 */
[----:B-1----:R-:W-:Y:S01]  /*96c0*/  IMAD R12, R22, UR4, RZ ;  /* 0x00000004160c7c24 */ /* 0x002fe2000f8e02ff */
[----:B------:R-:W-:Y:S01]  /*96d0*/  ULDC.64 UR4, c[0x0][0xbe0] ;  /* 0x0002f80000047ab9 */ /* 0x000fe20000000a00 */
[----:B--2---:R-:W-:-:S02]  /*96e0*/  IMAD R89, R89, R18, UR8 ;  /* 0x0000000859597e24 */ /* 0x004fc4000f8e0212 */
[----:B------:R-:W-:Y:S02]  /*96f0*/  IMAD.IADD R7, R7, 0x1, R9 ;  /* 0x0000000107077824 */ /* 0x000fe400078e0209 */
[----:B------:R-:W-:Y:S02]  /*9700*/  IMAD R11, R21, UR9, R10 ;  /* 0x00000009150b7c24 */ /* 0x000fe4000f8e020a */
[----:B------:R-:W-:-:S04]  /*9710*/  IMAD.WIDE.U32 R4, R20, UR9, R4 ;  /* 0x0000000914047c25 */ /* 0x000fc8000f8e0004 */
[----:B------:R-:W-:-:S04]  /*9720*/  @P0 IMAD.HI.U32 R10, R8, R13, RZ ;  /* 0x0000000d080a0227 */ /* 0x000fc800078e00ff */
        /* <DEDUP_REMOVED lines=8> */
[----:B0-----:R-:W-:Y:S01]  /*97b0*/  @P0 SHF.R.U32.HI R9, RZ, R15, R10 ;  /* 0x0000000fff090219 */ /* 0x001fe2000001160a */
        /* <DEDUP_REMOVED lines=65> */
[C---:B------:R-:W-:Y:S01]  /*9bd0*/  VIADD R0, R19.reuse, 0x8 ;  /* 0x0000000813007836 */ /* 0x040fe20000000000 */
[----:B------:R-:W-:Y:S01]  /*9be0*/  ULDC UR4, c[0x0][0xac8] ;  /* 0x0002b20000047ab9 */ /* 0x000fe20000000800 */
[C---:B---3--:R-:W-:Y:S01]  /*9bf0*/  VIADD R6, R19.reuse, 0x10 ;  /* 0x0000001013067836 */ /* 0x048fe20000000000 */
        /* <DEDUP_REMOVED lines=91> */
.L_x_2074:
[----:B------:R-:W-:Y:S05]  /*a1b0*/  BSYNC B0 ;  /* 0x0000000000007941 */ /* 0x000fea0003800000 */
.L_x_2073:
[----:B------:R-:W-:Y:S01]  /*a1c0*/  ISETP.GE.AND P0, PT, R16, R17, PT ;  /* 0x000000111000720c */ /* 0x000fe20003f06270 */
[----:B0-----:R2:W0:Y:S04]  /*a1d0*/  SHFL.IDX PT, R13, R22, 0x1, 0x1c1f ;  /* 0x003c1f00160d7f89 */ /* 0x00142800000e0000 */
[----:B------:R2:W0:Y:S08]  /*a1e0*/  SHFL.IDX PT, R12, R20, 0x1, 0x1c1f ;  /* 0x003c1f00140c7f89 */ /* 0x00043000000e0000 */
[----:B--2---:R-:W-:Y:S05]  /*a1f0*/  @P0 BRA `(.L_x_2039) ;  /* 0x0000004800100947 */ /* 0x004fea0003800000 */
[----:B------:R-:W-:Y:S01]  /*a200*/  ULDC UR4, c[0x0][0xac8] ;  /* 0x0002b20000047ab9 */ /* 0x000fe20000000800 */
[C---:B------:R-:W-:Y:S01]  /*a210*/  VIADD R0, R19.reuse, 0x8 ;  /* 0x0000000813007836 */ /* 0x040fe20000000000 */
[C---:B------:R-:W-:Y:S01]  /*a220*/  ISETP.GE.AND P0, PT, R19.reuse, UR4, PT ;  /* 0x0000000413007c0c */ /* 0x040fe2000bf06270 */
[C---:B---3--:R-:W-:Y:S01]  /*a230*/  VIADD R4, R19.reuse, 0x10 ;  /* 0x0000001013047836 */ /* 0x048fe20000000000 */
[C---:B------:R-:W-:Y:S01]  /*a240*/  IADD3 R9, R19.reuse, 0x28, RZ ;  /* 0x0000002813097810 */ /* 0x040fe20007ffe0ff */
        /* <DEDUP_REMOVED lines=8> */
[C---:B------:R-:W-:Y:S01]  /*a2d0*/  VIADD R16, R19.reuse, 0x40 ;  /* 0x0000004013107836 */ /* 0x040fe20000000000 */
[----:B------:R-:W-:Y:S01]  /*a2e0*/  ISETP.GE.AND P2, PT, R10, UR4, PT ;  /* 0x000000040a007c0c */ /* 0x000fe2000bf46270 */
[----:B0-----:R-:W-:Y:S01]  /*a2f0*/  @!P0 IMAD.WIDE R2, R19, 0x4, R12 ;  /* 0x0000000413028825 */ /* 0x001fe200078e020c */
[----:B------:R-:W-:-:S03]  /*a300*/  ISETP.GE.AND P1, PT, R11, UR4, PT ;  /* 0x000000040b007c0c */ /* 0x000fc6000bf26270 */
[----:B------:R-:W-:Y:S01]  /*a310*/  @!P5 LEA.HI R0, R0, R0, RZ, 0x1 ;  /* 0x000000000000d211 */ /* 0x000fe200078f08ff */
[----:B------:R0:W-:Y:S01]  /*a320*/  @!P0 ST.E.64 desc[UR42][R2.64], R26 ;  /* 0x0000001a02008985 */ /* 0x0001e2000c101b2a */
[----:B------:R-:W-:Y:S01]  /*a330*/  ISETP.GE.AND P0, PT, R6, UR4, PT ;  /* 0x0000000406007c0c */ /* 0x000fe2000bf06270 */
[C---:B------:R-:W-:Y:S01]  /*a340*/  VIADD R18, R19.reuse, 0x48 ;  /* 0x0000004813127836 */ /* 0x040fe20000000000 */
[----:B------:R-:W-:Y:S01]  /*a350*/  @!P6 LEA.HI R4, R4, R4, RZ, 0x1 ;  /* 0x000000040404e211 */ /* 0x000fe200078f08ff */
[----:B------:R-:W-:Y:S01]  /*a360*/  VIADD R20, R19, 0x70 ;  /* 0x0000007013147836 */ /* 0x000fe20000000000 */
[----:B------:R-:W-:Y:S02]  /*a370*/  @!P5 LOP3.LUT R5, R0, 0xfffffffe, RZ, 0xc0, !PT ;  /* 0xfffffffe0005d812 */ /* 0x000fe400078ec0ff */
[----:B------:R-:W-:Y:S02]  /*a380*/  @!P6 LOP3.LUT R7, R4, 0xfffffffe, RZ, 0xc0, !PT ;  /* 0xfffffffe0407e812 */ /* 0x000fe400078ec0ff */
[----:B------:R-:W-:-:S02]  /*a390*/  @!P4 LEA.HI R8, R8, R8, RZ, 0x1 ;  /* 0x000000080808c211 */ /* 0x000fc400078f08ff */
[----:B------:R-:W-:Y:S02]  /*a3a0*/  @!P3 LEA.HI R0, R9, R9, RZ, 0x1 ;  /* 0x000000090900b211 */ /* 0x000fe400078f08ff */
[----:B------:R-:W-:Y:S01]  /*a3b0*/  @!P2 LEA.HI R10, R10, R10, RZ, 0x1 ;  /* 0x0000000a0a0aa211 */ /* 0x000fe200078f08ff */
[--C-:B0-----:R-:W-:Y:S01]  /*a3c0*/  @!P5 IMAD.WIDE R2, R5, 0x4, R12.reuse ;  /* 0x000000040502d825 */ /* 0x101fe200078e020c */
[----:B------:R-:W-:Y:S02]  /*a3d0*/  @!P0 LEA.HI R6, R6, R6, RZ, 0x1 ;  /* 0x0000000606068211 */ /* 0x000fe400078f08ff */
[----:B----4-:R-:W-:Y:S01]  /*a3e0*/  @!P1 LEA.HI R14, R11, R11, RZ, 0x1 ;  /* 0x0000000b0b0e9211 */ /* 0x010fe200078f08ff */
[----:B------:R-:W-:Y:S01]  /*a3f0*/  @!P6 IMAD.WIDE R4, R7, 0x4, R12 ;  /* 0x000000040704e825 */ /* 0x000fe200078e020c */
[----:B------:R-:W-:Y:S01]  /*a400*/  @!P0 LOP3.LUT R7, R6, 0xfffffffe, RZ, 0xc0, !PT ;  /* 0xfffffffe06078812 */ /* 0x000fe200078ec0ff */
[----:B------:R0:W-:Y:S01]  /*a410*/  @!P5 ST.E.64 desc[UR42][R2.64], R30 ;  /* 0x0000001e0200d985 */ /* 0x0001e2000c101b2a */
[----:B------:R-:W-:-:S02]  /*a420*/  @!P4 LOP3.LUT R9, R8, 0xfffffffe, RZ, 0xc0, !PT ;  /* 0xfffffffe0809c812 */ /* 0x000fc400078ec0ff */
[----:B------:R-:W-:Y:S01]  /*a430*/  @!P3 LOP3.LUT R11, R0, 0xfffffffe, RZ, 0xc0, !PT ;  /* 0xfffffffe000bb812 */ /* 0x000fe200078ec0ff */
[----:B------:R2:W-:Y:S01]  /*a440*/  @!P6 ST.E.64 desc[UR42][R4.64], R34 ;  /* 0x000000220400e985 */ /* 0x0005e2000c101b2a */
[----:B-1----:R-:W-:Y:S01]  /*a450*/  @!P2 LOP3.LUT R15, R10, 0xfffffffe, RZ, 0xc0, !PT ;  /* 0xfffffffe0a0fa812 */ /* 0x002fe200078ec0ff */
[C---:B------:R-:W-:Y:S01]  /*a460*/  VIADD R0, R19.reuse, 0x50 ;  /* 0x0000005013007836 */ /* 0x040fe20000000000 */
[----:B------:R-:W-:Y:S01]  /*a470*/  @!P1 LOP3.LUT R17, R14, 0xfffffffe, RZ, 0xc0, !PT ;  /* 0xfffffffe0e119812 */ /* 0x000fe200078ec0ff */
        /* <DEDUP_REMOVED lines=56> */
.L_x_2072:
[----:B------:R-:W1:Y:S02]  /*a800*/  S2R R0, SR_TID.X ;  /* 0x0000000000007919 */ /* 0x000e640000002100 */
[----:B-1----:R-:W-:-:S05]  /*a810*/  VIADD R2, R0, 0xffffff80 ;  /* 0xffffff8000027836 */ /* 0x002fca0000000000 */
[----:B------:R-:W-:-:S13]  /*a820*/  ISETP.GT.AND P0, PT, R2, 0x7f, PT ;  /* 0x0000007f0200780c */ /* 0x000fda0003f04270 */
[----:B------:R-:W-:Y:S05]  /*a830*/  @P0 BRA `(.L_x_2039) ;  /* 0x0000004000800947 */ /* 0x000fea0003800000 */
[----:B------:R-:W1:Y:S01]  /*a840*/  S2R R3, SR_CTAID.X ;  /* 0x0000000000037919 */ /* 0x000e620000002500 */
[----:B------:R-:W2:Y:S01]  /*a850*/  LDC R6, c[0x0][0xbe8] ;  /* 0x0002fa00ff067b82 */ /* 0x000ea20000000800 */
[----:B------:R-:W-:Y:S01]  /*a860*/  ULDC UR4, c[0x0][0xa88] ;  /* 0x0002a20000047ab9 */ /* 0x000fe20000000800 */
[----:B-1----:R-:W-:Y:S02]  /*a870*/  IMAD R0, R3, 0x80, R0 ;  /* 0x0000008003007824 */ /* 0x002fe400078e0200 */
[----:B--2---:R-:W-:Y:S02]  /*a880*/  IMAD R3, R6, UR4, RZ ;  /* 0x0000000406037c24 */ /* 0x004fe4000f8e02ff */
[----:B------:R-:W-:-:S05]  /*a890*/  VIADD R0, R0, 0xffffff80 ;  /* 0xffffff8000007836 */ /* 0x000fca0000000000 */
[----:B------:R-:W-:-:S13]  /*a8a0*/  ISETP.GE.AND P0, PT, R0, R3, PT ;  /* 0x000000030000720c */ /* 0x000fda0003f06270 */
[----:B------:R-:W-:Y:S05]  /*a8b0*/  @P0 BRA `(.L_x_2039) ;  /* 0x0000004000600947 */ /* 0x000fea0003800000 */
[----:B------:R-:W-:Y:S01]  /*a8c0*/  ISETP.NE.AND P0, PT, R6, 0x1, PT ;  /* 0x000000010600780c */ /* 0x000fe20003f05270 */
[----:B------:R-:W1:Y:S01]  /*a8d0*/  S2UR UR4, SR_CTAID.Z ;  /* 0x00000000000479c3 */ /* 0x000e620000002700 */
[----:B------:R-:W-:Y:S01]  /*a8e0*/  SHF.R.S32.HI R5, RZ, 0x1f, R18 ;  /* 0x0000001fff057819 */ /* 0x000fe20000011412 */
[----:B------:R-:W-:Y:S02]  /*a8f0*/  ULDC.64 UR6, c[0x0][0xbd0] ;  /* 0x0002f40000067ab9 */ /* 0x000fe40000000a00 */
[----:B------:R-:W-:-:S04]  /*a900*/  IMAD.WIDE.U32 R2, R18, UR6, RZ ;  /* 0x0000000612027c25 */ /* 0x000fc8000f8e00ff */
[----:B------:R-:W2:Y:S01]  /*a910*/  LDC.64 R12, c[0x0][0xbd8] ;  /* 0x0002f600ff0c7b82 */ /* 0x000ea20000000a00 */
[----:B------:R-:W-:-:S04]  /*a920*/  IMAD R5, R5, UR6, RZ ;  /* 0x0000000605057c24 */ /* 0x000fc8000f8e02ff */
[----:B------:R-:W-:Y:S02]  /*a930*/  IMAD R5, R18, UR7, R5 ;  /* 0x0000000712057c24 */ /* 0x000fe4000f8e0205 */
[----:B------:R-:W-:Y:S01]  /*a940*/  IMAD.MOV R18, RZ, RZ, -R18 ;  /* 0x000000ffff127224 */ /* 0x000fe200078e0a12 */
[----:B------:R-:W0:Y:S01]  /*a950*/  @P0 LDC R9, c[0x0][0xbec] ;  /* 0x0002fb00ff090b82 */ /* 0x000e220000000800 */
[----:B------:R-:W-:Y:S02]  /*a960*/  IMAD.IADD R3, R3, 0x1, R5 ;  /* 0x0000000103037824 */ /* 0x000fe400078e0205 */
[----:B------:R-:W-:-:S05]  /*a970*/  IMAD.MOV.U32 R5, RZ, RZ, R0 ;  /* 0x000000ffff057224 */ /* 0x000fca00078e0000 */
[----:B------:R-:W3:Y:S01]  /*a980*/  S2UR UR8, SR_CTAID.Y ;  /* 0x00000000000879c3 */ /* 0x000ee20000002600 */
[----:B-1----:R-:W-:-:S07]  /*a990*/  USHF.R.S32.HI UR5, URZ, 0x1f, UR4 ;  /* 0x0000001f3f057899 */ /* 0x002fce0008011404 */
[----:B------:R-:W3:Y:S01]  /*a9a0*/  LDC R7, c[0x0][0xc50] ;  /* 0x00031400ff077b82 */ /* 0x000ee20000000800 */
[C---:B--2---:R-:W-:Y:S02]  /*a9b0*/  IMAD R8, R12.reuse, UR5, RZ ;  /* 0x000000050c087c24 */ /* 0x044fe4000f8e02ff */
[----:B------:R-:W-:-:S04]  /*a9c0*/  IMAD.WIDE.U32 R2, R12, UR4, R2 ;  /* 0x000000040c027c25 */ /* 0x000fc8000f8e0002 */
[----:B------:R-:W-:Y:S01]  /*a9d0*/  IMAD R13, R13, UR4, R8 ;  /* 0x000000040d0d7c24 */ /* 0x000fe2000f8e0208 */
[----:B------:R-:W1:Y:S01]  /*a9e0*/  @P0 LDC R11, c[0x0][0xbf0] ;  /* 0x0002fc00ff0b0b82 */ /* 0x000e620000000800 */
[----:B0-----:R-:W-:Y:S01]  /*a9f0*/  @P0 IMAD.HI.U32 R4, R0, R9, RZ ;  /* 0x0000000900040227 */ /* 0x001fe200078e00ff */
[----:B------:R-:W-:-:S03]  /*aa00*/  ULDC.64 UR4, c[0x0][0xbe0] ;  /* 0x0002f80000047ab9 */ /* 0x000fc60000000a00 */
[----:B------:R-:W-:Y:S02]  /*aa10*/  IMAD.IADD R3, R13, 0x1, R3 ;  /* 0x000000010d037824 */ /* 0x000fe400078e0203 */
[----:B---3--:R-:W-:-:S04]  /*aa20*/  IMAD R9, R7, R18, UR8 ;  /* 0x0000000807097e24 */ /* 0x008fc8000f8e0212 */
[----:B------:R-:W-:Y:S01]  /*aa30*/  IMAD.WIDE.U32 R2, R9, UR4, R2 ;  /* 0x0000000409027c25 */ /* 0x000fe2000f8e0002 */
[----:B-1----:R-:W-:Y:S02]  /*aa40*/  @P0 SHF.R.U32.HI R5, RZ, R11, R4 ;  /* 0x0000000bff050219 */ /* 0x002fe40000011604 */
        /* <DEDUP_REMOVED lines=20> */
.L_x_2037:
        /* <DEDUP_REMOVED lines=18> */
.L_x_2075:
[----:B------:R-:W-:Y:S01]  /*acb0*/  ULDC UR39, c[0x0][0xc50] ;  /* 0x0003140000277ab9 */ /* 0x000fe20000000800 */
[----:B------:R-:W-:Y:S01]  /*acc0*/  UMOV UR36, UR6 ;  /* 0x0000000600247c82 */ /* 0x000fe20008000000 */
[----:B------:R-:W-:-:S11]  /*acd0*/  UISETP.NE.AND UP0, UPT, UR39, 0x1, UPT ;  /* 0x000000012700788c */ /* 0x000fd6000bf05270 */
[----:B------:R-:W-:Y:S01]  /*ace0*/  @UP0 ULDC UR4, c[0x0][0xc54] ;  /* 0x0003150000040ab9 */ /* 0x000fe20000000800 */
[----:B------:R-:W-:Y:S01]  /*acf0*/  @UP0 ULDC UR7, c[0x0][0xc58] ;  /* 0x0003160000070ab9 */ /* 0x000fe20000000800 */
[----:B------:R-:W-:-:S04]  /*ad00*/  UIMAD.WIDE.U32 UR4, UR6, UR4, URZ ;  /* 0x00000004060472a5 */ /* 0x000fc8000f8e003f */
[----:B------:R-:W-:-:S12]  /*ad10*/  @UP0 USHF.R.U32.HI UR36, URZ, UR7, UR5 ;  /* 0x000000073f240299 */ /* 0x000fd80008011605 */
.L_x_2076:
        /* <DEDUP_REMOVED lines=10> */
[----:B------:R-:W-:Y:S01]  /*adc0*/  UISETP.NE.AND UP1, UPT, UR5, 0x1, UPT ;  /* 0x000000010500788c */ /* 0x000fe2000bf25270 */
[----:B------:R1:W-:Y:S01]  /*add0*/  STL [R1+0xc], RZ ;  /* 0x00000cff01007387 */ /* 0x0003e20000100800 */
[----:B------:R-:W-:Y:S01]  /*ade0*/  UISETP.NE.U32.AND UP0, UPT, UR6, URZ, UPT ;  /* 0x0000003f0600728c */ /* 0x000fe2000bf05070 */
[----:B------:R-:W-:Y:S02]  /*adf0*/  ULDC UR5, c[0x0][0x288] ;  /* 0x0000a20000057ab9 */ /* 0x000fe40000000800 */
[----:B------:R-:W-:Y:S01]  /*ae00*/  ULDC UR6, c[0x0][0x424] ;  /* 0x0001090000067ab9 */ /* 0x000fe20000000800 */
[----:B------:R-:W-:Y:S02]  /*ae10*/  UISETP.NE.AND.EX UP0, UPT, UR7, URZ, UPT, UP0 ;  /* 0x0000003f0700728c */ /* 0x000fe4000bf05300 */
[----:B------:R-:W-:-:S02]  /*ae20*/  UIADD3 UR10, -UR5, 0x80, URZ ;  /* 0x00000080050a7890 */ /* 0x000fc4000fffe13f */
[----:B------:R-:W-:Y:S01]  /*ae30*/  USEL UR7, UR6, 0x1, UP0 ;  /* 0x0000000106077887 */ /* 0x000fe20008000000 */
[----:B------:R-:W-:-:S03]  /*ae40*/  ULDC UR9, c[0x0][0x2f0] ;  /* 0x0000bc0000097ab9 */ /* 0x000fc60000000800 */
[----:B------:R-:W-:Y:S02]  /*ae50*/  UIMAD UR10, UR7, UR9, UR10 ;  /* 0x00000009070a72a4 */ /* 0x000fe4000f8e020a */
[----:B------:R-:W-:Y:S02]  /*ae60*/  UIMAD UR7, UR7, UR9, 0x7f ;  /* 0x0000007f070774a4 */ /* 0x000fe4000f8e0209 */
[----:B0-----:R-:W-:-:S03]  /*ae70*/  ULEA UR8, UR4, 0x7f, 0x7 ;  /* 0x0000007f04087891 */ /* 0x001fc6000f8e383f */
[----:B------:R-:W-:Y:S02]  /*ae80*/  @UP1 ULDC UR4, c[0x0][0x44c] ;  /* 0x0001130000041ab9 */ /* 0x000fe40000000800 */
[----:B------:R-:W-:Y:S02]  /*ae90*/  UIMAD.WIDE.U32 UR4, UR8, UR4, URZ ;  /* 0x00000004080472a5 */ /* 0x000fe4000f8e003f */
[----:B------:R-:W-:Y:S01]  /*aea0*/  UMOV UR6, UR8 ;  /* 0x0000000800067c82 */ /* 0x000fe20008000000 */
[----:B------:R-:W-:Y:S02]  /*aeb0*/  @UP1 ULDC UR8, c[0x0][0x450] ;  /* 0x0001140000081ab9 */ /* 0x000fe40000000800 */
[----:B------:R-:W-:Y:S02]  /*aec0*/  @UP1 USHF.R.U32.HI UR6, URZ, UR8, UR5 ;  /* 0x000000083f061299 */ /* 0x000fe40008011605 */
[----:B------:R-:W-:Y:S02]  /*aed0*/  USHF.R.S32.HI UR5, URZ, 0x1f, UR7 ;  /* 0x0000001f3f057899 */ /* 0x000fe40008011407 */
[----:B------:R-:W-:-:S02]  /*aee0*/  UIADD3 UR6, UR10, UR6, URZ ;  /* 0x000000060a067290 */ /* 0x000fc4000fffe03f */
[----:B------:R-:W-:Y:S02]  /*aef0*/  ULEA.HI UR5, UR5, UR7, URZ, 0x7 ;  /* 0x0000000705057291 */ /* 0x000fe4000f8f383f */
[----:B------:R-:W-:Y:S02]  /*af00*/  USHF.R.S32.HI UR4, URZ, 0x1f, UR6 ;  /* 0x0000001f3f047899 */ /* 0x000fe40008011406 */
[----:B------:R-:W-:Y:S02]  /*af10*/  USHF.R.S32.HI UR5, URZ, 0x7, UR5 ;  /* 0x000000073f057899 */ /* 0x000fe40008011405 */
[----:B------:R-:W-:-:S04]  /*af20*/  ULEA.HI UR4, UR4, UR6, URZ, 0x7 ;  /* 0x0000000604047291 */ /* 0x000fc8000f8f383f */
[----:B------:R-:W-:-:S04]  /*af30*/  USHF.R.S32.HI UR4, URZ, 0x7, UR4 ;  /* 0x000000073f047899 */ /* 0x000fc80008011404 */
[----:B------:R-:W-:-:S04]  /*af40*/  UISETP.LT.AND UP0, UPT, UR5, UR4, UPT ;  /* 0x000000040500728c */ /* 0x000fc8000bf01270 */
[----:B------:R-:W-:Y:S02]  /*af50*/  USEL UR40, UR5, UR4, UP0 ;  /* 0x0000000405287287 */ /* 0x000fe40008000000 */
[----:B------:R-:W-:Y:S02]  /*af60*/  USHF.R.U32.HI UR5, URZ, 0x10, UR39 ;  /* 0x000000103f057899 */ /* 0x000fe40008011627 */
[----:B------:R-:W-:Y:S02]  /*af70*/  UISETP.GE.AND UP1, UPT, UR40, 0x1, UPT ;  /* 0x000000012800788c */ /* 0x000fe4000bf26270 */
[----:B------:R-:W-:Y:S02]  /*af80*/  UISETP.NE.AND UP0, UPT, UR5, URZ, UPT ;  /* 0x0000003f0500728c */ /* 0x000fe4000bf05270 */
[----:B------:R-:W-:Y:S02]  /*af90*/  ULOP3.LUT UR39, UR39, 0xffff, URZ, 0xc0, !UPT ;  /* 0x0000ffff27277892 */ /* 0x000fe4000f8ec03f */
[----:B------:R-:W-:-:S07]  /*afa0*/  PLOP3.LUT P0, PT, PT, PT, UP1, 0x80, 0x0 ;  /* 0x000000000000781c */ /* 0x000fce0003f0f018 */
[----:B------:R-:W-:-:S06]  /*afb0*/  @!UP0 ULDC UR5, c[0x0][0x9f0] ;  /* 0x00027c0000058ab9 */ /* 0x000fcc0000000800 */
[----:B-1----:R-:W-:Y:S05]  /*afc0*/  @!P0 BRA `(.L_x_2078) ;  /* 0x0000000000708947 */ /* 0x002fea0003800000 */
[----:B------:R-:W-:Y:S01]  /*afd0*/  IMAD.U32 R6, RZ, RZ, UR5 ;  /* 0x00000005ff067e24 */ /* 0x000fe2000f8e00ff */
[----:B------:R-:W-:-:S04]  /*afe0*/  UIADD3 UR4, UR5, -0x1, UR40 ;  /* 0xffffffff05047890 */ /* 0x000fc8000fffe028 */
[-C--:B------:R-:W-:Y:S02]  /*aff0*/  IABS R0, R6.reuse ;  /* 0x0000000600007213 */ /* 0x080fe40000000000 */
[----:B------:R-:W-:Y:S02]  /*b000*/  IABS R6, R6 ;  /* 0x0000000600067213 */ /* 0x000fe40000000000 */
[----:B------:R-:W0:Y:S08]  /*b010*/  I2F.RP R4, R0 ;  /* 0x0000000000047306 */ /* 0x000e300000209400 */
[----:B0-----:R-:W0:Y:S02]  /*b020*/  MUFU.RCP R4, R4 ;  /* 0x0000000400047308 */ /* 0x001e240000001000 */
[----:B0-----:R-:W-:-:S06]  /*b030*/  VIADD R2, R4, 0xffffffe ;  /* 0x0ffffffe04027836 */ /* 0x001fcc0000000000 */
        /* <DEDUP_REMOVED lines=21> */
.L_x_2078:
        /* <DEDUP_REMOVED lines=32> */
.L_x_2079:
        /* <DEDUP_REMOVED lines=20> */
.L_x_2081:
        /* <DEDUP_REMOVED lines=15> */
.L_x_2080:
[----:B------:R-:W0:Y:S02]  /*b5c0*/  LDC.64 R2, c[0x0][0x9f8] ;  /* 0x00027e00ff027b82 */ /* 0x000e240000000a00 */
[----:B0-----:R-:W-:-:S04]  /*b5d0*/  ISETP.NE.U32.AND P0, PT, R2, RZ, PT ;  /* 0x000000ff0200720c */ /* 0x001fc80003f05070 */
[----:B------:R-:W-:-:S13]  /*b5e0*/  ISETP.NE.AND.EX P0, PT, R3, RZ, PT, P0 ;  /* 0x000000ff0300720c */ /* 0x000fda0003f05300 */
[----:B------:R-:W0:Y:S02]  /*b5f0*/  @P0 LDC.64 R2, c[0x0][0x9f8] ;  /* 0x00027e00ff020b82 */ /* 0x000e240000000a00 */
[----:B0-----:R-:W-:-:S05]  /*b600*/  @P0 IMAD.WIDE R2, R18, 0x4, R2 ;  /* 0x0000000412020825 */ /* 0x001fca00078e0202 */
[----:B------:R0:W2:Y:S01]  /*b610*/  @P0 LDG.E R18, desc[UR42][R2.64] ;  /* 0x0000002a02120981 */ /* 0x0000a2000c1e1900 */
[----:B------:R-:W-:Y:S01]  /*b620*/  UMOV UR4, 0xffffffff ;  /* 0xffffffff00047882 */ /* 0x000fe20000000000 */
[----:B------:R-:W-:Y:S01]  /*b630*/  VIADD R17, R17, 0xffffffff ;  /* 0xffffffff11117836 */ /* 0x000fe20000000000 */
[----:B------:R-:W1:Y:S01]  /*b640*/  S2R R16, SR_TID.X ;  /* 0x0000000000107919 */ /* 0x000e620000002100 */
[----:B0-----:R-:W0:Y:S02]  /*b650*/  LDC.64 R2, c[0x0][0x418] ;  /* 0x00010600ff027b82 */ /* 0x001e240000000a00 */
[----:B0-----:R-:W-:Y:S02]  /*b660*/  ISETP.NE.U32.AND P0, PT, R2, RZ, PT ;  /* 0x000000ff0200720c */ /* 0x001fe40003f05070 */
[----:B-1----:R-:W-:Y:S02]  /*b670*/  SHF.R.U32.HI R0, RZ, 0x5, R16 ;  /* 0x00000005ff007819 */ /* 0x002fe40000011610 */
[----:B------:R-:W-:-:S02]  /*b680*/  ISETP.NE.AND.EX P1, PT, R3, RZ, PT, P0 ;  /* 0x000000ff0300720c */ /* 0x000fc40003f25300 */
[----:B------:R-:W-:Y:S02]  /*b690*/  LOP3.LUT R0, R0, 0x3, RZ, 0xc0, !PT ;  /* 0x0000000300007812 */ /* 0x000fe400078ec0ff */
[----:B------:R-:W-:-:S05]  /*b6a0*/  P2R R4, PR, RZ, 0x2 ;  /* 0x00000002ff047803 */ /* 0x000fca0000000000 */
[----:B------:R0:W-:Y:S01]  /*b6b0*/  STL [R1+0x4], R4 ;  /* 0x0000040401007387 */ /* 0x0001e20000100800 */
[----:B--2---:R-:W-:Y:S02]  /*b6c0*/  SHF.R.S32.HI R19, RZ, 0x1f, R18 ;  /* 0x0000001fff137819 */ /* 0x004fe40000011412 */
[----:B------:R-:W-:Y:S01]  /*b6d0*/  SEL R16, R18, RZ, !P1 ;  /* 0x000000ff12107207 */ /* 0x000fe20004800000 */
[----:B0-----:R-:W-:Y:S06]  /*b6e0*/  BRA.DIV UR4, `(.L_x_2082) ;  /* 0x0000003604847947 */ /* 0x001fec000b800000 */
[----:B------:R0:W1:Y:S02]  /*b6f0*/  SHFL.IDX PT, R14, R0, RZ, 0x1f ;  /* 0x00001fff000e7589 */ /* 0x00006400000e0000 */
.L_x_2162:
[----:B------:R-:W-:Y:S02]  /*b700*/  PLOP3.LUT P2, PT, PT, PT, PT, 0x8, 0x0 ;  /* 0x000000000000781c */ /* 0x000fe40003f4e170 */
[----:B-1----:R-:W-:Y:S02]  /*b710*/  ISETP.NE.AND P0, PT, R14, RZ, PT ;  /* 0x000000ff0e00720c */ /* 0x002fe40003f05270 */
[----:B0-----:R-:W-:-:S05]  /*b720*/  P2R R0, PR, RZ, 0x4 ;  /* 0x00000004ff007803 */ /* 0x001fca0000000000 */
[----:B------:R0:W-:Y:S06]  /*b730*/  STL [R1], R0 ;  /* 0x0000000001007387 */ /* 0x0001ec0000100800 */
[----:B------:R-:W-:Y:S05]  /*b740*/  @P0 BRA `(.L_x_2083) ;  /* 0x0000000400100947 */ /* 0x000fea0003800000 */
[----:B------:R-:W-:-:S03]  /*b750*/  UMOV UR4, 0xffffffff ;  /* 0xffffffff00047882 */ /* 0x000fc60000000000 */
[----:B------:R-:W-:Y:S05]  /*b760*/  BRA.DIV UR4, `(.L_x_2084) ;  /* 0x0000003604847947 */ /* 0x000fea000b800000 */
[----:B------:R-:W-:-:S13]  /*b770*/  ELECT P6, URZ, PT ;  /* 0x00000000003f782f */ /* 0x000fda00038c0000 */
.L_x_2165:
[----:B------:R-:W-:Y:S05]  /*b780*/  @!P6 BRA `(.L_x_2083) ;  /* 0x000000040000e947 */ /* 0x000fea0003800000 */
[----:B------:R-:W-:Y:S01]  /*b790*/  IMAD.MOV.U32 R16, RZ, RZ, R18 ;  /* 0x000000ffff107224 */ /* 0x000fe200078e0012 */
[----:B------:R-:W-:Y:S06]  /*b7a0*/  @!P1 BRA `(.L_x_2085) ;  /* 0x0000000000489947 */ /* 0x000fec0003800000 */
[----:B------:R-:W1:Y:S01]  /*b7b0*/  LDC R6, c[0x0][0x43c] ;  /* 0x00010f00ff067b82 */ /* 0x000e620000000800 */
[----:B0-----:R-:W-:Y:S01]  /*b7c0*/  IMAD.MOV.U32 R0, RZ, RZ, R17 ;  /* 0x000000ffff007224 */ /* 0x001fe200078e0011 */
[----:B------:R-:W-:Y:S02]  /*b7d0*/  ULDC.64 UR4, c[0x0][0x428] ;  /* 0x00010a0000047ab9 */ /* 0x000fe40000000a00 */
[----:B------:R-:W-:-:S04]  /*b7e0*/  IMAD R7, R19, UR4, RZ ;  /* 0x0000000413077c24 */ /* 0x000fc8000f8e02ff */
[----:B------:R-:W-:Y:S01]  /*b7f0*/  IMAD R7, R18, UR5, R7 ;  /* 0x0000000512077c24 */ /* 0x000fe2000f8e0207 */
[----:B-1----:R-:W-:-:S13]  /*b800*/  ISETP.NE.AND P0, PT, R6, 0x1, PT ;  /* 0x000000010600780c */ /* 0x002fda0003f05270 */
[----:B------:R-:W0:Y:S02]  /*b810*/  @P0 LDC.64 R4, c[0x0][0x440] ;  /* 0x00011000ff040b82 */ /* 0x000e240000000a00 */
[----:B0-----:R-:W-:-:S05]  /*b820*/  @P0 IMAD.HI.U32 R4, R17, R4, RZ ;  /* 0x0000000411040227 */ /* 0x001fca00078e00ff */
[----:B------:R-:W-:-:S04]  /*b830*/  @P0 SHF.R.U32.HI R0, RZ, R5, R4 ;  /* 0x00000005ff000219 */ /* 0x000fc80000011604 */
[--C-:B------:R-:W-:Y:S01]  /*b840*/  SHF.R.S32.HI R5, RZ, 0x1f, R0.reuse ;  /* 0x0000001fff057819 */ /* 0x100fe20000011400 */
[----:B------:R-:W-:-:S04]  /*b850*/  IMAD.MOV.U32 R4, RZ, RZ, R0 ;  /* 0x000000ffff047224 */ /* 0x000fc800078e0000 */
[----:B------:R-:W-:-:S04]  /*b860*/  IMAD.WIDE.U32 R4, R18, UR4, R4 ;  /* 0x0000000412047c25 */ /* 0x000fc8000f8e0004 */
[----:B------:R-:W-:Y:S01]  /*b870*/  IMAD.IADD R5, R5, 0x1, R7 ;  /* 0x0000000105057824 */ /* 0x000fe200078e0207 */
[----:B------:R-:W-:-:S04]  /*b880*/  LEA R2, P0, R4, R2, 0x2 ;  /* 0x0000000204027211 */ /* 0x000fc800078010ff */
[----:B------:R-:W-:-:S05]  /*b890*/  LEA.HI.X R3, R4, R3, R5, 0x2, P0 ;  /* 0x0000000304037211 */ /* 0x000fca00000f1405 */
[----:B------:R1:W5:Y:S01]  /*b8a0*/  LDG.E R16, desc[UR42][R2.64] ;  /* 0x0000002a02107981 */ /* 0x000362000c1e1900 */
[----:B------:R-:W-:-:S04]  /*b8b0*/  IMAD.MOV R0, RZ, RZ, -R0 ;  /* 0x000000ffff007224 */ /* 0x000fc800078e0a00 */
[----:B------:R-:W-:-:S07]  /*b8c0*/  IMAD R17, R6, R0, R17 ;  /* 0x0000000006117224 */ /* 0x000fce00078e0211 */
.L_x_2085:
[----:B0-----:R-:W-:Y:S01]  /*b8d0*/  IMAD.MOV.U32 R0, RZ, RZ, 0x1 ;  /* 0x00000001ff007424 */ /* 0x001fe200078e00ff */
[----:B------:R-:W1:Y:S04]  /*b8e0*/  S2R R8, SR_TID.X ;  /* 0x0000000000087919 */ /* 0x000e680000002100 */
[----:B------:R-:W-:-:S04]  /*b8f0*/  SHF.L.U32 R0, R0, 0x1f, RZ ;  /* 0x0000001f00007819 */ /* 0x000fc800000006ff */
[----:B------:R-:W0:Y:S01]  /*b900*/  SYNCS.PHASECHK.TRANS64.TRYWAIT P0, [UR38+0x34840], R0 ;  /* 0x03484000ff0075a7 */ /* 0x000e220008000166 */
[----:B-1----:R-:W-:-:S04]  /*b910*/  LOP3.LUT R2, R8, 0x7f, RZ, 0xc0, !PT ;  /* 0x0000007f08027812 */ /* 0x002fc800078ec0ff */
[----:B------:R-:W-:Y:S01]  /*b920*/  ISETP.NE.AND P1, PT, R2, RZ, PT ;  /* 0x000000ff0200720c */ /* 0x000fe20003f25270 */
[----:B0-----:R-:W-:-:S12]  /*b930*/  @!P0 BRA `(.L_x_2086) ;  /* 0x0000003400308947 */ /* 0x001fd80003800000 */
.L_x_2166:
[----:B------:R-:W-:Y:S05]  /*b940*/  @P1 BRA `(.L_x_2087) ;  /* 0x0000000000181947 */ /* 0x000fea0003800000 */
[----:B------:R-:W1:Y:S01]  /*b950*/  S2R R2, SR_TID.X ;  /* 0x0000000000027919 */ /* 0x000e620000002100 */
[----:B0-----:R-:W-:-:S04]  /*b960*/  IMAD.MOV.U32 R0, RZ, RZ, 0xc000 ;  /* 0x0000c000ff007424 */ /* 0x001fc800078e00ff */
[----:B------:R2:W-:Y:S01]  /*b970*/  SYNCS.ARRIVE.TRANS64 RZ, [UR38+0x34830], R0 ;  /* 0x03483000ffff79a7 */ /* 0x0005e20008000026 */
[----:B-1----:R-:W-:-:S13]  /*b980*/  LOP3.LUT P0, RZ, R2, 0x1f, RZ, 0xc0, !PT ;  /* 0x0000001f02ff7812 */ /* 0x002fda000780c0ff */
[----:B--2---:R-:W-:Y:S05]  /*b990*/  @!P0 BRA `(.L_x_2087) ;  /* 0x0000000000048947 */ /* 0x004fea0003800000 */
[----:B------:R-:W-:Y:S01]  /*b9a0*/  BPT.TRAP 0x1 ;  /* 0x000000040000795c */ /* 0x000fe20000300000 */
.L_x_2087:
[----:B------:R-:W-:Y:S01]  /*b9b0*/  R2UR UR11, R17 ;  /* 0x00000000110b72ca */ /* 0x000fe200000e0000 */
[----:B------:R-:W-:Y:S01]  /*b9c0*/  ULDC.64 UR4, c[0x0][0x198] ;  /* 0x0000660000047ab9 */ /* 0x000fe20000000a00 */
[----:B-----5:R-:W-:Y:S01]  /*b9d0*/  R2UR UR13, R16 ;  /* 0x00000000100d72ca */ /* 0x020fe200000e0000 */
[----:B------:R-:W-:Y:S01]  /*b9e0*/  UIADD3 UR4, UP0, UR4, 0x370, URZ ;  /* 0x0000037004047890 */ /* 0x000fe2000ff1e03f */
[----:B------:R-:W-:Y:S01]  /*b9f0*/  PLOP3.LUT P0, PT, PT, PT, PT, 0x80, 0x0 ;  /* 0x000000000000781c */ /* 0x000fe20003f0f070 */
[----:B------:R-:W-:Y:S02]  /*ba00*/  UIADD3 UR8, UR38, 0x1c400, URZ ;  /* 0x0001c40026087890 */ /* 0x000fe4000fffe03f */
[----:B------:R-:W-:Y:S01]  /*ba10*/  UIADD3 UR9, UR38, 0x34830, URZ ;  /* 0x0003483026097890 */ /* 0x000fe2000fffe03f */
[----:B0-----:R-:W-:Y:S01]  /*ba20*/  P2R R0, PR, RZ, 0x1 ;  /* 0x00000001ff007803 */ /* 0x001fe20000000000 */
[----:B------:R-:W-:Y:S02]  /*ba30*/  UIADD3.X UR5, URZ, UR5, URZ, UP0, !UPT ;  /* 0x000000053f057290 */ /* 0x000fe400087fe43f */
[----:B------:R-:W-:-:S02]  /*ba40*/  UIADD3 UR16, UR38, 0x20400, URZ ;  /* 0x0002040026107890 */ /* 0x000fc4000fffe03f */
[----:B------:R-:W-:Y:S01]  /*ba50*/  USHF.L.U32 UR11, UR11, 0x7, URZ ;  /* 0x000000070b0b7899 */ /* 0x000fe2000800063f */
[----:B------:R1:W-:Y:S01]  /*ba60*/  STL [R1], R0 ;  /* 0x0000000001007387 */ /* 0x0003e20000100800 */
        /* <DEDUP_REMOVED lines=15> */
[----:B------:R1:W-:Y:S01]  /*bb60*/  UTMALDG.4D [UR16], [UR4], desc[UR6] ;  /* 0x00000610040075b4 */ /* 0x0003e20008019000 */
[----:B------:R1:W-:Y:S02]  /*bb70*/  UTMALDG.4D [UR32], [UR4], desc[UR6] ;  /* 0x00000620040075b4 */ /* 0x0003e40008019000 */
[----:B-1----:R-:W-:Y:S01]  /*bb80*/  NOP ;  /* 0x0000000000007918 */ /* 0x002fe20000000000 */
.L_x_2083:
        /* <DEDUP_REMOVED lines=21> */
[----:B01----:R-:W-:Y:S05]  /*bce0*/  CALL.ABS.NOINC R2 ;  /* 0x0000000002007343 */ /* 0x003fea0003c00000 */
.L_x_2088:
[----:B------:R-:W1:Y:S01]  /*bcf0*/  S2R R4, SR_CTAID.Z ;  /* 0x0000000000047919 */ /* 0x000e620000002700 */
[----:B------:R-:W2:Y:S01]  /*bd00*/  LDC R8, c[0x0][0x448] ;  /* 0x00011200ff087b82 */ /* 0x000ea20000000800 */
[----:B------:R-:W-:Y:S01]  /*bd10*/  USHF.R.S32.HI UR4, URZ, 0x1f, UR36 ;  /* 0x0000001f3f047899 */ /* 0x000fe20008011424 */
[----:B------:R-:W3:Y:S01]  /*bd20*/  S2R R12, SR_TID.X ;  /* 0x00000000000c7919 */ /* 0x000ee20000002100 */
[----:B------:R-:W-:Y:S02]  /*bd30*/  ULDC.64 UR8, c[0x0][0x2d8] ;  /* 0x0000b60000087ab9 */ /* 0x000fe40000000a00 */
[----:B------:R-:W-:Y:S01]  /*bd40*/  UIMAD UR6, UR4, UR8, URZ ;  /* 0x00000008040672a4 */ /* 0x000fe2000f8e023f */
[----:B------:R-:W4:Y:S02]  /*bd50*/  S2R R9, SR_CTAID.X ;  /* 0x0000000000097919 */ /* 0x000f240000002500 */
[----:B------:R-:W0:Y:S01]  /*bd60*/  LDC.64 R2, c[0x0][0x2e0] ;  /* 0x0000b800ff027b82 */ /* 0x000e220000000a00 */
[----:B------:R-:W-:-:S02]  /*bd70*/  UIMAD.WIDE.U32 UR4, UR36, UR8, URZ ;  /* 0x00000008240472a5 */ /* 0x000fc4000f8e003f */
[----:B------:R-:W-:-:S04]  /*bd80*/  UIMAD UR6, UR36, UR9, UR6 ;  /* 0x00000009240672a4 */ /* 0x000fc8000f8e0206 */
[----:B------:R-:W-:Y:S01]  /*bd90*/  UIADD3 UR5, UR5, UR6, URZ ;  /* 0x0000000605057290 */ /* 0x000fe2000fffe03f */
[----:B--2---:R-:W-:Y:S02]  /*bda0*/  ISETP.NE.AND P0, PT, R8, 0x1, PT ;  /* 0x000000010800780c */ /* 0x004fe40003f05270 */
[----:B-1----:R-:W-:Y:S02]  /*bdb0*/  SHF.R.S32.HI R5, RZ, 0x1f, R4 ;  /* 0x0000001fff057819 */ /* 0x002fe40000011404 */
[----:B---3--:R-:W-:-:S03]  /*bdc0*/  LOP3.LUT R11, R12, 0x7f, RZ, 0xc0, !PT ;  /* 0x0000007f0c0b7812 */ /* 0x008fc600078ec0ff */
[----:B0-----:R-:W-:Y:S01]  /*bdd0*/  IMAD R0, R5, R2, RZ ;  /* 0x0000000205007224 */ /* 0x001fe200078e02ff */
[----:B------:R-:W-:-:S03]  /*bde0*/  SHF.R.U32.HI R6, RZ, 0x3, R11 ;  /* 0x00000003ff067819 */ /* 0x000fc6000001160b */
[C---:B------:R-:W-:Y:S02]  /*bdf0*/  IMAD R5, R4.reuse, R3, R0 ;  /* 0x0000000304057224 */ /* 0x040fe400078e0200 */
[----:B------:R-:W-:Y:S01]  /*be00*/  IMAD.WIDE.U32 R2, R4, R2, UR4 ;  /* 0x0000000404027e25 */ /* 0x000fe2000f8e0002 */
[----:B------:R-:W0:Y:S01]  /*be10*/  @P0 LDC R0, c[0x0][0x450] ;  /* 0x00011400ff000b82 */ /* 0x000e220000000800 */
[----:B------:R-:W-:Y:S02]  /*be20*/  ULDC.64 UR4, c[0x0][0x2d0] ;  /* 0x0000b40000047ab9 */ /* 0x000fe40000000a00 */
[----:B------:R-:W-:Y:S02]  /*be30*/  IMAD.IADD R3, R3, 0x1, R5 ;  /* 0x0000000103037824 */ /* 0x000fe400078e0205 */
[----:B------:R-:W-:-:S03]  /*be40*/  IMAD.SHL.U32 R5, R12, 0x10, RZ ;  /* 0x000000100c057824 */ /* 0x000fc600078e00ff */
[----:B------:R-:W1:Y:S02]  /*be50*/  @P0 LDC R4, c[0x0][0x44c] ;  /* 0x00011300ff040b82 */ /* 0x000e640000000800 */
[----:B------:R-:W-:-:S05]  /*be60*/  LOP3.LUT R10, R6, 0x70, R5, 0xf8, !PT ;  /* 0x00000070060a7812 */ /* 0x000fca00078ef805 */
[----:B----4-:R-:W-:-:S04]  /*be70*/  IMAD R5, R9, 0x80, R10 ;  /* 0x0000008009057824 */ /* 0x010fc800078e020a */
[----:B-1----:R-:W-:-:S04]  /*be80*/  @P0 IMAD.HI.U32 R7, R5, R4, RZ ;  /* 0x0000000405070227 */ /* 0x002fc800078e00ff */
[----:B------:R-:W-:Y:S01]  /*be90*/  IMAD.MOV.U32 R4, RZ, RZ, R5 ;  /* 0x000000ffff047224 */ /* 0x000fe200078e0005 */
[----:B0-----:R-:W-:Y:S01]  /*bea0*/  @P0 SHF.R.U32.HI R4, RZ, R0, R7 ;  /* 0x00000000ff040219 */ /* 0x001fe20000011607 */
[----:B------:R-:W-:-:S04]  /*beb0*/  IMAD.SHL.U32 R7, R11, 0x8, RZ ;  /* 0x000000080b077824 */ /* 0x000fc800078e00ff */
        /* <DEDUP_REMOVED lines=14> */
[----:B------:R-:W-:Y:S01]  /*bfa0*/  IMAD.IADD R5, R3, 0x1, R4 ;  /* 0x0000000103057824 */ /* 0x000fe200078e0204 */
[----:B------:R-:W-:-:S04]  /*bfb0*/  ULDC UR4, c[0x0][0x2b8] ;  /* 0x0000ae0000047ab9 */ /* 0x000fc80000000800 */
[----:B------:R-:W-:Y:S02]  /*bfc0*/  LEA.HI.X R5, R2, UR5, R5, 0x1, P0 ;  /* 0x0000000502057c11 */ /* 0x000fe400080f0c05 */
[----:B------:R-:W-:-:S04]  /*bfd0*/  SHF.L.U32 R2, R12, 0x3, RZ ;  /* 0x000000030c027819 */ /* 0x000fc800000006ff */
        /* <DEDUP_REMOVED lines=14> */
[----:B------:R-:W-:Y:S02]  /*c0c0*/  IMAD R6, R9, 0x80, R6 ;  /* 0x0000008009067824 */ /* 0x000fe400078e0206 */
[----:B------:R-:W0:Y:S01]  /*c0d0*/  SHFL.IDX PT, R3, R0, RZ, 0x181f ;  /* 0x00181fff00037589 */ /* 0x000e2200000e0000 */
[----:B------:R-:W-:Y:S02]  /*c0e0*/  IMAD R4, R8, UR4, RZ ;  /* 0x0000000408047c24 */ /* 0x000fe4000f8e02ff */
[C---:B------:R-:W-:Y:S01]  /*c0f0*/  VIADD R9, R6.reuse, 0x10 ;  /* 0x0000001006097836 */ /* 0x040fe20000000000 */
[----:B------:R-:W1:Y:S02]  /*c100*/  SHFL.IDX PT, R8, R5, 0x1, 0x181f ;  /* 0x00381f0005087f89 */ /* 0x000e6400000e0000 */
[----:B------:R-:W-:-:S02]  /*c110*/  ISETP.GE.AND P3, PT, R6, R4, PT ;  /* 0x000000040600720c */ /* 0x000fc40003f66270 */
[----:B------:R-:W2:Y:S11]  /*c120*/  SHFL.IDX PT, R14, R0, 0x1, 0x181f ;  /* 0x00381f00000e7f89 */ /* 0x000eb600000e0000 */
[----:B------:R-:W-:-:S02]  /*c130*/  @!P3 LEA R21, R7, UR38, 0x1 ;  /* 0x000000260715bc11 */ /* 0x000fc4000f8e08ff */
[----:B0-----:R-:W-:-:S04]  /*c140*/  LOP3.LUT R3, R3, R2, RZ, 0x3c, !PT ;  /* 0x0000000203037212 */ /* 0x001fc800078e3cff */
[----:B------:R-:W-:-:S04]  /*c150*/  LOP3.LUT R2, R3, R2, RZ, 0x3c, !PT ;  /* 0x0000000203027212 */ /* 0x000fc800078e3cff */
[----:B------:R-:W-:-:S03]  /*c160*/  LOP3.LUT R3, R3, R2, RZ, 0x3c, !PT ;  /* 0x0000000203037212 */ /* 0x000fc600078e3cff */
[----:B------:R-:W-:-:S05]  /*c170*/  @!P3 IMAD.WIDE.U32 R2, R10, 0x2, R2 ;  /* 0x000000020a02b825 */ /* 0x000fca00078e0002 */
[----:B------:R-:W-:Y:S04]  /*c180*/  @!P3 LDGSTS.E.BYPASS.LTC128B.128 [R21+0x10400], desc[UR42][R2.64], !P2 ;  /* 0x104000000215bfae */ /* 0x000fe8000d101d6a */
[----:B------:R-:W-:Y:S04]  /*c190*/  @!P3 LDGSTS.E.BYPASS.LTC128B.128 [R21+0x14400], desc[UR42][R2.64+0x80], !P0 ;  /* 0x144000800215bfae */ /* 0x000fe8000c101d6a */
[----:B------:R0:W-:Y:S01]  /*c1a0*/  @!P3 LDGSTS.E.BYPASS.LTC128B.128 [R21+0x18400], desc[UR42][R2.64+0x100], !P1 ;  /* 0x184001000215bfae */ /* 0x0001e2000c901d6a */
[----:B------:R-:W-:Y:S01]  /*c1b0*/  ISETP.GE.AND P3, PT, R9, R4, PT ;  /* 0x000000040900720c */ /* 0x000fe20003f66270 */
[----:B-1----:R-:W-:-:S02]  /*c1c0*/  IMAD.MOV.U32 R9, RZ, RZ, R8 ;  /* 0x000000ffff097224 */ /* 0x002fc400078e0008 */
[----:B--2---:R-:W-:Y:S02]  /*c1d0*/  IMAD.MOV.U32 R8, RZ, RZ, R14 ;  /* 0x000000ffff087224 */ /* 0x004fe400078e000e */
[----:B------:R-:W-:Y:S04]  /*c1e0*/  SHFL.IDX PT, R14, R0, 0x2, 0x181f ;  /* 0x00581f00000e7f89 */ /* 0x000fe800000e0000 */
[----:B0-----:R-:W0:Y:S01]  /*c1f0*/  SHFL.IDX PT, R2, R5, 0x2, 0x181f ;  /* 0x00581f0005027f89 */ /* 0x001e2200000e0000 */
[----:B------:R-:W-:-:S03]  /*c200*/  VIADD R3, R6, 0x20 ;  /* 0x0000002006037836 */ /* 0x000fc60000000000 */
[----:B------:R-:W-:Y:S01]  /*c210*/  @!P3 LEA R20, R7, UR38, 0x1 ;  /* 0x000000260714bc11 */ /* 0x000fe2000f8e08ff */
[----:B------:R-:W-:-:S05]  /*c220*/  @!P3 IMAD.WIDE.U32 R8, R10, 0x2, R8 ;  /* 0x000000020a08b825 */ /* 0x000fca00078e0008 */
[----:B------:R-:W-:Y:S04]  /*c230*/  @!P3 LDGSTS.E.BYPASS.LTC128B.128 [R20+0x10c00], desc[UR42][R8.64], !P2 ;  /* 0x10c000000814bfae */ /* 0x000fe8000d101d6a */
[----:B------:R-:W-:Y:S04]  /*c240*/  @!P3 LDGSTS.E.BYPASS.LTC128B.128 [R20+0x14c00], desc[UR42][R8.64+0x80], !P0 ;  /* 0x14c000800814bfae */ /* 0x000fe8000c101d6a */
[----:B------:R1:W-:Y:S01]  /*c250*/  @!P3 LDGSTS.E.BYPASS.LTC128B.128 [R20+0x18c00], desc[UR42][R8.64+0x100], !P1 ;  /* 0x18c001000814bfae */ /* 0x0003e2000c901d6a */
[----:B------:R-:W-:Y:S01]  /*c260*/  ISETP.GE.AND P3, PT, R3, R4, PT ;  /* 0x000000040300720c */ /* 0x000fe20003f66270 */
[----:B0-----:R-:W-:-:S02]  /*c270*/  IMAD.MOV.U32 R3, RZ, RZ, R2 ;  /* 0x000000ffff037224 */ /* 0x001fc400078e0002 */
[----:B------:R-:W-:Y:S01]  /*c280*/  IMAD.MOV.U32 R2, RZ, RZ, R14 ;  /* 0x000000ffff027224 */ /* 0x000fe200078e000e */
[----:B-1----:R-:W0:Y:S01]  /*c290*/  SHFL.IDX PT, R8, R5, 0x3, 0x181f ;  /* 0x00781f0005087f89 */ /* 0x002e2200000e0000 */
[----:B------:R-:W-:-:S08]  /*c2a0*/  VIADD R9, R6, 0x30 ;  /* 0x0000003006097836 */ /* 0x000fd00000000000 */
[----:B------:R-:W-:Y:S01]  /*c2b0*/  @!P3 LEA R21, R7, UR38, 0x1 ;  /* 0x000000260715bc11 */ /* 0x000fe2000f8e08ff */
[----:B------:R-:W-:Y:S01]  /*c2c0*/  @!P3 IMAD.WIDE.U32 R2, R10, 0x2, R2 ;  /* 0x000000020a02b825 */ /* 0x000fe200078e0002 */
        /* <DEDUP_REMOVED lines=47> */
.L_x_2183:
[----:B0-----:R-:W-:Y:S01]  /*c5c0*/  VIADD R3, R6, 0x70 ;  /* 0x0000007006037836 */ /* 0x001fe20000000000 */
[----:B------:R-:W-:Y:S01]  /*c5d0*/  BSSY B0, `(.L_x_2090) ;  /* 0x000000d000007945 */ /* 0x000fe20003800000 */
[----:B--2---:R-:W-:-:S03]  /*c5e0*/  IMAD.MOV.U32 R2, RZ, RZ, R14 ;  /* 0x000000ffff027224 */ /* 0x004fc600078e000e */
        /* <DEDUP_REMOVED lines=11> */
.L_x_2091:
[----:B------:R-:W-:Y:S05]  /*c6a0*/  BSYNC B0 ;  /* 0x0000000000007941 */ /* 0x000fea0003800000 */
.L_x_2090:
        /* <DEDUP_REMOVED lines=13> */
.L_x_2184:
[----:B------:R-:W-:Y:S02]  /*c780*/  IMAD.MOV.U32 R9, RZ, RZ, 0x1 ;  /* 0x00000001ff097424 */ /* 0x000fe400078e00ff */
[----:B------:R-:W-:Y:S01]  /*c790*/  IMAD.MOV.U32 R8, RZ, RZ, RZ ;  /* 0x000000ffff087224 */ /* 0x000fe200078e00ff */
[----:B------:R-:W-:Y:S06]  /*c7a0*/  @!P1 BRA `(.L_x_2093) ;  /* 0x0000001800e89947 */ /* 0x000fec0003800000 */
[----:B------:R-:W2:Y:S04]  /*c7b0*/  LDL.LU R4, [R1+0xc] ;  /* 0x00000c0001047983 */ /* 0x000ea80000300800 */
[----:B-1----:R-:W3:Y:S01]  /*c7c0*/  LDL.LU R3, [R1+0x8] ;  /* 0x0000080001037983 */ /* 0x002ee20000300800 */
        /* <DEDUP_REMOVED lines=17> */
[----:B------:R-:W-:Y:S02]  /*c8e0*/  IMAD.IADD R6, R5, 0x1, -R12 ;  /* 0x0000000105067824 */ /* 0x000fe400078e0a0c */
[----:B------:R-:W-:Y:S02]  /*c8f0*/  IMAD.MOV.U32 R7, RZ, RZ, 0x1 ;  /* 0x00000001ff077424 */ /* 0x000fe400078e00ff */
[----:B------:R-:W-:-:S07]  /*c900*/  IMAD.MOV.U32 R4, RZ, RZ, R16 ;  /* 0x000000ffff047224 */ /* 0x000fce00078e0010 */
.L_x_2127:
[----:B------:R-:W2:Y:S01]  /*c910*/  LDL R2, [R1] ;  /* 0x0000000001027983 */ /* 0x000ea20000100800 */
[----:B------:R-:W-:Y:S01]  /*c920*/  VIADD R6, R6, 0xfffffffe ;  /* 0xfffffffe06067836 */ /* 0x000fe20000000000 */
[----:B------:R-:W-:Y:S04]  /*c930*/  BSSY B1, `(.L_x_2095) ;  /* 0x0000088000017945 */ /* 0x000fe80003800000 */
[----:B------:R-:W-:Y:S02]  /*c940*/  ISETP.NE.AND P1, PT, R6, RZ, PT ;  /* 0x000000ff0600720c */ /* 0x000fe40003f25270 */
[----:B--2---:R-:W-:-:S13]  /*c950*/  ISETP.NE.AND P0, PT, R2, RZ, PT ;  /* 0x000000ff0200720c */ /* 0x004fda0003f05270 */
[----:B------:R-:W-:Y:S05]  /*c960*/  @!P0 BRA `(.L_x_2096) ;  /* 0x0000000800108947 */ /* 0x000fea0003800000 */
[----:B------:R-:W2:Y:S01]  /*c970*/  LDL R2, [R1+0x4] ;  /* 0x0000040001027983 */ /* 0x000ea20000100800 */
[----:B------:R-:W-:Y:S01]  /*c980*/  IMAD.MOV.U32 R9, RZ, RZ, R0 ;  /* 0x000000ffff097224 */ /* 0x000fe200078e0000 */
[----:B--2---:R-:W-:-:S13]  /*c990*/  ISETP.NE.AND P0, PT, R2, RZ, PT ;  /* 0x000000ff0200720c */ /* 0x004fda0003f05270 */
[----:B------:R-:W-:Y:S05]  /*c9a0*/  @!P0 BRA `(.L_x_2097) ;  /* 0x0000000000488947 */ /* 0x000fea0003800000 */
[----:B------:R-:W0:Y:S01]  /*c9b0*/  LDC R9, c[0x0][0x43c] ;  /* 0x00010f00ff097b82 */ /* 0x000e220000000800 */
[----:B------:R-:W-:Y:S02]  /*c9c0*/  ULDC.64 UR4, c[0x0][0x428] ;  /* 0x00010a0000047ab9 */ /* 0x000fe40000000a00 */
[----:B------:R-:W-:Y:S01]  /*c9d0*/  IMAD R5, R19, UR4, RZ ;  /* 0x0000000413057c24 */ /* 0x000fe2000f8e02ff */
[----:B0-----:R-:W-:-:S13]  /*c9e0*/  ISETP.NE.AND P0, PT, R9, 0x1, PT ;  /* 0x000000010900780c */ /* 0x001fda0003f05270 */
[----:B------:R-:W0:Y:S02]  /*c9f0*/  @P0 LDC.64 R2, c[0x0][0x440] ;  /* 0x00011000ff020b82 */ /* 0x000e240000000a00 */
[----:B0-----:R-:W-:-:S04]  /*ca00*/  @P0 IMAD.HI.U32 R4, R0, R2, RZ ;  /* 0x0000000200040227 */ /* 0x001fc800078e00ff */
[----:B------:R-:W-:Y:S01]  /*ca10*/  IMAD.MOV.U32 R2, RZ, RZ, R0 ;  /* 0x000000ffff027224 */ /* 0x000fe200078e0000 */
[----:B------:R-:W-:Y:S01]  /*ca20*/  @P0 SHF.R.U32.HI R2, RZ, R3, R4 ;  /* 0x00000003ff020219 */ /* 0x000fe20000011604 */
[----:B------:R-:W-:-:S04]  /*ca30*/  IMAD R4, R18, UR5, R5 ;  /* 0x0000000512047c24 */ /* 0x000fc8000f8e0205 */
[----:B------:R-:W-:-:S04]  /*ca40*/  IMAD.MOV R3, RZ, RZ, -R2 ;  /* 0x000000ffff037224 */ /* 0x000fc800078e0a02 */
[----:B------:R-:W-:Y:S01]  /*ca50*/  IMAD R9, R9, R3, R0 ;  /* 0x0000000309097224 */ /* 0x000fe200078e0200 */
[----:B------:R-:W-:-:S03]  /*ca60*/  SHF.R.S32.HI R3, RZ, 0x1f, R2 ;  /* 0x0000001fff037819 */ /* 0x000fc60000011402 */
[----:B------:R-:W-:Y:S01]  /*ca70*/  IMAD.WIDE.U32 R2, R18, UR4, R2 ;  /* 0x0000000412027c25 */ /* 0x000fe2000f8e0002 */
[----:B------:R-:W-:-:S03]  /*ca80*/  ULDC.64 UR4, c[0x0][0x418] ;  /* 0x0001060000047ab9 */ /* 0x000fc60000000a00 */
[----:B------:R-:W-:Y:S01]  /*ca90*/  IMAD.IADD R3, R4, 0x1, R3 ;  /* 0x0000000104037824 */ /* 0x000fe200078e0203 */
[----:B------:R-:W-:-:S04]  /*caa0*/  LEA R4, P0, R2, UR4, 0x2 ;  /* 0x0000000402047c11 */ /* 0x000fc8000f8010ff */
[----:B------:R-:W-:-:S05]  /*cab0*/  LEA.HI.X R5, R2, UR5, R3, 0x2, P0 ;  /* 0x0000000502057c11 */ /* 0x000fca00080f1403 */
[----:B------:R0:W5:Y:S04]  /*cac0*/  LDG.E R4, desc[UR42][R4.64] ;  /* 0x0000002a04047981 */ /* 0x000168000c1e1900 */
.L_x_2097:
[----:B------:R-:W1:Y:S01]  /*cad0*/  S2R R2, SR_TID.X ;  /* 0x0000000000027919 */ /* 0x000e620000002100 */
[----:B------:R-:W-:Y:S01]  /*cae0*/  BSSY B2, `(.L_x_2098) ;  /* 0x0000006000027945 */ /* 0x000fe20003800000 */
[----:B-1----:R-:W-:Y:S02]  /*caf0*/  LOP3.LUT R3, R2, 0x7f, RZ, 0xc0, !PT ;  /* 0x0000007f02037812 */ /* 0x002fe400078ec0ff */
[----:B------:R-:W-:Y:S02]  /*cb00*/  SHF.L.U32 R2, R7, 0x1f, RZ ;  /* 0x0000001f07027819 */ /* 0x000fe400000006ff */
[----:B------:R-:W-:Y:S02]  /*cb10*/  ISETP.NE.AND P2, PT, R3, RZ, PT ;  /* 0x000000ff0300720c */ /* 0x000fe40003f45270 */
[----:B------:R-:W1:Y:S02]  /*cb20*/  SYNCS.PHASECHK.TRANS64.TRYWAIT P0, [UR38+0x34848], R2 ;  /* 0x03484802ff0075a7 */ /* 0x000e640008000166 */
[----:B-1----:R-:W-:Y:S09]  /*cb30*/  @!P0 BRA `(.L_x_2099) ;  /* 0x0000002c00988947 */ /* 0x002ff20003800000 */
.L_x_2185:
[----:B------:R-:W-:Y:S05]  /*cb40*/  BSYNC B2 ;  /* 0x0000000000027941 */ /* 0x000fea0003800000 */
.L_x_2098:
[----:B------:R-:W-:Y:S04]  /*cb50*/  BSSY B2, `(.L_x_2100) ;  /* 0x0000007000027945 */ /* 0x000fe80003800000 */
[----:B------:R-:W-:Y:S05]  /*cb60*/  @P2 BRA `(.L_x_2101) ;  /* 0x0000000000142947 */ /* 0x000fea0003800000 */
[----:B------:R-:W-:Y:S01]  /*cb70*/  ISETP.NE.AND P0, PT, R10, RZ, PT ;  /* 0x000000ff0a00720c */ /* 0x000fe20003f05270 */
[----:B-1----:R-:W-:-:S04]  /*cb80*/  IMAD.MOV.U32 R3, RZ, RZ, 0xc000 ;  /* 0x0000c000ff037424 */ /* 0x002fc800078e00ff */
[----:B------:R2:W-:Y:S08]  /*cb90*/  SYNCS.ARRIVE.TRANS64 RZ, [UR38+0x34838], R3 ;  /* 0x03483803ffff79a7 */ /* 0x0005f00008000026 */
[----:B--2---:R-:W-:Y:S05]  /*cba0*/  @!P0 BRA `(.L_x_2101) ;  /* 0x0000000000048947 */ /* 0x004fea0003800000 */
[----:B------:R-:W-:Y:S01]  /*cbb0*/  BPT.TRAP 0x1 ;  /* 0x000000040000795c */ /* 0x000fe20000300000 */
.L_x_2101:
[----:B------:R-:W-:Y:S05]  /*cbc0*/  BSYNC B2 ;  /* 0x0000000000027941 */ /* 0x000fea0003800000 */
.L_x_2100:
        /* <DEDUP_REMOVED lines=11> */
.L_x_2102:
        /* <DEDUP_REMOVED lines=13> */
.L_x_2103:
        /* <DEDUP_REMOVED lines=14> */
.L_x_2104:
        /* <DEDUP_REMOVED lines=12> */
.L_x_2186:
[----:B------:R-:W-:Y:S05]  /*cef0*/  BSYNC B2 ;  /* 0x0000000000027941 */ /* 0x000fea0003800000 */
.L_x_2105:
        /* <DEDUP_REMOVED lines=9> */
.L_x_2108:
[----:B------:R-:W-:Y:S05]  /*cf90*/  BSYNC B2 ;  /* 0x0000000000027941 */ /* 0x000fea0003800000 */
.L_x_2107:
        /* <DEDUP_REMOVED lines=10> */
.L_x_2109:
        /* <DEDUP_REMOVED lines=13> */
.L_x_2110:
        /* <DEDUP_REMOVED lines=10> */
.L_x_2096:
[----:B------:R-:W-:Y:S05]  /*d1b0*/  BSYNC B1 ;  /* 0x0000000000017941 */ /* 0x000fea0003800000 */
.L_x_2095:
[----:B------:R-:W2:Y:S01]  /*d1c0*/  LDL R2, [R1] ;  /* 0x0000000001027983 */ /* 0x000ea20000100800 */
[----:B------:R-:W-:Y:S01]  /*d1d0*/  BSSY B1, `(.L_x_2111) ;  /* 0x0000088000017945 */ /* 0x000fe20003800000 */
[----:B------:R-:W-:Y:S02]  /*d1e0*/  LOP3.LUT R9, R7, 0x1, RZ, 0x3c, !PT ;  /* 0x0000000107097812 */ /* 0x000fe400078e3cff */
[----:B--2---:R-:W-:-:S13]  /*d1f0*/  ISETP.NE.AND P0, PT, R2, RZ, PT ;  /* 0x000000ff0200720c */ /* 0x004fda0003f05270 */
[----:B------:R-:W-:Y:S05]  /*d200*/  @!P0 BRA `(.L_x_2112) ;  /* 0x0000000800108947 */ /* 0x000fea0003800000 */
[----:B------:R-:W2:Y:S01]  /*d210*/  LDL R2, [R1+0x4] ;  /* 0x0000040001027983 */ /* 0x000ea20000100800 */
[----:B------:R-:W-:Y:S01]  /*d220*/  VIADD R11, R0, 0xffffffff ;  /* 0xffffffff000b7836 */ /* 0x000fe20000000000 */
[----:B--2---:R-:W-:-:S13]  /*d230*/  ISETP.NE.AND P0, PT, R2, RZ, PT ;  /* 0x000000ff0200720c */ /* 0x004fda0003f05270 */
[----:B------:R-:W-:Y:S05]  /*d240*/  @!P0 BRA `(.L_x_2113) ;  /* 0x0000000000488947 */ /* 0x000fea0003800000 */
        /* <DEDUP_REMOVED lines=10> */
[----:B------:R-:W-:-:S04]  /*d2f0*/  IMAD R4, R19, UR4, RZ ;  /* 0x0000000413047c24 */ /* 0x000fc8000f8e02ff */
[C---:B------:R-:W-:Y:S02]  /*d300*/  IMAD R4, R18.reuse, UR5, R4 ;  /* 0x0000000512047c24 */ /* 0x040fe4000f8e0204 */
[----:B------:R-:W-:Y:S01]  /*d310*/  IMAD.WIDE.U32 R2, R18, UR4, R2 ;  /* 0x0000000412027c25 */ /* 0x000fe2000f8e0002 */
[----:B------:R-:W-:-:S03]  /*d320*/  ULDC.64 UR4, c[0x0][0x418] ;  /* 0x0001060000047ab9 */ /* 0x000fc60000000a00 */
[----:B------:R-:W-:Y:S01]  /*d330*/  IMAD.IADD R3, R4, 0x1, R3 ;  /* 0x0000000104037824 */ /* 0x000fe200078e0203 */
[----:B------:R-:W-:-:S04]  /*d340*/  LEA R4, P0, R2, UR4, 0x2 ;  /* 0x0000000402047c11 */ /* 0x000fc8000f8010ff */
[----:B------:R-:W-:-:S05]  /*d350*/  LEA.HI.X R5, R2, UR5, R3, 0x2, P0 ;  /* 0x0000000502057c11 */ /* 0x000fca00080f1403 */
[----:B------:R0:W5:Y:S04]  /*d360*/  LDG.E R4, desc[UR42][R4.64] ;  /* 0x0000002a04047981 */ /* 0x000168000c1e1900 */
.L_x_2113:
[----:B------:R-:W1:Y:S01]  /*d370*/  S2R R2, SR_TID.X ;  /* 0x0000000000027919 */ /* 0x000e620000002100 */
[----:B------:R-:W-:Y:S01]  /*d380*/  BSSY B2, `(.L_x_2114) ;  /* 0x0000006000027945 */ /* 0x000fe20003800000 */
[----:B-1----:R-:W-:Y:S02]  /*d390*/  LOP3.LUT R3, R2, 0x7f, RZ, 0xc0, !PT ;  /* 0x0000007f02037812 */ /* 0x002fe400078ec0ff */
[----:B------:R-:W-:Y:S02]  /*d3a0*/  SHF.L.U32 R2, R9, 0x1f, RZ ;  /* 0x0000001f09027819 */ /* 0x000fe400000006ff */
[----:B------:R-:W-:Y:S02]  /*d3b0*/  ISETP.NE.AND P2, PT, R3, RZ, PT ;  /* 0x000000ff0300720c */ /* 0x000fe40003f45270 */
[----:B------:R-:W1:Y:S02]  /*d3c0*/  SYNCS.PHASECHK.TRANS64.TRYWAIT P0, [UR38+0x34840], R2 ;  /* 0x03484002ff0075a7 */ /* 0x000e640008000166 */
[----:B-1----:R-:W-:Y:S09]  /*d3d0*/  @!P0 BRA `(.L_x_2115) ;  /* 0x0000002400a08947 */ /* 0x002ff20003800000 */
.L_x_2187:
[----:B------:R-:W-:Y:S05]  /*d3e0*/  BSYNC B2 ;  /* 0x0000000000027941 */ /* 0x000fea0003800000 */
.L_x_2114:
[----:B------:R-:W-:Y:S04]  /*d3f0*/  BSSY B2, `(.L_x_2116) ;  /* 0x0000007000027945 */ /* 0x000fe80003800000 */
[----:B------:R-:W-:Y:S05]  /*d400*/  @P2 BRA `(.L_x_2117) ;  /* 0x0000000000142947 */ /* 0x000fea0003800000 */
[----:B------:R-:W-:Y:S01]  /*d410*/  ISETP.NE.AND P0, PT, R10, RZ, PT ;  /* 0x000000ff0a00720c */ /* 0x000fe20003f05270 */
[----:B-1----:R-:W-:-:S04]  /*d420*/  IMAD.MOV.U32 R2, RZ, RZ, 0xc000 ;  /* 0x0000c000ff027424 */ /* 0x002fc800078e00ff */
[----:B------:R2:W-:Y:S08]  /*d430*/  SYNCS.ARRIVE.TRANS64 RZ, [UR38+0x34830], R2 ;  /* 0x03483002ffff79a7 */ /* 0x0005f00008000026 */
[----:B--2---:R-:W-:Y:S05]  /*d440*/  @!P0 BRA `(.L_x_2117) ;  /* 0x0000000000048947 */ /* 0x004fea0003800000 */
[----:B------:R-:W-:Y:S01]  /*d450*/  BPT.TRAP 0x1 ;  /* 0x000000040000795c */ /* 0x000fe20000300000 */
.L_x_2117:
[----:B------:R-:W-:Y:S05]  /*d460*/  BSYNC B2 ;  /* 0x0000000000027941 */ /* 0x000fea0003800000 */
.L_x_2116:
        /* <DEDUP_REMOVED lines=11> */
.L_x_2118:
        /* <DEDUP_REMOVED lines=14> */
.L_x_2119:
        /* <DEDUP_REMOVED lines=13> */
.L_x_2120:
        /* <DEDUP_REMOVED lines=12> */
.L_x_2188:
[----:B------:R-:W-:Y:S05]  /*d790*/  BSYNC B2 ;  /* 0x0000000000027941 */ /* 0x000fea0003800000 */
.L_x_2121:
        /* <DEDUP_REMOVED lines=9> */
.L_x_2124:
[----:B------:R-:W-:Y:S05]  /*d830*/  BSYNC B2 ;  /* 0x0000000000027941 */ /* 0x000fea0003800000 */
.L_x_2123:
        /* <DEDUP_REMOVED lines=10> */
.L_x_2125:
        /* <DEDUP_REMOVED lines=13> */
.L_x_2126:
        /* <DEDUP_REMOVED lines=10> */
.L_x_2112:
[----:B------:R-:W-:Y:S05]  /*da50*/  BSYNC B1 ;  /* 0x0000000000017941 */ /* 0x000fea0003800000 */
.L_x_2111:
[----:B------:R-:W-:Y:S02]  /*da60*/  VIADD R0, R0, 0xfffffffe ;  /* 0xfffffffe00007836 */ /* 0x000fe40000000000 */
[----:B------:R-:W-:Y:S01]  /*da70*/  IMAD.MOV.U32 R7, RZ, RZ, R9 ;  /* 0x000000ffff077224 */ /* 0x000fe200078e0009 */
[----:B------:R-:W-:Y:S06]  /*da80*/  @P1 BRA `(.L_x_2127) ;  /* 0xffffffec00a01947 */ /* 0x000fec000383ffff */
[----:B------:R-:W-:Y:S05]  /*da90*/  BSYNC B0 ;  /* 0x0000000000007941 */ /* 0x000fea0003800000 */
.L_x_2094:
[----:B------:R-:W-:Y:S01]  /*daa0*/  ISETP.NE.AND P0, PT, R12, RZ, PT ;  /* 0x000000ff0c00720c */ /* 0x000fe20003f05270 */
[----:B------:R-:W-:-:S12]  /*dab0*/  BSSY B0, `(.L_x_2093) ;  /* 0x0000089000007945 */ /* 0x000fd80003800000 */
[----:B------:R-:W-:Y:S05]  /*dac0*/  @!P0 BRA `(.L_x_2128) ;  /* 0x00000008001c8947 */ /* 0x000fea0003800000 */
[----:B------:R-:W2:Y:S01]  /*dad0*/  LDL R2, [R1] ;  /* 0x0000000001027983 */ /* 0x000ea20000100800 */
[----:B------:R-:W-:Y:S01]  /*dae0*/  IMAD.MOV.U32 R8, RZ, RZ, 0x1 ;  /* 0x00000001ff087424 */ /* 0x000fe200078e00ff */
[----:B--2---:R-:W-:-:S13]  /*daf0*/  ISETP.NE.AND P1, PT, R2, RZ, PT ;  /* 0x000000ff0200720c */ /* 0x004fda0003f25270 */
[----:B------:R-:W-:Y:S05]  /*db00*/  @!P1 BRA `(.L_x_2128) ;  /* 0x00000008000c9947 */ /* 0x000fea0003800000 */
[----:B------:R-:W2:Y:S02]  /*db10*/  LDL.LU R2, [R1+0x4] ;  /* 0x0000040001027983 */ /* 0x000ea40000300800 */
[----:B--2---:R-:W-:-:S13]  /*db20*/  ISETP.NE.AND P1, PT, R2, RZ, PT ;  /* 0x000000ff0200720c */ /* 0x004fda0003f25270 */
[----:B------:R-:W-:Y:S05]  /*db30*/  @!P1 BRA `(.L_x_2129) ;  /* 0x00000000004c9947 */ /* 0x000fea0003800000 */
[----:B------:R-:W0:Y:S01]  /*db40*/  LDC R7, c[0x0][0x43c] ;  /* 0x00010f00ff077b82 */ /* 0x000e220000000800 */
[----:B------:R-:W-:Y:S01]  /*db50*/  IMAD.MOV.U32 R6, RZ, RZ, R0 ;  /* 0x000000ffff067224 */ /* 0x000fe200078e0000 */
[----:B------:R-:W-:Y:S02]  /*db60*/  ULDC.64 UR4, c[0x0][0x428] ;  /* 0x00010a0000047ab9 */ /* 0x000fe40000000a00 */
[----:B------:R-:W-:-:S04]  /*db70*/  IMAD R19, R19, UR4, RZ ;  /* 0x0000000413137c24 */ /* 0x000fc8000f8e02ff */
[----:B------:R-:W-:Y:S01]  /*db80*/  IMAD R19, R18, UR5, R19 ;  /* 0x0000000512137c24 */ /* 0x000fe2000f8e0213 */
[----:B0-----:R-:W-:-:S13]  /*db90*/  ISETP.NE.AND P0, PT, R7, 0x1, PT ;  /* 0x000000010700780c */ /* 0x001fda0003f05270 */
[----:B------:R-:W0:Y:S02]  /*dba0*/  @P0 LDC.64 R2, c[0x0][0x440] ;  /* 0x00011000ff020b82 */ /* 0x000e240000000a00 */
[----:B0-----:R-:W-:-:S05]  /*dbb0*/  @P0 IMAD.HI.U32 R2, R0, R2, RZ ;  /* 0x0000000200020227 */ /* 0x001fca00078e00ff */
[----:B------:R-:W-:-:S04]  /*dbc0*/  @P0 SHF.R.U32.HI R6, RZ, R3, R2 ;  /* 0x00000003ff060219 */ /* 0x000fc80000011602 */
[--C-:B------:R-:W-:Y:S01]  /*dbd0*/  SHF.R.S32.HI R3, RZ, 0x1f, R6.reuse ;  /* 0x0000001fff037819 */ /* 0x100fe20000011406 */
        /* <DEDUP_REMOVED lines=9> */
.L_x_2129:
[----:B------:R-:W1:Y:S01]  /*dc70*/  S2R R2, SR_TID.X ;  /* 0x0000000000027919 */ /* 0x000e620000002100 */
[----:B------:R-:W-:Y:S01]  /*dc80*/  BSSY B1, `(.L_x_2130) ;  /* 0x0000006000017945 */ /* 0x000fe20003800000 */
[----:B-1----:R-:W-:Y:S02]  /*dc90*/  LOP3.LUT R3, R2, 0x7f, RZ, 0xc0, !PT ;  /* 0x0000007f02037812 */ /* 0x002fe400078ec0ff */
[----:B------:R-:W-:Y:S02]  /*dca0*/  SHF.L.U32 R2, R9, 0x1f, RZ ;  /* 0x0000001f09027819 */ /* 0x000fe400000006ff */
[----:B------:R-:W-:Y:S02]  /*dcb0*/  ISETP.NE.AND P1, PT, R3, RZ, PT ;  /* 0x000000ff0300720c */ /* 0x000fe40003f25270 */
[----:B------:R-:W1:Y:S02]  /*dcc0*/  SYNCS.PHASECHK.TRANS64.TRYWAIT P0, [UR38+0x34848], R2 ;  /* 0x03484802ff0075a7 */ /* 0x000e640008000166 */
[----:B-1----:R-:W-:Y:S09]  /*dcd0*/  @!P0 BRA `(.L_x_2131) ;  /* 0x0000001c00908947 */ /* 0x002ff20003800000 */
.L_x_2189:
[----:B------:R-:W-:Y:S05]  /*dce0*/  BSYNC B1 ;  /* 0x0000000000017941 */ /* 0x000fea0003800000 */
.L_x_2130:
[----:B------:R-:W-:Y:S04]  /*dcf0*/  BSSY B1, `(.L_x_2132) ;  /* 0x0000007000017945 */ /* 0x000fe80003800000 */
[----:B------:R-:W-:Y:S05]  /*dd00*/  @P1 BRA `(.L_x_2133) ;  /* 0x0000000000141947 */ /* 0x000fea0003800000 */
[----:B------:R-:W-:Y:S01]  /*dd10*/  ISETP.NE.AND P0, PT, R10, RZ, PT ;  /* 0x000000ff0a00720c */ /* 0x000fe20003f05270 */
[----:B-1----:R-:W-:-:S04]  /*dd20*/  IMAD.MOV.U32 R3, RZ, RZ, 0xc000 ;  /* 0x0000c000ff037424 */ /* 0x002fc800078e00ff */
[----:B------:R2:W-:Y:S08]  /*dd30*/  SYNCS.ARRIVE.TRANS64 RZ, [UR38+0x34838], R3 ;  /* 0x03483803ffff79a7 */ /* 0x0005f00008000026 */
[----:B--2---:R-:W-:Y:S05]  /*dd40*/  @!P0 BRA `(.L_x_2133) ;  /* 0x0000000000048947 */ /* 0x004fea0003800000 */
[----:B------:R-:W-:Y:S01]  /*dd50*/  BPT.TRAP 0x1 ;  /* 0x000000040000795c */ /* 0x000fe20000300000 */
.L_x_2133:
[----:B------:R-:W-:Y:S05]  /*dd60*/  BSYNC B1 ;  /* 0x0000000000017941 */ /* 0x000fea0003800000 */
.L_x_2132:
        /* <DEDUP_REMOVED lines=11> */
.L_x_2134:
        /* <DEDUP_REMOVED lines=14> */
.L_x_2135:
        /* <DEDUP_REMOVED lines=13> */
.L_x_2136:
        /* <DEDUP_REMOVED lines=11> */
.L_x_2190:
[----:B------:R-:W-:Y:S05]  /*e080*/  BSYNC B1 ;  /* 0x0000000000017941 */ /* 0x000fea0003800000 */
.L_x_2137:
        /* <DEDUP_REMOVED lines=9> */
.L_x_2140:
[----:B------:R-:W-:Y:S05]  /*e120*/  BSYNC B1 ;  /* 0x0000000000017941 */ /* 0x000fea0003800000 */
.L_x_2139:
        /* <DEDUP_REMOVED lines=10> */
.L_x_2141:
        /* <DEDUP_REMOVED lines=13> */
.L_x_2142:
        /* <DEDUP_REMOVED lines=10> */
.L_x_2128:
[----:B------:R-:W-:Y:S05]  /*e340*/  BSYNC B0 ;  /* 0x0000000000007941 */ /* 0x000fea0003800000 */
.L_x_2093:
[----:B------:R-:W2:Y:S01]  /*e350*/  LDL.LU R0, [R1] ;  /* 0x0000000001007983 */ /* 0x000ea20000300800 */
[----:B------:R-:W-:Y:S01]  /*e360*/  BSSY B0, `(.L_x_2143) ;  /* 0x0000037000007945 */ /* 0x000fe20003800000 */
[----:B--2---:R-:W-:-:S13]  /*e370*/  ISETP.NE.AND P0, PT, R0, RZ, PT ;  /* 0x000000ff0000720c */ /* 0x004fda0003f05270 */
[----:B------:R-:W-:Y:S05]  /*e380*/  @!P0 BRA `(.L_x_2144) ;  /* 0x0000000000d08947 */ /* 0x000fea0003800000 */
[----:B------:R-:W2:Y:S01]  /*e390*/  S2R R0, SR_TID.X ;  /* 0x0000000000007919 */ /* 0x000ea20000002100 */
[----:B-1----:R-:W-:Y:S01]  /*e3a0*/  LEA R3, R8, UR38, 0x3 ;  /* 0x0000002608037c11 */ /* 0x002fe2000f8e18ff */
[----:B------:R-:W-:Y:S01]  /*e3b0*/  BSSY B1, `(.L_x_2145) ;  /* 0x0000006000017945 */ /* 0x000fe20003800000 */
[----:B--2---:R-:W-:Y:S02]  /*e3c0*/  LOP3.LUT R2, R0, 0x7f, RZ, 0xc0, !PT ;  /* 0x0000007f00027812 */ /* 0x004fe400078ec0ff */
[----:B------:R-:W-:Y:S02]  /*e3d0*/  SHF.L.U32 R0, R9, 0x1f, RZ ;  /* 0x0000001f09007819 */ /* 0x000fe400000006ff */
[----:B------:R-:W-:Y:S02]  /*e3e0*/  ISETP.NE.AND P1, PT, R2, RZ, PT ;  /* 0x000000ff0200720c */ /* 0x000fe40003f25270 */
[----:B------:R-:W1:Y:S02]  /*e3f0*/  SYNCS.PHASECHK.TRANS64.TRYWAIT P0, [R3+URZ+0x34860], R0 ;  /* 0x03486000030075a7 */ /* 0x000e64000800017f */
[----:B-1----:R-:W-:Y:S09]  /*e400*/  @!P0 BRA `(.L_x_2146) ;  /* 0x0000001400f48947 */ /* 0x002ff20003800000 */
.L_x_2191:
[----:B------:R-:W-:Y:S05]  /*e410*/  BSYNC B1 ;  /* 0x0000000000017941 */ /* 0x000fea0003800000 */
.L_x_2145:
        /* <DEDUP_REMOVED lines=8> */
.L_x_2148:
[----:B------:R-:W-:Y:S05]  /*e4a0*/  BSYNC B1 ;  /* 0x0000000000017941 */ /* 0x000fea0003800000 */
.L_x_2147:
        /* <DEDUP_REMOVED lines=13> */
.L_x_2149:
        /* <DEDUP_REMOVED lines=13> */
.L_x_2150:
        /* <DEDUP_REMOVED lines=8> */
.L_x_2144:
[----:B------:R-:W-:Y:S05]  /*e6d0*/  BSYNC B0 ;  /* 0x0000000000007941 */ /* 0x000fea0003800000 */
.L_x_2143:
[----:B-1----:R-:W-:Y:S02]  /*e6e0*/  VIADD R0, R8, 0x1 ;  /* 0x0000000108007836 */ /* 0x002fe40000000000 */
[----:B------:R-:W-:-:S03]  /*e6f0*/  IMAD.MOV.U32 R3, RZ, RZ, RZ ;  /* 0x000000ffff037224 */ /* 0x000fc600078e00ff */
[----:B------:R-:W-:-:S04]  /*e700*/  ISETP.NE.AND P0, PT, R0, 0x2, PT ;  /* 0x000000020000780c */ /* 0x000fc80003f05270 */
[----:B------:R-:W-:Y:S02]  /*e710*/  SEL R2, RZ, 0x1, P0 ;  /* 0x00000001ff027807 */ /* 0x000fe40000000000 */
[----:B------:R-:W-:Y:S02]  /*e720*/  SEL R0, R0, RZ, P0 ;  /* 0x000000ff00007207 */ /* 0x000fe40000000000 */
[----:B------:R-:W-:-:S07]  /*e730*/  LOP3.LUT R9, R9, R2, RZ, 0x3c, !PT ;  /* 0x0000000209097212 */ /* 0x000fce00078e3cff */
.L_x_2077:
[----:B------:R-:W1:Y:S01]  /*e740*/  S2R R5, SR_CgaCtaId ;  /* 0x0000000000057919 */ /* 0x000e620000008800 */
[----:B------:R-:W-:Y:S02]  /*e750*/  MOV R2, 0x400 ;  /* 0x0000040000027802 */ /* 0x000fe40000000f00 */
[----:B------:R-:W-:Y:S02]  /*e760*/  SHF.L.U32 R3, R3, 0x1f, RZ ;  /* 0x0000001f03037819 */ /* 0x000fe400000006ff */
[----:B-1----:R-:W-:-:S04]  /*e770*/  LEA R2, R5, R2, 0x18 ;  /* 0x0000000205027211 */ /* 0x002fc800078ec0ff */
[----:B------:R-:W1:Y:S02]  /*e780*/  SYNCS.PHASECHK.TRANS64.TRYWAIT P0, [R2+URZ+0x34820], R3 ;  /* 0x03482003020075a7 */ /* 0x000e64000800017f */
[----:B-1----:R-:W-:Y:S05]  /*e790*/  @!P0 BRA `(.L_x_2151) ;  /* 0x0000001400248947 */ /* 0x002fea0003800000 */
.L_x_2192:
[----:B------:R-:W-:-:S03]  /*e7a0*/  UMOV UR4, 0xffffffff ;  /* 0xffffffff00047882 */ /* 0x000fc60000000000 */
[----:B------:R-:W-:Y:S05]  /*e7b0*/  BRA.DIV UR4, `(.L_x_2152) ;  /* 0x0000001604307947 */ /* 0x000fea000b800000 */
[----:B-1----:R-:W1:Y:S02]  /*e7c0*/  S2R R3, SR_TID.X ;  /* 0x0000000000037919 */ /* 0x002e640000002100 */
[----:B-1----:R-:W-:-:S04]  /*e7d0*/  SHF.R.U32.HI R3, RZ, 0x5, R3 ;  /* 0x00000005ff037819 */ /* 0x002fc80000011603 */
[----:B------:R-:W-:-:S05]  /*e7e0*/  LOP3.LUT R3, R3, 0x3, RZ, 0xc0, !PT ;  /* 0x0000000303037812 */ /* 0x000fca00078ec0ff */
[----:B------:R1:W2:Y:S02]  /*e7f0*/  SHFL.IDX PT, R14, R3, RZ, 0x1f ;  /* 0x00001fff030e7589 */ /* 0x0002a400000e0000 */
.L_x_2195:
[----:B--2---:R-:W-:-:S13]  /*e800*/  ISETP.NE.AND P0, PT, R14, RZ, PT ;  /* 0x000000ff0e00720c */ /* 0x004fda0003f05270 */
[----:B------:R-:W-:Y:S05]  /*e810*/  @P0 BRA `(.L_x_2039) ;  /* 0x0000000000880947 */ /* 0x000fea0003800000 */
[----:B------:R-:W-:-:S03]  /*e820*/  UMOV UR4, 0xffffffff ;  /* 0xffffffff00047882 */ /* 0x000fc60000000000 */
[----:B------:R-:W-:Y:S05]  /*e830*/  BRA.DIV UR4, `(.L_x_2153) ;  /* 0x0000001604447947 */ /* 0x000fea000b800000 */
[----:B------:R-:W-:-:S13]  /*e840*/  ELECT P6, URZ, PT ;  /* 0x00000000003f782f */ /* 0x000fda00038c0000 */
.L_x_2198:
[----:B------:R-:W-:Y:S05]  /*e850*/  @!P6 BRA `(.L_x_2039) ;  /* 0x000000000078e947 */ /* 0x000fea0003800000 */
[----:B-1----:R-:W2:Y:S02]  /*e860*/  LDL.LU R3, [R1+0x14] ;  /* 0x0000140001037983 */ /* 0x002ea40000300800 */
[----:B--2---:R-:W-:-:S04]  /*e870*/  LOP3.LUT R3, R3, 0x2, RZ, 0xfc, !PT ;  /* 0x0000000203037812 */ /* 0x004fc800078efcff */
[----:B------:R-:W-:-:S13]  /*e880*/  ISETP.NE.AND P2, PT, R3, 0x3, PT ;  /* 0x000000030300780c */ /* 0x000fda0003f45270 */
[----:B------:R-:W-:Y:S05]  /*e890*/  @!P2 BRA `(.L_x_2154) ;  /* 0x000000000004a947 */ /* 0x000fea0003800000 */
[----:B------:R-:W-:Y:S01]  /*e8a0*/  BPT.TRAP 0x1 ;  /* 0x000000040000795c */ /* 0x000fe20000300000 */
.L_x_2154:
[----:B0-----:R-:W-:Y:S01]  /*e8b0*/  VIADD R7, R2, 0x34840 ;  /* 0x0003484002077836 */ /* 0x001fe20000000000 */
        /* <DEDUP_REMOVED lines=11> */
.L_x_2199:
[----:B------:R-:W1:Y:S02]  /*e970*/  SYNCS.PHASECHK.TRANS64.TRYWAIT P0, [R3+URZ], R4 ;  /* 0x00000004030075a7 */ /* 0x000e64000800017f */
[----:B-1----:R-:W-:Y:S05]  /*e980*/  @!P0 BRA `(.L_x_2156) ;  /* 0x0000001400248947 */ /* 0x002fea0003800000 */
.L_x_2200:
[----:B------:R-:W-:Y:S05]  /*e990*/  @!P2 BRA `(.L_x_2157) ;  /* 0x000000000004a947 */ /* 0x000fea0003800000 */
[----:B------:R-:W-:Y:S01]  /*e9a0*/  BPT.TRAP 0x1 ;  /* 0x000000040000795c */ /* 0x000fe20000300000 */
.L_x_2157:
[----:B-1----:R-:W-:-:S04]  /*e9b0*/  VIADD R3, R2, 0x34860 ;  /* 0x0003486002037836 */ /* 0x002fc80000000000 */
[----:B------:R-:W-:-:S04]  /*e9c0*/  IMAD R0, R0, 0x8, R3 ;  /* 0x0000000800007824 */ /* 0x000fc800078e0203 */
[----:B------:R-:W1:Y:S02]  /*e9d0*/  SYNCS.PHASECHK.TRANS64.TRYWAIT P0, [R0+URZ], R5 ;  /* 0x00000005000075a7 */ /* 0x000e64000800017f */
[----:B-1----:R-:W-:Y:S05]  /*e9e0*/  @!P0 BRA `(.L_x_2158) ;  /* 0x0000001400208947 */ /* 0x002fea0003800000 */
.L_x_2201:
[----:B------:R-:W-:-:S07]  /*e9f0*/  IMAD R3, R8, 0x8, R3 ;  /* 0x0000000808037824 */ /* 0x000fce00078e0203 */
.L_x_2159:
[----:B--2---:R2:W3:Y:S02]  /*ea00*/  SYNCS.PHASECHK.TRANS64.TRYWAIT P0, [R3+URZ], R4 ;  /* 0x00000004030075a7 */ /* 0x0044e4000800017f */
[----:B---3--:R-:W-:Y:S05]  /*ea10*/  @!P0 NANOSLEEP.SYNCS 0x989680 ;  /* 0x009896800000895d */ /* 0x008fea0003900000 */
[----:B------:R-:W3:Y:S02]  /*ea20*/  @!P0 SYNCS.PHASECHK.TRANS64 P0, [R3+URZ], R4 ;  /* 0x00000004030085a7 */ /* 0x000ee4000800007f */
[----:B---3--:R-:W-:Y:S05]  /*ea30*/  @!P0 BRA `(.L_x_2159) ;  /* 0xfffffffc00f08947 */ /* 0x008fea000383ffff */
.L_x_2039:
[----:B------:R-:W-:Y:S05]  /*ea40*/  BSYNC B6 ;  /* 0x0000000000067941 */ /* 0x000fea0003800000 */
.L_x_2036:
[----:B------:R-:W-:Y:S05]  /*ea50*/  EXIT ;  /* 0x000000000000794d */ /* 0x000fea0003800000 */
.L_x_2043:
[----:B-1----:R-:W-:-:S04]  /*ea60*/  IMAD.U32 R3, RZ, RZ, UR36 ;  /* 0x00000024ff037e24 */ /* 0x002fc8000f8e00ff */
[----:B------:R1:W2:Y:S03]  /*ea70*/  SYNCS.PHASECHK.TRANS64.TRYWAIT P1, [R3+URZ+0x34800], R2 ;  /* 0x03480002030075a7 */ /* 0x0002a6000802017f */
[----:B--2---:R-:W-:Y:S05]  /*ea80*/  @!P1 NANOSLEEP.SYNCS 0x989680 ;  /* 0x009896800000995d */ /* 0x004fea0003900000 */
[----:B------:R-:W2:Y:S02]  /*ea90*/  @!P1 SYNCS.PHASECHK.TRANS64 P1, [R3+URZ+0x34800], R2 ;  /* 0x03480002030095a7 */ /* 0x000ea4000802007f */
[----:B--2---:R-:W-:Y:S05]  /*eaa0*/  @!P1 BRA `(.L_x_2043) ;  /* 0xfffffffc00ec9947 */ /* 0x004fea000383ffff */
[----:B------:R-:W-:Y:S05]  /*eab0*/  BRA `(.L_x_2160) ;  /* 0xffffff28002c7947 */ /* 0x000fea000383ffff */
.L_x_2047:
[----:B-1----:R-:W-:-:S04]  /*eac0*/  IMAD.U32 R3, RZ, RZ, UR36 ;  /* 0x00000024ff037e24 */ /* 0x002fc8000f8e00ff */
[----:B------:R1:W3:Y:S03]  /*ead0*/  SYNCS.PHASECHK.TRANS64.TRYWAIT P2, [R3+URZ+0x34830], R2 ;  /* 0x03483002030075a7 */ /* 0x0002e6000804017f */
[----:B---3--:R-:W-:Y:S05]  /*eae0*/  @!P2 NANOSLEEP.SYNCS 0x989680 ;  /* 0x009896800000a95d */ /* 0x008fea0003900000 */
[----:B------:R-:W3:Y:S02]  /*eaf0*/  @!P2 SYNCS.PHASECHK.TRANS64 P2, [R3+URZ+0x34830], R2 ;  /* 0x034830020300a5a7 */ /* 0x000ee4000804007f */
[----:B---3--:R-:W-:Y:S05]  /*eb00*/  @!P2 BRA `(.L_x_2047) ;  /* 0xfffffffc00eca947 */ /* 0x008fea000383ffff */
[----:B------:R-:W-:Y:S05]  /*eb10*/  BRA `(.L_x_2046) ;  /* 0xffffff2800487947 */ /* 0x000fea000383ffff */
.L_x_2052:
[----:B-1----:R-:W-:-:S04]  /*eb20*/  IMAD.U32 R21, RZ, RZ, UR60 ;  /* 0x0000003cff157e24 */ /* 0x002fc8000f8e00ff */
[----:B------:R1:W2:Y:S03]  /*eb30*/  SYNCS.PHASECHK.TRANS64.TRYWAIT P3, [R21+URZ+0x34830], R0 ;  /* 0x03483000150075a7 */ /* 0x0002a6000806017f */
[----:B--2---:R-:W-:Y:S05]  /*eb40*/  @!P3 NANOSLEEP.SYNCS 0x989680 ;  /* 0x009896800000b95d */ /* 0x004fea0003900000 */
[----:B------:R-:W2:Y:S02]  /*eb50*/  @!P3 SYNCS.PHASECHK.TRANS64 P3, [R21+URZ+0x34830], R0 ;  /* 0x034830001500b5a7 */ /* 0x000ea4000806007f */
[----:B--2---:R-:W-:Y:S05]  /*eb60*/  @!P3 BRA `(.L_x_2052) ;  /* 0xfffffffc00ecb947 */ /* 0x004fea000383ffff */
[----:B------:R-:W-:Y:S05]  /*eb70*/  BRA `(.L_x_2051) ;  /* 0xffffff5000407947 */ /* 0x000fea000383ffff */
.L_x_2056:
[----:B-1----:R-:W-:-:S04]  /*eb80*/  IMAD.U32 R3, RZ, RZ, UR7 ;  /* 0x00000007ff037e24 */ /* 0x002fc8000f8e00ff */
[----:B------:R1:W2:Y:S03]  /*eb90*/  SYNCS.PHASECHK.TRANS64.TRYWAIT P3, [R3+URZ+0x34850], R0 ;  /* 0x03485000030075a7 */ /* 0x0002a6000806017f */
[----:B--2---:R-:W-:Y:S05]  /*eba0*/  @!P3 NANOSLEEP.SYNCS 0x989680 ;  /* 0x009896800000b95d */ /* 0x004fea0003900000 */
[----:B------:R-:W2:Y:S02]  /*ebb0*/  @!P3 SYNCS.PHASECHK.TRANS64 P3, [R3+URZ+0x34850], R0 ;  /* 0x034850000300b5a7 */ /* 0x000ea4000806007f */
[----:B--2---:R-:W-:Y:S05]  /*ebc0*/  @!P3 BRA `(.L_x_2056) ;  /* 0xfffffffc00ecb947 */ /* 0x004fea000383ffff */
[----:B------:R-:W-:Y:S05]  /*ebd0*/  BRA `(.L_x_2055) ;  /* 0xffffff5800487947 */ /* 0x000fea000383ffff */
.L_x_2062:
[----:B-1----:R-:W-:-:S04]  /*ebe0*/  IMAD.U32 R15, RZ, RZ, UR39 ;  /* 0x00000027ff0f7e24 */ /* 0x002fc8000f8e00ff */
[----:B------:R1:W2:Y:S03]  /*ebf0*/  SYNCS.PHASECHK.TRANS64.TRYWAIT P2, [R15+URZ+0x34830], R0 ;  /* 0x034830000f0075a7 */ /* 0x0002a6000804017f */
[----:B--2---:R-:W-:Y:S05]  /*ec00*/  @!P2 NANOSLEEP.SYNCS 0x989680 ;  /* 0x009896800000a95d */ /* 0x004fea0003900000 */
[----:B------:R-:W2:Y:S02]  /*ec10*/  @!P2 SYNCS.PHASECHK.TRANS64 P2, [R15+URZ+0x34830], R0 ;  /* 0x034830000f00a5a7 */ /* 0x000ea4000804007f */
[----:B--2---:R-:W-:Y:S05]  /*ec20*/  @!P2 BRA `(.L_x_2062) ;  /* 0xfffffffc00eca947 */ /* 0x004fea000383ffff */
[----:B------:R-:W-:Y:S05]  /*ec30*/  BRA `(.L_x_2061) ;  /* 0xffffff7800887947 */ /* 0x000fea000383ffff */
.L_x_2066:
[----:B-1----:R-:W-:-:S04]  /*ec40*/  IMAD.U32 R3, RZ, RZ, UR7 ;  /* 0x00000007ff037e24 */ /* 0x002fc8000f8e00ff */
[----:B------:R1:W2:Y:S03]  /*ec50*/  SYNCS.PHASECHK.TRANS64.TRYWAIT P2, [R3+URZ+0x34850], R0 ;  /* 0x03485000030075a7 */ /* 0x0002a6000804017f */
[----:B--2---:R-:W-:Y:S05]  /*ec60*/  @!P2 NANOSLEEP.SYNCS 0x989680 ;  /* 0x009896800000a95d */ /* 0x004fea0003900000 */
[----:B------:R-:W2:Y:S02]  /*ec70*/  @!P2 SYNCS.PHASECHK.TRANS64 P2, [R3+URZ+0x34850], R0 ;  /* 0x034850000300a5a7 */ /* 0x000ea4000804007f */
[----:B--2---:R-:W-:Y:S05]  /*ec80*/  @!P2 BRA `(.L_x_2066) ;  /* 0xfffffffc00eca947 */ /* 0x004fea000383ffff */
[----:B------:R-:W-:Y:S05]  /*ec90*/  BRA `(.L_x_2065) ;  /* 0xffffff8000907947 */ /* 0x000fea000383ffff */
.L_x_2071:
[----:B-1----:R-:W-:-:S04]  /*eca0*/  IMAD.U32 R2, RZ, RZ, UR5 ;  /* 0x00000005ff027e24 */ /* 0x002fc8000f8e00ff */
[----:B------:R1:W2:Y:S03]  /*ecb0*/  SYNCS.PHASECHK.TRANS64.TRYWAIT P0, [R2+URZ+0x34850], R5 ;  /* 0x03485005020075a7 */ /* 0x0002a6000800017f */
[----:B--2---:R-:W-:Y:S05]  /*ecc0*/  @!P0 NANOSLEEP.SYNCS 0x989680 ;  /* 0x009896800000895d */ /* 0x004fea0003900000 */
[----:B------:R-:W2:Y:S02]  /*ecd0*/  @!P0 SYNCS.PHASECHK.TRANS64 P0, [R2+URZ+0x34850], R5 ;  /* 0x03485005020085a7 */ /* 0x000ea4000800007f */
[----:B--2---:R-:W-:Y:S05]  /*ece0*/  @!P0 BRA `(.L_x_2071) ;  /* 0xfffffffc00ec8947 */ /* 0x004fea000383ffff */
[----:B------:R-:W-:Y:S05]  /*ecf0*/  BRA `(.L_x_2070) ;  /* 0xffffff9c005c7947 */ /* 0x000fea000383ffff */
.L_x_2082:
[----:B------:R-:W-:Y:S02]  /*ed00*/  IMAD.MOV.U32 R13, RZ, RZ, R0 ;  /* 0x000000ffff0d7224 */ /* 0x000fe400078e0000 */
[----:B------:R-:W-:Y:S02]  /*ed10*/  IMAD.MOV.U32 R12, RZ, RZ, RZ ;  /* 0x000000ffff0c7224 */ /* 0x000fe400078e00ff */
[----:B------:R-:W-:Y:S02]  /*ed20*/  IMAD.MOV.U32 R11, RZ, RZ, 0x1f ;  /* 0x0000001fff0b7424 */ /* 0x000fe400078e00ff */
[----:B------:R-:W-:-:S07]  /*ed30*/  IMAD.MOV.U32 R15, RZ, RZ, -0x1 ;  /* 0xffffffffff0f7424 */ /* 0x000fce00078e00ff */
[----:B------:R-:W-:Y:S05]  /*ed40*/  WARPSYNC.COLLECTIVE R15, `(.L_x_2161) ;  /* 0x000000000f087348 */ /* 0x000fea0003c00000 */
[----:B------:R0:W1:Y:S02]  /*ed50*/  SHFL.IDX P6, R14, R13, R12, R11 ;  /* 0x0000000c0d0e7389 */ /* 0x00006400000c000b */
[----:B01----:R-:W-:Y:S01]  /*ed60*/  ENDCOLLECTIVE ;  /* 0x000000000000791b */ /* 0x003fe20003800000 */
.L_x_2161:
[----:B------:R-:W-:Y:S05]  /*ed70*/  BRA `(.L_x_2162) ;  /* 0xffffffc800607947 */ /* 0x000fea000383ffff */
.L_x_2084:
[----:B------:R-:W-:Y:S01]  /*ed80*/  BSSY B0, `(.L_x_2163) ;  /* 0x0000006000007945 */ /* 0x000fe20003800000 */
[----:B------:R-:W-:-:S07]  /*ed90*/  IMAD.MOV.U32 R15, RZ, RZ, -0x1 ;  /* 0xffffffffff0f7424 */ /* 0x000fce00078e00ff */
[----:B0-----:R-:W-:Y:S05]  /*eda0*/  WARPSYNC.COLLECTIVE R15, `(.L_x_2164) ;  /* 0x000000000f0c7348 */ /* 0x001fea0003c00000 */
[----:B------:R-:W-:Y:S02]  /*edb0*/  ELECT P6, UR62, PT ;  /* 0x00000000003e782f */ /* 0x000fe400038c0000 */
[----:B------:R-:W-:Y:S01]  /*edc0*/  MOV R14, UR62 ;  /* 0x0000003e000e7c02 */ /* 0x000fe20008000f00 */
[----:B0-----:R-:W-:Y:S10]  /*edd0*/  ENDCOLLECTIVE ;  /* 0x000000000000791b */ /* 0x001ff40003800000 */
.L_x_2164:
[----:B------:R-:W-:Y:S05]  /*ede0*/  BSYNC B0 ;  /* 0x0000000000007941 */ /* 0x000fea0003800000 */
.L_x_2163:
[----:B------:R-:W-:Y:S05]  /*edf0*/  BRA `(.L_x_2165) ;  /* 0xffffffc800607947 */ /* 0x000fea000383ffff */
.L_x_2086:
[----:B0-----:R-:W-:-:S04]  /*ee00*/  IMAD.U32 R3, RZ, RZ, UR38 ;  /* 0x00000026ff037e24 */ /* 0x001fc8000f8e00ff */
[----:B------:R0:W1:Y:S03]  /*ee10*/  SYNCS.PHASECHK.TRANS64.TRYWAIT P0, [R3+URZ+0x34840], R0 ;  /* 0x03484000030075a7 */ /* 0x000066000800017f */
[----:B-1----:R-:W-:Y:S05]  /*ee20*/  @!P0 NANOSLEEP.SYNCS 0x989680 ;  /* 0x009896800000895d */ /* 0x002fea0003900000 */
[----:B------:R-:W1:Y:S02]  /*ee30*/  @!P0 SYNCS.PHASECHK.TRANS64 P0, [R3+URZ+0x34840], R0 ;  /* 0x03484000030085a7 */ /* 0x000e64000800007f */
[----:B-1----:R-:W-:Y:S05]  /*ee40*/  @!P0 BRA `(.L_x_2086) ;  /* 0xfffffffc00ec8947 */ /* 0x002fea000383ffff */
[----:B------:R-:W-:Y:S05]  /*ee50*/  BRA `(.L_x_2166) ;  /* 0xffffffc800b87947 */ /* 0x000fea000383ffff */
.L_x_2089:
[----:B------:R-:W-:Y:S02]  /*ee60*/  IMAD.MOV.U32 R13, RZ, RZ, R5 ;  /* 0x000000ffff0d7224 */ /* 0x000fe400078e0005 */
[----:B------:R-:W-:Y:S02]  /*ee70*/  IMAD.MOV.U32 R12, RZ, RZ, RZ ;  /* 0x000000ffff0c7224 */ /* 0x000fe400078e00ff */
[----:B------:R-:W-:Y:S02]  /*ee80*/  IMAD.MOV.U32 R11, RZ, RZ, 0x181f ;  /* 0x0000181fff0b7424 */ /* 0x000fe400078e00ff */
[----:B------:R-:W-:Y:S02]  /*ee90*/  IMAD.MOV.U32 R15, RZ, RZ, -0x1 ;  /* 0xffffffffff0f7424 */ /* 0x000fe400078e00ff */
[----:B------:R-:W-:-:S07]  /*eea0*/  IMAD R6, R9, 0x80, R6 ;  /* 0x0000008009067824 */ /* 0x000fce00078e0206 */
[----:B------:R-:W-:Y:S05]  /*eeb0*/  WARPSYNC.COLLECTIVE R15, `(.L_x_2167) ;  /* 0x000000000f087348 */ /* 0x000fea0003c00000 */
[----:B------:R0:W1:Y:S02]  /*eec0*/  SHFL.IDX P6, R14, R13, R12, R11 ;  /* 0x0000000c0d0e7389 */ /* 0x00006400000c000b */
[----:B01----:R-:W-:Y:S01]  /*eed0*/  ENDCOLLECTIVE ;  /* 0x000000000000791b */ /* 0x003fe20003800000 */
.L_x_2167:
[----:B------:R-:W-:Y:S02]  /*eee0*/  VIADD R9, R6, 0x10 ;  /* 0x0000001006097836 */ /* 0x000fe40000000000 */
[----:B------:R-:W-:Y:S02]  /*eef0*/  IMAD.MOV.U32 R13, RZ, RZ, R0 ;  /* 0x000000ffff0d7224 */ /* 0x000fe400078e0000 */
[----:B------:R-:W-:-:S07]  /*ef00*/  IMAD.MOV.U32 R2, RZ, RZ, R14 ;  /* 0x000000ffff027224 */ /* 0x000fce00078e000e */
[----:B------:R-:W-:Y:S05]  /*ef10*/  WARPSYNC.COLLECTIVE R15, `(.L_x_2168) ;  /* 0x000000000f087348 */ /* 0x000fea0003c00000 */
[----:B------:R0:W1:Y:S02]  /*ef20*/  SHFL.IDX P6, R14, R13, R12, R11 ;  /* 0x0000000c0d0e7389 */ /* 0x00006400000c000b */
[----:B01----:R-:W-:Y:S01]  /*ef30*/  ENDCOLLECTIVE ;  /* 0x000000000000791b */ /* 0x003fe20003800000 */
.L_x_2168:
[----:B------:R-:W-:Y:S02]  /*ef40*/  ULDC UR4, c[0x0][0x288] ;  /* 0x0000a20000047ab9 */ /* 0x000fe40000000800 */
[----:B------:R-:W-:-:S05]  /*ef50*/  IMAD R4, R8, UR4, RZ ;  /* 0x0000000408047c24 */ /* 0x000fca000f8e02ff */
        /* <DEDUP_REMOVED lines=8> */
.L_x_2169:
        /* <DEDUP_REMOVED lines=14> */
.L_x_2170:
[----:B------:R-:W-:Y:S01]  /*f0c0*/  @!PT LDS RZ, [RZ] ;  /* 0x00000000fffff984 */ /* 0x000fe20000000800 */
[----:B------:R-:W-:Y:S01]  /*f0d0*/  @!PT LDS RZ, [RZ] ;  /* 0x00000000fffff984 */ /* 0x000fe20000000800 */
[----:B------:R-:W-:Y:S01]  /*f0e0*/  @!PT LDS RZ, [RZ] ;  /* 0x00000000fffff984 */ /* 0x000fe20000000800 */
[----:B------:R0:W-:Y:S01]  /*f0f0*/  @!P3 LDGSTS.E.BYPASS.LTC128B.128 [R21+0x18400], desc[UR42][R2.64+0x100], !P1 ;  /* 0x184001000215bfae */ /* 0x0001e2000c901d6a */
[----:B------:R-:W-:Y:S01]  /*f100*/  ISETP.GE.AND P3, PT, R9, R4, PT ;  /* 0x000000040900720c */ /* 0x000fe20003f66270 */
[----:B------:R-:W-:Y:S02]  /*f110*/  IMAD.MOV.U32 R9, RZ, RZ, R8 ;  /* 0x000000ffff097224 */ /* 0x000fe400078e0008 */
[----:B------:R-:W-:Y:S02]  /*f120*/  IMAD.MOV.U32 R13, RZ, RZ, R5 ;  /* 0x000000ffff0d7224 */ /* 0x000fe400078e0005 */
[----:B------:R-:W-:-:S08]  /*f130*/  IMAD.MOV.U32 R12, RZ, RZ, 0x2 ;  /* 0x00000002ff0c7424 */ /* 0x000fd000078e00ff */
[----:B------:R-:W-:Y:S01]  /*f140*/  @!P3 LEA R20, R7, UR38, 0x1 ;  /* 0x000000260714bc11 */ /* 0x000fe2000f8e08ff */
[----:B0-----:R-:W-:Y:S02]  /*f150*/  VIADD R3, R6, 0x20 ;  /* 0x0000002006037836 */ /* 0x001fe40000000000 */
[----:B------:R-:W-:-:S07]  /*f160*/  IMAD.MOV.U32 R8, RZ, RZ, R14 ;  /* 0x000000ffff087224 */ /* 0x000fce00078e000e */
[----:B------:R-:W-:Y:S05]  /*f170*/  WARPSYNC.COLLECTIVE R15, `(.L_x_2171) ;  /* 0x000000000f087348 */ /* 0x000fea0003c00000 */
[----:B------:R0:W1:Y:S02]  /*f180*/  SHFL.IDX P6, R14, R13, R12, R11 ;  /* 0x0000000c0d0e7389 */ /* 0x00006400000c000b */
[----:B01----:R-:W-:Y:S01]  /*f190*/  ENDCOLLECTIVE ;  /* 0x000000000000791b */ /* 0x003fe20003800000 */
.L_x_2171:
        /* <DEDUP_REMOVED lines=13> */
.L_x_2172:
        /* <DEDUP_REMOVED lines=9> */
.L_x_2173:
        /* <DEDUP_REMOVED lines=13> */
.L_x_2174:
        /* <DEDUP_REMOVED lines=9> */
.L_x_2175:
        /* <DEDUP_REMOVED lines=13> */
.L_x_2176:
        /* <DEDUP_REMOVED lines=9> */
.L_x_2177:
        /* <DEDUP_REMOVED lines=13> */
.L_x_2178:
        /* <DEDUP_REMOVED lines=9> */
.L_x_2179:
        /* <DEDUP_REMOVED lines=13> */
.L_x_2180:
        /* <DEDUP_REMOVED lines=8> */
.L_x_2181:
        /* <DEDUP_REMOVED lines=12> */
.L_x_2182:
[----:B------:R-:W-:Y:S05]  /*f930*/  BRA `(.L_x_2183) ;  /* 0xffffffcc00207947 */ /* 0x000fea000383ffff */
.L_x_2092:
[----:B-1----:R-:W-:-:S04]  /*f940*/  IMAD.U32 R3, RZ, RZ, UR38 ;  /* 0x00000026ff037e24 */ /* 0x002fc8000f8e00ff */
[----:B------:R1:W2:Y:S03]  /*f950*/  SYNCS.PHASECHK.TRANS64.TRYWAIT P0, [R3+URZ+0x34820], R2 ;  /* 0x03482002030075a7 */ /* 0x0002a6000800017f */
[----:B--2---:R-:W-:Y:S05]  /*f960*/  @!P0 NANOSLEEP.SYNCS 0x989680 ;  /* 0x009896800000895d */ /* 0x004fea0003900000 */
[----:B------:R-:W2:Y:S02]  /*f970*/  @!P0 SYNCS.PHASECHK.TRANS64 P0, [R3+URZ+0x34820], R2 ;  /* 0x03482002030085a7 */ /* 0x000ea4000800007f */
[----:B--2---:R-:W-:Y:S05]  /*f980*/  @!P0 BRA `(.L_x_2092) ;  /* 0xfffffffc00ec8947 */ /* 0x004fea000383ffff */
[----:B------:R-:W-:Y:S05]  /*f990*/  BRA `(.L_x_2184) ;  /* 0xffffffcc00787947 */ /* 0x000fea000383ffff */
.L_x_2099:
[----:B-1----:R-:W-:-:S04]  /*f9a0*/  IMAD.U32 R3, RZ, RZ, UR38 ;  /* 0x00000026ff037e24 */ /* 0x002fc8000f8e00ff */
[----:B------:R1:W2:Y:S03]  /*f9b0*/  SYNCS.PHASECHK.TRANS64.TRYWAIT P0, [R3+URZ+0x34848], R2 ;  /* 0x03484802030075a7 */ /* 0x0002a6000800017f */
[----:B--2---:R-:W-:Y:S05]  /*f9c0*/  @!P0 NANOSLEEP.SYNCS 0x989680 ;  /* 0x009896800000895d */ /* 0x004fea0003900000 */
[----:B------:R-:W2:Y:S02]  /*f9d0*/  @!P0 SYNCS.PHASECHK.TRANS64 P0, [R3+URZ+0x34848], R2 ;  /* 0x03484802030085a7 */ /* 0x000ea4000800007f */
[----:B--2---:R-:W-:Y:S05]  /*f9e0*/  @!P0 BRA `(.L_x_2099) ;  /* 0xfffffffc00ec8947 */ /* 0x004fea000383ffff */
[----:B------:R-:W-:Y:S05]  /*f9f0*/  BRA `(.L_x_2185) ;  /* 0xffffffd000507947 */ /* 0x000fea000383ffff */
.L_x_2106:
[----:B0-----:R-:W-:-:S04]  /*fa00*/  IMAD.U32 R3, RZ, RZ, UR38 ;  /* 0x00000026ff037e24 */ /* 0x001fc8000f8e00ff */
[----:B------:R0:W1:Y:S03]  /*fa10*/  SYNCS.PHASECHK.TRANS64.TRYWAIT P0, [R3+URZ+0x34860], R2 ;  /* 0x03486002030075a7 */ /* 0x000066000800017f */
[----:B-1----:R-:W-:Y:S05]  /*fa20*/  @!P0 NANOSLEEP.SYNCS 0x989680 ;  /* 0x009896800000895d */ /* 0x002fea0003900000 */
[----:B------:R-:W1:Y:S02]  /*fa30*/  @!P0 SYNCS.PHASECHK.TRANS64 P0, [R3+URZ+0x34860], R2 ;  /* 0x03486002030085a7 */ /* 0x000e64000800007f */
[----:B-1----:R-:W-:Y:S05]  /*fa40*/  @!P0 BRA `(.L_x_2106) ;  /* 0xfffffffc00ec8947 */ /* 0x002fea000383ffff */
[----:B------:R-:W-:Y:S05]  /*fa50*/  BRA `(.L_x_2186) ;  /* 0xffffffd400247947 */ /* 0x000fea000383ffff */
.L_x_2115:
[----:B-1----:R-:W-:-:S04]  /*fa60*/  IMAD.U32 R3, RZ, RZ, UR38 ;  /* 0x00000026ff037e24 */ /* 0x002fc8000f8e00ff */
[----:B------:R1:W2:Y:S03]  /*fa70*/  SYNCS.PHASECHK.TRANS64.TRYWAIT P0, [R3+URZ+0x34840], R2 ;  /* 0x03484002030075a7 */ /* 0x0002a6000800017f */
[----:B--2---:R-:W-:Y:S05]  /*fa80*/  @!P0 NANOSLEEP.SYNCS 0x989680 ;  /* 0x009896800000895d */ /* 0x004fea0003900000 */
[----:B------:R-:W2:Y:S02]  /*fa90*/  @!P0 SYNCS.PHASECHK.TRANS64 P0, [R3+URZ+0x34840], R2 ;  /* 0x03484002030085a7 */ /* 0x000ea4000800007f */
[----:B--2---:R-:W-:Y:S05]  /*faa0*/  @!P0 BRA `(.L_x_2115) ;  /* 0xfffffffc00ec8947 */ /* 0x004fea000383ffff */
[----:B------:R-:W-:Y:S05]  /*fab0*/  BRA `(.L_x_2187) ;  /* 0xffffffd800487947 */ /* 0x000fea000383ffff */
.L_x_2122:
[----:B0-----:R-:W-:-:S04]  /*fac0*/  IMAD.U32 R3, RZ, RZ, UR38 ;  /* 0x00000026ff037e24 */ /* 0x001fc8000f8e00ff */
[----:B------:R0:W1:Y:S03]  /*fad0*/  SYNCS.PHASECHK.TRANS64.TRYWAIT P0, [R3+URZ+0x34868], R2 ;  /* 0x03486802030075a7 */ /* 0x000066000800017f */
[----:B-1----:R-:W-:Y:S05]  /*fae0*/  @!P0 NANOSLEEP.SYNCS 0x989680 ;  /* 0x009896800000895d */ /* 0x002fea0003900000 */
[----:B------:R-:W1:Y:S02]  /*faf0*/  @!P0 SYNCS.PHASECHK.TRANS64 P0, [R3+URZ+0x34868], R2 ;  /* 0x03486802030085a7 */ /* 0x000e64000800007f */
[----:B-1----:R-:W-:Y:S05]  /*fb00*/  @!P0 BRA `(.L_x_2122) ;  /* 0xfffffffc00ec8947 */ /* 0x002fea000383ffff */
[----:B------:R-:W-:Y:S05]  /*fb10*/  BRA `(.L_x_2188) ;  /* 0xffffffdc001c7947 */ /* 0x000fea000383ffff */
.L_x_2131:
[----:B-1----:R-:W-:-:S04]  /*fb20*/  IMAD.U32 R3, RZ, RZ, UR38 ;  /* 0x00000026ff037e24 */ /* 0x002fc8000f8e00ff */
[----:B------:R1:W2:Y:S03]  /*fb30*/  SYNCS.PHASECHK.TRANS64.TRYWAIT P0, [R3+URZ+0x34848], R2 ;  /* 0x03484802030075a7 */ /* 0x0002a6000800017f */
[----:B--2---:R-:W-:Y:S05]  /*fb40*/  @!P0 NANOSLEEP.SYNCS 0x989680 ;  /* 0x009896800000895d */ /* 0x004fea0003900000 */
[----:B------:R-:W2:Y:S02]  /*fb50*/  @!P0 SYNCS.PHASECHK.TRANS64 P0, [R3+URZ+0x34848], R2 ;  /* 0x03484802030085a7 */ /* 0x000ea4000800007f */
[----:B--2---:R-:W-:Y:S05]  /*fb60*/  @!P0 BRA `(.L_x_2131) ;  /* 0xfffffffc00ec8947 */ /* 0x004fea000383ffff */
[----:B------:R-:W-:Y:S05]  /*fb70*/  BRA `(.L_x_2189) ;  /* 0xffffffe000587947 */ /* 0x000fea000383ffff */
.L_x_2138:
[----:B0-----:R-:W-:-:S04]  /*fb80*/  IMAD.U32 R3, RZ, RZ, UR38 ;  /* 0x00000026ff037e24 */ /* 0x001fc8000f8e00ff */
[----:B------:R0:W1:Y:S03]  /*fb90*/  SYNCS.PHASECHK.TRANS64.TRYWAIT P0, [R3+URZ+0x34860], R2 ;  /* 0x03486002030075a7 */ /* 0x000066000800017f */
[----:B-1----:R-:W-:Y:S05]  /*fba0*/  @!P0 NANOSLEEP.SYNCS 0x989680 ;  /* 0x009896800000895d */ /* 0x002fea0003900000 */
[----:B------:R-:W1:Y:S02]  /*fbb0*/  @!P0 SYNCS.PHASECHK.TRANS64 P0, [R3+URZ+0x34860], R2 ;  /* 0x03486002030085a7 */ /* 0x000e64000800007f */
[----:B-1----:R-:W-:Y:S05]  /*fbc0*/  @!P0 BRA `(.L_x_2138) ;  /* 0xfffffffc00ec8947 */ /* 0x002fea000383ffff */
[----:B------:R-:W-:Y:S05]  /*fbd0*/  BRA `(.L_x_2190) ;  /* 0xffffffe400287947 */ /* 0x000fea000383ffff */
.L_x_2146:
[----:B-1----:R1:W2:Y:S02]  /*fbe0*/  SYNCS.PHASECHK.TRANS64.TRYWAIT P0, [R3+URZ+0x34860], R0 ;  /* 0x03486000030075a7 */ /* 0x0022a4000800017f */
[----:B--2---:R-:W-:Y:S05]  /*fbf0*/  @!P0 NANOSLEEP.SYNCS 0x989680 ;  /* 0x009896800000895d */ /* 0x004fea0003900000 */
[----:B------:R-:W2:Y:S02]  /*fc00*/  @!P0 SYNCS.PHASECHK.TRANS64 P0, [R3+URZ+0x34860], R0 ;  /* 0x03486000030085a7 */ /* 0x000ea4000800007f */
[----:B--2---:R-:W-:Y:S05]  /*fc10*/  @!P0 BRA `(.L_x_2146) ;  /* 0xfffffffc00f08947 */ /* 0x004fea000383ffff */
[----:B------:R-:W-:Y:S05]  /*fc20*/  BRA `(.L_x_2191) ;  /* 0xffffffe400f87947 */ /* 0x000fea000383ffff */
.L_x_2151:
[----:B-1----:R1:W2:Y:S02]  /*fc30*/  SYNCS.PHASECHK.TRANS64.TRYWAIT P0, [R2+URZ+0x34820], R3 ;  /* 0x03482003020075a7 */ /* 0x0022a4000800017f */
[----:B--2---:R-:W-:Y:S05]  /*fc40*/  @!P0 NANOSLEEP.SYNCS 0x989680 ;  /* 0x009896800000895d */ /* 0x004fea0003900000 */
[----:B------:R-:W2:Y:S02]  /*fc50*/  @!P0 SYNCS.PHASECHK.TRANS64 P0, [R2+URZ+0x34820], R3 ;  /* 0x03482003020085a7 */ /* 0x000ea4000800007f */
[----:B--2---:R-:W-:Y:S05]  /*fc60*/  @!P0 BRA `(.L_x_2151) ;  /* 0xfffffffc00f08947 */ /* 0x004fea000383ffff */
[----:B------:R-:W-:Y:S05]  /*fc70*/  BRA `(.L_x_2192) ;  /* 0xffffffe800c87947 */ /* 0x000fea000383ffff */
.L_x_2152:
        /* <DEDUP_REMOVED lines=11> */
.L_x_2194:
[----:B------:R-:W-:Y:S05]  /*fd30*/  BSYNC B0 ;  /* 0x0000000000007941 */ /* 0x000fea0003800000 */
.L_x_2193:
[----:B------:R-:W-:Y:S05]  /*fd40*/  BRA `(.L_x_2195) ;  /* 0xffffffe800ac7947 */ /* 0x000fea000383ffff */
.L_x_2153:
[----:B------:R-:W-:Y:S01]  /*fd50*/  BSSY B0, `(.L_x_2196) ;  /* 0x0000006000007945 */ /* 0x000fe20003800000 */
[----:B------:R-:W-:-:S07]  /*fd60*/  IMAD.MOV.U32 R15, RZ, RZ, -0x1 ;  /* 0xffffffffff0f7424 */ /* 0x000fce00078e00ff */
[----:B01----:R-:W-:Y:S05]  /*fd70*/  WARPSYNC.COLLECTIVE R15, `(.L_x_2197) ;  /* 0x000000000f0c7348 */ /* 0x003fea0003c00000 */
[----:B------:R-:W-:Y:S02]  /*fd80*/  ELECT P6, UR62, PT ;  /* 0x00000000003e782f */ /* 0x000fe400038c0000 */
[----:B------:R-:W-:Y:S01]  /*fd90*/  MOV R14, UR62 ;  /* 0x0000003e000e7c02 */ /* 0x000fe20008000f00 */
[----:B01----:R-:W-:Y:S10]  /*fda0*/  ENDCOLLECTIVE ;  /* 0x000000000000791b */ /* 0x003ff40003800000 */
.L_x_2197:
[----:B------:R-:W-:Y:S05]  /*fdb0*/  BSYNC B0 ;  /* 0x0000000000007941 */ /* 0x000fea0003800000 */
.L_x_2196:
[----:B------:R-:W-:Y:S05]  /*fdc0*/  BRA `(.L_x_2198) ;  /* 0xffffffe800a07947 */ /* 0x000fea000383ffff */
.L_x_2155:
[----:B0-----:R0:W1:Y:S02]  /*fdd0*/  SYNCS.PHASECHK.TRANS64.TRYWAIT P0, [R6+URZ], R5 ;  /* 0x00000005060075a7 */ /* 0x001064000800017f */
[----:B-1----:R-:W-:Y:S05]  /*fde0*/  @!P0 NANOSLEEP.SYNCS 0x989680 ;  /* 0x009896800000895d */ /* 0x002fea0003900000 */
[----:B------:R-:W1:Y:S02]  /*fdf0*/  @!P0 SYNCS.PHASECHK.TRANS64 P0, [R6+URZ], R5 ;  /* 0x00000005060085a7 */ /* 0x000e64000800007f */
[----:B-1----:R-:W-:Y:S05]  /*fe00*/  @!P0 BRA `(.L_x_2155) ;  /* 0xfffffffc00f08947 */ /* 0x002fea000383ffff */
[----:B------:R-:W-:Y:S05]  /*fe10*/  BRA `(.L_x_2199) ;  /* 0xffffffe800d47947 */ /* 0x000fea000383ffff */
.L_x_2156:
[----:B-1----:R1:W2:Y:S02]  /*fe20*/  SYNCS.PHASECHK.TRANS64.TRYWAIT P0, [R3+URZ], R4 ;  /* 0x00000004030075a7 */ /* 0x0022a4000800017f */
[----:B--2---:R-:W-:Y:S05]  /*fe30*/  @!P0 NANOSLEEP.SYNCS 0x989680 ;  /* 0x009896800000895d */ /* 0x004fea0003900000 */
[----:B------:R-:W2:Y:S02]  /*fe40*/  @!P0 SYNCS.PHASECHK.TRANS64 P0, [R3+URZ], R4 ;  /* 0x00000004030085a7 */ /* 0x000ea4000800007f */
[----:B--2---:R-:W-:Y:S05]  /*fe50*/  @!P0 BRA `(.L_x_2156) ;  /* 0xfffffffc00f08947 */ /* 0x004fea000383ffff */
[----:B------:R-:W-:Y:S05]  /*fe60*/  BRA `(.L_x_2200) ;  /* 0xffffffe800c87947 */ /* 0x000fea000383ffff */
.L_x_2158:
[----:B-1----:R1:W2:Y:S02]  /*fe70*/  SYNCS.PHASECHK.TRANS64.TRYWAIT P0, [R0+URZ], R5 ;  /* 0x00000005000075a7 */ /* 0x0022a4000800017f */
[----:B--2---:R-:W-:Y:S05]  /*fe80*/  @!P0 NANOSLEEP.SYNCS 0x989680 ;  /* 0x009896800000895d */ /* 0x004fea0003900000 */
[----:B------:R-:W2:Y:S02]  /*fe90*/  @!P0 SYNCS.PHASECHK.TRANS64 P0, [R0+URZ], R5 ;  /* 0x00000005000085a7 */ /* 0x000ea4000800007f */
[----:B--2---:R-:W-:Y:S05]  /*fea0*/  @!P0 BRA `(.L_x_2158) ;  /* 0xfffffffc00f08947 */ /* 0x004fea000383ffff */
[----:B------:R-:W-:Y:S05]  /*feb0*/  BRA `(.L_x_2201) ;  /* 0xffffffe800cc7947 */ /* 0x000fea000383ffff */
.L_x_2202:
        /* <DEDUP_REMOVED lines=12> */
.L_x_2987:


//--------------------- .text._ZN7cutlass13device_kernelIN5flash11enable_sm90INS1_16FlashAttnFwdSm90INS1_25CollectiveMainloopFwdSm90ILi2EN4cute5tupleIJNS5_1CILi1EEES8_S8_EEENS6_IJNS7_ILi128EEESA_NS7_ILi192EEEEEELi128ENS_10bfloat16_tEfNS_4arch4Sm90ELb1ELb0ELb0ELb1ELb0ELb0ELb0ELb1ELb1ELb1ELb1ELb0EEENS1_21CollectiveEpilogueFwdINS6_IJSA_SA_SA_EEES9_SD_SF_Li256ELb1ELb1ELb1ELb0EEENS1_36VarlenDynamicPersistentTileSchedulerILi128ELi128ELi256ELi128ELb1ELb1ELb1ELb1ELb1ELb1EEEEEEEEEvNT_6ParamsE --------------------------
	.section	.text._ZN7cutlass13device_kernelIN5flash11enable_sm90INS1_16FlashAttnFwdSm90INS1_25CollectiveMainloopFwdSm90ILi2EN4cute5tupleIJNS5_1CILi1EEES8_S8_EEENS6_IJNS7_ILi128EEESA_NS7_ILi192EEEEEELi128ENS_10bfloat16_tEfNS_4arch4Sm90ELb1ELb0ELb0ELb1ELb0ELb0ELb0ELb1ELb1ELb1ELb1ELb0EEENS1_21CollectiveEpilogueFwdINS6_IJSA_SA_SA_EEES9_SD_SF_Li256ELb1ELb1ELb1ELb0EEENS1_36VarlenDynamicPersistentTileSchedulerILi128ELi128ELi256ELi128ELb1ELb1ELb1ELb1ELb1ELb1EEEEEEEEEvNT_6ParamsE,"ax",@progbits
	.align	128
.text._ZN7cutlass13device_kernelIN5flash11enable_sm90INS1_16FlashAttnFwdSm90INS1_25CollectiveMainloopFwdSm90ILi2EN4cute5tupleIJNS5_1CILi1EEES8_S8_EEENS6_IJNS7_ILi128EEESA_NS7_ILi192EEEEEELi128ENS_10bfloat16_tEfNS_4arch4Sm90ELb1ELb0ELb0ELb1ELb0ELb0ELb0ELb1ELb1ELb1ELb1ELb0EEENS1_21CollectiveEpilogueFwdINS6_IJSA_SA_SA_EEES9_SD_SF_Li256ELb1ELb1ELb1ELb0EEENS1_36VarlenDynamicPersistentTileSchedulerILi128ELi128ELi256ELi128ELb1ELb1ELb1ELb1ELb1ELb1EEEEEEEEEvNT_6ParamsE:
        .type           _ZN7cutlass13device_kernelIN5flash11enable_sm90INS1_16FlashAttnFwdSm90INS1_25CollectiveMainloopFwdSm90ILi2EN4cute5tupleIJNS5_1CILi1EEES8_S8_EEENS6_IJNS7_ILi128EEESA_NS7_ILi192EEEEEELi128ENS_10bfloat16_tEfNS_4arch4Sm90ELb1ELb0ELb0ELb1ELb0ELb0ELb0ELb1ELb1ELb1ELb1ELb0EEENS1_21CollectiveEpilogueFwdINS6_IJSA_SA_SA_EEES9_SD_SF_Li256ELb1ELb1ELb1ELb0EEENS1_36VarlenDynamicPersistentTileSchedulerILi128ELi128ELi256ELi128ELb1ELb1ELb1ELb1ELb1ELb1EEEEEEEEEvNT_6ParamsE,@function
        .size           _ZN7cutlass13device_kernelIN5flash11enable_sm90INS1_16FlashAttnFwdSm90INS1_25CollectiveMainloopFwdSm90ILi2EN4cute5tupleIJNS5_1CILi1EEES8_S8_EEENS6_IJNS7_ILi128EEESA_NS7_ILi192EEEEEELi128ENS_10bfloat16_tEfNS_4arch4Sm90ELb1ELb0ELb0ELb1ELb0ELb0ELb0ELb1ELb1ELb1ELb1ELb0EEENS1_21CollectiveEpilogueFwdINS6_IJSA_SA_SA_EEES9_SD_SF_Li256ELb1ELb1ELb1ELb0EEENS1_36VarlenDynamicPersistentTileSchedulerILi128ELi128ELi256ELi128ELb1ELb1ELb1ELb1ELb1ELb1EEEEEEEEEvNT_6ParamsE,(.L_x_2988 - _ZN7cutlass13device_kernelIN5flash11enable_sm90INS1_16FlashAttnFwdSm90INS1_25CollectiveMainloopFwdSm90ILi2EN4cute5tupleIJNS5_1CILi1EEES8_S8_EEENS6_IJNS7_ILi128EEESA_NS7_ILi192EEEEEELi128ENS_10bfloat16_tEfNS_4arch4Sm90ELb1ELb0ELb0ELb1ELb0ELb0ELb0ELb1ELb1ELb1ELb1ELb0EEENS1_21CollectiveEpilogueFwdINS6_IJSA_SA_SA_EEES9_SD_SF_Li256ELb1ELb1ELb1ELb0EEENS1_36VarlenDynamicPersistentTileSchedulerILi128ELi128ELi256ELi128ELb1ELb1ELb1ELb1ELb1ELb1EEEEEEEEEvNT_6ParamsE)
        .other          _ZN7cutlass13device_kernelIN5flash11enable_sm90INS1_16FlashAttnFwdSm90INS1_25CollectiveMainloopFwdSm90ILi2EN4cute5tupleIJNS5_1CILi1EEES8_S8_EEENS6_IJNS7_ILi128EEESA_NS7_ILi192EEEEEELi128ENS_10bfloat16_tEfNS_4arch4Sm90ELb1ELb0ELb0ELb1ELb0ELb0ELb0ELb1ELb1ELb1ELb1ELb0EEENS1_21CollectiveEpilogueFwdINS6_IJSA_SA_SA_EEES9_SD_SF_Li256ELb1ELb1ELb1ELb0EEENS1_36VarlenDynamicPersistentTileSchedulerILi128ELi128ELi256ELi128ELb1ELb1ELb1ELb1ELb1ELb1EEEEEEEEEvNT_6ParamsE,@"STO_CUDA_ENTRY STV_DEFAULT"
_ZN7cutlass13device_kernelIN5flash11enable_sm90INS1_16FlashAttnFwdSm90INS1_25CollectiveMainloopFwdSm90ILi2EN4cute5tupleIJNS5_1CILi1EEES8_S8_EEENS6_IJNS7_ILi128EEESA_NS7_ILi192EEEEEELi128ENS_10bfloat16_tEfNS_4arch4Sm90ELb1ELb0ELb0ELb1ELb0ELb0ELb0ELb1ELb1ELb1ELb1ELb0EEENS1_21CollectiveEpilogueFwdINS6_IJSA_SA_SA_EEES9_SD_SF_Li256ELb1ELb1ELb1ELb0EEENS1_36VarlenDynamicPersistentTileSchedulerILi128ELi128ELi256ELi128ELb1ELb1ELb1ELb1ELb1ELb1EEEEEEEEEvNT_6ParamsE:
        /* <DEDUP_REMOVED lines=17> */
.L_x_2204:
[----:B------:R-:W-:Y:S05]  /*0110*/  BSYNC B0 ;  /* 0x0000000000007941 */ /* 0x000fea0003800000 */
.L_x_2203:
        /* <DEDUP_REMOVED lines=40> */
.L_x_2205:
        /* <DEDUP_REMOVED lines=22> */
.L_x_2206:
        /* <DEDUP_REMOVED lines=18> */
.L_x_2207:
        /* <DEDUP_REMOVED lines=22> */
.L_x_2208:
        /* <DEDUP_REMOVED lines=22> */
.L_x_2209:
        /* <DEDUP_REMOVED lines=8> */
.L_x_2211:
        /* <DEDUP_REMOVED lines=24> */
[----:B------:R-:W-:Y:S02]  /*0ae0*/  SHF.R.S32.HI R7, RZ, 0x1f, R6 ;  /* 0x0000001fff077819 */ /* 0x000fe40000011406 */
[----:B------:R-:W-:Y:S02]  /*0af0*/  SHF.R.S32.HI R226, RZ, 0x7, R3 ;  /* 0x00000007ffe27819 */ /* 0x000fe40000011403 */
[----:B------:R-:W-:Y:S02]  /*0b00*/  LEA.HI R10, R7, R8, RZ, 0x3 ;  /* 0x00000008070a7211 */ /* 0x000fe400078f18ff */
[----:B------:R-:W-:Y:S02]  /*0b10*/  LEA.HI R4, R0, R231, RZ, 0x5 ;  /* 0x000000e700047211 */ /* 0x000fe400078f28ff */
[----:B------:R-:W-:-:S02]  /*0b20*/  LOP3.LUT R11, R10, 0xfffffff8, RZ, 0xc0, !PT ;  /* 0xfffffff80a0b7812 */ /* 0x000fc400078ec0ff */
[----:B------:R-:W-:Y:S02]  /*0b30*/  LEA.HI R9, R9, R210, RZ, 0x5 ;  /* 0x000000d209097211 */ /* 0x000fe400078f28ff */
[----:B------:R-:W-:Y:S01]  /*0b40*/  LEA.HI R3, R3, R226, RZ, 0x1 ;  /* 0x000000e203037211 */ /* 0x000fe200078f08ff */
[----:B------:R-:W-:Y:S01]  /*0b50*/  IMAD.SHL.U32 R5, R4, 0x20, RZ ;  /* 0x0000002004057824 */ /* 0x000fe200078e00ff */
[----:B------:R-:W-:Y:S01]  /*0b60*/  SHF.R.S32.HI R9, RZ, 0x5, R9 ;  /* 0x00000005ff097819 */ /* 0x000fe20000011409 */
[----:B------:R-:W-:Y:S01]  /*0b70*/  IMAD.IADD R8, R8, 0x1, -R11 ;  /* 0x0000000108087824 */ /* 0x000fe200078e0a0b */
[----:B------:R-:W-:Y:S02]  /*0b80*/  LOP3.LUT R3, R3, 0x3fffffe, RZ, 0xc0, !PT ;  /* 0x03fffffe03037812 */ /* 0x000fe400078ec0ff */
[CC--:B0-----:R-:W-:Y:S02]  /*0b90*/  LEA.HI R2, R0.reuse, R231.reuse, RZ, 0x4 ;  /* 0x000000e700027211 */ /* 0x0c1fe400078f20ff */
[----:B------:R-:W-:Y:S01]  /*0ba0*/  LEA.HI R10, R0, R231, RZ, 0x2 ;  /* 0x000000e7000a7211 */ /* 0x000fe200078f10ff */
[----:B------:R-:W-:Y:S01]  /*0bb0*/  IMAD R8, R9, 0x10, R8 ;  /* 0x0000001009087824 */ /* 0x000fe200078e0208 */
[----:B------:R-:W-:Y:S01]  /*0bc0*/  LOP3.LUT R7, R5, 0xfffffc00, RZ, 0xc0, !PT ;  /* 0xfffffc0005077812 */ /* 0x000fe200078ec0ff */
[----:B------:R-:W-:Y:S01]  /*0bd0*/  IMAD.IADD R3, R226, 0x1, -R3 ;  /* 0x00000001e2037824 */ /* 0x000fe200078e0a03 */
[----:B------:R-:W-:-:S02]  /*0be0*/  LOP3.LUT R4, R2, 0x3fffff0, RZ, 0xc0, !PT ;  /* 0x03fffff002047812 */ /* 0x000fc400078ec0ff */
[----:B------:R-:W-:Y:S02]  /*0bf0*/  SHF.R.S32.HI R5, RZ, 0x4, R2 ;  /* 0x00000004ff057819 */ /* 0x000fe40000011402 */
[----:B------:R-:W-:Y:S02]  /*0c00*/  LOP3.LUT R10, R10, 0xfffffffc, RZ, 0xc0, !PT ;  /* 0xfffffffc0a0a7812 */ /* 0x000fe400078ec0ff */
[----:B------:R-:W-:Y:S01]  /*0c10*/  LEA.HI R0, R0, R231, RZ, 0x3 ;  /* 0x000000e700007211 */ /* 0x000fe200078f18ff */
[----:B------:R-:W-:Y:S01]  /*0c20*/  IMAD R227, R3, 0x40, R8 ;  /* 0x0000004003e37824 */ /* 0x000fe200078e0208 */
[----:B------:R-:W-:Y:S01]  /*0c30*/  LEA.HI R2, R2, R5, RZ, 0x1 ;  /* 0x0000000502027211 */ /* 0x000fe200078f08ff */
[C---:B------:R-:W-:Y:S01]  /*0c40*/  IMAD.IADD R4, R231.reuse, 0x1, -R4 ;  /* 0x00000001e7047824 */ /* 0x040fe200078e0a04 */
[----:B------:R-:W-:Y:S01]  /*0c50*/  LOP3.LUT R188, R0, 0xfffffff8, RZ, 0xc0, !PT ;  /* 0xfffffff800bc7812 */ /* 0x000fe200078ec0ff */
[C---:B------:R-:W-:Y:S01]  /*0c60*/  IMAD.IADD R10, R231.reuse, 0x1, -R10 ;  /* 0x00000001e70a7824 */ /* 0x040fe200078e0a0a */
[----:B------:R-:W-:Y:S01]  /*0c70*/  LOP3.LUT R3, R6, 0x7ffffffc, RZ, 0xc0, !PT ;  /* 0x7ffffffc06037812 */ /* 0x000fe200078ec0ff */
[----:B------:R-:W-:Y:S01]  /*0c80*/  IMAD R7, R4, 0x40, R7 ;  /* 0x0000004004077824 */ /* 0x000fe200078e0207 */
[----:B------:R-:W-:Y:S01]  /*0c90*/  LOP3.LUT R2, R2, 0x1ffffffe, RZ, 0xc0, !PT ;  /* 0x1ffffffe02027812 */ /* 0x000fe200078ec0ff */
[----:B------:R-:W-:Y:S01]  /*0ca0*/  IMAD.IADD R188, R231, 0x1, -R188 ;  /* 0x00000001e7bc7824 */ /* 0x000fe200078e0abc */
[----:B------:R-:W-:Y:S01]  /*0cb0*/  LEA.HI R4, R10, R10, RZ, 0x1 ;  /* 0x0000000a0a047211 */ /* 0x000fe200078f08ff */
[----:B------:R-:W-:-:S02]  /*0cc0*/  IMAD.IADD R3, R210, 0x1, -R3 ;  /* 0x00000001d2037824 */ /* 0x000fc400078e0a03 */
[----:B------:R-:W-:Y:S01]  /*0cd0*/  IMAD.IADD R2, R5, 0x1, -R2 ;  /* 0x0000000105027824 */ /* 0x000fe200078e0a02 */
[----:B------:R-:W-:Y:S01]  /*0ce0*/  LOP3.LUT R5, R4, 0x1ffffffe, RZ, 0xc0, !PT ;  /* 0x1ffffffe04057812 */ /* 0x000fe200078ec0ff */
[----:B------:R-:W-:Y:S02]  /*0cf0*/  IMAD.SHL.U32 R23, R188, 0x8, RZ ;  /* 0x00000008bc177824 */ /* 0x000fe400078e00ff */
[----:B------:R-:W-:Y:S02]  /*0d00*/  IMAD.SHL.U32 R184, R3, 0x2, RZ ;  /* 0x0000000203b87824 */ /* 0x000fe400078e00ff */
[----:B------:R-:W-:Y:S02]  /*0d10*/  VIADD R187, R23, 0x40 ;  /* 0x0000004017bb7836 */ /* 0x000fe40000000000 */
        /* <DEDUP_REMOVED lines=14> */
[----:B------:R-:W-:Y:S02]  /*0e00*/  VIADD R192, R184, 0x78 ;  /* 0x00000078b8c07836 */ /* 0x000fe40000000000 */
[----:B------:R-:W-:Y:S01]  /*0e10*/  IMAD.IADD R10, R10, 0x1, -R5 ;  /* 0x000000010a0a7824 */ /* 0x000fe200078e0a05 */
[----:B------:R-:W-:Y:S01]  /*0e20*/  SHF.R.S32.HI R208, RZ, 0x3, R0 ;  /* 0x00000003ffd07819 */ /* 0x000fe20000011400 */
[----:B------:R-:W-:Y:S01]  /*0e30*/  IMAD R228, R2, 0x8, R7 ;  /* 0x0000000802e47824 */ /* 0x000fe200078e0207 */
[----:B------:R-:W-:Y:S01]  /*0e40*/  SHF.R.S32.HI R230, RZ, 0x1f, R23 ;  /* 0x0000001fffe67819 */ /* 0x000fe20000011417 */
[----:B------:R-:W-:Y:S01]  /*0e50*/  IMAD.MOV.U32 R209, RZ, RZ, RZ ;  /* 0x000000ffffd17224 */ /* 0x000fe200078e00ff */
[----:B------:R-:W-:Y:S01]  /*0e60*/  SHF.R.S32.HI R229, RZ, 0x1f, R187 ;  /* 0x0000001fffe57819 */ /* 0x000fe200000114bb */
[----:B------:R-:W-:Y:S01]  /*0e70*/  IMAD R185, R10, 0x8, R227 ;  /* 0x000000080ab97824 */ /* 0x000fe200078e02e3 */
[----:B------:R-:W-:Y:S02]  /*0e80*/  SHF.R.S32.HI R225, RZ, 0x1f, R206 ;  /* 0x0000001fffe17819 */ /* 0x000fe400000114ce */
        /* <DEDUP_REMOVED lines=13> */
[----:B------:R-:W-:Y:S01]  /*0f60*/  SHF.R.S32.HI R211, RZ, 0x1f, R192 ;  /* 0x0000001fffd37819 */ /* 0x000fe200000114c0 */
[----:B------:R-:W-:Y:S01]  /*0f70*/  UMOV UR38, URZ ;  /* 0x0000003f00267c82 */ /* 0x000fe20008000000 */
[----:B------:R-:W-:Y:S01]  /*0f80*/  UMOV UR36, URZ ;  /* 0x0000003f00247c82 */ /* 0x000fe20008000000 */
[----:B--2---:R-:W-:-:S07]  /*0f90*/  LOP3.LUT R19, R12, 0x1, RZ, 0xfc, !PT ;  /* 0x000000010c137812 */ /* 0x004fce00078efcff */
.L_x_2269:
[----:B0--34-:R-:W0:Y:S01]  /*0fa0*/  LDC.64 R2, c[0x0][0xc88] ;  /* 0x00032200ff027b82 */ /* 0x019e220000000a00 */
[----:B------:R-:W-:Y:S01]  /*0fb0*/  ULDC.64 UR4, c[0x0][0xa28] ;  /* 0x00028a0000047ab9 */ /* 0x000fe20000000a00 */
[----:B------:R-:W-:-:S06]  /*0fc0*/  ULDC.64 UR6, c[0x0][0xa18] ;  /* 0x0002860000067ab9 */ /* 0x000fcc0000000a00 */
[----:B------:R-:W1:Y:S08]  /*0fd0*/  LDC R17, c[0x0][0x288] ;  /* 0x0000a200ff117b82 */ /* 0x000e700000000800 */
[----:B--2---:R-:W2:Y:S01]  /*0fe0*/  LDC.64 R8, c[0x0][0x418] ;  /* 0x00010600ff087b82 */ /* 0x004ea20000000a00 */
[----:B0-----:R-:W-:-:S07]  /*0ff0*/  IMAD.WIDE R2, R27, 0x4, R2 ;  /* 0x000000041b027825 */ /* 0x001fce00078e0202 */
[----:B------:R-:W0:Y:S01]  /*1000*/  LDC R10, c[0x0][0x424] ;  /* 0x00010900ff0a7b82 */ /* 0x000e220000000800 */
[----:B------:R-:W3:Y:S01]  /*1010*/  LDG.E R186, desc[UR56][R2.64] ;  /* 0x0000003802ba7981 */ /* 0x000ee2000c1e1900 */
[----:B------:R-:W-:Y:S01]  /*1020*/  ISETP.NE.U32.AND P1, PT, RZ, UR4, PT ;  /* 0x00000004ff007c0c */ /* 0x000fe2000bf25070 */
[----:B------:R-:W-:Y:S01]  /*1030*/  IMAD.MOV.U32 R7, RZ, RZ, RZ ;  /* 0x000000ffff077224 */ /* 0x000fe200078e00ff */
[----:B------:R-:W-:-:S04]  /*1040*/  ISETP.NE.U32.AND P0, PT, RZ, UR6, PT ;  /* 0x00000006ff007c0c */ /* 0x000fc8000bf05070 */
[----:B------:R-:W4:Y:S01]  /*1050*/  LDC R11, c[0x0][0x2f0] ;  /* 0x0000bc00ff0b7b82 */ /* 0x000f220000000800 */
[----:B------:R-:W-:Y:S02]  /*1060*/  ISETP.NE.AND.EX P1, PT, RZ, UR5, PT, P1 ;  /* 0x00000005ff007c0c */ /* 0x000fe4000bf25310 */
[----:B------:R-:W-:Y:S02]  /*1070*/  ISETP.NE.AND.EX P0, PT, RZ, UR7, PT, P0 ;  /* 0x00000007ff007c0c */ /* 0x000fe4000bf05300 */
[----:B---3--:R-:W-:-:S09]  /*1080*/  SHF.R.S32.HI R191, RZ, 0x1f, R186 ;  /* 0x0000001fffbf7819 */ /* 0x008fd200000114ba */
[----:B------:R-:W-:-:S04]  /*1090*/  @P1 LEA R4, P2, R186, UR4, 0x2 ;  /* 0x00000004ba041c11 */ /* 0x000fc8000f8410ff */
[C-C-:B------:R-:W-:Y:S02]  /*10a0*/  @P1 LEA.HI.X R5, R186.reuse, UR5, R191.reuse, 0x2, P2 ;  /* 0x00000005ba051c11 */ /* 0x140fe400090f14bf */
[----:B------:R-:W-:Y:S02]  /*10b0*/  @P0 LEA R2, P2, R186, UR6, 0x2 ;  /* 0x00000006ba020c11 */ /* 0x000fe4000f8410ff */
[----:B------:R-:W-:Y:S01]  /*10c0*/  LOP3.LUT R6, R26, 0xff000000, RZ, 0xc0, !PT ;  /* 0xff0000001a067812 */ /* 0x000fe200078ec0ff */
[----:B------:R3:W5:Y:S01]  /*10d0*/  @P1 LDG.E R7, desc[UR56][R4.64] ;  /* 0x0000003804071981 */ /* 0x000762000c1e1900 */
[----:B------:R-:W-:Y:S01]  /*10e0*/  @P0 LEA.HI.X R3, R186, UR7, R191, 0x2, P2 ;  /* 0x00000007ba030c11 */ /* 0x000fe200090f14bf */
[----:B------:R-:W-:-:S04]  /*10f0*/  ULDC.64 UR6, c[0x0][0xa20] ;  /* 0x0002880000067ab9 */ /* 0x000fc80000000a00 */
[----:B-1----:R1:W5:Y:S01]  /*1100*/  @P0 LDG.E R17, desc[UR56][R2.64] ;  /* 0x0000003802110981 */ /* 0x002362000c1e1900 */
[----:B--2---:R-:W-:Y:S02]  /*1110*/  ISETP.NE.U32.AND P1, PT, R8, RZ, PT ;  /* 0x000000ff0800720c */ /* 0x004fe40003f25070 */
[----:B------:R-:W-:Y:S02]  /*1120*/  ISETP.NE.U32.AND P2, PT, RZ, UR6, PT ;  /* 0x00000006ff007c0c */ /* 0x000fe4000bf45070 */
[----:B------:R-:W-:Y:S02]  /*1130*/  LOP3.LUT R0, R26, 0xff0000, RZ, 0xc0, !PT ;  /* 0x00ff00001a007812 */ /* 0x000fe400078ec0ff */
[----:B---3--:R-:W-:Y:S02]  /*1140*/  SHF.R.U32.HI R5, RZ, 0x8, R6 ;  /* 0x00000008ff057819 */ /* 0x008fe40000011606 */
[----:B------:R-:W-:Y:S02]  /*1150*/  ISETP.NE.AND.EX P1, PT, R9, RZ, PT, P1 ;  /* 0x000000ff0900720c */ /* 0x000fe40003f25310 */
[----:B------:R-:W-:-:S02]  /*1160*/  ISETP.NE.AND.EX P2, PT, RZ, UR7, PT, P2 ;  /* 0x00000007ff007c0c */ /* 0x000fc4000bf45320 */
[----:B------:R-:W-:Y:S02]  /*1170*/  LEA.HI R190, R0, R5, RZ, 0x10 ;  /* 0x0000000500be7211 */ /* 0x000fe400078f80ff */
[----:B0-----:R-:W-:Y:S01]  /*1180*/  SEL R0, R10, 0x1, P1 ;  /* 0x000000010a007807 */ /* 0x001fe20000800000 */
[----:B-1--4-:R-:W-:Y:S08]  /*1190*/  @P0 BRA `(.L_x_2212) ;  /* 0x0000000000240947 */ /* 0x012ff00003800000 */
        /* <DEDUP_REMOVED lines=9> */
.L_x_2212:
[----:B------:R-:W-:Y:S01]  /*1230*/  IMAD R16, R0, R11, RZ ;  /* 0x0000000b00107224 */ /* 0x000fe200078e02ff */
[----:B------:R-:W-:Y:S01]  /*1240*/  LOP3.LUT R189, R26, 0xffff, RZ, 0xc0, !PT ;  /* 0x0000ffff1abd7812 */ /* 0x000fe200078ec0ff */
[----:B------:R-:W-:Y:S06]  /*1250*/  @!P2 BRA `(.L_x_2213) ;  /* 0x000000000010a947 */ /* 0x000fec0003800000 */
[----:B------:R-:W-:-:S04]  /*1260*/  LEA R2, P0, R186, UR6, 0x2 ;  /* 0x00000006ba027c11 */ /* 0x000fc8000f8010ff */
[----:B------:R-:W-:-:S05]  /*1270*/  LEA.HI.X R3, R186, UR7, R191, 0x2, P0 ;  /* 0x00000007ba037c11 */ /* 0x000fca00080f14bf */
[----:B------:R0:W5:Y:S01]  /*1280*/  LDG.E R16, desc[UR56][R2.64] ;  /* 0x0000003802107981 */ /* 0x000162000c1e1900 */
[----:B------:R-:W-:Y:S05]  /*1290*/  BRA `(.L_x_2214) ;  /* 0x0000000000247947 */ /* 0x000fea0003800000 */
.L_x_2213:
[----:B------:R-:W-:Y:S02]  /*12a0*/  ULDC.64 UR4, c[0x0][0xa08] ;  /* 0x0002820000047ab9 */ /* 0x000fe40000000a00 */
[----:B------:R-:W-:-:S04]  /*12b0*/  ISETP.NE.U32.AND P0, PT, RZ, UR4, PT ;  /* 0x00000004ff007c0c */ /* 0x000fc8000bf05070 */
[----:B------:R-:W-:-:S13]  /*12c0*/  ISETP.NE.AND.EX P0, PT, RZ, UR5, PT, P0 ;  /* 0x00000005ff007c0c */ /* 0x000fda000bf05300 */
[----:B------:R-:W-:Y:S05]  /*12d0*/  @!P0 BRA `(.L_x_2214) ;  /* 0x0000000000148947 */ /* 0x000fea0003800000 */
[----:B------:R-:W0:Y:S02]  /*12e0*/  LDC.64 R2, c[0x0][0xa08] ;  /* 0x00028200ff027b82 */ /* 0x000e240000000a00 */
[----:B0-----:R-:W-:-:S05]  /*12f0*/  IMAD.WIDE R2, R186, 0x4, R2 ;  /* 0x00000004ba027825 */ /* 0x001fca00078e0202 */
[----:B------:R-:W2:Y:S04]  /*1300*/  LDG.E R16, desc[UR56][R2.64] ;  /* 0x0000003802107981 */ /* 0x000ea8000c1e1900 */
[----:B------:R-:W2:Y:S02]  /*1310*/  LDG.E R5, desc[UR56][R2.64+0x4] ;  /* 0x0000043802057981 */ /* 0x000ea4000c1e1900 */
[----:B--2---:R-:W-:-:S07]  /*1320*/  IMAD.IADD R16, R5, 0x1, -R16 ;  /* 0x0000000105107824 */ /* 0x004fce00078e0a10 */
.L_x_2214:
[----:B------:R-:W1:Y:S01]  /*1330*/  LDC R0, c[0x0][0x448] ;  /* 0x00011200ff007b82 */ /* 0x000e620000000800 */
[----:B------:R-:W-:Y:S01]  /*1340*/  IMAD.SHL.U32 R18, R25, 0x80, RZ ;  /* 0x0000008019127824 */ /* 0x000fe200078e00ff */
[----:B------:R-:W-:Y:S01]  /*1350*/  LOP3.LUT R207, R190, 0xff, RZ, 0xc0, !PT ;  /* 0x000000ffbecf7812 */ /* 0x000fe200078ec0ff */
[----:B-----5:R-:W-:Y:S01]  /*1360*/  IMAD.IADD R16, R16, 0x1, -R7 ;  /* 0x0000000110107824 */ /* 0x020fe200078e0a07 */
[----:B------:R-:W-:Y:S01]  /*1370*/  SHF.R.U32.HI R190, RZ, 0x10, R190 ;  /* 0x00000010ffbe7819 */ /* 0x000fe200000116be */
[----:B------:R-:W-:Y:S01]  /*1380*/  IMAD.MOV.U32 R95, RZ, RZ, RZ ;  /* 0x000000ffff5f7224 */ /* 0x000fe200078e00ff */
[----:B-1----:R-:W-:Y:S01]  /*1390*/  ISETP.NE.AND P0, PT, R0, 0x1, PT ;  /* 0x000000010000780c */ /* 0x002fe20003f05270 */
[----:B------:R-:W-:-:S12]  /*13a0*/  VIADD R0, R18, 0x7f ;  /* 0x0000007f12007836 */ /* 0x000fd80000000000 */
[----:B0-----:R-:W0:Y:S08]  /*13b0*/  @P0 LDC R3, c[0x0][0x44c] ;  /* 0x00011300ff030b82 */ /* 0x001e300000000800 */
[----:B------:R-:W1:Y:S01]  /*13c0*/  @P0 LDC R5, c[0x0][0x450] ;  /* 0x00011400ff050b82 */ /* 0x000e620000000800 */
[----:B0-----:R-:W-:Y:S01]  /*13d0*/  @P0 IMAD.HI.U32 R2, R0, R3, RZ ;  /* 0x0000000300020227 */ /* 0x001fe200078e00ff */
[----:B------:R-:W-:-:S04]  /*13e0*/  IADD3 R3, R16, 0x80, -R17 ;  /* 0x0000008010037810 */ /* 0x000fc80007ffe811 */
[----:B-1----:R-:W-:Y:S01]  /*13f0*/  @P0 SHF.R.U32.HI R0, RZ, R5, R2 ;  /* 0x00000005ff000219 */ /* 0x002fe20000011602 */
[----:B------:R-:W-:-:S04]  /*1400*/  VIADD R2, R16, 0x7f ;  /* 0x0000007f10027836 */ /* 0x000fc80000000000 */
        /* <DEDUP_REMOVED lines=10> */
[----:B------:R-:W0:Y:S01]  /*14b0*/  LDC R3, c[0x0][0x9f0] ;  /* 0x00027c00ff037b82 */ /* 0x000e220000000800 */
[----:B------:R-:W-:-:S04]  /*14c0*/  ISETP.NE.AND P0, PT, R190, RZ, PT ;  /* 0x000000ffbe00720c */ /* 0x000fc80003f05270 */
[----:B0-----:R-:W-:-:S04]  /*14d0*/  SEL R9, R190, R3, P0 ;  /* 0x00000003be097207 */ /* 0x001fc80000000000 */
[-C--:B------:R-:W-:Y:S02]  /*14e0*/  IABS R5, R9.reuse ;  /* 0x0000000900057213 */ /* 0x080fe40000000000 */
        /* <DEDUP_REMOVED lines=26> */
.L_x_2215:
[-C--:B------:R-:W-:Y:S01]  /*1690*/  IMAD R22, R207, R95.reuse, RZ ;  /* 0x0000005fcf167224 */ /* 0x080fe200078e02ff */
[----:B------:R-:W-:Y:S01]  /*16a0*/  PLOP3.LUT P0, PT, PT, PT, PT, 0x80, 0x0 ;  /* 0x000000000000781c */ /* 0x000fe20003f0f070 */
[----:B------:R-:W-:Y:S01]  /*16b0*/  IMAD.MOV.U32 R94, RZ, RZ, RZ ;  /* 0x000000ffff5e7224 */ /* 0x000fe200078e00ff */
        /* <DEDUP_REMOVED lines=67> */
.L_x_2217:
[----:B------:R-:W-:Y:S02]  /*1af0*/  LEA.HI R0, R209, R209, RZ, 0x1 ;  /* 0x000000d1d1007211 */ /* 0x000fe400078f08ff */
[----:B------:R-:W-:Y:S02]  /*1b00*/  ISETP.NE.AND P0, PT, R19, 0x3, PT ;  /* 0x000000031300780c */ /* 0x000fe40003f05270 */
[----:B------:R-:W-:-:S05]  /*1b10*/  LOP3.LUT R0, R0, 0xfffffffe, RZ, 0xc0, !PT ;  /* 0xfffffffe00007812 */ /* 0x000fca00078ec0ff */
[----:B------:R-:W-:-:S05]  /*1b20*/  IMAD.IADD R0, R209, 0x1, -R0 ;  /* 0x00000001d1007824 */ /* 0x000fca00078e0a00 */
[----:B------:R-:W-:-:S04]  /*1b30*/  SHF.L.U32 R0, R0, 0x1f, RZ ;  /* 0x0000001f00007819 */ /* 0x000fc800000006ff */
[----:B------:R-:W0:Y:S02]  /*1b40*/  SYNCS.PHASECHK.TRANS64.TRYWAIT P1, [UR37+0x34800], R0 ;  /* 0x03480000ff0075a7 */ /* 0x000e240008020165 */
[----:B0-----:R-:W-:Y:S05]  /*1b50*/  @!P1 BRA `(.L_x_2218) ;  /* 0x0000011800e49947 */ /* 0x001fea0003800000 */
.L_x_2396:
[----:B------:R-:W-:Y:S05]  /*1b60*/  @!P0 BRA `(.L_x_2219) ;  /* 0x0000000000048947 */ /* 0x000fea0003800000 */
[----:B------:R-:W-:Y:S01]  /*1b70*/  BPT.TRAP 0x1 ;  /* 0x000000040000795c */ /* 0x000fe20000300000 */
.L_x_2219:
[----:B------:R-:W-:Y:S02]  /*1b80*/  IMAD.U32 R2, RZ, RZ, UR36 ;  /* 0x00000024ff027e24 */ /* 0x000fe4000f8e00ff */
[----:B0-----:R-:W-:-:S03]  /*1b90*/  IMAD.U32 R3, RZ, RZ, UR38 ;  /* 0x00000026ff037e24 */ /* 0x001fc6000f8e00ff */
[----:B------:R-:W-:Y:S02]  /*1ba0*/  LEA R2, R2, UR37, 0x3 ;  /* 0x0000002502027c11 */ /* 0x000fe4000f8e18ff */
[----:B------:R-:W-:-:S04]  /*1bb0*/  SHF.L.U32 R3, R3, 0x1f, RZ ;  /* 0x0000001f03037819 */ /* 0x000fc800000006ff */
[----:B------:R0:W1:Y:S01]  /*1bc0*/  SYNCS.PHASECHK.TRANS64.TRYWAIT P2, [R2+URZ+0x34830], R3 ;  /* 0x03483003020075a7 */ /* 0x000062000804017f */
[----:B------:R-:W-:Y:S05]  /*1bd0*/  @!P0 BRA `(.L_x_2220) ;  /* 0x0000000000048947 */ /* 0x000fea0003800000 */
[----:B------:R-:W-:Y:S01]  /*1be0*/  BPT.TRAP 0x1 ;  /* 0x000000040000795c */ /* 0x000fe20000300000 */
.L_x_2220:
[----:B------:R-:W2:Y:S02]  /*1bf0*/  S2R R0, SR_TID.X ;  /* 0x0000000000007919 */ /* 0x000ea40000002100 */
[----:B--2---:R-:W-:Y:S01]  /*1c00*/  LOP3.LUT P1, RZ, R0, 0x7f, RZ, 0xc0, !PT ;  /* 0x0000007f00ff7812 */ /* 0x004fe2000782c0ff */
[----:B-1----:R-:W-:-:S12]  /*1c10*/  @P2 BRA `(.L_x_2221) ;  /* 0x0000000000082947 */ /* 0x002fd80003800000 */
[----:B------:R-:W1:Y:S02]  /*1c20*/  SYNCS.PHASECHK.TRANS64.TRYWAIT P2, [R2+URZ+0x34830], R3 ;  /* 0x03483003020075a7 */ /* 0x000e64000804017f */
[----:B-1----:R-:W-:Y:S05]  /*1c30*/  @!P2 BRA `(.L_x_2222) ;  /* 0x0000011800c4a947 */ /* 0x002fea0003800000 */
.L_x_2221:
[----:B------:R-:W-:Y:S05]  /*1c40*/  WARPSYNC.ALL ;  /* 0x0000000000007948 */ /* 0x000fea0003800000 */
[----:B------:R-:W-:Y:S01]  /*1c50*/  UIADD3 UR4, UR37, 0x1c400, URZ ;  /* 0x0001c40025047890 */ /* 0x000fe2000fffe03f */
[----:B------:R-:W-:Y:S01]  /*1c60*/  WARPGROUP.ARRIVE ;  /* 0x00000000000079c5 */ /* 0x000fe20000000000 */
[----:B------:R-:W-:Y:S01]  /*1c70*/  ULOP3.LUT UR52, UR52, 0x10000, URZ, 0xfc, !UPT ;  /* 0x0001000034347892 */ /* 0x000fe2000f8efc3f */
[----:B------:R-:W2:Y:S01]  /*1c80*/  LDC R0, c[0x0][0x448] ;  /* 0x00011200ff007b82 */ /* 0x000ea20000000800 */
[----:B------:R-:W-:Y:S01]  /*1c90*/  USHF.R.U32.HI UR4, URZ, 0x4, UR4 ;  /* 0x000000043f047899 */ /* 0x000fe20008011604 */
[----:B01----:R-:W-:Y:S01]  /*1ca0*/  @!P1 VIADD R2, R2, 0x34840 ;  /* 0x0003484002029836 */ /* 0x003fe20000000000 */
[----:B------:R-:W-:Y:S01]  /*1cb0*/  UMOV UR53, 0x40000040 ;  /* 0x4000004000357882 */ /* 0x000fe20000000000 */
[----:B------:R-:W-:Y:S01]  /*1cc0*/  UMOV UR55, 0x40000040 ;  /* 0x4000004000377882 */ /* 0x000fe20000000000 */
[----:B------:R-:W-:Y:S01]  /*1cd0*/  ULOP3.LUT UR4, UR4, 0x3fff, URZ, 0xc0, !UPT ;  /* 0x00003fff04047892 */ /* 0x000fe2000f8ec03f */
[----:B------:R-:W-:Y:S01]  /*1ce0*/  CS2R R150, SRZ ;  /* 0x0000000000967805 */ /* 0x000fe2000001ff00 */
[----:B------:R-:W-:Y:S01]  /*1cf0*/  UMOV UR5, 0x40000040 ;  /* 0x4000004000057882 */ /* 0x000fe20000000000 */
[----:B------:R-:W-:Y:S01]  /*1d00*/  UMOV UR7, 0x40000040 ;  /* 0x4000004000077882 */ /* 0x000fe20000000000 */
[----:B------:R-:W-:Y:S01]  /*1d10*/  ULOP3.LUT UR39, UR4, 0x10000, URZ, 0xfc, !UPT ;  /* 0x0001000004277892 */ /* 0x000fe2000f8efc3f */
[----:B------:R-:W-:Y:S01]  /*1d20*/  @!P1 PRMT R2, RZ, 0x654, R2 ;  /* 0x00000654ff029816 */ /* 0x000fe20000000002 */
[----:B------:R-:W-:Y:S01]  /*1d30*/  UIADD3 UR4, UR52, 0x2, URZ ;  /* 0x0000000234047890 */ /* 0x000fe2000fffe03f */
[----:B------:R-:W-:Y:S01]  /*1d40*/  CS2R R148, SRZ ;  /* 0x0000000000947805 */ /* 0x000fe2000001ff00 */
[----:B------:R-:W-:Y:S01]  /*1d50*/  UIMAD UR54, UR36, 0xc00, UR39 ;  /* 0x00000c00243678a4 */ /* 0x000fe2000f8e0227 */
[----:B------:R-:W-:Y:S01]  /*1d60*/  CS2R R146, SRZ ;  /* 0x0000000000927805 */ /* 0x000fe2000001ff00 */
[----:B------:R-:W-:Y:S01]  /*1d70*/  UIADD3 UR8, UR52, 0x4, URZ ;  /* 0x0000000434087890 */ /* 0x000fe2000fffe03f */
[----:B------:R-:W-:Y:S01]  /*1d80*/  CS2R R144, SRZ ;  /* 0x0000000000907805 */ /* 0x000fe2000001ff00 */
[----:B------:R-:W-:Y:S01]  /*1d90*/  UIADD3 UR6, UR54, 0x2, URZ ;  /* 0x0000000236067890 */ /* 0x000fe2000fffe03f */
[----:B------:R-:W-:Y:S01]  /*1da0*/  CS2R R142, SRZ ;  /* 0x00000000008e7805 */ /* 0x000fe2000001ff00 */
[----:B------:R-:W-:Y:S01]  /*1db0*/  UIADD3 UR10, UR54, 0x4, URZ ;  /* 0x00000004360a7890 */ /* 0x000fe2000fffe03f */
[----:B------:R-:W-:Y:S01]  /*1dc0*/  CS2R R140, SRZ ;  /* 0x00000000008c7805 */ /* 0x000fe2000001ff00 */
[----:B------:R-:W-:Y:S01]  /*1dd0*/  UMOV UR9, 0x40000040 ;  /* 0x4000004000097882 */ /* 0x000fe20000000000 */
[----:B------:R-:W-:Y:S01]  /*1de0*/  HGMMA.64x128x16.F32.BF16 R24, gdesc[UR52], RZ, !UPT, gsb0 ;  /* 0x01e00000341879f0 */ /* 0x000fe2000c0018ff */
[----:B------:R-:W-:Y:S01]  /*1df0*/  UMOV UR11, 0x40000040 ;  /* 0x40000040000b7882 */ /* 0x000fe20000000000 */
[----:B------:R-:W-:Y:S01]  /*1e00*/  UIADD3 UR12, UR52, 0x6, URZ ;  /* 0x00000006340c7890 */ /* 0x000fe2000fffe03f */
[----:B--2---:R-:W-:Y:S01]  /*1e10*/  ISETP.NE.AND P2, PT, R0, 0x1, PT ;  /* 0x000000010000780c */ /* 0x004fe20003f45270 */
[----:B------:R-:W-:Y:S01]  /*1e20*/  UIADD3 UR14, UR54, 0x6, URZ ;  /* 0x00000006360e7890 */ /* 0x000fe2000fffe03f */
[----:B------:R-:W-:Y:S01]  /*1e30*/  IMAD.IADD R0, R185, 0x1, R18 ;  /* 0x00000001b9007824 */ /* 0x000fe200078e0212 */
[----:B------:R-:W-:Y:S01]  /*1e40*/  UMOV UR13, 0x40000040 ;  /* 0x40000040000d7882 */ /* 0x000fe20000000000 */
[----:B------:R-:W-:Y:S01]  /*1e50*/  UMOV UR15, 0x40000040 ;  /* 0x40000040000f7882 */ /* 0x000fe20000000000 */
[----:B------:R-:W-:Y:S01]  /*1e60*/  UIADD3 UR16, UR52, 0x400, URZ ;  /* 0x0000040034107890 */ /* 0x000fe2000fffe03f */
[----:B------:R-:W-:Y:S01]  /*1e70*/  CS2R R138, SRZ ;  /* 0x00000000008a7805 */ /* 0x000fe2000001ff00 */
[----:B------:R-:W-:Y:S01]  /*1e80*/  UIADD3 UR18, UR54, 0x400, URZ ;  /* 0x0000040036127890 */ /* 0x000fe2000fffe03f */
[----:B------:R-:W-:Y:S01]  /*1e90*/  CS2R R136, SRZ ;  /* 0x0000000000887805 */ /* 0x000fe2000001ff00 */
[----:B------:R-:W-:Y:S01]  /*1ea0*/  UMOV UR17, 0x40000040 ;  /* 0x4000004000117882 */ /* 0x000fe20000000000 */
[----:B------:R-:W-:Y:S01]  /*1eb0*/  UMOV UR19, 0x40000040 ;  /* 0x4000004000137882 */ /* 0x000fe20000000000 */
[----:B------:R-:W-:Y:S01]  /*1ec0*/  UIADD3 UR20, UR52, 0x402, URZ ;  /* 0x0000040234147890 */ /* 0x000fe2000fffe03f */
[----:B------:R-:W-:Y:S01]  /*1ed0*/  CS2R R134, SRZ ;  /* 0x0000000000867805 */ /* 0x000fe2000001ff00 */
[----:B------:R-:W-:Y:S01]  /*1ee0*/  UIADD3 UR22, UR54, 0x402, URZ ;  /* 0x0000040236167890 */ /* 0x000fe2000fffe03f */
[----:B------:R-:W0:Y:S01]  /*1ef0*/  @P2 LDC R3, c[0x0][0x44c] ;  /* 0x00011300ff032b82 */ /* 0x000e220000000800 */
        /* <DEDUP_REMOVED lines=9> */
[----:B------:R-:W1:Y:S01]  /*1f90*/  @P2 LDC R4, c[0x0][0x450] ;  /* 0x00011400ff042b82 */ /* 0x000e620000000800 */
[----:B------:R-:W-:Y:S01]  /*1fa0*/  UIADD3 UR30, UR54, 0x406, URZ ;  /* 0x00000406361e7890 */ /* 0x000fe2000fffe03f */
[----:B------:R-:W-:Y:S01]  /*1fb0*/  CS2R R128, SRZ ;  /* 0x0000000000807805 */ /* 0x000fe2000001ff00 */
        /* <DEDUP_REMOVED lines=11> */
[----:B0-----:R-:W-:Y:S01]  /*2070*/  @P2 IMAD.HI.U32 R3, R0, R3, RZ ;  /* 0x0000000300032227 */ /* 0x001fe200078e00ff */
        /* <DEDUP_REMOVED lines=9> */
[----:B-1----:R-:W-:Y:S01]  /*2110*/  @P2 SHF.R.U32.HI R0, RZ, R4, R3 ;  /* 0x00000004ff002219 */ /* 0x002fe20000011603 */
[----:B------:R-:W-:Y:S01]  /*2120*/  UIADD3 UR50, UR54, 0x806, URZ ;  /* 0x0000080636327890 */ /* 0x000fe2000fffe03f */
[----:B------:R-:W-:Y:S01]  /*2130*/  IMAD.MOV.U32 R4, RZ, RZ, -0x80 ;  /* 0xffffff80ff047424 */ /* 0x000fe200078e00ff */
[----:B------:R-:W-:Y:S01]  /*2140*/  UMOV UR49, 0x40000040 ;  /* 0x4000004000317882 */ /* 0x000fe20000000000 */
[----:B------:R-:W-:Y:S01]  /*2150*/  UMOV UR51, 0x40000040 ;  /* 0x4000004000337882 */ /* 0x000fe20000000000 */
[----:B------:R-:W0:Y:S01]  /*2160*/  SHFL.IDX PT, R5, R0, 0x1, 0x1c1f ;  /* 0x003c1f0000057f89 */ /* 0x000e2200000e0000 */
[----:B------:R-:W-:Y:S01]  /*2170*/  IMAD R3, R95, R4, 0x80 ;  /* 0x000000805f037424 */ /* 0x000fe200078e0204 */
[----:B------:R-:W-:-:S04]  /*2180*/  CS2R R116, SRZ ;  /* 0x0000000000747805 */ /* 0x000fc8000001ff00 */
[C-C-:B------:R-:W-:Y:S02]  /*2190*/  IADD3 R4, -R184.reuse, 0x1, R3.reuse ;  /* 0x00000001b8047810 */ /* 0x140fe40007ffe103 */
[----:B------:R-:W-:Y:S02]  /*21a0*/  IADD3 R6, -R184, R16, R3 ;  /* 0x00000010b8067210 */ /* 0x000fe40007ffe103 */
[----:B------:R-:W-:-:S04]  /*21b0*/  IADD3 R89, -R17, R4, R16 ;  /* 0x0000000411597210 */ /* 0x000fc80007ffe110 */
[----:B0-----:R-:W-:-:S04]  /*21c0*/  VIADDMNMX R4, R5, R89, R6, PT ;  /* 0x0000005905047246 */ /* 0x001fc80003800106 */
[C---:B------:R-:W-:Y:S02]  /*21d0*/  ISETP.GT.AND P3, PT, R4.reuse, RZ, PT ;  /* 0x000000ff0400720c */ /* 0x040fe40003f64270 */
[C---:B------:R-:W-:Y:S02]  /*21e0*/  ISETP.GT.AND P4, PT, R4.reuse, 0x1, PT ;  /* 0x000000010400780c */ /* 0x040fe40003f84270 */
[----:B------:R-:W-:Y:S01]  /*21f0*/  ISETP.GT.AND P5, PT, R4, 0x8, PT ;  /* 0x000000080400780c */ /* 0x000fe20003fa4270 */
[----:B------:R-:W-:Y:S02]  /*2200*/  WARPGROUP.DEPBAR.LE gsb0, 0x0 ;  /* 0x00008000000079c5 */ /* 0x000fe40000010000 */
[----:B------:R-:W-:-:S06]  /*2210*/  WARPGROUP.ARRIVE ;  /* 0x00000000000079c5 */ /* 0x000fcc0000000000 */
[----:B------:R-:W-:Y:S01]  /*2220*/  HGMMA.64x128x16.F32.BF16 R24, gdesc[UR4], R24, gsb0 ;  /* 0x01e00000041879f0 */ /* 0x000fe20008001818 */
[----:B------:R-:W-:Y:S02]  /*2230*/  ULDC UR6, c[0x0][0x988] ;  /* 0x0002620000067ab9 */ /* 0x000fe40000000800 */
        /* <DEDUP_REMOVED lines=31> */
[----:B------:R-:W-:Y:S01]  /*2430*/  FSEL R91, R26, -INF , P3 ;  /* 0xff8000001a5b7808 */ /* 0x000fe20001800000 */
[----:B------:R0:W-:Y:S01]  /*2440*/  @!P1 SYNCS.ARRIVE.TRANS64.RED.A1T0 RZ, [R2+URZ], RZ ;  /* 0x000000ff02ff99a7 */ /* 0x0001e2000810043f */
[----:B------:R-:W-:Y:S02]  /*2450*/  FSEL R93, R27, -INF , P4 ;  /* 0xff8000001b5d7808 */ /* 0x000fe40002000000 */
[----:B------:R-:W-:Y:S02]  /*2460*/  ISETP.GT.AND P3, PT, R4, 0x9, PT ;  /* 0x000000090400780c */ /* 0x000fe40003f64270 */
[----:B------:R-:W-:-:S02]  /*2470*/  FSEL R97, R30, -INF , P5 ;  /* 0xff8000001e617808 */ /* 0x000fc40002800000 */
[----:B------:R-:W-:Y:S02]  /*2480*/  FMNMX.FTZ R8, R91, R93, !PT ;  /* 0x0000005d5b087209 */ /* 0x000fe40007810000 */
[C---:B------:R-:W-:Y:S02]  /*2490*/  ISETP.GT.AND P4, PT, R4.reuse, 0x10, PT ;  /* 0x000000100400780c */ /* 0x040fe40003f84270 */
[----:B------:R-:W-:Y:S02]  /*24a0*/  FSEL R99, R31, -INF , P3 ;  /* 0xff8000001f637808 */ /* 0x000fe40001800000 */
[----:B------:R-:W-:Y:S02]  /*24b0*/  FMNMX.FTZ R8, R97, R8, !PT ;  /* 0x0000000861087209 */ /* 0x000fe40007810000 */
        /* <DEDUP_REMOVED lines=26> */
[----:B------:R-:W-:Y:S01]  /*2660*/  FMNMX.FTZ R8, R115, R8, !PT ;  /* 0x0000000873087209 */ /* 0x000fe20007810000 */
[----:B------:R-:W1:Y:S01]  /*2670*/  @P2 LDC R50, c[0x0][0x450] ;  /* 0x00011400ff322b82 */ /* 0x000e620000000800 */
        /* <DEDUP_REMOVED lines=54> */
[----:B------:R-:W-:Y:S02]  /*29e0*/  FSEL R87, R87, -INF , P3 ;  /* 0xff80000057577808 */ /* 0x000fe40001800000 */
[----:B------:R-:W-:-:S04]  /*29f0*/  FMNMX.FTZ R8, R21, R8, !PT ;  /* 0x0000000815087209 */ /* 0x000fc80007810000 */
[----:B------:R-:W-:Y:S02]  /*2a00*/  FMNMX.FTZ R10, R87, R8, !PT ;  /* 0x00000008570a7209 */ /* 0x000fe40007810000 */
[----:B------:R2:W3:Y:S04]  /*2a10*/  SHFL.IDX PT, R8, R0, RZ, 0x1c1f ;  /* 0x001c1fff00087589 */ /* 0x0004e800000e0000 */
[----:B------:R-:W4:Y:S01]  /*2a20*/  SHFL.BFLY PT, R35, R10, 0x2, 0x1f ;  /* 0x0c401f000a237f89 */ /* 0x000f2200000e0000 */
[----:B--2---:R-:W-:Y:S01]  /*2a30*/  IMAD.U32 R0, RZ, RZ, UR6 ;  /* 0x00000006ff007e24 */ /* 0x004fe2000f8e00ff */
[----:B---3--:R-:W-:Y:S02]  /*2a40*/  VIADDMNMX R34, R8, R89, R6, PT ;  /* 0x0000005908227246 */ /* 0x008fe40003800106 */
[----:B----4-:R-:W-:-:S02]  /*2a50*/  FMNMX.FTZ R35, R10, R35, !PT ;  /* 0x000000230a237209 */ /* 0x010fc40007810000 */
[C---:B------:R-:W-:Y:S02]  /*2a60*/  ISETP.GT.AND P4, PT, R34.reuse, 0x1, PT ;  /* 0x000000012200780c */ /* 0x040fe40003f84270 */
[----:B------:R-:W-:Y:S01]  /*2a70*/  ISETP.GT.AND P5, PT, R34, 0x8, PT ;  /* 0x000000082200780c */ /* 0x000fe20003fa4270 */
[----:B------:R-:W2:Y:S01]  /*2a80*/  SHFL.BFLY PT, R4, R35, 0x1, 0x1f ;  /* 0x0c201f0023047f89 */ /* 0x000ea200000e0000 */
[----:B------:R-:W-:Y:S02]  /*2a90*/  FSEL R30, R25, -INF , P4 ;  /* 0xff800000191e7808 */ /* 0x000fe40002000000 */
[----:B------:R-:W-:Y:S02]  /*2aa0*/  FSEL R25, R28, -INF , P5 ;  /* 0xff8000001c197808 */ /* 0x000fe40002800000 */
[----:B------:R-:W-:-:S04]  /*2ab0*/  ISETP.GT.AND P4, PT, R34, 0x10, PT ;  /* 0x000000102200780c */ /* 0x000fc80003f84270 */
[----:B------:R-:W-:Y:S02]  /*2ac0*/  FSEL R39, R32, -INF , P4 ;  /* 0xff80000020277808 */ /* 0x000fe40002000000 */
[----:B------:R-:W-:-:S04]  /*2ad0*/  ISETP.GT.AND P4, PT, R34, 0x18, PT ;  /* 0x000000182200780c */ /* 0x000fc80003f84270 */
[----:B------:R-:W-:Y:S02]  /*2ae0*/  FSEL R43, R36, -INF , P4 ;  /* 0xff800000242b7808 */ /* 0x000fe40002000000 */
[----:B------:R-:W-:-:S04]  /*2af0*/  ISETP.GT.AND P4, PT, R34, 0x20, PT ;  /* 0x000000202200780c */ /* 0x000fc80003f84270 */
[----:B------:R-:W-:Y:S02]  /*2b00*/  FSEL R47, R40, -INF , P4 ;  /* 0xff800000282f7808 */ /* 0x000fe40002000000 */
[----:B------:R-:W-:Y:S02]  /*2b10*/  ISETP.GT.AND P4, PT, R34, 0x28, PT ;  /* 0x000000282200780c */ /* 0x000fe40003f84270 */
[----:B--2---:R-:W-:Y:S02]  /*2b20*/  FMNMX.FTZ R4, R35, R4, !PT ;  /* 0x0000000423047209 */ /* 0x004fe40007810000 */
[----:B------:R-:W-:Y:S02]  /*2b30*/  FSEL R89, R44, -INF , P4 ;  /* 0xff8000002c597808 */ /* 0x000fe40002000000 */
[C---:B------:R-:W-:Y:S01]  /*2b40*/  FSETP.NEU.FTZ.AND P3, PT, R4.reuse, -INF , PT ;  /* 0xff8000000400780b */ /* 0x040fe20003f7d000 */
[----:B------:R-:W-:Y:S01]  /*2b50*/  FMUL.FTZ R26, R4, R0 ;  /* 0x00000000041a7220 */ /* 0x000fe20000410000 */
[----:B------:R-:W-:-:S04]  /*2b60*/  ISETP.GT.AND P4, PT, R34, 0x30, PT ;  /* 0x000000302200780c */ /* 0x000fc80003f84270 */
[----:B------:R-:W-:Y:S02]  /*2b70*/  FSEL R26, R26, RZ, P3 ;  /* 0x000000ff1a1a7208 */ /* 0x000fe40001800000 */
[----:B------:R-:W-:-:S03]  /*2b80*/  ISETP.GT.AND P3, PT, R34, RZ, PT ;  /* 0x000000ff2200720c */ /* 0x000fc60003f64270 */
[-CC-:B------:R-:W-:Y:S01]  /*2b90*/  FFMA.FTZ R181, R91, R0.reuse, -R26.reuse ;  /* 0x000000005bb57223 */ /* 0x180fe2000001081a */
[----:B------:R-:W-:Y:S01]  /*2ba0*/  FSEL R35, R24, -INF , P3 ;  /* 0xff80000018237808 */ /* 0x000fe20001800000 */
[-CC-:B------:R-:W-:Y:S01]  /*2bb0*/  FFMA.FTZ R93, R93, R0.reuse, -R26.reuse ;  /* 0x000000005d5d7223 */ /* 0x180fe2000001081a */
[C---:B------:R-:W-:Y:S01]  /*2bc0*/  ISETP.GT.AND P3, PT, R34.reuse, 0x9, PT ;  /* 0x000000092200780c */ /* 0x040fe20003f64270 */
[--C-:B------:R-:W-:Y:S01]  /*2bd0*/  FFMA.FTZ R183, R97, R0, -R26.reuse ;  /* 0x0000000061b77223 */ /* 0x100fe2000001081a */
[----:B------:R-:W-:Y:S01]  /*2be0*/  FMNMX.FTZ R10, R35, R30, !PT ;  /* 0x0000001e230a7209 */ /* 0x000fe20007810000 */
[----:B------:R2:W-:Y:S01]  /*2bf0*/  MUFU.EX2 R6, R93 ;  /* 0x0000005d00067308 */ /* 0x0005e20000000800 */
[----:B------:R-:W-:Y:S01]  /*2c00*/  FSEL R29, R29, -INF , P3 ;  /* 0xff8000001d1d7808 */ /* 0x000fe20001800000 */
[--C-:B------:R-:W-:Y:S01]  /*2c10*/  FFMA.FTZ R177, R101, R0, -R26.reuse ;  /* 0x0000000065b17223 */ /* 0x100fe2000001081a */
[----:B------:R-:W-:Y:S01]  /*2c20*/  FMNMX.FTZ R10, R25, R10, !PT ;  /* 0x0000000a190a7209 */ /* 0x000fe20007810000 */
[-CC-:B------:R-:W-:Y:S01]  /*2c30*/  FFMA.FTZ R8, R99, R0.reuse, -R26.reuse ;  /* 0x0000000063087223 */ /* 0x180fe2000001081a */
[C---:B------:R-:W-:Y:S01]  /*2c40*/  ISETP.GT.AND P3, PT, R34.reuse, 0x11, PT ;  /* 0x000000112200780c */ /* 0x040fe20003f64270 */
[--C-:B------:R-:W-:Y:S01]  /*2c50*/  FFMA.FTZ R169, R31, R0, -R26.reuse ;  /* 0x000000001fa97223 */ /* 0x100fe2000001081a */
[----:B------:R-:W-:Y:S01]  /*2c60*/  FMNMX.FTZ R10, R29, R10, !PT ;  /* 0x0000000a1d0a7209 */ /* 0x000fe20007810000 */
[-CC-:B------:R-:W-:Y:S01]  /*2c70*/  FFMA.FTZ R32, R51, R0.reuse, -R26.reuse ;  /* 0x0000000033207223 */ /* 0x180fe2000001081a */
        /* <DEDUP_REMOVED lines=11> */
[--C-:B------:R-:W-:Y:S01]  /*2d30*/  FFMA.FTZ R163, R7, R0, -R26.reuse ;  /* 0x0000000007a37223 */ /* 0x100fe2000001081a */
[C---:B------:R-:W-:Y:S01]  /*2d40*/  ISETP.GT.AND P3, PT, R34.reuse, 0x21, PT ;  /* 0x000000212200780c */ /* 0x040fe20003f64270 */
[----:B------:R-:W3:Y:S01]  /*2d50*/  MUFU.EX2 R181, R181 ;  /* 0x000000b500b57308 */ /* 0x000ee20000000800 */
[----:B------:R-:W-:Y:S01]  /*2d60*/  FMNMX.FTZ R12, R37, R12, !PT ;  /* 0x0000000c250c7209 */ /* 0x000fe20007810000 */
[-CC-:B------:R-:W-:Y:S01]  /*2d70*/  FFMA.FTZ R103, R103, R0.reuse, -R26.reuse ;  /* 0x0000000067677223 */ /* 0x180fe2000001081a */
[----:B------:R-:W-:Y:S01]  /*2d80*/  FSEL R41, R41, -INF , P3 ;  /* 0xff80000029297808 */ /* 0x000fe20001800000 */
[--C-:B------:R-:W-:Y:S01]  /*2d90*/  FFMA.FTZ R179, R105, R0, -R26.reuse ;  /* 0x0000000069b37223 */ /* 0x100fe2000001081a */
[----:B------:R-:W-:Y:S01]  /*2da0*/  FMNMX.FTZ R12, R47, R12, !PT ;  /* 0x0000000c2f0c7209 */ /* 0x000fe20007810000 */
[--C-:B------:R-:W-:Y:S01]  /*2db0*/  FFMA.FTZ R107, R107, R0, -R26.reuse ;  /* 0x000000006b6b7223 */ /* 0x100fe2000001081a */
[C---:B------:R-:W-:Y:S01]  /*2dc0*/  ISETP.GT.AND P3, PT, R34.reuse, 0x29, PT ;  /* 0x000000292200780c */ /* 0x040fe20003f64270 */
[----:B------:R-:W4:Y:S01]  /*2dd0*/  MUFU.EX2 R183, R183 ;  /* 0x000000b700b77308 */ /* 0x000f220000000800 */
[----:B------:R-:W-:Y:S01]  /*2de0*/  FMNMX.FTZ R14, R41, R12, !PT ;  /* 0x0000000c290e7209 */ /* 0x000fe20007810000 */
[-CC-:B------:R-:W-:Y:S01]  /*2df0*/  FFMA.FTZ R173, R109, R0.reuse, -R26.reuse ;  /* 0x000000006dad7223 */ /* 0x180fe2000001081a */
[----:B------:R-:W-:Y:S01]  /*2e00*/  FSEL R45, R45, -INF , P3 ;  /* 0xff8000002d2d7808 */ /* 0x000fe20001800000 */
[--C-:B------:R-:W-:Y:S01]  /*2e10*/  FFMA.FTZ R157, R9, R0, -R26.reuse ;  /* 0x00000000099d7223 */ /* 0x100fe2000001081a */
[----:B------:R-:W-:Y:S01]  /*2e20*/  FMNMX.FTZ R14, R89, R14, !PT ;  /* 0x0000000e590e7209 */ /* 0x000fe20007810000 */
[-CC-:B------:R-:W-:Y:S01]  /*2e30*/  FFMA.FTZ R111, R111, R0.reuse, -R26.reuse ;  /* 0x000000006f6f7223 */ /* 0x180fe2000001081a */
[----:B------:R-:W-:Y:S01]  /*2e40*/  ISETP.GT.AND P3, PT, R34, 0x31, PT ;  /* 0x000000312200780c */ /* 0x000fe20003f64270 */
[----:B------:R-:W5:Y:S01]  /*2e50*/  MUFU.EX2 R8, R8 ;  /* 0x0000000800087308 */ /* 0x000f620000000800 */
[----:B------:R-:W-:Y:S01]  /*2e60*/  FSEL R91, R48, -INF , P4 ;  /* 0xff800000305b7808 */ /* 0x000fe20002000000 */
[--C-:B------:R-:W-:Y:S01]  /*2e70*/  FFMA.FTZ R175, R113, R0, -R26.reuse ;  /* 0x0000000071af7223 */ /* 0x100fe2000001081a */
[----:B------:R-:W-:Y:S01]  /*2e80*/  FMNMX.FTZ R14, R45, R14, !PT ;  /* 0x0000000e2d0e7209 */ /* 0x000fe20007810000 */
[-CC-:B------:R-:W-:Y:S01]  /*2e90*/  FFMA.FTZ R159, R11, R0.reuse, -R26.reuse ;  /* 0x000000000b9f7223 */ /* 0x180fe2000001081a */
[C---:B------:R-:W-:Y:S01]  /*2ea0*/  ISETP.GT.AND P4, PT, R34.reuse, 0x38, PT ;  /* 0x000000382200780c */ /* 0x040fe20003f84270 */
[--C-:B------:R-:W-:Y:S01]  /*2eb0*/  FFMA.FTZ R153, R15, R0, -R26.reuse ;  /* 0x000000000f997223 */ /* 0x100fe2000001081a */
[----:B------:R-:W-:Y:S01]  /*2ec0*/  FSEL R49, R49, -INF , P3 ;  /* 0xff80000031317808 */ /* 0x000fe20001800000 */
[----:B------:R-:W0:Y:S01]  /*2ed0*/  MUFU.EX2 R177, R177 ;  /* 0x000000b100b17308 */ /* 0x000e220000000800 */
[----:B------:R-:W-:Y:S01]  /*2ee0*/  FMNMX.FTZ R14, R91, R14, !PT ;  /* 0x0000000e5b0e7209 */ /* 0x000fe20007810000 */
[-CC-:B------:R-:W-:Y:S01]  /*2ef0*/  FFMA.FTZ R115, R115, R0.reuse, -R26.reuse ;  /* 0x0000000073737223 */ /* 0x180fe2000001081a */
[----:B------:R-:W-:Y:S01]  /*2f00*/  ISETP.GT.AND P3, PT, R34, 0x39, PT ;  /* 0x000000392200780c */ /* 0x000fe20003f64270 */
[-CC-:B------:R-:W-:Y:S01]  /*2f10*/  FFMA.FTZ R155, R21, R0.reuse, -R26.reuse ;  /* 0x00000000159b7223 */ /* 0x180fe2000001081a */
[----:B--2---:R-:W-:Y:S01]  /*2f20*/  FSEL R93, R52, -INF , P4 ;  /* 0xff800000345d7808 */ /* 0x004fe20002000000 */
[--C-:B------:R-:W-:Y:S01]  /*2f30*/  FFMA.FTZ R59, R59, R0, -R26.reuse ;  /* 0x000000003b3b7223 */ /* 0x100fe2000001081a */
[----:B------:R-:W-:Y:S01]  /*2f40*/  FMNMX.FTZ R20, R49, R14, !PT ;  /* 0x0000000e31147209 */ /* 0x000fe20007810000 */
[----:B------:R2:W1:Y:S01]  /*2f50*/  MUFU.EX2 R10, R103 ;  /* 0x00000067000a7308 */ /* 0x0004620000000800 */
[C---:B------:R-:W-:Y:S01]  /*2f60*/  ISETP.GT.AND P4, PT, R34.reuse, 0x40, PT ;  /* 0x000000402200780c */ /* 0x040fe20003f84270 */
[-CC-:B------:R-:W-:Y:S01]  /*2f70*/  FFMA.FTZ R38, R71, R0.reuse, -R26.reuse ;  /* 0x0000000047267223 */ /* 0x180fe2000001081a */
[----:B------:R-:W-:Y:S01]  /*2f80*/  FSEL R53, R53, -INF , P3 ;  /* 0xff80000035357808 */ /* 0x000fe20001800000 */
[--C-:B------:R-:W-:Y:S01]  /*2f90*/  FFMA.FTZ R42, R79, R0, -R26.reuse ;  /* 0x000000004f2a7223 */ /* 0x100fe2000001081a */
[----:B------:R-:W-:Y:S01]  /*2fa0*/  FMNMX.FTZ R20, R93, R20, !PT ;  /* 0x000000145d147209 */ /* 0x000fe20007810000 */
[----:B------:R-:W-:Y:S01]  /*2fb0*/  FFMA.FTZ R83, R83, R0, -R26 ;  /* 0x0000000053537223 */ /* 0x000fe2000001081a */
[----:B------:R-:W-:Y:S01]  /*2fc0*/  ISETP.GT.AND P3, PT, R34, 0x41, PT ;  /* 0x000000412200780c */ /* 0x000fe20003f64270 */
[----:B------:R-:W1:Y:S01]  /*2fd0*/  MUFU.EX2 R179, R179 ;  /* 0x000000b300b37308 */ /* 0x000e620000000800 */
[----:B------:R-:W-:-:S02]  /*2fe0*/  FSEL R97, R56, -INF , P4 ;  /* 0xff80000038617808 */ /* 0x000fc40002000000 */
[----:B------:R-:W-:Y:S02]  /*2ff0*/  CS2R R112, SRZ ;  /* 0x0000000000707805 */ /* 0x000fe4000001ff00 */
[----:B------:R-:W-:Y:S02]  /*3000*/  FMNMX.FTZ R20, R53, R20, !PT ;  /* 0x0000001435147209 */ /* 0x000fe40007810000 */
[----:B------:R-:W-:Y:S02]  /*3010*/  CS2R R108, SRZ ;  /* 0x00000000006c7805 */ /* 0x000fe4000001ff00 */
[----:B------:R-:W-:Y:S02]  /*3020*/  ISETP.GT.AND P4, PT, R34, 0x48, PT ;  /* 0x000000482200780c */ /* 0x000fe40003f84270 */
[----:B------:R-:W-:Y:S02]  /*3030*/  CS2R R104, SRZ ;  /* 0x0000000000687805 */ /* 0x000fe4000001ff00 */
[----:B------:R-:W-:Y:S01]  /*3040*/  FSEL R57, R57, -INF , P3 ;  /* 0xff80000039397808 */ /* 0x000fe20001800000 */
[----:B------:R3:W1:Y:S01]  /*3050*/  MUFU.EX2 R12, R107 ;  /* 0x0000006b000c7308 */ /* 0x0006620000000800 */
[----:B------:R-:W-:-:S02]  /*3060*/  FMNMX.FTZ R20, R97, R20, !PT ;  /* 0x0000001461147209 */ /* 0x000fc40007810000 */
[----:B--2---:R-:W-:Y:S02]  /*3070*/  CS2R R102, SRZ ;  /* 0x0000000000667805 */ /* 0x004fe4000001ff00 */
[----:B------:R-:W-:Y:S02]  /*3080*/  ISETP.GT.AND P3, PT, R34, 0x49, PT ;  /* 0x000000492200780c */ /* 0x000fe40003f64270 */
[----:B------:R-:W-:Y:S02]  /*3090*/  FSEL R101, R60, -INF , P4 ;  /* 0xff8000003c657808 */ /* 0x000fe40002000000 */
[----:B------:R-:W-:Y:S01]  /*30a0*/  FMNMX.FTZ R24, R57, R20, !PT ;  /* 0x0000001439187209 */ /* 0x000fe20007810000 */
[----:B------:R-:W-:Y:S01]  /*30b0*/  MUFU.EX2 R173, R173 ;  /* 0x000000ad00ad7308 */ /* 0x000fe20000000800 */
[----:B------:R-:W-:Y:S02]  /*30c0*/  ISETP.GT.AND P4, PT, R34, 0x50, PT ;  /* 0x000000502200780c */ /* 0x000fe40003f84270 */
[----:B---3--:R-:W-:-:S02]  /*30d0*/  CS2R R106, SRZ ;  /* 0x00000000006a7805 */ /* 0x008fc4000001ff00 */
[----:B------:R-:W-:Y:S02]  /*30e0*/  FSEL R61, R61, -INF , P3 ;  /* 0xff8000003d3d7808 */ /* 0x000fe40001800000 */
[----:B------:R-:W-:Y:S02]  /*30f0*/  FMNMX.FTZ R24, R101, R24, !PT ;  /* 0x0000001865187209 */ /* 0x000fe40007810000 */
[----:B------:R-:W-:Y:S01]  /*3100*/  ISETP.GT.AND P3, PT, R34, 0x51, PT ;  /* 0x000000512200780c */ /* 0x000fe20003f64270 */
[----:B------:R2:W-:Y:S01]  /*3110*/  MUFU.EX2 R14, R111 ;  /* 0x0000006f000e7308 */ /* 0x0005e20000000800 */
[----:B------:R-:W-:Y:S02]  /*3120*/  FSEL R99, R64, -INF , P4 ;  /* 0xff80000040637808 */ /* 0x000fe40002000000 */
[----:B------:R-:W-:Y:S02]  /*3130*/  FMNMX.FTZ R24, R61, R24, !PT ;  /* 0x000000183d187209 */ /* 0x000fe40007810000 */
[----:B------:R-:W-:-:S02]  /*3140*/  ISETP.GT.AND P4, PT, R34, 0x58, PT ;  /* 0x000000582200780c */ /* 0x000fc40003f84270 */
[----:B------:R-:W-:Y:S01]  /*3150*/  FSEL R65, R65, -INF , P3 ;  /* 0xff80000041417808 */ /* 0x000fe20001800000 */
[----:B------:R-:W-:Y:S01]  /*3160*/  MUFU.EX2 R175, R175 ;  /* 0x000000af00af7308 */ /* 0x000fe20000000800 */
[----:B------:R-:W-:Y:S02]  /*3170*/  FMNMX.FTZ R24, R99, R24, !PT ;  /* 0x0000001863187209 */ /* 0x000fe40007810000 */
[----:B--2---:R-:W-:Y:S02]  /*3180*/  CS2R R110, SRZ ;  /* 0x00000000006e7805 */ /* 0x004fe4000001ff00 */
[----:B------:R-:W-:Y:S02]  /*3190*/  ISETP.GT.AND P3, PT, R34, 0x59, PT ;  /* 0x000000592200780c */ /* 0x000fe40003f64270 */
[----:B------:R-:W-:Y:S02]  /*31a0*/  FSEL R31, R68, -INF , P4 ;  /* 0xff800000441f7808 */ /* 0x000fe40002000000 */
[----:B------:R-:W-:Y:S01]  /*31b0*/  FMNMX.FTZ R28, R65, R24, !PT ;  /* 0x00000018411c7209 */ /* 0x000fe20007810000 */
[----:B------:R2:W-:Y:S01]  /*31c0*/  MUFU.EX2 R20, R115 ;  /* 0x0000007300147308 */ /* 0x0005e20000000800 */
[----:B------:R-:W-:-:S02]  /*31d0*/  ISETP.GT.AND P4, PT, R34, 0x60, PT ;  /* 0x000000602200780c */ /* 0x000fc40003f84270 */
[----:B------:R-:W-:Y:S02]  /*31e0*/  FSEL R69, R69, -INF , P3 ;  /* 0xff80000045457808 */ /* 0x000fe40001800000 */
[----:B------:R-:W-:Y:S02]  /*31f0*/  FMNMX.FTZ R28, R31, R28, !PT ;  /* 0x0000001c1f1c7209 */ /* 0x000fe40007810000 */
[----:B------:R-:W-:Y:S01]  /*3200*/  ISETP.GT.AND P3, PT, R34, 0x61, PT ;  /* 0x000000612200780c */ /* 0x000fe20003f64270 */
[----:B------:R3:W-:Y:S01]  /*3210*/  MUFU.EX2 R24, R32 ;  /* 0x0000002000187308 */ /* 0x0007e20000000800 */
[----:B------:R-:W-:Y:S02]  /*3220*/  FSEL R51, R72, -INF , P4 ;  /* 0xff80000048337808 */ /* 0x000fe40002000000 */
[----:B--2---:R-:W-:Y:S02]  /*3230*/  CS2R R114, SRZ ;  /* 0x0000000000727805 */ /* 0x004fe4000001ff00 */
[----:B------:R-:W-:-:S02]  /*3240*/  FMNMX.FTZ R28, R69, R28, !PT ;  /* 0x0000001c451c7209 */ /* 0x000fc40007810000 */
[C---:B------:R-:W-:Y:S02]  /*3250*/  ISETP.GT.AND P4, PT, R34.reuse, 0x68, PT ;  /* 0x000000682200780c */ /* 0x040fe40003f84270 */
[----:B------:R-:W-:Y:S01]  /*3260*/  FSEL R73, R73, -INF , P3 ;  /* 0xff80000049497808 */ /* 0x000fe20001800000 */
[----:B------:R-:W-:Y:S01]  /*3270*/  MUFU.EX2 R169, R169 ;  /* 0x000000a900a97308 */ /* 0x000fe20000000800 */
[----:B------:R-:W-:Y:S02]  /*3280*/  FMNMX.FTZ R28, R51, R28, !PT ;  /* 0x0000001c331c7209 */ /* 0x000fe40007810000 */
[----:B------:R-:W-:Y:S02]  /*3290*/  ISETP.GT.AND P3, PT, R34, 0x69, PT ;  /* 0x000000692200780c */ /* 0x000fe40003f64270 */
[----:B------:R-:W-:Y:S02]  /*32a0*/  FSEL R27, R76, -INF , P4 ;  /* 0xff8000004c1b7808 */ /* 0x000fe40002000000 */
[----:B---3--:R-:W-:Y:S01]  /*32b0*/  FMNMX.FTZ R32, R73, R28, !PT ;  /* 0x0000001c49207209 */ /* 0x008fe20007810000 */
[----:B------:R-:W-:Y:S01]  /*32c0*/  MUFU.EX2 R171, R171 ;  /* 0x000000ab00ab7308 */ /* 0x000fe20000000800 */
[----:B------:R-:W-:-:S02]  /*32d0*/  ISETP.GT.AND P4, PT, R34, 0x70, PT ;  /* 0x000000702200780c */ /* 0x000fc40003f84270 */
        /* <DEDUP_REMOVED lines=9> */
[----:B------:R-:W-:Y:S01]  /*3370*/  FMNMX.FTZ R32, R55, R32, !PT ;  /* 0x0000002037207209 */ /* 0x000fe20007810000 */
[----:B--2---:R-:W-:Y:S01]  /*3380*/  FFMA.FTZ R36, R67, R0, -R26 ;  /* 0x0000000043247223 */ /* 0x004fe2000001081a */
[----:B------:R-:W-:Y:S02]  /*3390*/  ISETP.GT.AND P3, PT, R34, 0x79, PT ;  /* 0x000000792200780c */ /* 0x000fe40003f64270 */
[----:B------:R-:W-:Y:S02]  /*33a0*/  FSEL R13, R84, -INF , P4 ;  /* 0xff800000540d7808 */ /* 0x000fe40002000000 */
[----:B------:R-:W-:Y:S01]  /*33b0*/  FMNMX.FTZ R34, R81, R32, !PT ;  /* 0x0000002051227209 */ /* 0x000fe20007810000 */
[----:B------:R-:W-:Y:S01]  /*33c0*/  MUFU.EX2 R167, R167 ;  /* 0x000000a700a77308 */ /* 0x000fe20000000800 */
[----:B------:R-:W-:-:S02]  /*33d0*/  FSEL R85, R85, -INF , P3 ;  /* 0xff80000055557808 */ /* 0x000fc40001800000 */
[----:B------:R-:W-:-:S04]  /*33e0*/  FMNMX.FTZ R34, R13, R34, !PT ;  /* 0x000000220d227209 */ /* 0x000fc80007810000 */
[----:B------:R-:W-:Y:S01]  /*33f0*/  FMNMX.FTZ R3, R85, R34, !PT ;  /* 0x0000002255037209 */ /* 0x000fe20007810000 */
[----:B------:R-:W-:Y:S01]  /*3400*/  MUFU.EX2 R32, R59 ;  /* 0x0000003b00207308 */ /* 0x000fe20000000800 */
[----:B------:R-:W-:-:S03]  /*3410*/  FFMA.FTZ R34, R63, R0, -R26 ;  /* 0x000000003f227223 */ /* 0x000fc6000001081a */
[----:B------:R-:W2:Y:S04]  /*3420*/  SHFL.BFLY PT, R40, R3, 0x2, 0x1f ;  /* 0x0c401f0003287f89 */ /* 0x000ea800000e0000 */
[----:B------:R-:W-:Y:S08]  /*3430*/  MUFU.EX2 R34, R34 ;  /* 0x0000002200227308 */ /* 0x000ff00000000800 */
[----:B------:R-:W-:Y:S08]  /*3440*/  MUFU.EX2 R161, R161 ;  /* 0x000000a100a17308 */ /* 0x000ff00000000800 */
[----:B------:R-:W-:Y:S01]  /*3450*/  MUFU.EX2 R36, R36 ;  /* 0x0000002400247308 */ /* 0x000fe20000000800 */
[----:B--2---:R-:W-:Y:S01]  /*3460*/  FMNMX.FTZ R5, R3, R40, !PT ;  /* 0x0000002803057209 */ /* 0x004fe20007810000 */
[-CC-:B------:R-:W-:Y:S01]  /*3470*/  FFMA.FTZ R40, R75, R0.reuse, -R26.reuse ;  /* 0x000000004b287223 */ /* 0x180fe2000001081a */
[----:B------:R-:W-:-:S05]  /*3480*/  FFMA.FTZ R26, R87, R0, -R26 ;  /* 0x00000000571a7223 */ /* 0x000fca000001081a */
[----:B------:R-:W-:Y:S01]  /*3490*/  MUFU.EX2 R163, R163 ;  /* 0x000000a300a37308 */ /* 0x000fe20000000800 */
[----:B------:R-:W2:Y:S07]  /*34a0*/  SHFL.BFLY PT, R44, R5, 0x1, 0x1f ;  /* 0x0c201f00052c7f89 */ /* 0x000eae00000e0000 */
[----:B------:R-:W-:Y:S08]  /*34b0*/  MUFU.EX2 R38, R38 ;  /* 0x0000002600267308 */ /* 0x000ff00000000800 */
[----:B------:R-:W-:Y:S08]  /*34c0*/  MUFU.EX2 R157, R157 ;  /* 0x0000009d009d7308 */ /* 0x000ff00000000800 */
[----:B------:R-:W-:Y:S01]  /*34d0*/  MUFU.EX2 R40, R40 ;  /* 0x0000002800287308 */ /* 0x000fe20000000800 */
[----:B--2---:R-:W-:-:S04]  /*34e0*/  FMNMX.FTZ R7, R5, R44, !PT ;  /* 0x0000002c05077209 */ /* 0x004fc80007810000 */
[C---:B------:R-:W-:Y:S01]  /*34f0*/  FSETP.NEU.FTZ.AND P3, PT, R7.reuse, -INF , PT ;  /* 0xff8000000700780b */ /* 0x040fe20003f7d000 */
[----:B------:R-:W-:Y:S02]  /*3500*/  FMUL.FTZ R3, R7, R0 ;  /* 0x0000000007037220 */ /* 0x000fe40000410000 */
[----:B------:R-:W-:Y:S03]  /*3510*/  MUFU.EX2 R159, R159 ;  /* 0x0000009f009f7308 */ /* 0x000fe60000000800 */
[----:B------:R-:W-:-:S05]  /*3520*/  FSEL R46, R3, RZ, P3 ;  /* 0x000000ff032e7208 */ /* 0x000fca0001800000 */
[-CC-:B------:R-:W-:Y:S01]  /*3530*/  FFMA.FTZ R180, R35, R0.reuse, -R46.reuse ;  /* 0x0000000023b47223 */ /* 0x180fe2000001082e */
[-C--:B------:R-:W-:Y:S01]  /*3540*/  FFMA.FTZ R3, R30, R0.reuse, -R46 ;  /* 0x000000001e037223 */ /* 0x080fe2000001082e */
[----:B------:R-:W-:Y:S01]  /*3550*/  FADD.FTZ R30, R181, R6 ;  /* 0x00000006b51e7221 */ /* 0x000fe20000010000 */
[-CC-:B------:R-:W-:Y:S01]  /*3560*/  FFMA.FTZ R182, R25, R0.reuse, -R46.reuse ;  /* 0x0000000019b67223 */ /* 0x180fe2000001082e */
[-CC-:B------:R-:W-:Y:S01]  /*3570*/  FFMA.FTZ R9, R29, R0.reuse, -R46.reuse ;  /* 0x000000001d097223 */ /* 0x180fe2000001082e */
[-C--:B------:R-:W-:Y:S01]  /*3580*/  FFMA.FTZ R176, R39, R0.reuse, -R46 ;  /* 0x0000000027b07223 */ /* 0x080fe2000001082e */
[----:B------:R-:W-:Y:S01]  /*3590*/  MUFU.EX2 R180, R180 ;  /* 0x000000b400b47308 */ /* 0x000fe20000000800 */
        /* <DEDUP_REMOVED lines=23> */
[----:B------:R-:W1:Y:S01]  /*3710*/  MUFU.EX2 R9, R9 ;  /* 0x0000000900097308 */ /* 0x000e620000000800 */
[----:B--2---:R-:W-:Y:S01]  /*3720*/  FADD.FTZ R5, R180, R3 ;  /* 0x00000003b4057221 */ /* 0x004fe20000010000 */
[----:B------:R-:W-:Y:S01]  /*3730*/  FADD.FTZ R37, R173, R48 ;  /* 0x00000030ad257221 */ /* 0x000fe20000010000 */
[-CC-:B------:R-:W-:Y:S01]  /*3740*/  FFMA.FTZ R99, R99, R0.reuse, -R46.reuse ;  /* 0x0000000063637223 */ /* 0x180fe2000001082e */
[-CC-:B------:R-:W-:Y:S01]  /*3750*/  FFMA.FTZ R65, R65, R0.reuse, -R46.reuse ;  /* 0x0000000041417223 */ /* 0x180fe2000001082e */
[----:B------:R-:W-:Y:S01]  /*3760*/  F2FP.BF16.F32.PACK_AB R181, R6, R181 ;  /* 0x000000b506b5723e */ /* 0x000fe200000010ff */
[-CC-:B------:R-:W-:Y:S01]  /*3770*/  FFMA.FTZ R31, R31, R0.reuse, -R46.reuse ;  /* 0x000000001f1f7223 */ /* 0x180fe2000001082e */
[----:B------:R-:W-:Y:S01]  /*3780*/  F2FP.BF16.F32.PACK_AB R183, R8, R183 ;  /* 0x000000b708b7723e */ /* 0x000fe200000010ff */
[----:B------:R-:W2:Y:S01]  /*3790*/  MUFU.EX2 R176, R176 ;  /* 0x000000b000b07308 */ /* 0x000ea20000000800 */
[----:B0-----:R-:W-:Y:S01]  /*37a0*/  FADD.FTZ R30, R182, R5 ;  /* 0x00000005b61e7221 */ /* 0x001fe20000010000 */
[-CC-:B------:R-:W-:Y:S01]  /*37b0*/  FFMA.FTZ R69, R69, R0.reuse, -R46.reuse ;  /* 0x0000000045457223 */ /* 0x180fe2000001082e */
[----:B------:R-:W0:Y:S01]  /*37c0*/  @P2 LDC R41, c[0x0][0x44c] ;  /* 0x00011300ff292b82 */ /* 0x000e220000000800 */
[-CC-:B------:R-:W-:Y:S01]  /*37d0*/  FFMA.FTZ R51, R51, R0.reuse, -R46.reuse ;  /* 0x0000000033337223 */ /* 0x180fe2000001082e */
[-CC-:B------:R-:W-:Y:S01]  /*37e0*/  FFMA.FTZ R73, R73, R0.reuse, -R46.reuse ;  /* 0x0000000049497223 */ /* 0x180fe2000001082e */
[-CC-:B------:R-:W-:Y:S01]  /*37f0*/  FFMA.FTZ R27, R27, R0.reuse, -R46.reuse ;  /* 0x000000001b1b7223 */ /* 0x180fe2000001082e */
[-C--:B------:R-:W-:Y:S01]  /*3800*/  FFMA.FTZ R77, R77, R0.reuse, -R46 ;  /* 0x000000004d4d7223 */ /* 0x080fe2000001082e */
[----:B------:R-:W3:Y:S01]  /*3810*/  MUFU.EX2 R11, R11 ;  /* 0x0000000b000b7308 */ /* 0x000ee20000000800 */
[----:B-1----:R-:W-:Y:S01]  /*3820*/  FADD.FTZ R5, R9, R30 ;  /* 0x0000001e09057221 */ /* 0x002fe20000010000 */
[----:B------:R-:W-:Y:S01]  /*3830*/  FADD.FTZ R30, R14, R37 ;  /* 0x000000250e1e7221 */ /* 0x000fe20000010000 */
[-CC-:B------:R-:W-:Y:S01]  /*3840*/  FFMA.FTZ R55, R55, R0.reuse, -R46.reuse ;  /* 0x0000000037377223 */ /* 0x180fe2000001082e */
[----:B------:R-:W-:Y:S01]  /*3850*/  FFMA.FTZ R81, R81, R0, -R46 ;  /* 0x0000000051517223 */ /* 0x000fe2000001082e */
[----:B------:R-:W-:-:S02]  /*3860*/  IMAD.MOV.U32 R39, RZ, RZ, R18 ;  /* 0x000000ffff277224 */ /* 0x000fc400078e0012 */
[----:B------:R-:W-:Y:S01]  /*3870*/  FADD.FTZ R37, R175, R30 ;  /* 0x0000001eaf257221 */ /* 0x000fe20000010000 */
[----:B------:R-:W-:Y:S01]  /*3880*/  F2FP.BF16.F32.PACK_AB R182, R9, R182 ;  /* 0x000000b609b6723e */ /* 0x000fe200000010ff */
[----:B------:R-:W1:Y:S01]  /*3890*/  MUFU.EX2 R178, R178 ;  /* 0x000000b200b27308 */ /* 0x000e620000000800 */
[----:B--2---:R-:W-:Y:S01]  /*38a0*/  FADD.FTZ R2, R176, R5 ;  /* 0x00000005b0027221 */ /* 0x004fe20000010000 */
[----:B------:R-:W-:Y:S01]  /*38b0*/  FADD.FTZ R30, R20, R37 ;  /* 0x00000025141e7221 */ /* 0x000fe20000010000 */
[----:B------:R-:W-:Y:S02]  /*38c0*/  F2FP.BF16.F32.PACK_AB R179, R12, R179 ;  /* 0x000000b30cb3723e */ /* 0x000fe400000010ff */
[----:B------:R-:W-:Y:S02]  /*38d0*/  CS2R R100, SRZ ;  /* 0x0000000000647805 */ /* 0x000fe4000001ff00 */
[----:B------:R-:W-:Y:S01]  /*38e0*/  F2FP.BF16.F32.PACK_AB R180, R3, R180 ;  /* 0x000000b403b4723e */ /* 0x000fe200000010ff */
[----:B------:R-:W-:Y:S01]  /*38f0*/  FADD.FTZ R37, R169, R30 ;  /* 0x0000001ea9257221 */ /* 0x000fe20000010000 */
[----:B------:R-:W-:Y:S01]  /*3900*/  F2FP.BF16.F32.PACK_AB R177, R10, R177 ;  /* 0x000000b10ab1723e */ /* 0x000fe200000010ff */
[----:B------:R-:W2:Y:S01]  /*3910*/  MUFU.EX2 R15, R15 ;  /* 0x0000000f000f7308 */ /* 0x000ea20000000800 */
[----:B---3--:R-:W-:Y:S01]  /*3920*/  FADD.FTZ R5, R11, R2 ;  /* 0x000000020b057221 */ /* 0x008fe20000010000 */
[----:B------:R-:W-:Y:S01]  /*3930*/  FADD.FTZ R30, R24, R37 ;  /* 0x00000025181e7221 */ /* 0x000fe20000010000 */
[----:B0-----:R-:W-:Y:S01]  /*3940*/  @P2 IMAD.HI.U32 R41, R18, R41, RZ ;  /* 0x0000002912292227 */ /* 0x001fe200078e00ff */
[----:B------:R-:W-:-:S02]  /*3950*/  F2FP.BF16.F32.PACK_AB R173, R14, R173 ;  /* 0x000000ad0ead723e */ /* 0x000fc400000010ff */
[----:B------:R-:W-:Y:S01]  /*3960*/  CS2R R96, SRZ ;  /* 0x0000000000607805 */ /* 0x000fe2000001ff00 */
[----:B------:R-:W-:Y:S01]  /*3970*/  FADD.FTZ R37, R171, R30 ;  /* 0x0000001eab257221 */ /* 0x000fe20000010000 */
[----:B------:R-:W-:Y:S01]  /*3980*/  F2FP.BF16.F32.PACK_AB R175, R20, R175 ;  /* 0x000000af14af723e */ /* 0x000fe200000010ff */
[----:B------:R-:W0:Y:S01]  /*3990*/  MUFU.EX2 R172, R172 ;  /* 0x000000ac00ac7308 */ /* 0x000e220000000800 */
[----:B-1----:R-:W-:Y:S01]  /*39a0*/  FADD.FTZ R2, R178, R5 ;  /* 0x00000005b2027221 */ /* 0x002fe20000010000 */
[----:B------:R-:W-:Y:S01]  /*39b0*/  FADD.FTZ R30, R28, R37 ;  /* 0x000000251c1e7221 */ /* 0x000fe20000010000 */
[----:B------:R-:W-:Y:S02]  /*39c0*/  @P2 SHF.R.U32.HI R39, RZ, R50, R41 ;  /* 0x00000032ff272219 */ /* 0x000fe40000011629 */
[----:B------:R-:W-:Y:S02]  /*39d0*/  CS2R R92, SRZ ;  /* 0x00000000005c7805 */ /* 0x000fe4000001ff00 */
[----:B------:R-:W-:Y:S01]  /*39e0*/  F2FP.BF16.F32.PACK_AB R169, R24, R169 ;  /* 0x000000a918a9723e */ /* 0x000fe200000010ff */
[----:B------:R-:W-:Y:S01]  /*39f0*/  FADD.FTZ R37, R165, R30 ;  /* 0x0000001ea5257221 */ /* 0x000fe20000010000 */
[----:B------:R-:W-:Y:S01]  /*3a00*/  IADD3 R39, R39, R16, -R17 ;  /* 0x0000001027277210 */ /* 0x000fe20007ffe811 */
[----:B------:R-:W1:Y:S01]  /*3a10*/  MUFU.EX2 R21, R21 ;  /* 0x0000001500157308 */ /* 0x000e620000000800 */
[----:B--2---:R-:W-:Y:S01]  /*3a20*/  FADD.FTZ R5, R15, R2 ;  /* 0x000000020f057221 */ /* 0x004fe20000010000 */
[----:B------:R-:W-:Y:S01]  /*3a30*/  FADD.FTZ R30, R32, R37 ;  /* 0x00000025201e7221 */ /* 0x000fe20000010000 */
[----:B------:R-:W-:-:S02]  /*3a40*/  SHF.R.S32.HI R50, RZ, 0x1f, R39 ;  /* 0x0000001fff327819 */ /* 0x000fc40000011427 */
[----:B------:R-:W-:Y:S02]  /*3a50*/  CS2R R90, SRZ ;  /* 0x00000000005a7805 */ /* 0x000fe4000001ff00 */
[----:B------:R-:W-:Y:S01]  /*3a60*/  F2FP.BF16.F32.PACK_AB R171, R28, R171 ;  /* 0x000000ab1cab723e */ /* 0x000fe200000010ff */
[----:B------:R-:W-:Y:S01]  /*3a70*/  FADD.FTZ R37, R167, R30 ;  /* 0x0000001ea7257221 */ /* 0x000fe20000010000 */
[----:B------:R-:W-:Y:S01]  /*3a80*/  F2FP.BF16.F32.PACK_AB R165, R32, R165 ;  /* 0x000000a520a5723e */ /* 0x000fe200000010ff */
[----:B------:R-:W2:Y:S01]  /*3a90*/  MUFU.EX2 R174, R174 ;  /* 0x000000ae00ae7308 */ /* 0x000ea20000000800 */
[----:B0-----:R-:W-:Y:S01]  /*3aa0*/  FADD.FTZ R2, R172, R5 ;  /* 0x00000005ac027221 */ /* 0x001fe20000010000 */
[C---:B------:R-:W-:Y:S01]  /*3ab0*/  FADD.FTZ R48, R34.reuse, R37 ;  /* 0x0000002522307221 */ /* 0x040fe20000010000 */
[----:B------:R-:W-:Y:S02]  /*3ac0*/  F2FP.BF16.F32.PACK_AB R167, R34, R167 ;  /* 0x000000a722a7723e */ /* 0x000fe400000010ff */
[----:B------:R-:W-:-:S02]  /*3ad0*/  CS2R R88, SRZ ;  /* 0x0000000000587805 */ /* 0x000fc4000001ff00 */
[----:B------:R-:W-:Y:S01]  /*3ae0*/  F2FP.BF16.F32.PACK_AB R176, R11, R176 ;  /* 0x000000b00bb0723e */ /* 0x000fe200000010ff */
[----:B------:R-:W-:Y:S01]  /*3af0*/  FADD.FTZ R37, R161, R48 ;  /* 0x00000030a1257221 */ /* 0x000fe20000010000 */
[----:B------:R-:W-:Y:S01]  /*3b00*/  F2FP.BF16.F32.PACK_AB R161, R36, R161 ;  /* 0x000000a124a1723e */ /* 0x000fe200000010ff */
[----:B------:R-:W0:Y:S01]  /*3b10*/  MUFU.EX2 R25, R25 ;  /* 0x0000001900197308 */ /* 0x000e220000000800 */
[----:B-1----:R-:W-:Y:S01]  /*3b20*/  FADD.FTZ R5, R21, R2 ;  /* 0x0000000215057221 */ /* 0x002fe20000010000 */
[----:B------:R-:W-:Y:S02]  /*3b30*/  F2FP.BF16.F32.PACK_AB R178, R15, R178 ;  /* 0x000000b20fb2723e */ /* 0x000fe400000010ff */
[----:B------:R-:W-:-:S04]  /*3b40*/  F2FP.BF16.F32.PACK_AB R172, R21, R172 ;  /* 0x000000ac15ac723e */ /* 0x000fc800000010ff */
        /* <DEDUP_REMOVED lines=8> */
[----:B--2---:R-:W-:Y:S01]  /*3bd0*/  FADD.FTZ R5, R29, R2 ;  /* 0x000000021d057221 */ /* 0x004fe20000010000 */
[-CC-:B------:R-:W-:Y:S01]  /*3be0*/  FFMA.FTZ R2, R13, R0.reuse, -R46.reuse ;  /* 0x000000000d027223 */ /* 0x180fe2000001082e */
[----:B------:R-:W-:Y:S01]  /*3bf0*/  LEA.HI R13, R50, R39, RZ, 0x7 ;  /* 0x00000027320d7211 */ /* 0x000fe200078f38ff */
[----:B------:R-:W-:Y:S01]  /*3c00*/  FFMA.FTZ R46, R85, R0, -R46 ;  /* 0x00000000552e7223 */ /* 0x000fe2000001082e */
[----:B------:R-:W-:Y:S02]  /*3c10*/  F2FP.BF16.F32.PACK_AB R168, R29, R168 ;  /* 0x000000a81da8723e */ /* 0x000fe400000010ff */
[----:B------:R-:W-:Y:S01]  /*3c20*/  SHF.R.S32.HI R13, RZ, 0x7, R13 ;  /* 0x00000007ff0d7819 */ /* 0x000fe2000001140d */
[----:B------:R-:W2:Y:S01]  /*3c30*/  MUFU.EX2 R164, R164 ;  /* 0x000000a400a47308 */ /* 0x000ea20000000800 */
[----:B0-----:R-:W-:Y:S02]  /*3c40*/  FADD.FTZ R30, R170, R5 ;  /* 0x00000005aa1e7221 */ /* 0x001fe40000010000 */
[----:B------:R-:W-:-:S05]  /*3c50*/  VIMNMX R12, R22, R13, !PT ;  /* 0x0000000d160c7248 */ /* 0x000fca0007fe0100 */
[----:B------:R-:W0:Y:S01]  /*3c60*/  MUFU.EX2 R35, R35 ;  /* 0x0000002300237308 */ /* 0x000e220000000800 */
[C---:B-1----:R-:W-:Y:S01]  /*3c70*/  FADD.FTZ R5, R33.reuse, R30 ;  /* 0x0000001e21057221 */ /* 0x042fe20000010000 */
[----:B------:R-:W-:Y:S01]  /*3c80*/  FADD.FTZ R30, R36, R37 ;  /* 0x00000025241e7221 */ /* 0x000fe20000010000 */
[----:B------:R-:W-:-:S03]  /*3c90*/  F2FP.BF16.F32.PACK_AB R170, R33, R170 ;  /* 0x000000aa21aa723e */ /* 0x000fc600000010ff */
[----:B------:R-:W-:Y:S01]  /*3ca0*/  FADD.FTZ R37, R163, R30 ;  /* 0x0000001ea3257221 */ /* 0x000fe20000010000 */
[----:B------:R-:W-:Y:S01]  /*3cb0*/  F2FP.BF16.F32.PACK_AB R163, R38, R163 ;  /* 0x000000a326a3723e */ /* 0x000fe200000010ff */
[----:B------:R-:W1:Y:S01]  /*3cc0*/  MUFU.EX2 R166, R166 ;  /* 0x000000a600a67308 */ /* 0x000e620000000800 */
[----:B--2---:R-:W-:Y:S01]  /*3cd0*/  FADD.FTZ R6, R164, R5 ;  /* 0x00000005a4067221 */ /* 0x004fe20000010000 */
[----:B------:R-:W-:-:S06]  /*3ce0*/  FADD.FTZ R8, R38, R37 ;  /* 0x0000002526087221 */ /* 0x000fcc0000010000 */
[----:B------:R-:W2:Y:S01]  /*3cf0*/  MUFU.EX2 R61, R61 ;  /* 0x0000003d003d7308 */ /* 0x000ea20000000800 */
[C---:B0-----:R-:W-:Y:S01]  /*3d00*/  FADD.FTZ R5, R35.reuse, R6 ;  /* 0x0000000623057221 */ /* 0x041fe20000010000 */
[----:B------:R-:W-:-:S06]  /*3d10*/  F2FP.BF16.F32.PACK_AB R164, R35, R164 ;  /* 0x000000a423a4723e */ /* 0x000fcc00000010ff */
[----:B------:R-:W0:Y:S01]  /*3d20*/  MUFU.EX2 R99, R99 ;  /* 0x0000006300637308 */ /* 0x000e220000000800 */
[----:B-1----:R-:W-:Y:S01]  /*3d30*/  FADD.FTZ R6, R166, R5 ;  /* 0x00000005a6067221 */ /* 0x002fe20000010000 */
[----:B------:R-:W-:Y:S01]  /*3d40*/  FADD.FTZ R5, R157, R8 ;  /* 0x000000089d057221 */ /* 0x000fe20000010000 */
[----:B------:R-:W-:-:S03]  /*3d50*/  F2FP.BF16.F32.PACK_AB R157, R40, R157 ;  /* 0x0000009d289d723e */ /* 0x000fc600000010ff */
[----:B------:R-:W-:Y:S02]  /*3d60*/  FADD.FTZ R8, R40, R5 ;  /* 0x0000000528087221 */ /* 0x000fe40000010000 */
[----:B------:R-:W1:Y:S01]  /*3d70*/  MUFU.EX2 R160, R65 ;  /* 0x0000004100a07308 */ /* 0x000e620000000800 */
[----:B--2---:R-:W-:Y:S01]  /*3d80*/  FADD.FTZ R6, R61, R6 ;  /* 0x000000063d067221 */ /* 0x004fe20000010000 */
[----:B------:R-:W-:Y:S01]  /*3d90*/  FADD.FTZ R37, R159, R8 ;  /* 0x000000089f257221 */ /* 0x000fe20000010000 */
[----:B------:R-:W-:-:S05]  /*3da0*/  F2FP.BF16.F32.PACK_AB R166, R61, R166 ;  /* 0x000000a63da6723e */ /* 0x000fca00000010ff */
[----:B------:R-:W2:Y:S01]  /*3db0*/  MUFU.EX2 R42, R42 ;  /* 0x0000002a002a7308 */ /* 0x000ea20000000800 */
[----:B0-----:R-:W-:-:S07]  /*3dc0*/  FADD.FTZ R5, R99, R6 ;  /* 0x0000000663057221 */ /* 0x001fce0000010000 */
[----:B------:R-:W0:Y:S01]  /*3dd0*/  MUFU.EX2 R31, R31 ;  /* 0x0000001f001f7308 */ /* 0x000e220000000800 */
[C---:B-1----:R-:W-:Y:S01]  /*3de0*/  FADD.FTZ R6, R160.reuse, R5 ;  /* 0x00000005a0067221 */ /* 0x042fe20000010000 */
[----:B------:R-:W-:Y:S02]  /*3df0*/  F2FP.BF16.F32.PACK_AB R160, R160, R99 ;  /* 0x00000063a0a0723e */ /* 0x000fe400000010ff */
[----:B------:R-:W-:-:S04]  /*3e00*/  CS2R R98, SRZ ;  /* 0x0000000000627805 */ /* 0x000fc8000001ff00 */
        /* <DEDUP_REMOVED lines=32> */
[----:B------:R-:W-:-:S03]  /*4010*/  F2FP.BF16.F32.PACK_AB R152, R152, R55 ;  /* 0x000000379898723e */ /* 0x000fc600000010ff */
[----:B0-----:R-:W-:Y:S01]  /*4020*/  FADD.FTZ R6, R2, R9 ;  /* 0x0000000902067221 */ /* 0x001fe20000010000 */
[----:B------:R-:W-:Y:S01]  /*4030*/  VIADD R9, R95, 0xfffffffe ;  /* 0xfffffffe5f097836 */ /* 0x000fe20000000000 */
[----:B------:R-:W-:-:S04]  /*4040*/  CS2R R94, SRZ ;  /* 0x00000000005e7805 */ /* 0x000fc8000001ff00 */
[----:B------:R-:W-:Y:S01]  /*4050*/  ISETP.GE.AND P3, PT, R9, R12, PT ;  /* 0x0000000c0900720c */ /* 0x000fe20003f66270 */
[C---:B-1----:R-:W-:Y:S01]  /*4060*/  FADD.FTZ R6, R3.reuse, R6 ;  /* 0x0000000603067221 */ /* 0x042fe20000010000 */
[----:B------:R-:W-:Y:S01]  /*4070*/  F2FP.BF16.F32.PACK_AB R154, R3, R2 ;  /* 0x00000002039a723e */ /* 0x000fe200000010ff */
[----:B------:R-:W-:Y:S02]  /*4080*/  IMAD.MOV.U32 R2, RZ, RZ, 0x3f800000 ;  /* 0x3f800000ff027424 */ /* 0x000fe400078e00ff */
[----:B------:R-:W-:-:S08]  /*4090*/  IMAD.MOV.U32 R3, RZ, RZ, 0x3f800000 ;  /* 0x3f800000ff037424 */ /* 0x000fd000078e00ff */
[----:B------:R-:W-:Y:S05]  /*40a0*/  @!P3 BRA `(.L_x_2223) ;  /* 0x000000280074b947 */ /* 0x000fea0003800000 */
[----:B------:R-:W-:Y:S01]  /*40b0*/  IMAD.MOV.U32 R8, RZ, RZ, R4 ;  /* 0x000000ffff087224 */ /* 0x000fe200078e0004 */
[----:B------:R-:W-:Y:S01]  /*40c0*/  UMOV UR60, UR38 ;  /* 0x00000026003c7c82 */ /* 0x000fe20008000000 */
[----:B------:R-:W-:Y:S01]  /*40d0*/  IMAD.MOV.U32 R10, RZ, RZ, R7 ;  /* 0x000000ffff0a7224 */ /* 0x000fe200078e0007 */
[----:B------:R-:W-:Y:S01]  /*40e0*/  UMOV UR59, UR36 ;  /* 0x00000024003b7c82 */ /* 0x000fe20008000000 */
[----:B------:R-:W-:Y:S02]  /*40f0*/  IMAD.MOV.U32 R2, RZ, RZ, 0x3f800000 ;  /* 0x3f800000ff027424 */ /* 0x000fe400078e00ff */
[----:B------:R-:W-:-:S07]  /*4100*/  IMAD.MOV.U32 R151, RZ, RZ, RZ ;  /* 0x000000ffff977224 */ /* 0x000fce00078e00ff */
.L_x_2232:
[----:B------:R-:W-:-:S04]  /*4110*/  UIADD3 UR6, UR59, 0x1, URZ ;  /* 0x000000013b067890 */ /* 0x000fc8000fffe03f */
[----:B------:R-:W-:-:S04]  /*4120*/  UISETP.NE.AND UP0, UPT, UR6, 0x2, UPT ;  /* 0x000000020600788c */ /* 0x000fc8000bf05270 */
[----:B------:R-:W-:Y:S02]  /*4130*/  USEL UR38, URZ, 0x1, UP0 ;  /* 0x000000013f267887 */ /* 0x000fe40008000000 */
[----:B------:R-:W-:Y:S02]  /*4140*/  USEL UR36, UR6, URZ, UP0 ;  /* 0x0000003f06247287 */ /* 0x000fe40008000000 */
[----:B------:R-:W-:Y:S01]  /*4150*/  ULOP3.LUT UR38, UR60, UR38, URZ, 0x3c, !UPT ;  /* 0x000000263c267292 */ /* 0x000fe2000f8e3c3f */
[----:B------:R-:W-:Y:S11]  /*4160*/  @!P0 BRA `(.L_x_2224) ;  /* 0x0000000000048947 */ /* 0x000ff60003800000 */
[----:B------:R-:W-:Y:S01]  /*4170*/  BPT.TRAP 0x1 ;  /* 0x000000040000795c */ /* 0x000fe20000300000 */
.L_x_2224:
[----:B------:R-:W-:Y:S01]  /*4180*/  ULEA UR58, UR36, UR37, 0x3 ;  /* 0x00000025243a7291 */ /* 0x000fe2000f8e183f */
[----:B------:R-:W-:-:S05]  /*4190*/  IMAD.U32 R0, RZ, RZ, UR38 ;  /* 0x00000026ff007e24 */ /* 0x000fca000f8e00ff */
[----:B------:R-:W-:-:S04]  /*41a0*/  SHF.L.U32 R0, R0, 0x1f, RZ ;  /* 0x0000001f00007819 */ /* 0x000fc800000006ff */
[----:B------:R0:W1:Y:S01]  /*41b0*/  SYNCS.PHASECHK.TRANS64.TRYWAIT P3, [UR58+0x34830], R0 ;  /* 0x03483000ff0075a7 */ /* 0x000062000806017a */
[----:B------:R-:W-:Y:S05]  /*41c0*/  @!P0 BRA `(.L_x_2225) ;  /* 0x0000000000048947 */ /* 0x000fea0003800000 */
[----:B------:R-:W-:Y:S01]  /*41d0*/  BPT.TRAP 0x1 ;  /* 0x000000040000795c */ /* 0x000fe20000300000 */
.L_x_2225:
[----:B-1----:R-:W-:Y:S05]  /*41e0*/  @P3 BRA `(.L_x_2226) ;  /* 0x0000000000083947 */ /* 0x002fea0003800000 */
[----:B------:R-:W1:Y:S02]  /*41f0*/  SYNCS.PHASECHK.TRANS64.TRYWAIT P3, [UR58+0x34830], R0 ;  /* 0x03483000ff0075a7 */ /* 0x000e64000806017a */
[----:B-1----:R-:W-:Y:S05]  /*4200*/  @!P3 BRA `(.L_x_2227) ;  /* 0x000000f40064b947 */ /* 0x002fea0003800000 */
.L_x_2226:
[----:B------:R-:W-:Y:S01]  /*4210*/  UIMAD UR54, UR36, 0xc00, UR39 ;  /* 0x00000c00243678a4 */ /* 0x000fe2000f8e0227 */
[----:B------:R-:W-:Y:S01]  /*4220*/  WARPGROUP.ARRIVE ;  /* 0x00000000000079c5 */ /* 0x000fe20000000000 */
[----:B------:R-:W-:Y:S01]  /*4230*/  UMOV UR55, 0x40000040 ;  /* 0x4000004000377882 */ /* 0x000fe20000000000 */
[----:B------:R-:W-:Y:S01]  /*4240*/  UMOV UR7, 0x40000040 ;  /* 0x4000004000077882 */ /* 0x000fe20000000000 */
[----:B------:R-:W-:Y:S01]  /*4250*/  UIADD3 UR6, UR54, 0x2, URZ ;  /* 0x0000000236067890 */ /* 0x000fe2000fffe03f */
[-C--:B------:R-:W-:Y:S01]  /*4260*/  FMUL.FTZ R88, R88, R3.reuse ;  /* 0x0000000358587220 */ /* 0x080fe20000410000 */
[----:B------:R-:W-:Y:S01]  /*4270*/  UIADD3 UR10, UR54, 0x4, URZ ;  /* 0x00000004360a7890 */ /* 0x000fe2000fffe03f */
[-C--:B------:R-:W-:Y:S01]  /*4280*/  FMUL.FTZ R89, R89, R3.reuse ;  /* 0x0000000359597220 */ /* 0x080fe20000410000 */
[----:B------:R-:W-:Y:S01]  /*4290*/  UMOV UR11, 0x40000040 ;  /* 0x40000040000b7882 */ /* 0x000fe20000000000 */
[----:B------:R-:W-:Y:S01]  /*42a0*/  HGMMA.64x128x16.F32.BF16 R24, gdesc[UR52], RZ, !UPT, gsb0 ;  /* 0x01e00000341879f0 */ /* 0x000fe2000c0018ff */
        /* <DEDUP_REMOVED lines=116> */
.L_x_2228:
[----:B------:R-:W-:Y:S01]  /*49f0*/  ULEA UR7, UR59, UR37, 0x3 ;  /* 0x000000253b077291 */ /* 0x000fe2000f8e183f */
[----:B01----:R-:W-:-:S05]  /*4a00*/  IMAD.U32 R0, RZ, RZ, UR60 ;  /* 0x0000003cff007e24 */ /* 0x003fca000f8e00ff */
[----:B------:R-:W-:-:S04]  /*4a10*/  SHF.L.U32 R0, R0, 0x1f, RZ ;  /* 0x0000001f00007819 */ /* 0x000fc800000006ff */
[----:B------:R0:W1:Y:S01]  /*4a20*/  SYNCS.PHASECHK.TRANS64.TRYWAIT P3, [UR7+0x34850], R0 ;  /* 0x03485000ff0075a7 */ /* 0x0000620008060147 */
[----:B------:R-:W-:Y:S05]  /*4a30*/  @!P0 BRA `(.L_x_2229) ;  /* 0x0000000000048947 */ /* 0x000fea0003800000 */
[----:B------:R-:W-:Y:S01]  /*4a40*/  BPT.TRAP 0x1 ;  /* 0x000000040000795c */ /* 0x000fe20000300000 */
.L_x_2229:
[----:B-1----:R-:W-:Y:S05]  /*4a50*/  @P3 BRA `(.L_x_2230) ;  /* 0x0000000000083947 */ /* 0x002fea0003800000 */
[----:B------:R-:W1:Y:S02]  /*4a60*/  SYNCS.PHASECHK.TRANS64.TRYWAIT P3, [UR7+0x34850], R0 ;  /* 0x03485000ff0075a7 */ /* 0x000e640008060147 */
[----:B-1----:R-:W-:Y:S05]  /*4a70*/  @!P3 BRA `(.L_x_2231) ;  /* 0x000000ec0060b947 */ /* 0x002fea0003800000 */
.L_x_2230:
[----:B------:R-:W-:Y:S01]  /*4a80*/  UIADD3 UR6, UR37, 0x400, URZ ;  /* 0x0000040025067890 */ /* 0x000fe2000fffe03f */
[----:B------:R-:W-:Y:S01]  /*4a90*/  WARPGROUP.ARRIVE ;  /* 0x00000000000079c5 */ /* 0x000fe20000000000 */
[----:B------:R-:W-:Y:S01]  /*4aa0*/  UMOV UR11, 0x40000040 ;  /* 0x40000040000b7882 */ /* 0x000fe20000000000 */
[----:B01----:R-:W0:Y:S01]  /*4ab0*/  @P2 LDC R0, c[0x0][0x44c] ;  /* 0x00011300ff002b82 */ /* 0x003e220000000800 */
[----:B------:R-:W-:Y:S01]  /*4ac0*/  USHF.R.U32.HI UR6, URZ, 0x4, UR6 ;  /* 0x000000043f067899 */ /* 0x000fe20008011606 */
[----:B------:R-:W-:Y:S01]  /*4ad0*/  IMAD.IADD R3, R185, 0x1, R18 ;  /* 0x00000001b9037824 */ /* 0x000fe200078e0212 */
[----:B------:R-:W-:Y:S02]  /*4ae0*/  UMOV UR60, UR38 ;  /* 0x00000026003c7c82 */ /* 0x000fe40008000000 */
        /* <DEDUP_REMOVED lines=9> */
[----:B------:R-:W-:-:S04]  /*4b80*/  UMOV UR11, 0x40000040 ;  /* 0x40000040000b7882 */ /* 0x000fc80000000000 */
[----:B-1----:R-:W-:Y:S01]  /*4b90*/  @P2 SHF.R.U32.HI R3, RZ, R7, R0 ;  /* 0x00000007ff032219 */ /* 0x002fe20000011600 */
[----:B------:R-:W-:-:S04]  /*4ba0*/  IMAD.MOV.U32 R0, RZ, RZ, -0x80 ;  /* 0xffffff80ff007424 */ /* 0x000fc800078e00ff */
[----:B------:R-:W0:Y:S01]  /*4bb0*/  SHFL.IDX PT, R11, R3, 0x1, 0x1c1f ;  /* 0x003c1f00030b7f89 */ /* 0x000e2200000e0000 */
[----:B------:R-:W-:-:S03]  /*4bc0*/  IMAD R7, R9, R0, 0x1 ;  /* 0x0000000109077424 */ /* 0x000fc600078e0200 */
[----:B------:R-:W1:Y:S02]  /*4bd0*/  SHFL.IDX PT, R3, R3, RZ, 0x1c1f ;  /* 0x001c1fff03037589 */ /* 0x000e6400000e0000 */
[----:B------:R-:W-:-:S05]  /*4be0*/  IADD3 R2, R16, R7, -R184 ;  /* 0x0000000710027210 */ /* 0x000fca0007ffe8b8 */
[----:B------:R-:W-:-:S04]  /*4bf0*/  IMAD.IADD R2, R2, 0x1, -R17 ;  /* 0x0000000102027824 */ /* 0x000fc800078e0a11 */
[C---:B0-----:R-:W-:Y:S02]  /*4c00*/  IMAD.IADD R0, R2.reuse, 0x1, R11 ;  /* 0x0000000102007824 */ /* 0x041fe400078e020b */
[----:B-1----:R-:W-:-:S03]  /*4c10*/  IMAD.IADD R2, R2, 0x1, R3 ;  /* 0x0000000102027824 */ /* 0x002fc600078e0203 */
        /* <DEDUP_REMOVED lines=30> */
[C---:B------:R-:W-:Y:S02]  /*4e00*/  ISETP.GT.AND P4, PT, R0.reuse, 0x29, PT ;  /* 0x000000290000780c */ /* 0x040fe40003f84270 */
[----:B------:R-:W-:Y:S02]  /*4e10*/  FMNMX.FTZ R4, R43, R4, !PT ;  /* 0x000000042b047209 */ /* 0x000fe40007810000 */
[----:B------:R-:W-:Y:S02]  /*4e20*/  FSEL R47, R47, -INF , P4 ;  /* 0xff8000002f2f7808 */ /* 0x000fe40002000000 */
[----:B------:R-:W-:Y:S02]  /*4e30*/  ISETP.GT.AND P4, PT, R0, 0x31, PT ;  /* 0x000000310000780c */ /* 0x000fe40003f84270 */
[----:B------:R-:W-:Y:S02]  /*4e40*/  ISETP.GT.AND P5, PT, R2, 0x1, PT ;  /* 0x000000010200780c */ /* 0x000fe40003fa4270 */
[----:B------:R-:W-:-:S02]  /*4e50*/  FSEL R51, R51, -INF , P4 ;  /* 0xff80000033337808 */ /* 0x000fc40002000000 */
[C---:B------:R-:W-:Y:S02]  /*4e60*/  ISETP.GT.AND P4, PT, R0.reuse, 0x39, PT ;  /* 0x000000390000780c */ /* 0x040fe40003f84270 */
[----:B------:R-:W-:Y:S02]  /*4e70*/  FSEL R25, R25, -INF , P5 ;  /* 0xff80000019197808 */ /* 0x000fe40002800000 */
        /* <DEDUP_REMOVED lines=10> */
[C---:B------:R-:W-:Y:S01]  /*4f20*/  ISETP.GT.AND P4, PT, R0.reuse, 0x59, PT ;  /* 0x000000590000780c */ /* 0x040fe20003f84270 */
[----:B------:R-:W-:Y:S02]  /*4f30*/  WARPGROUP.DEPBAR.LE gsb0, 0x0 ;  /* 0x00008000000079c5 */ /* 0x000fe40000010000 */
[----:B------:R-:W-:Y:S01]  /*4f40*/  WARPGROUP.ARRIVE ;  /* 0x00000000000079c5 */ /* 0x000fe20000000000 */
[----:B------:R-:W-:Y:S02]  /*4f50*/  FSEL R71, R71, -INF , P4 ;  /* 0xff80000047477808 */ /* 0x000fe40002000000 */
[C---:B------:R-:W-:Y:S02]  /*4f60*/  ISETP.GT.AND P4, PT, R0.reuse, 0x61, PT ;  /* 0x000000610000780c */ /* 0x040fe40003f84270 */
[----:B------:R-:W-:Y:S01]  /*4f70*/  FSEL R33, R33, -INF , P5 ;  /* 0xff80000021217808 */ /* 0x000fe20002800000 */
[----:B------:R-:W-:Y:S01]  /*4f80*/  HGMMA.64x128x16.F32.BF16 R88, R176, gdesc[UR8].tnspB, R88, gsb0 ;  /* 0x41e00008b0587df0 */ /* 0x000fe20008001858 */
[----:B------:R-:W-:Y:S01]  /*4f90*/  UIADD3 UR10, UR6, 0x100, URZ ;  /* 0x00000100060a7890 */ /* 0x000fe2000fffe03f */
[----:B------:R-:W-:Y:S01]  /*4fa0*/  FSEL R75, R75, -INF , P4 ;  /* 0xff8000004b4b7808 */ /* 0x000fe20002000000 */
[----:B------:R-:W-:Y:S01]  /*4fb0*/  UMOV UR11, 0x40000040 ;  /* 0x40000040000b7882 */ /* 0x000fe20000000000 */
[----:B------:R-:W-:-:S02]  /*4fc0*/  ISETP.GT.AND P4, PT, R0, 0x69, PT ;  /* 0x000000690000780c */ /* 0x000fc40003f84270 */
[----:B------:R-:W-:-:S04]  /*4fd0*/  ISETP.GT.AND P5, PT, R2, 0x19, PT ;  /* 0x000000190200780c */ /* 0x000fc80003fa4270 */
[----:B------:R-:W-:Y:S02]  /*4fe0*/  FSEL R37, R37, -INF , P5 ;  /* 0xff80000025257808 */ /* 0x000fe40002800000 */
        /* <DEDUP_REMOVED lines=23> */
[----:B------:R-:W-:Y:S01]  /*5160*/  FSEL R85, R85, -INF , P5 ;  /* 0xff80000055557808 */ /* 0x000fe20002800000 */
        /* <DEDUP_REMOVED lines=12> */
[----:B------:R-:W-:Y:S02]  /*5230*/  FSEL R169, R46, -INF , P3 ;  /* 0xff8000002ea97808 */ /* 0x000fe40001800000 */
[----:B------:R-:W-:Y:S02]  /*5240*/  ISETP.GT.AND P3, PT, R0, 0x30, PT ;  /* 0x000000300000780c */ /* 0x000fe40003f64270 */
[----:B------:R-:W-:-:S02]  /*5250*/  FMNMX.FTZ R4, R169, R4, !PT ;  /* 0x00000004a9047209 */ /* 0x000fc40007810000 */
[----:B------:R-:W-:Y:S01]  /*5260*/  HGMMA.64x128x16.F32.BF16 R88, R164, gdesc[UR8].tnspB, R88, gsb0 ;  /* 0x41e00008a4587df0 */ /* 0x000fe20008001858 */
[----:B------:R-:W-:Y:S01]  /*5270*/  FSEL R171, R50, -INF , P3 ;  /* 0xff80000032ab7808 */ /* 0x000fe20001800000 */
[----:B------:R-:W-:Y:S01]  /*5280*/  UIADD3 UR10, UR6, 0x280, URZ ;  /* 0x00000280060a7890 */ /* 0x000fe2000fffe03f */
[----:B------:R-:W-:Y:S01]  /*5290*/  FMNMX.FTZ R4, R47, R4, !PT ;  /* 0x000000042f047209 */ /* 0x000fe20007810000 */
[----:B------:R-:W-:Y:S01]  /*52a0*/  UMOV UR11, 0x40000040 ;  /* 0x40000040000b7882 */ /* 0x000fe20000000000 */
[----:B------:R-:W-:Y:S02]  /*52b0*/  ISETP.GT.AND P3, PT, R0, 0x38, PT ;  /* 0x000000380000780c */ /* 0x000fe40003f64270 */
[----:B------:R-:W-:Y:S02]  /*52c0*/  FMNMX.FTZ R4, R171, R4, !PT ;  /* 0x00000004ab047209 */ /* 0x000fe40007810000 */
[----:B------:R-:W-:Y:S02]  /*52d0*/  FSEL R173, R54, -INF , P3 ;  /* 0xff80000036ad7808 */ /* 0x000fe40001800000 */
[----:B------:R-:W-:-:S02]  /*52e0*/  FMNMX.FTZ R4, R51, R4, !PT ;  /* 0x0000000433047209 */ /* 0x000fc40007810000 */
[----:B------:R-:W-:Y:S02]  /*52f0*/  ISETP.GT.AND P3, PT, R0, 0x40, PT ;  /* 0x000000400000780c */ /* 0x000fe40003f64270 */
[----:B------:R-:W-:Y:S02]  /*5300*/  FMNMX.FTZ R4, R173, R4, !PT ;  /* 0x00000004ad047209 */ /* 0x000fe40007810000 */
[----:B------:R-:W-:Y:S02]  /*5310*/  FSEL R175, R58, -INF , P3 ;  /* 0xff8000003aaf7808 */ /* 0x000fe40001800000 */
[----:B------:R-:W-:Y:S02]  /*5320*/  FMNMX.FTZ R4, R55, R4, !PT ;  /* 0x0000000437047209 */ /* 0x000fe40007810000 */
[----:B------:R-:W-:Y:S02]  /*5330*/  ISETP.GT.AND P3, PT, R0, 0x48, PT ;  /* 0x000000480000780c */ /* 0x000fe40003f64270 */
[----:B------:R-:W-:-:S02]  /*5340*/  FMNMX.FTZ R4, R175, R4, !PT ;  /* 0x00000004af047209 */ /* 0x000fc40007810000 */
[----:B------:R-:W-:Y:S02]  /*5350*/  FSEL R177, R62, -INF , P3 ;  /* 0xff8000003eb17808 */ /* 0x000fe40001800000 */
[----:B------:R-:W-:Y:S02]  /*5360*/  FMNMX.FTZ R4, R59, R4, !PT ;  /* 0x000000043b047209 */ /* 0x000fe40007810000 */
        /* <DEDUP_REMOVED lines=16> */
[C---:B------:R-:W-:Y:S02]  /*5470*/  ISETP.GT.AND P3, PT, R0.reuse, 0x70, PT ;  /* 0x000000700000780c */ /* 0x040fe40003f64270 */
[----:B------:R-:W-:Y:S01]  /*5480*/  FMNMX.FTZ R4, R233, R4, !PT ;  /* 0x00000004e9047209 */ /* 0x000fe20007810000 */
[----:B------:R-:W-:Y:S02]  /*5490*/  WARPGROUP.DEPBAR.LE gsb0, 0x0 ;  /* 0x00008000000079c5 */ /* 0x000fe40000010000 */
[----:B------:R-:W-:Y:S01]  /*54a0*/  WARPGROUP.ARRIVE ;  /* 0x00000000000079c5 */ /* 0x000fe20000000000 */
[----:B------:R-:W-:Y:S02]  /*54b0*/  FSEL R165, R79, -INF , P4 ;  /* 0xff8000004fa57808 */ /* 0x000fe40002000000 */
[----:B------:R-:W-:Y:S02]  /*54c0*/  ISETP.GT.AND P4, PT, R0, 0x71, PT ;  /* 0x000000710000780c */ /* 0x000fe40003f84270 */
[----:B------:R-:W-:Y:S01]  /*54d0*/  FSEL R79, R82, -INF , P3 ;  /* 0xff800000524f7808 */ /* 0x000fe20001800000 */
[----:B------:R-:W-:Y:S01]  /*54e0*/  HGMMA.64x128x16.F32.BF16 R88, R160, gdesc[UR8].tnspB, R88, gsb0 ;  /* 0x41e00008a0587df0 */ /* 0x000fe20008001858 */
[----:B------:R-:W-:Y:S01]  /*54f0*/  FMNMX.FTZ R4, R165, R4, !PT ;  /* 0x00000004a5047209 */ /* 0x000fe20007810000 */
[----:B------:R-:W-:Y:S01]  /*5500*/  UIADD3 UR10, UR6, 0x300, URZ ;  /* 0x00000300060a7890 */ /* 0x000fe2000fffe03f */
[----:B------:R-:W-:Y:S01]  /*5510*/  ISETP.GT.AND P3, PT, R0, 0x78, PT ;  /* 0x000000780000780c */ /* 0x000fe20003f64270 */
[----:B------:R-:W-:Y:S01]  /*5520*/  UMOV UR11, 0x40000040 ;  /* 0x40000040000b7882 */ /* 0x000fe20000000000 */
[----:B------:R-:W-:Y:S01]  /*5530*/  FSEL R83, R83, -INF , P4 ;  /* 0xff80000053537808 */ /* 0x000fe20002000000 */
[----:B------:R-:W-:Y:S01]  /*5540*/  UIADD3 UR6, UR6, 0x380, URZ ;  /* 0x0000038006067890 */ /* 0x000fe2000fffe03f */
[----:B------:R-:W-:-:S02]  /*5550*/  FMNMX.FTZ R4, R79, R4, !PT ;  /* 0x000000044f047209 */ /* 0x000fc40007810000 */
[----:B------:R-:W-:Y:S02]  /*5560*/  ISETP.GT.AND P4, PT, R0, 0x79, PT ;  /* 0x000000790000780c */ /* 0x000fe40003f84270 */
[----:B------:R-:W-:Y:S01]  /*5570*/  FSEL R167, R86, -INF , P3 ;  /* 0xff80000056a77808 */ /* 0x000fe20001800000 */
[----:B------:R-:W0:Y:S01]  /*5580*/  LDC R0, c[0x0][0x988] ;  /* 0x00026200ff007b82 */ /* 0x000e220000000800 */
[----:B------:R-:W-:Y:S02]  /*5590*/  FMNMX.FTZ R4, R83, R4, !PT ;  /* 0x0000000453047209 */ /* 0x000fe40007810000 */
[----:B------:R-:W-:Y:S02]  /*55a0*/  FSEL R87, R87, -INF , P4 ;  /* 0xff80000057577808 */ /* 0x000fe40002000000 */
[----:B------:R-:W-:Y:S02]  /*55b0*/  FMNMX.FTZ R4, R167, R4, !PT ;  /* 0x00000004a7047209 */ /* 0x000fe40007810000 */
[----:B------:R-:W-:-:S02]  /*55c0*/  ISETP.GT.AND P4, PT, R2, RZ, PT ;  /* 0x000000ff0200720c */ /* 0x000fc40003f84270 */
[----:B------:R-:W-:Y:S02]  /*55d0*/  FMNMX.FTZ R20, R87, R4, !PT ;  /* 0x0000000457147209 */ /* 0x000fe40007810000 */
[----:B------:R-:W-:Y:S02]  /*55e0*/  FSEL R3, R24, -INF , P4 ;  /* 0xff80000018037808 */ /* 0x000fe40002000000 */
[----:B------:R-:W-:Y:S01]  /*55f0*/  ISETP.GT.AND P4, PT, R2, 0x8, PT ;  /* 0x000000080200780c */ /* 0x000fe20003f84270 */
[----:B------:R-:W1:Y:S01]  /*5600*/  SHFL.BFLY PT, R235, R20, 0x2, 0x1f ;  /* 0x0c401f0014eb7f89 */ /* 0x000e6200000e0000 */
[----:B------:R-:W-:-:S04]  /*5610*/  FMNMX.FTZ R24, R3, R10, !PT ;  /* 0x0000000a03187209 */ /* 0x000fc80007810000 */
[----:B------:R-:W-:Y:S02]  /*5620*/  FMNMX.FTZ R24, R25, R24, !PT ;  /* 0x0000001819187209 */ /* 0x000fe40007810000 */
[----:B-1----:R-:W-:-:S05]  /*5630*/  FMNMX.FTZ R235, R20, R235, !PT ;  /* 0x000000eb14eb7209 */ /* 0x002fca0007810000 */
[----:B------:R-:W1:Y:S02]  /*5640*/  SHFL.BFLY PT, R4, R235, 0x1, 0x1f ;  /* 0x0c201f00eb047f89 */ /* 0x000e6400000e0000 */
[----:B-1----:R-:W-:-:S04]  /*5650*/  FMNMX.FTZ R4, R235, R4, !PT ;  /* 0x00000004eb047209 */ /* 0x002fc80007810000 */
[C---:B------:R-:W-:Y:S01]  /*5660*/  FSETP.NEU.FTZ.AND P3, PT, R4.reuse, -INF , PT ;  /* 0xff8000000400780b */ /* 0x040fe20003f7d000 */
[----:B0-----:R-:W-:-:S05]  /*5670*/  FMUL.FTZ R14, R4, R0 ;  /* 0x00000000040e7220 */ /* 0x001fca0000410000 */
[----:B------:R-:W-:-:S05]  /*5680*/  FSEL R14, R14, RZ, P3 ;  /* 0x000000ff0e0e7208 */ /* 0x000fca0001800000 */
[-CC-:B------:R-:W-:Y:S01]  /*5690*/  FFMA.FTZ R20, R27, R0.reuse, -R14.reuse ;  /* 0x000000001b147223 */ /* 0x180fe2000001080e */
[----:B------:R-:W-:Y:S01]  /*56a0*/  FSEL R27, R28, -INF , P4 ;  /* 0xff8000001c1b7808 */ /* 0x000fe20002000000 */
[-CC-:B------:R-:W-:Y:S01]  /*56b0*/  FFMA.FTZ R7, R7, R0.reuse, -R14.reuse ;  /* 0x0000000007077223 */ /* 0x180fe2000001080e */
[----:B------:R-:W-:Y:S01]  /*56c0*/  ISETP.GT.AND P4, PT, R2, 0x10, PT ;  /* 0x000000100200780c */ /* 0x000fe20003f84270 */
        /* <DEDUP_REMOVED lines=8> */
[-CC-:B------:R-:W-:Y:S01]  /*5750*/  FFMA.FTZ R21, R21, R0.reuse, -R14.reuse ;  /* 0x0000000015157223 */ /* 0x180fe2000001080e */
[-CC-:B------:R-:W-:Y:S01]  /*5760*/  FFMA.FTZ R55, R55, R0.reuse, -R14.reuse ;  /* 0x0000000037377223 */ /* 0x180fe2000001080e */
[-CC-:B------:R-:W-:Y:S01]  /*5770*/  FFMA.FTZ R42, R181, R0.reuse, -R14.reuse ;  /* 0x00000000b52a7223 */ /* 0x180fe2000001080e */
[----:B------:R-:W-:Y:S01]  /*5780*/  MUFU.EX2 R11, R11 ;  /* 0x0000000b000b7308 */ /* 0x000fe20000000800 */
[-CC-:B------:R-:W-:Y:S01]  /*5790*/  FFMA.FTZ R46, R183, R0.reuse, -R14.reuse ;  /* 0x00000000b72e7223 */ /* 0x180fe2000001080e */
[----:B------:R-:W-:-:S06]  /*57a0*/  FFMA.FTZ R54, R167, R0, -R14 ;  /* 0x00000000a7367223 */ /* 0x000fcc000001080e */
[----:B------:R-:W-:Y:S08]  /*57b0*/  MUFU.EX2 R13, R13 ;  /* 0x0000000d000d7308 */ /* 0x000ff00000000800 */
[----:B------:R-:W-:Y:S08]  /*57c0*/  MUFU.EX2 R15, R15 ;  /* 0x0000000f000f7308 */ /* 0x000ff00000000800 */
[----:B------:R-:W-:Y:S08]  /*57d0*/  MUFU.EX2 R21, R21 ;  /* 0x0000001500157308 */ /* 0x000ff00000000800 */
[----:B------:R-:W-:Y:S01]  /*57e0*/  MUFU.EX2 R42, R42 ;  /* 0x0000002a002a7308 */ /* 0x000fe20000000800 */
[----:B------:R-:W-:-:S02]  /*57f0*/  WARPGROUP.DEPBAR.LE gsb0, 0x0 ;  /* 0x00008000000079c5 */ /* 0x000fc40000010000 */
[----:B------:R-:W-:Y:S01]  /*5800*/  FSEL R163, R32, -INF , P4 ;  /* 0xff80000020a37808 */ /* 0x000fe20002000000 */
[----:B------:R-:W-:Y:S01]  /*5810*/  WARPGROUP.ARRIVE ;  /* 0x00000000000079c5 */ /* 0x000fe20000000000 */
[----:B------:R-:W-:Y:S02]  /*5820*/  ISETP.GT.AND P4, PT, R2, 0x18, PT ;  /* 0x000000180200780c */ /* 0x000fe40003f84270 */
[----:B------:R-:W-:Y:S01]  /*5830*/  FMNMX.FTZ R26, R163, R24, !PT ;  /* 0x00000018a31a7209 */ /* 0x000fe20007810000 */
[----:B------:R0:W1:Y:S02]  /*5840*/  MUFU.EX2 R161, R7 ;  /* 0x0000000700a17308 */ /* 0x0000640000000800 */
[----:B------:R-:W-:Y:S01]  /*5850*/  HGMMA.64x128x16.F32.BF16 R88, R156, gdesc[UR8].tnspB, R88, gsb0 ;  /* 0x41e000089c587df0 */ /* 0x000fe20008001858 */
[----:B------:R-:W-:-:S05]  /*5860*/  FMNMX.FTZ R26, R33, R26, !PT ;  /* 0x0000001a211a7209 */ /* 0x000fca0007810000 */
[----:B------:R-:W-:Y:S01]  /*5870*/  MUFU.EX2 R46, R46 ;  /* 0x0000002e002e7308 */ /* 0x000fe20000000800 */
[--C-:B0-----:R-:W-:Y:S01]  /*5880*/  FFMA.FTZ R7, R31, R0, -R14.reuse ;  /* 0x000000001f077223 */ /* 0x101fe2000001080e */
[----:B------:R-:W-:Y:S02]  /*5890*/  FSEL R31, R36, -INF , P4 ;  /* 0xff800000241f7808 */ /* 0x000fe40002000000 */
[----:B------:R-:W-:Y:S02]  /*58a0*/  ISETP.GT.AND P4, PT, R2, 0x20, PT ;  /* 0x000000200200780c */ /* 0x000fe40003f84270 */
[----:B------:R-:W-:Y:S02]  /*58b0*/  FMNMX.FTZ R26, R31, R26, !PT ;  /* 0x0000001a1f1a7209 */ /* 0x000fe40007810000 */
[----:B------:R-:W-:Y:S01]  /*58c0*/  FSEL R235, R40, -INF , P4 ;  /* 0xff80000028eb7808 */ /* 0x000fe20002000000 */
[----:B------:R0:W-:Y:S01]  /*58d0*/  MUFU.EX2 R24, R7 ;  /* 0x0000000700187308 */ /* 0x0001e20000000800 */
[----:B------:R-:W-:Y:S01]  /*58e0*/  FMNMX.FTZ R26, R37, R26, !PT ;  /* 0x0000001a251a7209 */ /* 0x000fe20007810000 */
[----:B------:R-:W-:Y:S01]  /*58f0*/  FFMA.FTZ R40, R175, R0, -R14 ;  /* 0x00000000af287223 */ /* 0x000fe2000001080e */
[----:B------:R-:W-:-:S02]  /*5900*/  ISETP.GT.AND P4, PT, R2, 0x28, PT ;  /* 0x000000280200780c */ /* 0x000fc40003f84270 */
[----:B------:R-:W-:Y:S02]  /*5910*/  FMNMX.FTZ R28, R235, R26, !PT ;  /* 0x0000001aeb1c7209 */ /* 0x000fe40007810000 */
[----:B-1----:R-:W-:Y:S01]  /*5920*/  F2FP.BF16.F32.PACK_AB R181, R20, R161 ;  /* 0x000000a114b5723e */ /* 0x002fe200000010ff */
[----:B------:R-:W-:Y:S01]  /*5930*/  MUFU.EX2 R40, R40 ;  /* 0x0000002800287308 */ /* 0x000fe20000000800 */
[-CC-:B0-----:R-:W-:Y:S01]  /*5940*/  FFMA.FTZ R7, R35, R0.reuse, -R14.reuse ;  /* 0x0000000023077223 */ /* 0x181fe2000001080e */
[----:B------:R-:W-:Y:S01]  /*5950*/  FSEL R35, R44, -INF , P4 ;  /* 0xff8000002c237808 */ /* 0x000fe20002000000 */
[--C-:B------:R-:W-:Y:S01]  /*5960*/  FFMA.FTZ R44, R179, R0, -R14.reuse ;  /* 0x00000000b32c7223 */ /* 0x100fe2000001080e */
[----:B------:R-:W-:Y:S02]  /*5970*/  FMNMX.FTZ R28, R41, R28, !PT ;  /* 0x0000001c291c7209 */ /* 0x000fe40007810000 */
[----:B------:R-:W-:Y:S02]  /*5980*/  ISETP.GT.AND P4, PT, R2, 0x30, PT ;  /* 0x000000300200780c */ /* 0x000fe40003f84270 */
[----:B------:R-:W-:Y:S01]  /*5990*/  FMNMX.FTZ R28, R35, R28, !PT ;  /* 0x0000001c231c7209 */ /* 0x000fe20007810000 */
[----:B------:R0:W1:Y:S01]  /*59a0*/  MUFU.EX2 R26, R7 ;  /* 0x00000007001a7308 */ /* 0x0000620000000800 */
[----:B------:R-:W-:Y:S01]  /*59b0*/  FSEL R237, R48, -INF , P4 ;  /* 0xff80000030ed7808 */ /* 0x000fe20002000000 */
[----:B------:R-:W-:Y:S01]  /*59c0*/  FFMA.FTZ R48, R233, R0, -R14 ;  /* 0x00000000e9307223 */ /* 0x000fe2000001080e */
[----:B------:R-:W-:-:S02]  /*59d0*/  FMNMX.FTZ R28, R45, R28, !PT ;  /* 0x0000001c2d1c7209 */ /* 0x000fc40007810000 */
[----:B------:R-:W-:Y:S02]  /*59e0*/  ISETP.GT.AND P4, PT, R2, 0x38, PT ;  /* 0x000000380200780c */ /* 0x000fe40003f84270 */
[----:B------:R-:W-:Y:S01]  /*59f0*/  FMNMX.FTZ R30, R237, R28, !PT ;  /* 0x0000001ced1e7209 */ /* 0x000fe20007810000 */
[----:B------:R-:W-:Y:S01]  /*5a00*/  MUFU.EX2 R44, R44 ;  /* 0x0000002c002c7308 */ /* 0x000fe20000000800 */
[----:B------:R-:W-:Y:S02]  /*5a10*/  FSEL R52, R52, -INF , P4 ;  /* 0xff80000034347808 */ /* 0x000fe40002000000 */
[----:B0-----:R-:W-:Y:S02]  /*5a20*/  FMNMX.FTZ R7, R49, R30, !PT ;  /* 0x0000001e31077209 */ /* 0x001fe40007810000 */
[----:B------:R-:W-:Y:S02]  /*5a30*/  ISETP.GT.AND P4, PT, R2, 0x40, PT ;  /* 0x000000400200780c */ /* 0x000fe40003f84270 */
[----:B------:R-:W-:Y:S01]  /*5a40*/  FMNMX.FTZ R30, R52, R7, !PT ;  /* 0x00000007341e7209 */ /* 0x000fe20007810000 */
[----:B------:R0:W2:Y:S01]  /*5a50*/  MUFU.EX2 R28, R39 ;  /* 0x00000027001c7308 */ /* 0x0000a20000000800 */
[----:B------:R-:W-:-:S02]  /*5a60*/  FSEL R56, R56, -INF , P4 ;  /* 0xff80000038387808 */ /* 0x000fc40002000000 */
[----:B------:R-:W-:Y:S01]  /*5a70*/  FMNMX.FTZ R7, R53, R30, !PT ;  /* 0x0000001e35077209 */ /* 0x000fe20007810000 */
[-CC-:B------:R-:W-:Y:S01]  /*5a80*/  FFMA.FTZ R30, R43, R0.reuse, -R14.reuse ;  /* 0x000000002b1e7223 */ /* 0x180fe2000001080e */
[----:B------:R-:W-:Y:S02]  /*5a90*/  ISETP.GT.AND P4, PT, R2, 0x48, PT ;  /* 0x000000480200780c */ /* 0x000fe40003f84270 */
[----:B------:R-:W-:Y:S01]  /*5aa0*/  FMNMX.FTZ R32, R56, R7, !PT ;  /* 0x0000000738207209 */ /* 0x000fe20007810000 */
[----:B------:R-:W-:Y:S01]  /*5ab0*/  MUFU.EX2 R48, R48 ;  /* 0x0000003000307308 */ /* 0x000fe20000000800 */
[----:B------:R-:W-:Y:S01]  /*5ac0*/  FSEL R43, R60, -INF , P4 ;  /* 0xff8000003c2b7808 */ /* 0x000fe20002000000 */
[--C-:B0-----:R-:W-:Y:S01]  /*5ad0*/  FFMA.FTZ R39, R47, R0, -R14.reuse ;  /* 0x000000002f277223 */ /* 0x101fe2000001080e */
[----:B------:R-:W-:Y:S01]  /*5ae0*/  FMNMX.FTZ R32, R57, R32, !PT ;  /* 0x0000002039207209 */ /* 0x000fe20007810000 */
[-CC-:B------:R-:W-:Y:S01]  /*5af0*/  FFMA.FTZ R47, R59, R0.reuse, -R14.reuse ;  /* 0x000000003b2f7223 */ /* 0x180fe2000001080e */
[----:B------:R-:W-:Y:S01]  /*5b00*/  ISETP.GT.AND P4, PT, R2, 0x50, PT ;  /* 0x000000500200780c */ /* 0x000fe20003f84270 */
[--C-:B------:R-:W-:Y:S01]  /*5b10*/  FFMA.FTZ R59, R67, R0, -R14.reuse ;  /* 0x00000000433b7223 */ /* 0x100fe2000001080e */
[----:B------:R-:W-:Y:S01]  /*5b20*/  FMNMX.FTZ R34, R43, R32, !PT ;  /* 0x000000202b227209 */ /* 0x000fe20007810000 */
[----:B------:R-:W-:Y:S01]  /*5b30*/  MUFU.EX2 R30, R30 ;  /* 0x0000001e001e7308 */ /* 0x000fe20000000800 */
[----:B------:R-:W-:Y:S01]  /*5b40*/  FSEL R64, R64, -INF , P4 ;  /* 0xff80000040407808 */ /* 0x000fe20002000000 */
[----:B------:R-:W-:Y:S01]  /*5b50*/  FFMA.FTZ R67, R165, R0, -R14 ;  /* 0x00000000a5437223 */ /* 0x000fe2000001080e */
[----:B------:R-:W-:-:S02]  /*5b60*/  FMNMX.FTZ R7, R61, R34, !PT ;  /* 0x000000223d077209 */ /* 0x000fc40007810000 */
[----:B------:R-:W-:Y:S02]  /*5b70*/  ISETP.GT.AND P4, PT, R2, 0x58, PT ;  /* 0x000000580200780c */ /* 0x000fe40003f84270 */
[----:B------:R-:W-:Y:S01]  /*5b80*/  FMNMX.FTZ R34, R64, R7, !PT ;  /* 0x0000000740227209 */ /* 0x000fe20007810000 */
[----:B------:R0:W-:Y:S01]  /*5b90*/  MUFU.EX2 R32, R169 ;  /* 0x000000a900207308 */ /* 0x0001e20000000800 */
[----:B------:R-:W-:Y:S02]  /*5ba0*/  FSEL R68, R68, -INF , P4 ;  /* 0xff80000044447808 */ /* 0x000fe40002000000 */
[----:B------:R-:W-:Y:S02]  /*5bb0*/  FMNMX.FTZ R7, R65, R34, !PT ;  /* 0x0000002241077209 */ /* 0x000fe40007810000 */
[----:B------:R-:W-:Y:S02]  /*5bc0*/  ISETP.GT.AND P4, PT, R2, 0x60, PT ;  /* 0x000000600200780c */ /* 0x000fe40003f84270 */
[----:B------:R-:W-:Y:S01]  /*5bd0*/  FMNMX.FTZ R34, R68, R7, !PT ;  /* 0x0000000744227209 */ /* 0x000fe20007810000 */
[----:B------:R-:W3:Y:S01]  /*5be0*/  MUFU.EX2 R39, R39 ;  /* 0x0000002700277308 */ /* 0x000ee20000000800 */
[----:B------:R-:W-:Y:S01]  /*5bf0*/  FSEL R72, R72, -INF , P4 ;  /* 0xff80000048487808 */ /* 0x000fe20002000000 */
[--C-:B0-----:R-:W-:Y:S01]  /*5c00*/  FFMA.FTZ R169, R171, R0, -R14.reuse ;  /* 0x00000000aba97223 */ /* 0x101fe2000001080e */
[----:B------:R-:W-:Y:S01]  /*5c10*/  FMNMX.FTZ R7, R69, R34, !PT ;  /* 0x0000002245077209 */ /* 0x000fe20007810000 */
[-CC-:B------:R-:W-:Y:S01]  /*5c20*/  FFMA.FTZ R171, R173, R0.reuse, -R14.reuse ;  /* 0x00000000adab7223 */ /* 0x180fe2000001080e */
[----:B------:R-:W-:Y:S01]  /*5c30*/  ISETP.GT.AND P4, PT, R2, 0x68, PT ;  /* 0x000000680200780c */ /* 0x000fe20003f84270 */
[-CC-:B------:R-:W-:Y:S01]  /*5c40*/  FFMA.FTZ R34, R51, R0.reuse, -R14.reuse ;  /* 0x0000000033227223 */ /* 0x180fe2000001080e */
[----:B------:R-:W-:Y:S01]  /*5c50*/  FMNMX.FTZ R36, R72, R7, !PT ;  /* 0x0000000748247209 */ /* 0x000fe20007810000 */
[----:B------:R-:W-:Y:S01]  /*5c60*/  MUFU.EX2 R169, R169 ;  /* 0x000000a900a97308 */ /* 0x000fe20000000800 */
[----:B------:R-:W-:Y:S01]  /*5c70*/  FSEL R76, R76, -INF , P4 ;  /* 0xff8000004c4c7808 */ /* 0x000fe20002000000 */
[--C-:B------:R-:W-:Y:S01]  /*5c80*/  FFMA.FTZ R51, R63, R0, -R14.reuse ;  /* 0x000000003f337223 */ /* 0x100fe2000001080e */
[----:B------:R-:W-:Y:S01]  /*5c90*/  FMNMX.FTZ R7, R73, R36, !PT ;  /* 0x0000002449077209 */ /* 0x000fe20007810000 */
[----:B------:R-:W-:Y:S01]  /*5ca0*/  FFMA.FTZ R63, R75, R0, -R14 ;  /* 0x000000004b3f7223 */ /* 0x000fe2000001080e */
[----:B------:R-:W-:-:S02]  /*5cb0*/  ISETP.GT.AND P4, PT, R2, 0x70, PT ;  /* 0x000000700200780c */ /* 0x000fc40003f84270 */
[----:B------:R-:W-:Y:S01]  /*5cc0*/  FMNMX.FTZ R36, R76, R7, !PT ;  /* 0x000000074c247209 */ /* 0x000fe20007810000 */
[----:B------:R-:W-:Y:S01]  /*5cd0*/  MUFU.EX2 R34, R34 ;  /* 0x0000002200227308 */ /* 0x000fe20000000800 */
[----:B------:R-:W-:Y:S02]  /*5ce0*/  FSEL R173, R80, -INF , P4 ;  /* 0xff80000050ad7808 */ /* 0x000fe40002000000 */
[----:B------:R-:W-:Y:S02]  /*5cf0*/  FMNMX.FTZ R36, R77, R36, !PT ;  /* 0x000000244d247209 */ /* 0x000fe40007810000 */
[----:B------:R-:W-:Y:S02]  /*5d00*/  ISETP.GT.AND P4, PT, R2, 0x78, PT ;  /* 0x000000780200780c */ /* 0x000fe40003f84270 */
[----:B------:R-:W-:Y:S01]  /*5d10*/  FMNMX.FTZ R38, R173, R36, !PT ;  /* 0x00000024ad267209 */ /* 0x000fe20007810000 */
[----:B------:R-:W-:Y:S01]  /*5d20*/  MUFU.EX2 R171, R171 ;  /* 0x000000ab00ab7308 */ /* 0x000fe20000000800 */
[----:B------:R-:W-:-:S02]  /*5d30*/  FSEL R84, R84, -INF , P4 ;  /* 0xff80000054547808 */ /* 0x000fc40002000000 */
[----:B------:R-:W-:Y:S01]  /*5d40*/  FMNMX.FTZ R7, R81, R38, !PT ;  /* 0x0000002651077209 */ /* 0x000fe20007810000 */
[----:B------:R-:W-:Y:S01]  /*5d50*/  FFMA.FTZ R38, R177, R0, -R14 ;  /* 0x00000000b1267223 */ /* 0x000fe2000001080e */
[----:B-1----:R-:W-:Y:S02]  /*5d60*/  F2FP.BF16.F32.PACK_AB R177, R26, R13 ;  /* 0x0000000d1ab1723e */ /* 0x002fe400000010ff */
[----:B------:R-:W-:Y:S01]  /*5d70*/  FMNMX.FTZ R2, R84, R7, !PT ;  /* 0x0000000754027209 */ /* 0x000fe20007810000 */
[----:B------:R0:W-:Y:S01]  /*5d80*/  MUFU.EX2 R36, R55 ;  /* 0x0000003700247308 */ /* 0x0001e20000000800 */
[----:B--2---:R-:W-:Y:S02]  /*5d90*/  F2FP.BF16.F32.PACK_AB R179, R28, R15 ;  /* 0x0000000f1cb3723e */ /* 0x004fe400000010ff */
[----:B------:R-:W-:Y:S02]  /*5da0*/  FMNMX.FTZ R2, R85, R2, !PT ;  /* 0x0000000255027209 */ /* 0x000fe40007810000 */
[----:B------:R-:W-:-:S02]  /*5db0*/  F2FP.BF16.F32.PACK_AB R183, R24, R11 ;  /* 0x0000000b18b7723e */ /* 0x000fc400000010ff */
[----:B---3--:R-:W-:Y:S01]  /*5dc0*/  F2FP.BF16.F32.PACK_AB R175, R39, R32 ;  /* 0x0000002027af723e */ /* 0x008fe200000010ff */
[----:B------:R-:W1:Y:S01]  /*5dd0*/  SHFL.BFLY PT, R7, R2, 0x2, 0x1f ;  /* 0x0c401f0002077f89 */ /* 0x000e6200000e0000 */
[----:B------:R-:W2:Y:S01]  /*5de0*/  MUFU.EX2 R47, R47 ;  /* 0x0000002f002f7308 */ /* 0x000ea20000000800 */
[-CC-:B0-----:R-:W-:Y:S01]  /*5df0*/  FFMA.FTZ R55, R71, R0.reuse, -R14.reuse ;  /* 0x0000000047377223 */ /* 0x181fe2000001080e */
[----:B------:R-:W-:-:S06]  /*5e00*/  FFMA.FTZ R71, R83, R0, -R14 ;  /* 0x0000000053477223 */ /* 0x000fcc000001080e */
[----:B------:R-:W-:Y:S08]  /*5e10*/  MUFU.EX2 R38, R38 ;  /* 0x0000002600267308 */ /* 0x000ff00000000800 */
[----:B------:R-:W0:Y:S01]  /*5e20*/  MUFU.EX2 R51, R51 ;  /* 0x0000003300337308 */ /* 0x000e220000000800 */
[----:B--2---:R-:W-:Y:S01]  /*5e30*/  F2FP.BF16.F32.PACK_AB R165, R47, R40 ;  /* 0x000000282fa5723e */ /* 0x004fe200000010ff */
[----:B------:R-:W-:-:S02]  /*5e40*/  WARPGROUP.DEPBAR.LE gsb0, 0x0 ;  /* 0x00008000000079c5 */ /* 0x000fc40000010000 */
[----:B-1----:R-:W-:Y:S01]  /*5e50*/  FMNMX.FTZ R50, R2, R7, !PT ;  /* 0x0000000702327209 */ /* 0x002fe20007810000 */
[----:B------:R-:W-:-:S03]  /*5e60*/  WARPGROUP.ARRIVE ;  /* 0x00000000000079c5 */ /* 0x000fc60000000000 */
[----:B------:R-:W-:Y:S01]  /*5e70*/  MUFU.EX2 R59, R59 ;  /* 0x0000003b003b7308 */ /* 0x000fe20000000800 */
[----:B------:R-:W1:Y:S07]  /*5e80*/  SHFL.BFLY PT, R7, R50, 0x1, 0x1f ;  /* 0x0c201f0032077f89 */ /* 0x000e6e00000e0000 */
[----:B------:R-:W-:Y:S01]  /*5e90*/  MUFU.EX2 R55, R55 ;  /* 0x0000003700377308 */ /* 0x000fe20000000800 */
[----:B0-----:R-:W-:-:S07]  /*5ea0*/  F2FP.BF16.F32.PACK_AB R167, R51, R38 ;  /* 0x0000002633a7723e */ /* 0x001fce00000010ff */
[----:B------:R-:W0:Y:S08]  /*5eb0*/  MUFU.EX2 R63, R63 ;  /* 0x0000003f003f7308 */ /* 0x000e300000000800 */
[----:B------:R-:W-:Y:S01]  /*5ec0*/  MUFU.EX2 R67, R67 ;  /* 0x0000004300437308 */ /* 0x000fe20000000800 */
[----:B-1----:R-:W-:Y:S01]  /*5ed0*/  FMNMX.FTZ R7, R50, R7, !PT ;  /* 0x0000000732077209 */ /* 0x002fe20007810000 */
[-CC-:B------:R-:W-:Y:S01]  /*5ee0*/  FFMA.FTZ R50, R79, R0.reuse, -R14.reuse ;  /* 0x000000004f327223 */ /* 0x180fe2000001080e */
[----:B------:R-:W-:-:S02]  /*5ef0*/  FFMA.FTZ R14, R87, R0, -R14 ;  /* 0x00000000570e7223 */ /* 0x000fc4000001080e */
[C---:B------:R-:W-:Y:S01]  /*5f00*/  FSETP.NEU.FTZ.AND P4, PT, R7.reuse, -INF , PT ;  /* 0xff8000000700780b */ /* 0x040fe20003f9d000 */
[----:B------:R-:W-:Y:S02]  /*5f10*/  FMUL.FTZ R58, R7, R0 ;  /* 0x00000000073a7220 */ /* 0x000fe40000410000 */
[----:B------:R-:W-:Y:S01]  /*5f20*/  MUFU.EX2 R71, R71 ;  /* 0x0000004700477308 */ /* 0x000fe20000000800 */
[----:B0-----:R-:W-:Y:S02]  /*5f30*/  F2FP.BF16.F32.PACK_AB R157, R63, R46 ;  /* 0x0000002e3f9d723e */ /* 0x001fe400000010ff */
[----:B------:R-:W-:-:S05]  /*5f40*/  FSEL R58, R58, RZ, P4 ;  /* 0x000000ff3a3a7208 */ /* 0x000fca0002000000 */
[----:B------:R-:W-:Y:S01]  /*5f50*/  MUFU.EX2 R50, R50 ;  /* 0x0000003200327308 */ /* 0x000fe20000000800 */
[-CC-:B------:R-:W-:Y:S01]  /*5f60*/  FFMA.FTZ R180, R3, R0.reuse, -R58.reuse ;  /* 0x0000000003b47223 */ /* 0x180fe2000001083a */
[----:B------:R-:W-:Y:S01]  /*5f70*/  FSEL R3, R4, RZ, P3 ;  /* 0x000000ff04037208 */ /* 0x000fe20001800000 */
[-CC-:B------:R-:W-:Y:S01]  /*5f80*/  FFMA.FTZ R174, R35, R0.reuse, -R58.reuse ;  /* 0x0000000023ae7223 */ /* 0x180fe2000001083a */
[-CC-:B------:R-:W-:Y:S01]  /*5f90*/  FFMA.FTZ R35, R45, R0.reuse, -R58.reuse ;  /* 0x000000002d237223 */ /* 0x180fe2000001083a */
[-CC-:B------:R-:W-:Y:S01]  /*5fa0*/  FFMA.FTZ R25, R25, R0.reuse, -R58.reuse ;  /* 0x0000000019197223 */ /* 0x180fe2000001083a */
[----:B------:R-:W-:Y:S01]  /*5fb0*/  FFMA.FTZ R182, R27, R0, -R58 ;  /* 0x000000001bb67223 */ /* 0x000fe2000001083a */
[----:B------:R-:W-:Y:S01]  /*5fc0*/  FADD.FTZ R45, -R3, R8 ;  /* 0x00000008032d7221 */ /* 0x000fe20000010100 */
[----:B------:R-:W-:Y:S01]  /*5fd0*/  FSEL R3, R7, RZ, P4 ;  /* 0x000000ff07037208 */ /* 0x000fe20002000000 */
[----:B------:R-:W-:Y:S01]  /*5fe0*/  MUFU.EX2 R180, R180 ;  /* 0x000000b400b47308 */ /* 0x000fe20000000800 */
[----:B------:R-:W-:-:S02]  /*5ff0*/  IMAD.U32 R8, RZ, RZ, UR58 ;  /* 0x0000003aff087e24 */ /* 0x000fc4000f8e00ff */
[-C--:B------:R-:W-:Y:S01]  /*6000*/  FMUL.FTZ R2, R45, R0.reuse ;  /* 0x000000002d027220 */ /* 0x080fe20000410000 */
[-C--:B------:R-:W-:Y:S01]  /*6010*/  FFMA.FTZ R27, R29, R0.reuse, -R58 ;  /* 0x000000001d1b7223 */ /* 0x080fe2000001083a */
[----:B------:R-:W-:Y:S01]  /*6020*/  FADD.FTZ R3, -R3, R10 ;  /* 0x0000000a03037221 */ /* 0x000fe20000010100 */
[----:B------:R-:W-:Y:S01]  /*6030*/  IMAD.U32 R10, RZ, RZ, UR7 ;  /* 0x00000007ff0a7e24 */ /* 0x000fe2000f8e00ff */
[----:B------:R-:W-:Y:S01]  /*6040*/  UMOV UR7, 0x40000040 ;  /* 0x4000004000077882 */ /* 0x000fe20000000000 */
[----:B------:R-:W-:Y:S01]  /*6050*/  @!P1 VIADD R8, R8, 0x34840 ;  /* 0x0003484008089836 */ /* 0x000fe20000000000 */
[----:B------:R-:W-:Y:S01]  /*6060*/  HGMMA.64x128x16.F32.BF16 R88, R152, gdesc[UR4].tnspB, R88, gsb0 ;  /* 0x41e0000498587df0 */ /* 0x000fe20008001858 */
[-C--:B------:R-:W-:Y:S01]  /*6070*/  FMUL.FTZ R3, R3, R0.reuse ;  /* 0x0000000003037220 */ /* 0x080fe20000410000 */
[----:B------:R-:W0:Y:S01]  /*6080*/  MUFU.EX2 R2, R2 ;  /* 0x0000000200027308 */ /* 0x000e220000000800 */
[-C--:B------:R-:W-:Y:S01]  /*6090*/  FFMA.FTZ R176, R163, R0.reuse, -R58 ;  /* 0x00000000a3b07223 */ /* 0x080fe2000001083a */
[----:B------:R-:W-:Y:S01]  /*60a0*/  @!P1 PRMT R8, RZ, 0x654, R8 ;  /* 0x00000654ff089816 */ /* 0x000fe20000000008 */
        /* <DEDUP_REMOVED lines=12> */
[-CC-:B------:R-:W-:Y:S01]  /*6170*/  FFMA.FTZ R164, R56, R0.reuse, -R58.reuse ;  /* 0x0000000038a47223 */ /* 0x180fe2000001083a */
[----:B------:R-:W2:Y:S01]  /*6180*/  MUFU.EX2 R25, R25 ;  /* 0x0000001900197308 */ /* 0x000ea20000000800 */
[----:B0-----:R-:W-:Y:S01]  /*6190*/  FFMA.FTZ R43, R2, R5, R161 ;  /* 0x00000005022b7223 */ /* 0x001fe200000100a1 */
[-CC-:B------:R-:W-:Y:S01]  /*61a0*/  FFMA.FTZ R61, R61, R0.reuse, -R58.reuse ;  /* 0x000000003d3d7223 */ /* 0x180fe2000001083a */
[-CC-:B------:R-:W-:Y:S01]  /*61b0*/  FFMA.FTZ R160, R64, R0.reuse, -R58.reuse ;  /* 0x0000000040a07223 */ /* 0x180fe2000001083a */
[-CC-:B------:R-:W-:Y:S01]  /*61c0*/  FFMA.FTZ R162, R68, R0.reuse, -R58.reuse ;  /* 0x0000000044a27223 */ /* 0x180fe2000001083a */
[-CC-:B------:R-:W-:Y:S01]  /*61d0*/  FFMA.FTZ R156, R72, R0.reuse, -R58.reuse ;  /* 0x00000000489c7223 */ /* 0x180fe2000001083a */
[-CC-:B------:R-:W-:Y:S01]  /*61e0*/  FFMA.FTZ R73, R73, R0.reuse, -R58.reuse ;  /* 0x0000000049497223 */ /* 0x180fe2000001083a */
[----:B------:R-:W-:Y:S01]  /*61f0*/  FFMA.FTZ R76, R76, R0, -R58 ;  /* 0x000000004c4c7223 */ /* 0x000fe2000001083a */
[----:B------:R-:W0:Y:S01]  /*6200*/  MUFU.EX2 R182, R182 ;  /* 0x000000b600b67308 */ /* 0x000e220000000800 */
[----:B-1----:R-:W-:Y:S01]  /*6210*/  FFMA.FTZ R6, R3, R6, R180 ;  /* 0x0000000603067223 */ /* 0x002fe200000100b4 */
[-CC-:B------:R-:W-:Y:S01]  /*6220*/  FFMA.FTZ R77, R77, R0.reuse, -R58.reuse ;  /* 0x000000004d4d7223 */ /* 0x180fe2000001083a */
[-CC-:B------:R-:W-:Y:S01]  /*6230*/  FFMA.FTZ R81, R81, R0.reuse, -R58.reuse ;  /* 0x0000000051517223 */ /* 0x180fe2000001083a */
[----:B------:R-:W-:Y:S01]  /*6240*/  FFMA.FTZ R84, R84, R0, -R58 ;  /* 0x0000000054547223 */ /* 0x000fe2000001083a */
[C---:B------:R-:W-:Y:S01]  /*6250*/  ISETP.GT.AND P3, PT, R9.reuse, R12, PT ;  /* 0x0000000c0900720c */ /* 0x040fe20003f64270 */
[----:B------:R-:W-:Y:S01]  /*6260*/  VIADD R9, R9, 0xffffffff ;  /* 0xffffffff09097836 */ /* 0x000fe20000000000 */
[----:B------:R-:W-:Y:S01]  /*6270*/  F2FP.BF16.F32.PACK_AB R161, R59, R44 ;  /* 0x0000002c3ba1723e */ /* 0x000fe200000010ff */
[----:B------:R-:W1:Y:S01]  /*6280*/  MUFU.EX2 R27, R27 ;  /* 0x0000001b001b7308 */ /* 0x000e620000000800 */
[C---:B--2---:R-:W-:Y:S01]  /*6290*/  FADD.FTZ R49, R25.reuse, R6 ;  /* 0x0000000619317221 */ /* 0x044fe20000010000 */
[----:B------:R-:W-:Y:S01]  /*62a0*/  FADD.FTZ R6, R20, R43 ;  /* 0x0000002b14067221 */ /* 0x000fe20000010000 */
[----:B------:R-:W-:-:S02]  /*62b0*/  F2FP.BF16.F32.PACK_AB R180, R25, R180 ;  /* 0x000000b419b4723e */ /* 0x000fc400000010ff */
[----:B------:R-:W-:Y:S01]  /*62c0*/  F2FP.BF16.F32.PACK_AB R163, R55, R42 ;  /* 0x0000002a37a3723e */ /* 0x000fe200000010ff */
[----:B------:R-:W-:Y:S01]  /*62d0*/  FADD.FTZ R43, R11, R6 ;  /* 0x000000060b2b7221 */ /* 0x000fe20000010000 */
[----:B------:R-:W-:Y:S01]  /*62e0*/  F2FP.BF16.F32.PACK_AB R159, R67, R48 ;  /* 0x00000030439f723e */ /* 0x000fe200000010ff */
[----:B------:R-:W2:Y:S02]  /*62f0*/  MUFU.EX2 R176, R176 ;  /* 0x000000b000b07308 */ /* 0x000ea40000000800 */
[----:B------:R-:W-:Y:S01]  /*6300*/  FADD.FTZ R6, R24, R43 ;  /* 0x0000002b18067221 */ /* 0x000fe20000010000 */
[----:B------:R-:W-:-:S03]  /*6310*/  FFMA.FTZ R43, R65, R0, -R58 ;  /* 0x00000000412b7223 */ /* 0x000fc6000001083a */
[----:B------:R-:W-:Y:S02]  /*6320*/  FADD.FTZ R53, R13, R6 ;  /* 0x000000060d357221 */ /* 0x000fe40000010000 */
[----:B------:R-:W3:Y:S02]  /*6330*/  MUFU.EX2 R29, R29 ;  /* 0x0000001d001d7308 */ /* 0x000ee40000000800 */
[----:B------:R-:W-:-:S04]  /*6340*/  FADD.FTZ R6, R26, R53 ;  /* 0x000000351a067221 */ /* 0x000fc80000010000 */
[----:B------:R-:W-:Y:S01]  /*6350*/  FADD.FTZ R53, R15, R6 ;  /* 0x000000060f357221 */ /* 0x000fe20000010000 */
[----:B------:R-:W-:Y:S01]  /*6360*/  FFMA.FTZ R6, R173, R0, -R58 ;  /* 0x00000000ad067223 */ /* 0x000fe2000001083a */
[----:B------:R-:W4:Y:S01]  /*6370*/  MUFU.EX2 R178, R178 ;  /* 0x000000b200b27308 */ /* 0x000f220000000800 */
[----:B------:R-:W-:-:S07]  /*6380*/  F2FP.BF16.F32.PACK_AB R173, R30, R21 ;  /* 0x000000151ead723e */ /* 0x000fce00000010ff */
[----:B------:R-:W5:Y:S08]  /*6390*/  MUFU.EX2 R31, R31 ;  /* 0x0000001f001f7308 */ /* 0x000f700000000800 */
        /* <DEDUP_REMOVED lines=8> */
[----:B------:R-:W5:Y:S01]  /*6420*/  MUFU.EX2 R164, R164 ;  /* 0x000000a400a47308 */ /* 0x000f620000000800 */
[----:B------:R-:W-:-:S02]  /*6430*/  WARPGROUP.DEPBAR.LE gsb0, 0x0 ;  /* 0x00008000000079c5 */ /* 0x000fc40000010000 */
[----:B------:R0:W-:Y:S01]  /*6440*/  @!P1 SYNCS.ARRIVE.TRANS64.RED.A1T0 RZ, [R8+URZ], RZ ;  /* 0x000000ff08ff99a7 */ /* 0x0001e2000810043f */
[----:B------:R-:W-:-:S04]  /*6450*/  F2FP.BF16.F32.PACK_AB R153, R71, R50 ;  /* 0x000000324799723e */ /* 0x000fc800000010ff */
[----:B------:R-:W5:Y:S01]  /*6460*/  MUFU.EX2 R45, R45 ;  /* 0x0000002d002d7308 */ /* 0x000f620000000800 */
[----:B0-----:R-:W-:-:S07]  /*6470*/  @!P1 VIADD R8, R10, 0x34860 ;  /* 0x000348600a089836 */ /* 0x001fce0000000000 */
[----:B------:R-:W0:Y:S01]  /*6480*/  MUFU.EX2 R166, R166 ;  /* 0x000000a600a67308 */ /* 0x000e220000000800 */
[----:B------:R-:W-:-:S04]  /*6490*/  @!P1 PRMT R8, RZ, 0x654, R8 ;  /* 0x00000654ff089816 */ /* 0x000fc80000000008 */
[----:B------:R1:W-:Y:S03]  /*64a0*/  @!P1 SYNCS.ARRIVE.TRANS64.RED.A1T0 RZ, [R8+URZ], RZ ;  /* 0x000000ff08ff99a7 */ /* 0x0003e6000810043f */
[----:B------:R-:W0:Y:S01]  /*64b0*/  MUFU.EX2 R5, R61 ;  /* 0x0000003d00057308 */ /* 0x000e220000000800 */
[----:B-1----:R-:W-:-:S07]  /*64c0*/  FADD.FTZ R8, R182, R49 ;  /* 0x00000031b6087221 */ /* 0x002fce0000010000 */
[----:B------:R-:W1:Y:S01]  /*64d0*/  MUFU.EX2 R160, R160 ;  /* 0x000000a000a07308 */ /* 0x000e620000000800 */
[C---:B------:R-:W-:Y:S01]  /*64e0*/  F2FP.BF16.F32.PACK_AB R182, R27.reuse, R182 ;  /* 0x000000b61bb6723e */ /* 0x040fe200000010ff */
[----:B------:R-:W-:-:S04]  /*64f0*/  FADD.FTZ R49, R27, R8 ;  /* 0x000000081b317221 */ /* 0x000fc80000010000 */
[----:B--2---:R-:W-:Y:S02]  /*6500*/  FADD.FTZ R8, R176, R49 ;  /* 0x00000031b0087221 */ /* 0x004fe40000010000 */
[----:B------:R-:W2:Y:S01]  /*6510*/  MUFU.EX2 R43, R43 ;  /* 0x0000002b002b7308 */ /* 0x000ea20000000800 */
[-CC-:B------:R-:W-:Y:S01]  /*6520*/  FFMA.FTZ R49, R69, R0.reuse, -R58.reuse ;  /* 0x0000000045317223 */ /* 0x180fe2000001083a */
[----:B------:R-:W-:Y:S01]  /*6530*/  FFMA.FTZ R58, R85, R0, -R58 ;  /* 0x00000000553a7223 */ /* 0x000fe2000001083a */
[C---:B---3--:R-:W-:Y:S01]  /*6540*/  FADD.FTZ R57, R29.reuse, R8 ;  /* 0x000000081d397221 */ /* 0x048fe20000010000 */
[----:B------:R-:W-:-:S03]  /*6550*/  F2FP.BF16.F32.PACK_AB R176, R29, R176 ;  /* 0x000000b01db0723e */ /* 0x000fc600000010ff */
[----:B----4-:R-:W-:Y:S01]  /*6560*/  FADD.FTZ R8, R178, R57 ;  /* 0x00000039b2087221 */ /* 0x010fe20000010000 */
[----:B------:R-:W3:Y:S01]  /*6570*/  MUFU.EX2 R162, R162 ;  /* 0x000000a200a27308 */ /* 0x000ee20000000800 */
[C---:B-----5:R-:W-:Y:S02]  /*6580*/  F2FP.BF16.F32.PACK_AB R178, R31.reuse, R178 ;  /* 0x000000b21fb2723e */ /* 0x060fe400000010ff */
[----:B------:R-:W-:Y:S01]  /*6590*/  FADD.FTZ R57, R31, R8 ;  /* 0x000000081f397221 */ /* 0x000fe20000010000 */
[----:B------:R-:W-:-:S03]  /*65a0*/  FADD.FTZ R8, R28, R53 ;  /* 0x000000351c087221 */ /* 0x000fc60000010000 */
[----:B------:R-:W-:Y:S01]  /*65b0*/  FADD.FTZ R10, R172, R57 ;  /* 0x00000039ac0a7221 */ /* 0x000fe20000010000 */
[----:B------:R-:W-:Y:S01]  /*65c0*/  FADD.FTZ R53, R21, R8 ;  /* 0x0000000815357221 */ /* 0x000fe20000010000 */
[----:B------:R-:W4:Y:S01]  /*65d0*/  MUFU.EX2 R49, R49 ;  /* 0x0000003100317308 */ /* 0x000f220000000800 */
[C---:B------:R-:W-:Y:S01]  /*65e0*/  F2FP.BF16.F32.PACK_AB R172, R33.reuse, R172 ;  /* 0x000000ac21ac723e */ /* 0x040fe200000010ff */
[----:B------:R-:W-:Y:S01]  /*65f0*/  FADD.FTZ R57, R33, R10 ;  /* 0x0000000a21397221 */ /* 0x000fe20000010000 */
[----:B------:R-:W-:-:S03]  /*6600*/  FADD.FTZ R53, R30, R53 ;  /* 0x000000351e357221 */ /* 0x000fc60000010000 */
[----:B------:R-:W-:Y:S01]  /*6610*/  FADD.FTZ R8, R174, R57 ;  /* 0x00000039ae087221 */ /* 0x000fe20000010000 */
[----:B------:R-:W-:Y:S01]  /*6620*/  FADD.FTZ R10, R32, R53 ;  /* 0x00000035200a7221 */ /* 0x000fe20000010000 */
[----:B------:R-:W-:Y:S01]  /*6630*/  MUFU.EX2 R156, R156 ;  /* 0x0000009c009c7308 */ /* 0x000fe20000000800 */
        /* <DEDUP_REMOVED lines=8> */
[C---:B------:R-:W-:Y:S01]  /*66c0*/  FADD.FTZ R8, R34.reuse, R13 ;  /* 0x0000000d22087221 */ /* 0x040fe20000010000 */
[----:B------:R-:W-:Y:S02]  /*66d0*/  F2FP.BF16.F32.PACK_AB R169, R34, R169 ;  /* 0x000000a922a9723e */ /* 0x000fe400000010ff */
[----:B------:R-:W-:Y:S01]  /*66e0*/  FADD.FTZ R10, R170, R25 ;  /* 0x00000019aa0a7221 */ /* 0x000fe20000010000 */
[----:B------:R-:W-:Y:S01]  /*66f0*/  FADD.FTZ R13, R171, R8 ;  /* 0x00000008ab0d7221 */ /* 0x000fe20000010000 */
[----:B------:R-:W-:Y:S01]  /*6700*/  MUFU.EX2 R27, R76 ;  /* 0x0000004c001b7308 */ /* 0x000fe20000000800 */
[C---:B------:R-:W-:Y:S01]  /*6710*/  F2FP.BF16.F32.PACK_AB R170, R41.reuse, R170 ;  /* 0x000000aa29aa723e */ /* 0x040fe200000010ff */
[----:B------:R-:W-:Y:S01]  /*6720*/  FADD.FTZ R25, R41, R10 ;  /* 0x0000000a29197221 */ /* 0x000fe20000010000 */
[C---:B------:R-:W-:Y:S01]  /*6730*/  FADD.FTZ R13, R36.reuse, R13 ;  /* 0x0000000d240d7221 */ /* 0x040fe20000010000 */
[----:B------:R-:W-:-:S02]  /*6740*/  F2FP.BF16.F32.PACK_AB R171, R36, R171 ;  /* 0x000000ab24ab723e */ /* 0x000fc400000010ff */
[----:B------:R-:W-:Y:S01]  /*6750*/  FADD.FTZ R8, R164, R25 ;  /* 0x00000019a4087221 */ /* 0x000fe20000010000 */
[----:B------:R-:W-:Y:S01]  /*6760*/  FADD.FTZ R10, R40, R13 ;  /* 0x0000000d280a7221 */ /* 0x000fe20000010000 */
[----:B------:R3:W-:Y:S01]  /*6770*/  MUFU.EX2 R21, R6 ;  /* 0x0000000600157308 */ /* 0x0007e20000000800 */
[C---:B------:R-:W-:Y:S01]  /*6780*/  F2FP.BF16.F32.PACK_AB R164, R45.reuse, R164 ;  /* 0x000000a42da4723e */ /* 0x040fe200000010ff */
[----:B------:R-:W-:Y:S01]  /*6790*/  FADD.FTZ R13, R45, R8 ;  /* 0x000000082d0d7221 */ /* 0x000fe20000010000 */
[----:B------:R-:W-:-:S03]  /*67a0*/  FADD.FTZ R15, R47, R10 ;  /* 0x0000000a2f0f7221 */ /* 0x000fc60000010000 */
[----:B0-----:R-:W-:Y:S01]  /*67b0*/  FADD.FTZ R8, R166, R13 ;  /* 0x0000000da6087221 */ /* 0x001fe20000010000 */
[----:B------:R-:W-:Y:S01]  /*67c0*/  FADD.FTZ R10, R38, R15 ;  /* 0x0000000f260a7221 */ /* 0x000fe20000010000 */
[----:B------:R-:W0:Y:S01]  /*67d0*/  MUFU.EX2 R77, R77 ;  /* 0x0000004d004d7308 */ /* 0x000e220000000800 */
[C---:B------:R-:W-:Y:S01]  /*67e0*/  F2FP.BF16.F32.PACK_AB R166, R5.reuse, R166 ;  /* 0x000000a605a6723e */ /* 0x040fe200000010ff */
[----:B------:R-:W-:Y:S01]  /*67f0*/  FADD.FTZ R13, R5, R8 ;  /* 0x00000008050d7221 */ /* 0x000fe20000010000 */
[----:B------:R-:W-:-:S03]  /*6800*/  FADD.FTZ R15, R51, R10 ;  /* 0x0000000a330f7221 */ /* 0x000fc60000010000 */
[----:B-1----:R-:W-:Y:S01]  /*6810*/  FADD.FTZ R8, R160, R13 ;  /* 0x0000000da0087221 */ /* 0x002fe20000010000 */
[----:B------:R-:W-:Y:S01]  /*6820*/  FADD.FTZ R10, R44, R15 ;  /* 0x0000000f2c0a7221 */ /* 0x000fe20000010000 */
[----:B------:R-:W1:Y:S01]  /*6830*/  MUFU.EX2 R81, R81 ;  /* 0x0000005100517308 */ /* 0x000e620000000800 */
[C---:B--2---:R-:W-:Y:S01]  /*6840*/  F2FP.BF16.F32.PACK_AB R160, R43.reuse, R160 ;  /* 0x000000a02ba0723e */ /* 0x044fe200000010ff */
[----:B------:R-:W-:Y:S01]  /*6850*/  FADD.FTZ R13, R43, R8 ;  /* 0x000000082b0d7221 */ /* 0x000fe20000010000 */
[----:B------:R-:W-:Y:S01]  /*6860*/  FADD.FTZ R15, R59, R10 ;  /* 0x0000000a3b0f7221 */ /* 0x000fe20000010000 */
[----:B------:R-:W-:Y:S02]  /*6870*/  IMAD.MOV.U32 R10, RZ, RZ, R7 ;  /* 0x000000ffff0a7224 */ /* 0x000fe400078e0007 */
[----:B---3--:R-:W-:Y:S01]  /*6880*/  FADD.FTZ R6, R162, R13 ;  /* 0x0000000da2067221 */ /* 0x008fe20000010000 */
[----:B------:R-:W-:Y:S01]  /*6890*/  FADD.FTZ R8, R42, R15 ;  /* 0x0000000f2a087221 */ /* 0x000fe20000010000 */
[----:B------:R-:W-:Y:S01]  /*68a0*/  MUFU.EX2 R54, R54 ;  /* 0x0000003600367308 */ /* 0x000fe20000000800 */
[C---:B----4-:R-:W-:Y:S01]  /*68b0*/  F2FP.BF16.F32.PACK_AB R162, R49.reuse, R162 ;  /* 0x000000a231a2723e */ /* 0x050fe200000010ff */
[----:B------:R-:W-:Y:S01]  /*68c0*/  FADD.FTZ R5, R49, R6 ;  /* 0x0000000631057221 */ /* 0x000fe20000010000 */
[----:B------:R-:W-:Y:S01]  /*68d0*/  FADD.FTZ R13, R55, R8 ;  /* 0x00000008370d7221 */ /* 0x000fe20000010000 */
[----:B0-----:R-:W-:-:S02]  /*68e0*/  F2FP.BF16.F32.PACK_AB R158, R77, R27 ;  /* 0x0000001b4d9e723e */ /* 0x001fc400000010ff */
[----:B------:R-:W-:Y:S01]  /*68f0*/  FADD.FTZ R6, R156, R5 ;  /* 0x000000059c067221 */ /* 0x000fe20000010000 */
[----:B------:R-:W-:Y:S01]  /*6900*/  FADD.FTZ R8, R46, R13 ;  /* 0x0000000d2e087221 */ /* 0x000fe20000010000 */
[----:B------:R-:W0:Y:S01]  /*6910*/  MUFU.EX2 R15, R84 ;  /* 0x00000054000f7308 */ /* 0x000e220000000800 */
[C---:B------:R-:W-:Y:S01]  /*6920*/  F2FP.BF16.F32.PACK_AB R156, R11.reuse, R156 ;  /* 0x0000009c0b9c723e */ /* 0x040fe200000010ff */
[----:B------:R-:W-:Y:S01]  /*6930*/  FADD.FTZ R6, R11, R6 ;  /* 0x000000060b067221 */ /* 0x000fe20000010000 */
[----:B------:R-:W-:Y:S01]  /*6940*/  FADD.FTZ R5, R63, R8 ;  /* 0x000000083f057221 */ /* 0x000fe20000010000 */
[----:B-1----:R-:W-:Y:S02]  /*6950*/  F2FP.BF16.F32.PACK_AB R152, R81, R21 ;  /* 0x000000155198723e */ /* 0x002fe400000010ff */
[----:B------:R-:W-:Y:S01]  /*6960*/  FADD.FTZ R6, R27, R6 ;  /* 0x000000061b067221 */ /* 0x000fe20000010000 */
[----:B------:R-:W-:Y:S01]  /*6970*/  FADD.FTZ R8, R48, R5 ;  /* 0x0000000530087221 */ /* 0x000fe20000010000 */
[----:B------:R-:W1:Y:S02]  /*6980*/  MUFU.EX2 R58, R58 ;  /* 0x0000003a003a7308 */ /* 0x000e640000000800 */
[----:B------:R-:W-:Y:S01]  /*6990*/  FADD.FTZ R6, R77, R6 ;  /* 0x000000064d067221 */ /* 0x000fe20000010000 */
[----:B------:R-:W-:-:S03]  /*69a0*/  FADD.FTZ R5, R67, R8 ;  /* 0x0000000843057221 */ /* 0x000fc60000010000 */
[----:B------:R-:W-:Y:S01]  /*69b0*/  FADD.FTZ R6, R21, R6 ;  /* 0x0000000615067221 */ /* 0x000fe20000010000 */
[----:B------:R-:W-:Y:S01]  /*69c0*/  FADD.FTZ R8, R50, R5 ;  /* 0x0000000532087221 */ /* 0x000fe20000010000 */
[----:B------:R-:W2:Y:S02]  /*69d0*/  MUFU.EX2 R14, R14 ;  /* 0x0000000e000e7308 */ /* 0x000ea40000000800 */
[----:B------:R-:W-:Y:S01]  /*69e0*/  FADD.FTZ R6, R81, R6 ;  /* 0x0000000651067221 */ /* 0x000fe20000010000 */
[----:B------:R-:W-:Y:S01]  /*69f0*/  FADD.FTZ R5, R71, R8 ;  /* 0x0000000847057221 */ /* 0x000fe20000010000 */
[----:B------:R-:W-:Y:S02]  /*6a00*/  IMAD.MOV.U32 R8, RZ, RZ, R4 ;  /* 0x000000ffff087224 */ /* 0x000fe400078e0004 */
[----:B0-----:R-:W-:Y:S01]  /*6a10*/  FADD.FTZ R6, R15, R6 ;  /* 0x000000060f067221 */ /* 0x001fe20000010000 */
[----:B------:R-:W-:Y:S01]  /*6a20*/  FADD.FTZ R5, R54, R5 ;  /* 0x0000000536057221 */ /* 0x000fe20000010000 */
[----:B-1----:R-:W-:-:S02]  /*6a30*/  F2FP.BF16.F32.PACK_AB R154, R58, R15 ;  /* 0x0000000f3a9a723e */ /* 0x002fc400000010ff */
[----:B------:R-:W-:Y:S01]  /*6a40*/  FADD.FTZ R6, R58, R6 ;  /* 0x000000063a067221 */ /* 0x000fe20000010000 */
[C---:B--2---:R-:W-:Y:S01]  /*6a50*/  FADD.FTZ R5, R14.reuse, R5 ;  /* 0x000000050e057221 */ /* 0x044fe20000010000 */
[----:B------:R-:W-:Y:S01]  /*6a60*/  F2FP.BF16.F32.PACK_AB R155, R14, R54 ;  /* 0x000000360e9b723e */ /* 0x000fe200000010ff */
[----:B------:R-:W-:Y:S06]  /*6a70*/  @P3 BRA `(.L_x_2232) ;  /* 0xffffffd400a43947 */ /* 0x000fec000383ffff */
.L_x_2223:
[----:B------:R-:W-:-:S13]  /*6a80*/  ISETP.GE.AND P2, PT, R9, R22, PT ;  /* 0x000000160900720c */ /* 0x000fda0003f46270 */
[----:B------:R-:W-:Y:S05]  /*6a90*/  @!P2 BRA `(.L_x_2233) ;  /* 0x000000200024a947 */ /* 0x000fea0003800000 */
[----:B------:R-:W-:Y:S01]  /*6aa0*/  IMAD.MOV.U32 R11, RZ, RZ, R4 ;  /* 0x000000ffff0b7224 */ /* 0x000fe200078e0004 */
[----:B------:R-:W-:Y:S01]  /*6ab0*/  UMOV UR59, UR38 ;  /* 0x00000026003b7c82 */ /* 0x000fe20008000000 */
[----:B------:R-:W-:Y:S01]  /*6ac0*/  IMAD.MOV.U32 R8, RZ, RZ, R7 ;  /* 0x000000ffff087224 */ /* 0x000fe200078e0007 */
[----:B------:R-:W-:-:S06]  /*6ad0*/  UMOV UR58, UR36 ;  /* 0x00000024003a7c82 */ /* 0x000fcc0008000000 */
.L_x_2242:
[----:B------:R-:W-:-:S04]  /*6ae0*/  UIADD3 UR36, UR58, 0x1, URZ ;  /* 0x000000013a247890 */ /* 0x000fc8000fffe03f */
[----:B------:R-:W-:-:S04]  /*6af0*/  UISETP.NE.AND UP0, UPT, UR36, 0x2, UPT ;  /* 0x000000022400788c */ /* 0x000fc8000bf05270 */
[----:B------:R-:W-:Y:S02]  /*6b00*/  USEL UR38, URZ, 0x1, UP0 ;  /* 0x000000013f267887 */ /* 0x000fe40008000000 */
[----:B------:R-:W-:Y:S02]  /*6b10*/  USEL UR36, UR36, URZ, UP0 ;  /* 0x0000003f24247287 */ /* 0x000fe40008000000 */
[----:B------:R-:W-:Y:S01]  /*6b20*/  ULOP3.LUT UR38, UR59, UR38, URZ, 0x3c, !UPT ;  /* 0x000000263b267292 */ /* 0x000fe2000f8e3c3f */
[----:B------:R-:W-:Y:S11]  /*6b30*/  @!P0 BRA `(.L_x_2234) ;  /* 0x0000000000048947 */ /* 0x000ff60003800000 */
[----:B------:R-:W-:Y:S01]  /*6b40*/  BPT.TRAP 0x1 ;  /* 0x000000040000795c */ /* 0x000fe20000300000 */
.L_x_2234:
[----:B------:R-:W-:Y:S01]  /*6b50*/  ULEA UR6, UR36, UR37, 0x3 ;  /* 0x0000002524067291 */ /* 0x000fe2000f8e183f */
[----:B------:R-:W-:-:S05]  /*6b60*/  IMAD.U32 R0, RZ, RZ, UR38 ;  /* 0x00000026ff007e24 */ /* 0x000fca000f8e00ff */
[----:B------:R-:W-:-:S04]  /*6b70*/  SHF.L.U32 R0, R0, 0x1f, RZ ;  /* 0x0000001f00007819 */ /* 0x000fc800000006ff */
[----:B------:R0:W1:Y:S01]  /*6b80*/  SYNCS.PHASECHK.TRANS64.TRYWAIT P2, [UR6+0x34830], R0 ;  /* 0x03483000ff0075a7 */ /* 0x0000620008040146 */
[----:B------:R-:W-:Y:S05]  /*6b90*/  @!P0 BRA `(.L_x_2235) ;  /* 0x0000000000048947 */ /* 0x000fea0003800000 */
[----:B------:R-:W-:Y:S01]  /*6ba0*/  BPT.TRAP 0x1 ;  /* 0x000000040000795c */ /* 0x000fe20000300000 */
.L_x_2235:
[----:B-1----:R-:W-:Y:S05]  /*6bb0*/  @P2 BRA `(.L_x_2236) ;  /* 0x0000000000082947 */ /* 0x002fea0003800000 */
[----:B------:R-:W1:Y:S02]  /*6bc0*/  SYNCS.PHASECHK.TRANS64.TRYWAIT P2, [UR6+0x34830], R0 ;  /* 0x03483000ff0075a7 */ /* 0x000e640008040146 */
[----:B-1----:R-:W-:Y:S05]  /*6bd0*/  @!P2 BRA `(.L_x_2237) ;  /* 0x000000cc0020a947 */ /* 0x002fea0003800000 */
.L_x_2236:
        /* <DEDUP_REMOVED lines=126> */
.L_x_2238:
[----:B------:R-:W-:Y:S01]  /*73c0*/  ULEA UR7, UR58, UR37, 0x3 ;  /* 0x000000253a077291 */ /* 0x000fe2000f8e183f */
[----:B01----:R-:W-:-:S05]  /*73d0*/  IMAD.U32 R0, RZ, RZ, UR59 ;  /* 0x0000003bff007e24 */ /* 0x003fca000f8e00ff */
[----:B------:R-:W-:-:S04]  /*73e0*/  SHF.L.U32 R0, R0, 0x1f, RZ ;  /* 0x0000001f00007819 */ /* 0x000fc800000006ff */
[----:B------:R0:W1:Y:S01]  /*73f0*/  SYNCS.PHASECHK.TRANS64.TRYWAIT P2, [UR7+0x34850], R0 ;  /* 0x03485000ff0075a7 */ /* 0x0000620008040147 */
[----:B------:R-:W-:Y:S05]  /*7400*/  @!P0 BRA `(.L_x_2239) ;  /* 0x0000000000048947 */ /* 0x000fea0003800000 */
[----:B------:R-:W-:Y:S01]  /*7410*/  BPT.TRAP 0x1 ;  /* 0x000000040000795c */ /* 0x000fe20000300000 */
.L_x_2239:
[----:B-1----:R-:W-:Y:S05]  /*7420*/  @P2 BRA `(.L_x_2240) ;  /* 0x0000000000082947 */ /* 0x002fea0003800000 */
[----:B------:R-:W1:Y:S02]  /*7430*/  SYNCS.PHASECHK.TRANS64.TRYWAIT P2, [UR7+0x34850], R0 ;  /* 0x03485000ff0075a7 */ /* 0x000e640008040147 */
[----:B-1----:R-:W-:Y:S05]  /*7440*/  @!P2 BRA `(.L_x_2241) ;  /* 0x000000c4001ca947 */ /* 0x002fea0003800000 */
.L_x_2240:
[----:B------:R-:W-:Y:S01]  /*7450*/  UIADD3 UR6, UR37, 0x400, URZ ;  /* 0x0000040025067890 */ /* 0x000fe2000fffe03f */
[----:B------:R-:W-:Y:S01]  /*7460*/  WARPGROUP.ARRIVE ;  /* 0x00000000000079c5 */ /* 0x000fe20000000000 */
[----:B------:R-:W-:Y:S01]  /*7470*/  UMOV UR11, 0x40000040 ;  /* 0x40000040000b7882 */ /* 0x000fe20000000000 */
[----:B01----:R-:W-:Y:S01]  /*7480*/  FMNMX.FTZ R0, R24, R8, !PT ;  /* 0x0000000818007209 */ /* 0x003fe20007810000 */
[----:B------:R-:W-:Y:S01]  /*7490*/  USHF.R.U32.HI UR6, URZ, 0x4, UR6 ;  /* 0x000000043f067899 */ /* 0x000fe20008011606 */
[----:B------:R-:W-:Y:S01]  /*74a0*/  ISETP.GT.AND P2, PT, R9, R22, PT ;  /* 0x000000160900720c */ /* 0x000fe20003f44270 */
[----:B------:R-:W-:Y:S01]  /*74b0*/  UMOV UR59, UR38 ;  /* 0x00000026003b7c82 */ /* 0x000fe20008000000 */
[----:B------:R-:W-:Y:S01]  /*74c0*/  FMNMX.FTZ R3, R25, R0, !PT ;  /* 0x0000000019037209 */ /* 0x000fe20007810000 */
[----:B------:R-:W-:Y:S01]  /*74d0*/  ULOP3.LUT UR6, UR6, 0x3fff, URZ, 0xc0, !UPT ;  /* 0x00003fff06067892 */ /* 0x000fe2000f8ec03f */
[----:B------:R-:W-:Y:S02]  /*74e0*/  VIADD R9, R9, 0xffffffff ;  /* 0xffffffff09097836 */ /* 0x000fe40000000000 */
        /* <DEDUP_REMOVED lines=51> */
[----:B------:R-:W-:-:S04]  /*7820*/  FMNMX.FTZ R15, R35, R2, !PT ;  /* 0x00000002230f7209 */ /* 0x000fc80007810000 */
[----:B------:R-:W-:Y:S02]  /*7830*/  FMNMX.FTZ R2, R38, R15, !PT ;  /* 0x0000000f26027209 */ /* 0x000fe40007810000 */
[----:B-1----:R-:W-:Y:S02]  /*7840*/  FMNMX.FTZ R7, R4, R7, !PT ;  /* 0x0000000704077209 */ /* 0x002fe40007810000 */
[----:B------:R-:W-:-:S03]  /*7850*/  FMNMX.FTZ R15, R39, R2, !PT ;  /* 0x00000002270f7209 */ /* 0x000fc60007810000 */
[----:B------:R-:W-:Y:S01]  /*7860*/  FADD.FTZ R3, -R7, R8 ;  /* 0x0000000807037221 */ /* 0x000fe20000010100 */
[----:B------:R-:W-:-:S03]  /*7870*/  FMNMX.FTZ R2, R42, R15, !PT ;  /* 0x0000000f2a027209 */ /* 0x000fc60007810000 */
[----:B0-----:R-:W-:Y:S01]  /*7880*/  FMUL.FTZ R3, R3, R0 ;  /* 0x0000000003037220 */ /* 0x001fe20000410000 */
[----:B------:R-:W-:-:S04]  /*7890*/  FMNMX.FTZ R15, R43, R2, !PT ;  /* 0x000000022b0f7209 */ /* 0x000fc80007810000 */
[----:B------:R-:W-:Y:S01]  /*78a0*/  FMNMX.FTZ R2, R46, R15, !PT ;  /* 0x0000000f2e027209 */ /* 0x000fe20007810000 */
[----:B------:R-:W-:Y:S03]  /*78b0*/  MUFU.EX2 R3, R3 ;  /* 0x0000000300037308 */ /* 0x000fe60000000800 */
        /* <DEDUP_REMOVED lines=24> */
[----:B------:R-:W-:-:S04]  /*7a40*/  FMUL.FTZ R169, R7, R0 ;  /* 0x0000000007a97220 */ /* 0x000fc80000410000 */
[-CC-:B------:R-:W-:Y:S02]  /*7a50*/  FFMA.FTZ R13, R25, R0.reuse, -R169.reuse ;  /* 0x00000000190d7223 */ /* 0x180fe400000108a9 */
[----:B------:R-:W-:Y:S01]  /*7a60*/  HGMMA.64x128x16.F32.BF16 R88, R164, gdesc[UR8].tnspB, R88, gsb0 ;  /* 0x41e00008a4587df0 */ /* 0x000fe20008001858 */
[----:B------:R-:W-:Y:S01]  /*7a70*/  UIADD3 UR10, UR6, 0x280, URZ ;  /* 0x00000280060a7890 */ /* 0x000fe2000fffe03f */
[--C-:B------:R-:W-:Y:S01]  /*7a80*/  FFMA.FTZ R25, R37, R0, -R169.reuse ;  /* 0x0000000025197223 */ /* 0x100fe200000108a9 */
[----:B------:R-:W-:Y:S01]  /*7a90*/  UMOV UR11, 0x40000040 ;  /* 0x40000040000b7882 */ /* 0x000fe20000000000 */
[----:B------:R-:W-:Y:S01]  /*7aa0*/  FMNMX.FTZ R37, R71, R2, !PT ;  /* 0x0000000247257209 */ /* 0x000fe20007810000 */
[-CC-:B------:R-:W-:Y:S01]  /*7ab0*/  FFMA.FTZ R41, R41, R0.reuse, -R169.reuse ;  /* 0x0000000029297223 */ /* 0x180fe200000108a9 */
[-CC-:B------:R-:W-:Y:S01]  /*7ac0*/  FFMA.FTZ R29, R29, R0.reuse, -R169.reuse ;  /* 0x000000001d1d7223 */ /* 0x180fe200000108a9 */
[-CC-:B------:R-:W-:Y:S01]  /*7ad0*/  FFMA.FTZ R180, R24, R0.reuse, -R169.reuse ;  /* 0x0000000018b47223 */ /* 0x180fe200000108a9 */
[----:B------:R-:W-:Y:S01]  /*7ae0*/  FMNMX.FTZ R2, R74, R37, !PT ;  /* 0x000000254a027209 */ /* 0x000fe20007810000 */
[----:B------:R0:W-:Y:S01]  /*7af0*/  MUFU.EX2 R15, R41 ;  /* 0x00000029000f7308 */ /* 0x0001e20000000800 */
[-CC-:B------:R-:W-:Y:S01]  /*7b00*/  FFMA.FTZ R182, R28, R0.reuse, -R169.reuse ;  /* 0x000000001cb67223 */ /* 0x180fe200000108a9 */
[--C-:B------:R-:W-:Y:S01]  /*7b10*/  FFMA.FTZ R176, R32, R0, -R169.reuse ;  /* 0x0000000020b07223 */ /* 0x100fe200000108a9 */
[----:B------:R-:W-:Y:S01]  /*7b20*/  FMNMX.FTZ R37, R75, R2, !PT ;  /* 0x000000024b257209 */ /* 0x000fe20007810000 */
[-CC-:B------:R-:W-:Y:S01]  /*7b30*/  FFMA.FTZ R33, R33, R0.reuse, -R169.reuse ;  /* 0x0000000021217223 */ /* 0x180fe200000108a9 */
[-CC-:B------:R-:W-:Y:S01]  /*7b40*/  FFMA.FTZ R178, R36, R0.reuse, -R169.reuse ;  /* 0x0000000024b27223 */ /* 0x180fe200000108a9 */
[-CC-:B------:R-:W-:Y:S01]  /*7b50*/  FFMA.FTZ R172, R40, R0.reuse, -R169.reuse ;  /* 0x0000000028ac7223 */ /* 0x180fe200000108a9 */
[----:B------:R-:W-:Y:S01]  /*7b60*/  FMNMX.FTZ R2, R78, R37, !PT ;  /* 0x000000254e027209 */ /* 0x000fe20007810000 */
[----:B------:R-:W1:Y:S01]  /*7b70*/  MUFU.EX2 R180, R180 ;  /* 0x000000b400b47308 */ /* 0x000e620000000800 */
[-CC-:B------:R-:W-:Y:S01]  /*7b80*/  FFMA.FTZ R174, R44, R0.reuse, -R169.reuse ;  /* 0x000000002cae7223 */ /* 0x180fe200000108a9 */
[--C-:B------:R-:W-:Y:S01]  /*7b90*/  FFMA.FTZ R53, R53, R0, -R169.reuse ;  /* 0x0000000035357223 */ /* 0x100fe200000108a9 */
[----:B0-----:R-:W-:Y:S01]  /*7ba0*/  FMNMX.FTZ R41, R79, R2, !PT ;  /* 0x000000024f297209 */ /* 0x001fe20007810000 */
[-CC-:B------:R-:W-:Y:S01]  /*7bb0*/  FFMA.FTZ R45, R45, R0.reuse, -R169.reuse ;  /* 0x000000002d2d7223 */ /* 0x180fe200000108a9 */
[-CC-:B------:R-:W-:Y:S01]  /*7bc0*/  FFMA.FTZ R57, R57, R0.reuse, -R169.reuse ;  /* 0x0000000039397223 */ /* 0x180fe200000108a9 */
[-CC-:B------:R-:W-:Y:S01]  /*7bd0*/  FFMA.FTZ R168, R48, R0.reuse, -R169.reuse ;  /* 0x0000000030a87223 */ /* 0x180fe200000108a9 */
[----:B------:R-:W-:Y:S01]  /*7be0*/  FMNMX.FTZ R2, R82, R41, !PT ;  /* 0x0000002952027209 */ /* 0x000fe20007810000 */
[----:B------:R-:W0:Y:S01]  /*7bf0*/  MUFU.EX2 R13, R13 ;  /* 0x0000000d000d7308 */ /* 0x000e220000000800 */
[-CC-:B------:R-:W-:Y:S01]  /*7c00*/  FFMA.FTZ R170, R52, R0.reuse, -R169.reuse ;  /* 0x0000000034aa7223 */ /* 0x180fe200000108a9 */
[--C-:B------:R-:W-:Y:S01]  /*7c10*/  FFMA.FTZ R8, R72, R0, -R169.reuse ;  /* 0x0000000048087223 */ /* 0x100fe200000108a9 */
[----:B------:R-:W-:Y:S01]  /*7c20*/  FMNMX.FTZ R41, R83, R2, !PT ;  /* 0x0000000253297209 */ /* 0x000fe20007810000 */
[-CC-:B------:R-:W-:Y:S01]  /*7c30*/  FFMA.FTZ R73, R73, R0.reuse, -R169.reuse ;  /* 0x0000000049497223 */ /* 0x180fe200000108a9 */
[-CC-:B------:R-:W-:Y:S01]  /*7c40*/  FFMA.FTZ R10, R76, R0.reuse, -R169.reuse ;  /* 0x000000004c0a7223 */ /* 0x180fe200000108a9 */
[-CC-:B------:R-:W-:Y:S01]  /*7c50*/  FFMA.FTZ R12, R80, R0.reuse, -R169.reuse ;  /* 0x00000000500c7223 */ /* 0x180fe200000108a9 */
[----:B------:R-:W-:Y:S01]  /*7c60*/  FMNMX.FTZ R2, R86, R41, !PT ;  /* 0x0000002956027209 */ /* 0x000fe20007810000 */
[--C-:B------:R-:W-:Y:S01]  /*7c70*/  FFMA.FTZ R41, R65, R0, -R169.reuse ;  /* 0x0000000041297223 */ /* 0x100fe200000108a9 */
[----:B------:R-:W-:Y:S01]  /*7c80*/  MUFU.EX2 R182, R182 ;  /* 0x000000b600b67308 */ /* 0x000fe20000000800 */
[----:B-1----:R-:W-:Y:S01]  /*7c90*/  FFMA.FTZ R6, R3, R6, R180 ;  /* 0x0000000603067223 */ /* 0x002fe200000100b4 */
[----:B------:R-:W-:Y:S01]  /*7ca0*/  FMNMX.FTZ R2, R87, R2, !PT ;  /* 0x0000000257027209 */ /* 0x000fe20007810000 */
[-CC-:B------:R-:W-:Y:S01]  /*7cb0*/  FFMA.FTZ R14, R84, R0.reuse, -R169.reuse ;  /* 0x00000000540e7223 */ /* 0x180fe200000108a9 */
[----:B------:R-:W-:-:S04]  /*7cc0*/  FFMA.FTZ R85, R85, R0, -R169 ;  /* 0x0000000055557223 */ /* 0x000fc800000108a9 */
[----:B------:R-:W-:Y:S01]  /*7cd0*/  MUFU.EX2 R176, R176 ;  /* 0x000000b000b07308 */ /* 0x000fe20000000800 */
[----:B0-----:R-:W-:-:S07]  /*7ce0*/  F2FP.BF16.F32.PACK_AB R180, R13, R180 ;  /* 0x000000b40db4723e */ /* 0x001fce00000010ff */
[----:B------:R-:W-:Y:S08]  /*7cf0*/  MUFU.EX2 R33, R33 ;  /* 0x0000002100217308 */ /* 0x000ff00000000800 */
[----:B------:R-:W-:Y:S08]  /*7d00*/  MUFU.EX2 R178, R178 ;  /* 0x000000b200b27308 */ /* 0x000ff00000000800 */
[----:B------:R-:W-:Y:S08]  /*7d10*/  MUFU.EX2 R25, R25 ;  /* 0x0000001900197308 */ /* 0x000ff00000000800 */
[----:B------:R-:W-:Y:S08]  /*7d20*/  MUFU.EX2 R172, R172 ;  /* 0x000000ac00ac7308 */ /* 0x000ff00000000800 */
[----:B------:R-:W-:Y:S08]  /*7d30*/  MUFU.EX2 R174, R174 ;  /* 0x000000ae00ae7308 */ /* 0x000ff00000000800 */
[----:B------:R0:W-:Y:S08]  /*7d40*/  MUFU.EX2 R21, R53 ;  /* 0x0000003500157308 */ /* 0x0001f00000000800 */
[----:B------:R1:W-:Y:S01]  /*7d50*/  MUFU.EX2 R17, R45 ;  /* 0x0000002d00117308 */ /* 0x0003e20000000800 */
[-CC-:B0-----:R-:W-:Y:S01]  /*7d60*/  FFMA.FTZ R53, R61, R0.reuse, -R169.reuse ;  /* 0x000000003d357223 */ /* 0x181fe200000108a9 */
[----:B------:R-:W-:-:S06]  /*7d70*/  FFMA.FTZ R61, R81, R0, -R169 ;  /* 0x00000000513d7223 */ /* 0x000fcc00000108a9 */
[----:B------:R0:W-:Y:S01]  /*7d80*/  MUFU.EX2 R37, R57 ;  /* 0x0000003900257308 */ /* 0x0001e20000000800 */
[----:B-1----:R-:W-:-:S07]  /*7d90*/  FFMA.FTZ R45, R69, R0, -R169 ;  /* 0x00000000452d7223 */ /* 0x002fce00000108a9 */
[----:B------:R-:W-:Y:S01]  /*7da0*/  MUFU.EX2 R168, R168 ;  /* 0x000000a800a87308 */ /* 0x000fe20000000800 */
[----:B0-----:R-:W-:-:S07]  /*7db0*/  FFMA.FTZ R57, R77, R0, -R169 ;  /* 0x000000004d397223 */ /* 0x001fce00000108a9 */
[----:B------:R-:W-:Y:S08]  /*7dc0*/  MUFU.EX2 R170, R170 ;  /* 0x000000aa00aa7308 */ /* 0x000ff00000000800 */
[----:B------:R-:W-:Y:S08]  /*7dd0*/  MUFU.EX2 R53, R53 ;  /* 0x0000003500357308 */ /* 0x000ff00000000800 */
[----:B------:R-:W-:Y:S01]  /*7de0*/  MUFU.EX2 R41, R41 ;  /* 0x0000002900297308 */ /* 0x000fe20000000800 */
[----:B------:R-:W-:-:S02]  /*7df0*/  WARPGROUP.DEPBAR.LE gsb0, 0x0 ;  /* 0x00008000000079c5 */ /* 0x000fc40000010000 */
[----:B------:R-:W-:Y:S01]  /*7e00*/  WARPGROUP.ARRIVE ;  /* 0x00000000000079c5 */ /* 0x000fe20000000000 */
[----:B------:R-:W-:-:S04]  /*7e10*/  FFMA.FTZ R164, R56, R0, -R169 ;  /* 0x0000000038a47223 */ /* 0x000fc800000108a9 */
[----:B------:R0:W-:Y:S01]  /*7e20*/  MUFU.EX2 R165, R29 ;  /* 0x0000001d00a57308 */ /* 0x0001e20000000800 */
[-CC-:B------:R-:W-:Y:S01]  /*7e30*/  FFMA.FTZ R166, R60, R0.reuse, -R169.reuse ;  /* 0x000000003ca67223 */ /* 0x180fe200000108a9 */
[----:B------:R-:W-:Y:S01]  /*7e40*/  HGMMA.64x128x16.F32.BF16 R88, R160, gdesc[UR8].tnspB, R88, gsb0 ;  /* 0x41e00008a0587df0 */ /* 0x000fe20008001858 */
[----:B------:R-:W-:Y:S01]  /*7e50*/  UIADD3 UR10, UR6, 0x300, URZ ;  /* 0x00000300060a7890 */ /* 0x000fe2000fffe03f */
[----:B------:R-:W-:Y:S01]  /*7e60*/  UMOV UR11, 0x40000040 ;  /* 0x40000040000b7882 */ /* 0x000fe20000000000 */
[----:B------:R-:W-:Y:S01]  /*7e70*/  UIADD3 UR6, UR6, 0x380, URZ ;  /* 0x0000038006067890 */ /* 0x000fe2000fffe03f */
[----:B0-----:R-:W-:Y:S02]  /*7e80*/  FFMA.FTZ R29, R49, R0, -R169 ;  /* 0x00000000311d7223 */ /* 0x001fe400000108a9 */
[----:B------:R-:W-:Y:S01]  /*7e90*/  MUFU.EX2 R164, R164 ;  /* 0x000000a400a47308 */ /* 0x000fe20000000800 */
[----:B------:R-:W0:Y:S07]  /*7ea0*/  SHFL.BFLY PT, R49, R2, 0x2, 0x1f ;  /* 0x0c401f0002317f89 */ /* 0x000e2e00000e0000 */
        /* <DEDUP_REMOVED lines=8> */
[----:B0-----:R-:W-:-:S07]  /*7f30*/  FMNMX.FTZ R4, R16, R65, !PT ;  /* 0x0000004110047209 */ /* 0x001fce0007810000 */
[----:B------:R-:W-:Y:S01]  /*7f40*/  MUFU.EX2 R57, R57 ;  /* 0x0000003900397308 */ /* 0x000fe20000000800 */
[----:B------:R-:W-:-:S04]  /*7f50*/  FADD.FTZ R65, -R4, R11 ;  /* 0x0000000b04417221 */ /* 0x000fc80000010100 */
[-C--:B------:R-:W-:Y:S01]  /*7f60*/  FMUL.FTZ R2, R65, R0.reuse ;  /* 0x0000000041027220 */ /* 0x080fe20000410000 */
[-C--:B------:R-:W-:Y:S02]  /*7f70*/  FMUL.FTZ R65, R4, R0.reuse ;  /* 0x0000000004417220 */ /* 0x080fe40000410000 */
[----:B------:R-:W-:Y:S02]  /*7f80*/  MUFU.EX2 R12, R12 ;  /* 0x0000000c000c7308 */ /* 0x000fe40000000800 */
[-CC-:B------:R-:W-:Y:S01]  /*7f90*/  FFMA.FTZ R24, R35, R0.reuse, -R65.reuse ;  /* 0x0000000023187223 */ /* 0x180fe20000010841 */
[----:B------:R-:W-:Y:S01]  /*7fa0*/  IMAD.U32 R35, RZ, RZ, UR7 ;  /* 0x00000007ff237e24 */ /* 0x000fe2000f8e00ff */
[----:B------:R-:W-:Y:S01]  /*7fb0*/  UMOV UR7, 0x40000040 ;  /* 0x4000004000077882 */ /* 0x000fe20000000000 */
[-CC-:B------:R-:W-:Y:S01]  /*7fc0*/  FFMA.FTZ R20, R31, R0.reuse, -R65.reuse ;  /* 0x000000001f147223 */ /* 0x180fe20000010841 */
[----:B------:R-:W-:Y:S01]  /*7fd0*/  FFMA.FTZ R181, R26, R0, -R65 ;  /* 0x000000001ab57223 */ /* 0x000fe20000010841 */
[----:B------:R-:W-:-:S02]  /*7fe0*/  IMAD.U32 R31, RZ, RZ, UR36 ;  /* 0x00000024ff1f7e24 */ /* 0x000fc4000f8e00ff */
[-CC-:B------:R-:W-:Y:S01]  /*7ff0*/  FFMA.FTZ R16, R27, R0.reuse, -R65.reuse ;  /* 0x000000001b107223 */ /* 0x180fe20000010841 */
[----:B------:R-:W-:Y:S01]  /*8000*/  MUFU.EX2 R2, R2 ;  /* 0x0000000200027308 */ /* 0x000fe20000000800 */
[-CC-:B------:R-:W-:Y:S01]  /*8010*/  FFMA.FTZ R183, R30, R0.reuse, -R65.reuse ;  /* 0x000000001eb77223 */ /* 0x180fe20000010841 */
[-CC-:B------:R-:W-:Y:S01]  /*8020*/  FFMA.FTZ R177, R34, R0.reuse, -R65.reuse ;  /* 0x0000000022b17223 */ /* 0x180fe20000010841 */
[----:B------:R-:W-:Y:S01]  /*8030*/  @!P1 LEA R31, R31, UR37, 0x3 ;  /* 0x000000251f1f9c11 */ /* 0x000fe2000f8e18ff */
[-CC-:B------:R-:W-:Y:S01]  /*8040*/  FFMA.FTZ R179, R38, R0.reuse, -R65.reuse ;  /* 0x0000000026b37223 */ /* 0x180fe20000010841 */
[-CC-:B------:R-:W-:Y:S01]  /*8050*/  FFMA.FTZ R26, R39, R0.reuse, -R65.reuse ;  /* 0x00000000271a7223 */ /* 0x180fe20000010841 */
[-CC-:B------:R-:W-:Y:S01]  /*8060*/  FFMA.FTZ R173, R42, R0.reuse, -R65.reuse ;  /* 0x000000002aad7223 */ /* 0x180fe20000010841 */
[----:B------:R-:W-:Y:S01]  /*8070*/  FFMA.FTZ R28, R43, R0, -R65 ;  /* 0x000000002b1c7223 */ /* 0x000fe20000010841 */
[----:B------:R-:W0:Y:S01]  /*8080*/  MUFU.EX2 R181, R181 ;  /* 0x000000b500b57308 */ /* 0x000e220000000800 */
[----:B------:R-:W-:-:S02]  /*8090*/  @!P1 VIADD R31, R31, 0x34840 ;  /* 0x000348401f1f9836 */ /* 0x000fc40000000000 */
[-CC-:B------:R-:W-:Y:S01]  /*80a0*/  FFMA.FTZ R175, R46, R0.reuse, -R65.reuse ;  /* 0x000000002eaf7223 */ /* 0x180fe20000010841 */
[-CC-:B------:R-:W-:Y:S01]  /*80b0*/  FFMA.FTZ R30, R47, R0.reuse, -R65.reuse ;  /* 0x000000002f1e7223 */ /* 0x180fe20000010841 */
[-CC-:B------:R-:W-:Y:S01]  /*80c0*/  FFMA.FTZ R32, R51, R0.reuse, -R65.reuse ;  /* 0x0000000033207223 */ /* 0x180fe20000010841 */
[-C--:B------:R-:W-:Y:S01]  /*80d0*/  FFMA.FTZ R171, R54, R0.reuse, -R65 ;  /* 0x0000000036ab7223 */ /* 0x080fe20000010841 */
[----:B------:R-:W-:Y:S01]  /*80e0*/  @!P1 PRMT R31, RZ, 0x654, R31 ;  /* 0x00000654ff1f9816 */ /* 0x000fe2000000001f */
        /* <DEDUP_REMOVED lines=8> */
[-C--:B------:R-:W-:Y:S01]  /*8170*/  FFMA.FTZ R82, R82, R0.reuse, -R65 ;  /* 0x0000000052527223 */ /* 0x080fe20000010841 */
[----:B------:R-:W2:Y:S01]  /*8180*/  MUFU.EX2 R183, R183 ;  /* 0x000000b700b77308 */ /* 0x000ea20000000800 */
[----:B0-----:R-:W-:Y:S01]  /*8190*/  FFMA.FTZ R5, R2, R5, R181 ;  /* 0x0000000502057223 */ /* 0x001fe200000100b5 */
[-CC-:B------:R-:W-:Y:S01]  /*81a0*/  FFMA.FTZ R83, R83, R0.reuse, -R65.reuse ;  /* 0x0000000053537223 */ /* 0x180fe20000010841 */
[----:B------:R-:W-:-:S05]  /*81b0*/  FFMA.FTZ R86, R86, R0, -R65 ;  /* 0x0000000056567223 */ /* 0x000fca0000010841 */
[----:B------:R-:W0:Y:S01]  /*81c0*/  MUFU.EX2 R20, R20 ;  /* 0x0000001400147308 */ /* 0x000e220000000800 */
[C---:B-1----:R-:W-:Y:S01]  /*81d0*/  FADD.FTZ R38, R16.reuse, R5 ;  /* 0x0000000510267221 */ /* 0x042fe20000010000 */
[----:B------:R-:W-:-:S06]  /*81e0*/  F2FP.BF16.F32.PACK_AB R181, R16, R181 ;  /* 0x000000b510b5723e */ /* 0x000fcc00000010ff */
[----:B------:R-:W-:Y:S01]  /*81f0*/  MUFU.EX2 R177, R177 ;  /* 0x000000b100b17308 */ /* 0x000fe20000000800 */
[----:B--2---:R-:W-:Y:S01]  /*8200*/  FADD.FTZ R5, R183, R38 ;  /* 0x00000026b7057221 */ /* 0x004fe20000010000 */
[----:B------:R-:W-:-:S06]  /*8210*/  FFMA.FTZ R38, R67, R0, -R65 ;  /* 0x0000000043267223 */ /* 0x000fcc0000010841 */
[----:B------:R-:W-:Y:S01]  /*8220*/  MUFU.EX2 R24, R24 ;  /* 0x0000001800187308 */ /* 0x000fe20000000800 */
[----:B0-----:R-:W-:-:S07]  /*8230*/  F2FP.BF16.F32.PACK_AB R183, R20, R183 ;  /* 0x000000b714b7723e */ /* 0x001fce00000010ff */
[----:B------:R-:W-:Y:S01]  /*8240*/  MUFU.EX2 R179, R179 ;  /* 0x000000b300b37308 */ /* 0x000fe20000000800 */
[----:B------:R-:W-:Y:S02]  /*8250*/  WARPGROUP.DEPBAR.LE gsb0, 0x0 ;  /* 0x00008000000079c5 */ /* 0x000fe40000010000 */
[----:B------:R-:W-:-:S05]  /*8260*/  WARPGROUP.ARRIVE ;  /* 0x00000000000079c5 */ /* 0x000fca0000000000 */
[----:B------:R-:W-:Y:S01]  /*8270*/  MUFU.EX2 R26, R26 ;  /* 0x0000001a001a7308 */ /* 0x000fe20000000800 */
[-CC-:B------:R-:W-:Y:S01]  /*8280*/  FFMA.FTZ R160, R64, R0.reuse, -R169.reuse ;  /* 0x0000000040a07223 */ /* 0x180fe200000108a9 */
[-C--:B------:R-:W-:Y:S01]  /*8290*/  FFMA.FTZ R162, R68, R0.reuse, -R169 ;  /* 0x0000000044a27223 */ /* 0x080fe200000108a9 */
[-CC-:B------:R-:W-:Y:S01]  /*82a0*/  FFMA.FTZ R169, R50, R0.reuse, -R65.reuse ;  /* 0x0000000032a97223 */ /* 0x180fe20000010841 */
[-CC-:B------:R-:W-:Y:S01]  /*82b0*/  FFMA.FTZ R161, R66, R0.reuse, -R65.reuse ;  /* 0x0000000042a17223 */ /* 0x180fe20000010841 */
[----:B------:R-:W-:Y:S01]  /*82c0*/  HGMMA.64x128x16.F32.BF16 R88, R156, gdesc[UR8].tnspB, R88, gsb0 ;  /* 0x41e000089c587df0 */ /* 0x000fe20008001858 */
[----:B------:R-:W-:Y:S02]  /*82d0*/  FFMA.FTZ R163, R70, R0, -R65 ;  /* 0x0000000046a37223 */ /* 0x000fe40000010841 */
        /* <DEDUP_REMOVED lines=20> */
[----:B------:R-:W-:Y:S01]  /*8420*/  FFMA.FTZ R157, R74, R0, -R65 ;  /* 0x000000004a9d7223 */ /* 0x000fe20000010841 */
[----:B------:R-:W-:-:S03]  /*8430*/  F2FP.BF16.F32.PACK_AB R156, R49, R8 ;  /* 0x00000008319c723e */ /* 0x000fc600000010ff */
[----:B------:R-:W-:Y:S01]  /*8440*/  MUFU.EX2 R159, R78 ;  /* 0x0000004e009f7308 */ /* 0x000fe20000000800 */
[----:B------:R-:W-:Y:S01]  /*8450*/  F2FP.BF16.F32.PACK_AB R158, R57, R10 ;  /* 0x0000000a399e723e */ /* 0x000fe200000010ff */
[----:B------:R-:W-:Y:S06]  /*8460*/  HGMMA.64x128x16.F32.BF16 R88, R152, gdesc[UR4].tnspB, R88, gsb0 ;  /* 0x41e0000498587df0 */ /* 0x000fec0008001858 */
[----:B------:R-:W-:Y:S08]  /*8470*/  MUFU.EX2 R157, R157 ;  /* 0x0000009d009d7308 */ /* 0x000ff00000000800 */
[----:B------:R-:W-:Y:S08]  /*8480*/  MUFU.EX2 R61, R61 ;  /* 0x0000003d003d7308 */ /* 0x000ff00000000800 */
[----:B------:R-:W-:Y:S08]  /*8490*/  MUFU.EX2 R83, R83 ;  /* 0x0000005300537308 */ /* 0x000ff00000000800 */
[----:B------:R-:W-:Y:S08]  /*84a0*/  MUFU.EX2 R14, R14 ;  /* 0x0000000e000e7308 */ /* 0x000ff00000000800 */
[----:B------:R-:W0:Y:S01]  /*84b0*/  MUFU.EX2 R11, R85 ;  /* 0x00000055000b7308 */ /* 0x000e220000000800 */
[----:B------:R-:W-:-:S02]  /*84c0*/  WARPGROUP.DEPBAR.LE gsb0, 0x0 ;  /* 0x00008000000079c5 */ /* 0x000fc40000010000 */
[----:B------:R1:W-:Y:S05]  /*84d0*/  @!P1 SYNCS.ARRIVE.TRANS64.RED.A1T0 RZ, [R31+URZ], RZ ;  /* 0x000000ff1fff99a7 */ /* 0x0003ea000810043f */
[----:B------:R-:W-:Y:S01]  /*84e0*/  MUFU.EX2 R153, R82 ;  /* 0x0000005200997308 */ /* 0x000fe20000000800 */
[----:B0-----:R-:W-:Y:S02]  /*84f0*/  F2FP.BF16.F32.PACK_AB R154, R11, R14 ;  /* 0x0000000e0b9a723e */ /* 0x001fe400000010ff */
[----:B------:R-:W-:Y:S01]  /*8500*/  F2FP.BF16.F32.PACK_AB R152, R61, R12 ;  /* 0x0000000c3d98723e */ /* 0x000fe200000010ff */
[----:B-1----:R-:W-:-:S04]  /*8510*/  @!P1 VIADD R31, R35, 0x34860 ;  /* 0x00034860231f9836 */ /* 0x002fc80000000000 */
[----:B------:R-:W-:Y:S01]  /*8520*/  MUFU.EX2 R155, R86 ;  /* 0x00000056009b7308 */ /* 0x000fe20000000800 */
[----:B------:R-:W-:Y:S01]  /*8530*/  @!P1 PRMT R35, RZ, 0x654, R31 ;  /* 0x00000654ff239816 */ /* 0x000fe2000000001f */
[----:B------:R-:W-:Y:S01]  /*8540*/  FADD.FTZ R31, R13, R6 ;  /* 0x000000060d1f7221 */ /* 0x000fe20000010000 */
[----:B------:R-:W-:Y:S02]  /*8550*/  FFMA.FTZ R6, R63, R0, -R65 ;  /* 0x000000003f067223 */ /* 0x000fe40000010841 */
[----:B------:R0:W-:Y:S01]  /*8560*/  @!P1 SYNCS.ARRIVE.TRANS64.RED.A1T0 RZ, [R35+URZ], RZ ;  /* 0x000000ff23ff99a7 */ /* 0x0001e2000810043f */
[----:B------:R-:W-:Y:S01]  /*8570*/  FADD.FTZ R40, R182, R31 ;  /* 0x0000001fb6287221 */ /* 0x000fe20000010000 */
[C---:B------:R-:W-:Y:S02]  /*8580*/  F2FP.BF16.F32.PACK_AB R182, R165.reuse, R182 ;  /* 0x000000b6a5b6723e */ /* 0x040fe400000010ff */
[----:B------:R-:W1:Y:S01]  /*8590*/  MUFU.EX2 R6, R6 ;  /* 0x0000000600067308 */ /* 0x000e620000000800 */
[----:B------:R-:W-:Y:S01]  /*85a0*/  FADD.FTZ R31, R165, R40 ;  /* 0x00000028a51f7221 */ /* 0x000fe20000010000 */
[----:B------:R-:W-:Y:S01]  /*85b0*/  FADD.FTZ R40, R20, R5 ;  /* 0x0000000514287221 */ /* 0x000fe20000010000 */
[----:B------:R-:W-:-:S02]  /*85c0*/  F2FP.BF16.F32.PACK_AB R165, R36, R27 ;  /* 0x0000001b24a5723e */ /* 0x000fc400000010ff */
[----:B------:R-:W-:Y:S01]  /*85d0*/  FADD.FTZ R42, R176, R31 ;  /* 0x0000001fb02a7221 */ /* 0x000fe20000010000 */
[----:B------:R-:W-:Y:S01]  /*85e0*/  FADD.FTZ R5, R177, R40 ;  /* 0x00000028b1057221 */ /* 0x000fe20000010000 */
[-CC-:B------:R-:W-:Y:S01]  /*85f0*/  FFMA.FTZ R40, R71, R0.reuse, -R65.reuse ;  /* 0x0000000047287223 */ /* 0x180fe20000010841 */
[----:B------:R-:W-:Y:S01]  /*8600*/  FFMA.FTZ R65, R87, R0, -R65 ;  /* 0x0000000057417223 */ /* 0x000fe20000010841 */
[C---:B------:R-:W-:Y:S01]  /*8610*/  FADD.FTZ R31, R33.reuse, R42 ;  /* 0x0000002a211f7221 */ /* 0x040fe20000010000 */
[----:B------:R-:W-:Y:S01]  /*8620*/  FADD.FTZ R42, R24, R5 ;  /* 0x00000005182a7221 */ /* 0x000fe20000010000 */
[----:B------:R-:W-:Y:S02]  /*8630*/  F2FP.BF16.F32.PACK_AB R176, R33, R176 ;  /* 0x000000b021b0723e */ /* 0x000fe400000010ff */
[----:B------:R-:W-:Y:S01]  /*8640*/  FADD.FTZ R44, R178, R31 ;  /* 0x0000001fb22c7221 */ /* 0x000fe20000010000 */
[----:B------:R-:W-:Y:S01]  /*8650*/  FADD.FTZ R5, R179, R42 ;  /* 0x0000002ab3057221 */ /* 0x000fe20000010000 */
[----:B------:R-:W2:Y:S01]  /*8660*/  MUFU.EX2 R40, R40 ;  /* 0x0000002800287308 */ /* 0x000ea20000000800 */
[----:B------:R-:W-:Y:S01]  /*8670*/  F2FP.BF16.F32.PACK_AB R177, R24, R177 ;  /* 0x000000b118b1723e */ /* 0x000fe200000010ff */
[C---:B------:R-:W-:Y:S01]  /*8680*/  FADD.FTZ R31, R25.reuse, R44 ;  /* 0x0000002c191f7221 */ /* 0x040fe20000010000 */
[----:B------:R-:W-:Y:S01]  /*8690*/  FADD.FTZ R42, R26, R5 ;  /* 0x000000051a2a7221 */ /* 0x000fe20000010000 */
[----:B------:R-:W-:-:S02]  /*86a0*/  F2FP.BF16.F32.PACK_AB R178, R25, R178 ;  /* 0x000000b219b2723e */ /* 0x000fc400000010ff */
[----:B------:R-:W-:Y:S01]  /*86b0*/  FADD.FTZ R44, R172, R31 ;  /* 0x0000001fac2c7221 */ /* 0x000fe20000010000 */
[----:B------:R-:W-:Y:S01]  /*86c0*/  FADD.FTZ R5, R173, R42 ;  /* 0x0000002aad057221 */ /* 0x000fe20000010000 */
[----:B------:R-:W3:Y:S01]  /*86d0*/  MUFU.EX2 R65, R65 ;  /* 0x0000004100417308 */ /* 0x000ee20000000800 */
[----:B------:R-:W-:Y:S01]  /*86e0*/  F2FP.BF16.F32.PACK_AB R179, R26, R179 ;  /* 0x000000b31ab3723e */ /* 0x000fe200000010ff */
        /* <DEDUP_REMOVED lines=29> */
[C---:B-1----:R-:W-:Y:S02]  /*88c0*/  F2FP.BF16.F32.PACK_AB R167, R6.reuse, R167 ;  /* 0x000000a706a7723e */ /* 0x042fe400000010ff */
[C---:B------:R-:W-:Y:S01]  /*88d0*/  FADD.FTZ R13, R53.reuse, R20 ;  /* 0x00000014350d7221 */ /* 0x040fe20000010000 */
[----:B------:R-:W-:Y:S01]  /*88e0*/  FADD.FTZ R16, R6, R5 ;  /* 0x0000000506107221 */ /* 0x000fe20000010000 */
        /* <DEDUP_REMOVED lines=11> */
[C---:B--2---:R-:W-:Y:S01]  /*89a0*/  FADD.FTZ R16, R40.reuse, R5 ;  /* 0x0000000528107221 */ /* 0x044fe20000010000 */
[----:B------:R-:W-:Y:S02]  /*89b0*/  F2FP.BF16.F32.PACK_AB R163, R40, R163 ;  /* 0x000000a328a3723e */ /* 0x000fe400000010ff */
[----:B------:R-:W-:Y:S01]  /*89c0*/  FADD.FTZ R6, R8, R13 ;  /* 0x0000000d08067221 */ /* 0x000fe20000010000 */
[----:B------:R-:W-:Y:S01]  /*89d0*/  FADD.FTZ R16, R157, R16 ;  /* 0x000000109d107221 */ /* 0x000fe20000010000 */
[----:B------:R-:W-:Y:S01]  /*89e0*/  F2FP.BF16.F32.PACK_AB R157, R75, R157 ;  /* 0x0000009d4b9d723e */ /* 0x000fe200000010ff */
[----:B------:R-:W-:Y:S02]  /*89f0*/  IMAD.MOV.U32 R8, RZ, RZ, R7 ;  /* 0x000000ffff087224 */ /* 0x000fe400078e0007 */
[----:B------:R-:W-:Y:S01]  /*8a00*/  FADD.FTZ R5, R49, R6 ;  /* 0x0000000631057221 */ /* 0x000fe20000010000 */
[----:B------:R-:W-:-:S03]  /*8a10*/  FADD.FTZ R16, R75, R16 ;  /* 0x000000104b107221 */ /* 0x000fc60000010000 */
[----:B------:R-:W-:Y:S01]  /*8a20*/  FADD.FTZ R6, R10, R5 ;  /* 0x000000050a067221 */ /* 0x000fe20000010000 */
[----:B------:R-:W-:Y:S01]  /*8a30*/  FADD.FTZ R16, R159, R16 ;  /* 0x000000109f107221 */ /* 0x000fe20000010000 */
[----:B------:R-:W-:Y:S02]  /*8a40*/  F2FP.BF16.F32.PACK_AB R159, R79, R159 ;  /* 0x0000009f4f9f723e */ /* 0x000fe400000010ff */
        /* <DEDUP_REMOVED lines=9> */
[----:B---3--:R-:W-:Y:S02]  /*8ae0*/  F2FP.BF16.F32.PACK_AB R155, R65, R155 ;  /* 0x0000009b419b723e */ /* 0x008fe400000010ff */
[----:B------:R-:W-:Y:S01]  /*8af0*/  FADD.FTZ R6, R11, R6 ;  /* 0x000000060b067221 */ /* 0x000fe20000010000 */
[----:B------:R-:W-:Y:S01]  /*8b00*/  FADD.FTZ R5, R65, R16 ;  /* 0x0000001041057221 */ /* 0x000fe20000010000 */
[----:B------:R-:W-:Y:S01]  /*8b10*/  IMAD.MOV.U32 R11, RZ, RZ, R4 ;  /* 0x000000ffff0b7224 */ /* 0x000fe200078e0004 */
[----:B0-----:R-:W-:Y:S06]  /*8b20*/  @P2 BRA `(.L_x_2242) ;  /* 0xffffffdc00ec2947 */ /* 0x001fec000383ffff */
.L_x_2233:
        /* <DEDUP_REMOVED lines=67> */
.L_x_2243:
[----:B------:R-:W-:Y:S01]  /*8f60*/  ULEA UR5, UR36, UR37, 0x3 ;  /* 0x0000002524057291 */ /* 0x000fe2000f8e183f */
[----:B------:R-:W-:-:S05]  /*8f70*/  IMAD.U32 R2, RZ, RZ, UR38 ;  /* 0x00000026ff027e24 */ /* 0x000fca000f8e00ff */
[----:B------:R-:W-:-:S04]  /*8f80*/  SHF.L.U32 R2, R2, 0x1f, RZ ;  /* 0x0000001f02027819 */ /* 0x000fc800000006ff */
[----:B------:R0:W1:Y:S01]  /*8f90*/  SYNCS.PHASECHK.TRANS64.TRYWAIT P2, [UR5+0x34850], R2 ;  /* 0x03485002ff0075a7 */ /* 0x0000620008040145 */
[----:B------:R-:W-:Y:S05]  /*8fa0*/  @!P0 BRA `(.L_x_2244) ;  /* 0x0000000000048947 */ /* 0x000fea0003800000 */
[----:B------:R-:W-:Y:S01]  /*8fb0*/  BPT.TRAP 0x1 ;  /* 0x000000040000795c */ /* 0x000fe20000300000 */
.L_x_2244:
[----:B-1----:R-:W-:Y:S05]  /*8fc0*/  @P2 BRA `(.L_x_2245) ;  /* 0x0000000000082947 */ /* 0x002fea0003800000 */
[----:B------:R-:W1:Y:S02]  /*8fd0*/  SYNCS.PHASECHK.TRANS64.TRYWAIT P0, [UR5+0x34850], R2 ;  /* 0x03485002ff0075a7 */ /* 0x000e640008000145 */
[----:B-1----:R-:W-:Y:S05]  /*8fe0*/  @!P0 BRA `(.L_x_2246) ;  /* 0x000000a8004c8947 */ /* 0x002fea0003800000 */
.L_x_2245:
[----:B------:R-:W-:Y:S01]  /*8ff0*/  UIADD3 UR37, UR37, 0x400, URZ ;  /* 0x0000040025257890 */ /* 0x000fe2000fffe03f */
[----:B------:R-:W-:Y:S01]  /*9000*/  WARPGROUP.ARRIVE ;  /* 0x00000000000079c5 */ /* 0x000fe20000000000 */
[----:B------:R-:W-:Y:S01]  /*9010*/  UMOV UR7, 0x40000040 ;  /* 0x4000004000077882 */ /* 0x000fe20000000000 */
[----:B-1----:R-:W1:Y:S01]  /*9020*/  SHFL.BFLY PT, R3, R6, 0x2, 0x1f ;  /* 0x0c401f0006037f89 */ /* 0x002e6200000e0000 */
[----:B------:R-:W-:Y:S01]  /*9030*/  USHF.R.U32.HI UR37, URZ, 0x4, UR37 ;  /* 0x000000043f257899 */ /* 0x000fe20008011625 */
[----:B------:R-:W-:Y:S02]  /*9040*/  IMAD.MOV.U32 R102, RZ, RZ, -0x800000 ;  /* 0xff800000ff667424 */ /* 0x000fe400078e00ff */
[----:B0-----:R-:W0:Y:S01]  /*9050*/  SHFL.BFLY PT, R2, R5, 0x2, 0x1f ;  /* 0x0c401f0005027f89 */ /* 0x001e2200000e0000 */
[----:B------:R-:W-:Y:S01]  /*9060*/  ULOP3.LUT UR37, UR37, 0x3fff, URZ, 0xc0, !UPT ;  /* 0x00003fff25257892 */ /* 0x000fe2000f8ec03f */
[----:B------:R-:W-:Y:S02]  /*9070*/  IMAD.MOV.U32 R94, RZ, RZ, -0x800000 ;  /* 0xff800000ff5e7424 */ /* 0x000fe400078e00ff */
[----:B------:R-:W-:Y:S01]  /*9080*/  VIADD R209, R209, 0x1 ;  /* 0x00000001d1d17836 */ /* 0x000fe20000000000 */
[----:B------:R-:W-:-:S04]  /*9090*/  ULOP3.LUT UR4, UR37, 0x4000000, URZ, 0xfc, !UPT ;  /* 0x0400000025047892 */ /* 0x000fc8000f8efc3f */
[----:B------:R-:W-:Y:S02]  /*90a0*/  ULEA UR4, UR36, UR4, 0xb ;  /* 0x0000000424047291 */ /* 0x000fe4000f8e583f */
[----:B------:R-:W-:-:S04]  /*90b0*/  UIADD3 UR36, UR36, 0x1, URZ ;  /* 0x0000000124247890 */ /* 0x000fc8000fffe03f */
[----:B------:R-:W-:Y:S01]  /*90c0*/  UISETP.NE.AND UP0, UPT, UR36, 0x2, UPT ;  /* 0x000000022400788c */ /* 0x000fe2000bf05270 */
[----:B------:R-:W-:Y:S02]  /*90d0*/  UMOV UR6, UR4 ;  /* 0x0000000400067c82 */ /* 0x000fe40008000000 */
[----:B------:R-:W-:Y:S01]  /*90e0*/  HGMMA.64x128x16.F32.BF16 R24, R180, gdesc[UR4].tnspB, R24, gsb0 ;  /* 0x41e00004b4187df0 */ /* 0x000fe20008001818 */
[----:B------:R-:W-:Y:S01]  /*90f0*/  UIADD3 UR6, UR4, 0x80, URZ ;  /* 0x0000008004067890 */ /* 0x000fe2000fffe03f */
[----:B-1----:R-:W-:Y:S01]  /*9100*/  FADD.FTZ R3, R3, R6 ;  /* 0x0000000603037221 */ /* 0x002fe20000010000 */
[----:B------:R-:W-:Y:S01]  /*9110*/  UMOV UR7, 0x40000040 ;  /* 0x4000004000077882 */ /* 0x000fe20000000000 */
[----:B------:R-:W-:Y:S02]  /*9120*/  IMAD.MOV.U32 R6, RZ, RZ, RZ ;  /* 0x000000ffff067224 */ /* 0x000fe400078e00ff */
[----:B0-----:R-:W-:Y:S01]  /*9130*/  FADD.FTZ R8, R2, R5 ;  /* 0x0000000502087221 */ /* 0x001fe20000010000 */
[----:B------:R-:W-:Y:S01]  /*9140*/  IMAD.MOV.U32 R5, RZ, RZ, RZ ;  /* 0x000000ffff057224 */ /* 0x000fe200078e00ff */
[----:B------:R-:W0:Y:S01]  /*9150*/  SHFL.BFLY PT, R2, R3, 0x1, 0x1f ;  /* 0x0c201f0003027f89 */ /* 0x000e2200000e0000 */
[----:B------:R-:W-:-:S03]  /*9160*/  USEL UR36, UR36, URZ, UP0 ;  /* 0x0000003f24247287 */ /* 0x000fc60008000000 */
[----:B------:R-:W1:Y:S01]  /*9170*/  SHFL.BFLY PT, R9, R8, 0x1, 0x1f ;  /* 0x0c201f0008097f89 */ /* 0x000e6200000e0000 */
[----:B0-----:R-:W-:Y:S01]  /*9180*/  FADD.FTZ R11, R3, R2 ;  /* 0x00000002030b7221 */ /* 0x001fe20000010000 */
[----:B------:R-:W-:Y:S02]  /*9190*/  IMAD.U32 R2, RZ, RZ, UR5 ;  /* 0x00000005ff027e24 */ /* 0x000fe4000f8e00ff */
[----:B-1----:R-:W-:Y:S02]  /*91a0*/  FADD.FTZ R12, R8, R9 ;  /* 0x00000009080c7221 */ /* 0x002fe40000010000 */
[----:B------:R-:W-:Y:S01]  /*91b0*/  FSETP.NE.FTZ.AND P0, PT, R11, RZ, PT ;  /* 0x000000ff0b00720b */ /* 0x000fe20003f15000 */
[----:B------:R-:W-:Y:S02]  /*91c0*/  @!P1 VIADD R8, R2, 0x34860 ;  /* 0x0003486002089836 */ /* 0x000fe40000000000 */
[----:B------:R-:W-:-:S03]  /*91d0*/  FSETP.NE.FTZ.AND P2, PT, R12, RZ, PT ;  /* 0x000000ff0c00720b */ /* 0x000fc60003f55000 */
[----:B------:R-:W-:-:S07]  /*91e0*/  @!P1 PRMT R8, RZ, 0x654, R8 ;  /* 0x00000654ff089816 */ /* 0x000fce0000000008 */
        /* <DEDUP_REMOVED lines=113> */
.L_x_2216:
        /* <DEDUP_REMOVED lines=8> */
[----:B------:R-:W2:Y:S01]  /*9980*/  S2R R5, SR_SWINHI ;  /* 0x0000000000057919 */ /* 0x000ea20000002f00 */
[----:B------:R-:W-:Y:S01]  /*9990*/  F2FP.BF16.F32.PACK_AB R36, R73, R72 ;  /* 0x000000484924723e */ /* 0x000fe200000010ff */
[C---:B------:R-:W-:Y:S01]  /*99a0*/  IMAD.SHL.U32 R107, R186.reuse, 0x4, RZ ;  /* 0x00000004ba6b7824 */ /* 0x040fe200078e00ff */
[----:B------:R-:W-:Y:S01]  /*99b0*/  SHF.L.U64.HI R106, R186, 0x2, R191 ;  /* 0x00000002ba6a7819 */ /* 0x000fe200000102bf */
[----:B------:R-:W-:Y:S06]  /*99c0*/  BAR.SYNC.DEFER_BLOCKING 0x1, 0x100 ;  /* 0x0044000000007b1d */ /* 0x000fec0000010000 */
[----:B------:R-:W-:Y:S01]  /*99d0*/  ULDC.64 UR4, c[0x0][0xc08] ;  /* 0x0003020000047ab9 */ /* 0x000fe20000000a00 */
[----:B------:R-:W-:-:S02]  /*99e0*/  MOV R16, R0 ;  /* 0x0000000000107202 */ /* 0x000fc40000000f00 */
[----:B--2---:R-:W-:-:S03]  /*99f0*/  MOV R17, R5 ;  /* 0x0000000500117202 */ /* 0x004fc60000000f00 */
        /* <DEDUP_REMOVED lines=17> */
[----:B------:R-:W-:-:S02]  /*9b10*/  IADD3 R37, P5, R8, 0x40, RZ ;  /* 0x0000004008257810 */ /* 0x000fc40007fbe0ff */
[----:B------:R-:W-:Y:S01]  /*9b20*/  LOP3.LUT R12, R105, 0x380, RZ, 0xc0, !PT ;  /* 0x00000380690c7812 */ /* 0x000fe200078ec0ff */
[----:B------:R-:W-:Y:S01]  /*9b30*/  IMAD.X R7, RZ, RZ, R9, P4 ;  /* 0x000000ffff077224 */ /* 0x000fe200020e0609 */
[----:B------:R-:W-:Y:S02]  /*9b40*/  LOP3.LUT R28, R4, R11, RZ, 0x3c, !PT ;  /* 0x0000000b041c7212 */ /* 0x000fe400078e3cff */
[----:B------:R-:W-:Y:S02]  /*9b50*/  SHF.R.U64 R5, R5, 0x3, RZ ;  /* 0x0000000305057819 */ /* 0x000fe400000012ff */
[----:B------:R-:W-:Y:S02]  /*9b60*/  LOP3.LUT R10, R103, 0x380, RZ, 0xc0, !PT ;  /* 0x00000380670a7812 */ /* 0x000fe400078ec0ff */
[----:B------:R-:W-:Y:S02]  /*9b70*/  LOP3.LUT R32, R6, R95, RZ, 0x3c, !PT ;  /* 0x0000005f06207212 */ /* 0x000fe400078e3cff */
[----:B------:R-:W-:-:S02]  /*9b80*/  LOP3.LUT R4, R35, 0x380, RZ, 0xc0, !PT ;  /* 0x0000038023047812 */ /* 0x000fc400078ec0ff */
[----:B------:R-:W-:Y:S02]  /*9b90*/  LOP3.LUT R6, R39, 0x380, RZ, 0xc0, !PT ;  /* 0x0000038027067812 */ /* 0x000fe400078ec0ff */
[----:B------:R-:W-:Y:S02]  /*9ba0*/  LOP3.LUT R22, R37, 0x380, RZ, 0xc0, !PT ;  /* 0x0000038025167812 */ /* 0x000fe400078ec0ff */
[----:B------:R-:W-:Y:S02]  /*9bb0*/  SHF.R.U64 R12, R12, 0x3, RZ ;  /* 0x000000030c0c7819 */ /* 0x000fe400000012ff */
[----:B------:R-:W-:Y:S01]  /*9bc0*/  LOP3.LUT R8, R5, R8, RZ, 0x3c, !PT ;  /* 0x0000000805087212 */ /* 0x000fe200078e3cff */
[----:B------:R-:W-:Y:S01]  /*9bd0*/  IMAD.X R5, RZ, RZ, R9, P5 ;  /* 0x000000ffff057224 */ /* 0x000fe200028e0609 */
[----:B------:R-:W-:Y:S02]  /*9be0*/  SHF.R.U64 R10, R10, 0x3, RZ ;  /* 0x000000030a0a7819 */ /* 0x000fe400000012ff */
[----:B------:R-:W-:-:S02]  /*9bf0*/  SHF.R.U64 R4, R4, 0x3, RZ ;  /* 0x0000000304047819 */ /* 0x000fc400000012ff */
[----:B------:R-:W-:Y:S02]  /*9c00*/  SHF.R.U64 R6, R6, 0x3, RZ ;  /* 0x0000000306067819 */ /* 0x000fe400000012ff */
[----:B------:R-:W-:Y:S02]  /*9c10*/  SHF.R.U64 R22, R22, 0x3, RZ ;  /* 0x0000000316167819 */ /* 0x000fe400000012ff */
[----:B------:R-:W-:Y:S02]  /*9c20*/  LOP3.LUT R30, R12, R105, RZ, 0x3c, !PT ;  /* 0x000000690c1e7212 */ /* 0x000fe400078e3cff */
[----:B------:R-:W-:Y:S01]  /*9c30*/  LOP3.LUT R14, R10, R103, RZ, 0x3c, !PT ;  /* 0x000000670a0e7212 */ /* 0x000fe200078e3cff */
[----:B------:R-:W2:Y:S01]  /*9c40*/  LDC.64 R104, c[0x0][0xc00] ;  /* 0x00030000ff687b82 */ /* 0x000ea20000000a00 */
[----:B------:R-:W-:Y:S02]  /*9c50*/  MOV R34, R8 ;  /* 0x0000000800227202 */ /* 0x000fe40000000f00 */
[----:B------:R-:W-:-:S02]  /*9c60*/  LOP3.LUT R12, R4, R35, RZ, 0x3c, !PT ;  /* 0x00000023040c7212 */ /* 0x000fc400078e3cff */
        /* <DEDUP_REMOVED lines=14> */
[----:B-1----:R-:W-:Y:S02]  /*9d50*/  MOV R24, R14 ;  /* 0x0000000e00187202 */ /* 0x002fe40000000f00 */
[----:B---3--:R-:W-:Y:S01]  /*9d60*/  F2FP.BF16.F32.PACK_AB R8, R41, R40 ;  /* 0x000000282908723e */ /* 0x008fe200000010ff */
        /* <DEDUP_REMOVED lines=10> */
[----:B-1----:R-:W-:Y:S01]  /*9e10*/  IMAD.MOV.U32 R95, RZ, RZ, RZ ;  /* 0x000000ffff5f7224 */ /* 0x002fe200078e00ff */
        /* <DEDUP_REMOVED lines=13> */
[----:B-1----:R-:W-:Y:S01]  /*9ef0*/  F2FP.BF16.F32.PACK_AB R38, R77, R76 ;  /* 0x0000004c4d26723e */ /* 0x002fe200000010ff */
[----:B------:R-:W-:Y:S01]  /*9f00*/  STSM.16.M88.4 [R103], R32 ;  /* 0x0000002067007844 */ /* 0x000fe20000000200 */
[----:B------:R-:W-:Y:S02]  /*9f10*/  F2FP.BF16.F32.PACK_AB R4, R81, R80 ;  /* 0x000000505104723e */ /* 0x000fe400000010ff */
[----:B------:R-:W-:-:S02]  /*9f20*/  F2FP.BF16.F32.PACK_AB R5, R83, R82 ;  /* 0x000000525305723e */ /* 0x000fc400000010ff */
[----:B------:R-:W-:Y:S02]  /*9f30*/  F2FP.BF16.F32.PACK_AB R6, R85, R84 ;  /* 0x000000545506723e */ /* 0x000fe400000010ff */
[----:B----4-:R-:W-:Y:S02]  /*9f40*/  F2FP.BF16.F32.PACK_AB R39, R79, R78 ;  /* 0x0000004e4f27723e */ /* 0x010fe400000010ff */
[----:B------:R-:W-:Y:S02]  /*9f50*/  F2FP.BF16.F32.PACK_AB R7, R87, R86 ;  /* 0x000000565707723e */ /* 0x000fe400000010ff */
[----:B--2---:R-:W-:Y:S01]  /*9f60*/  ISETP.NE.U32.AND P0, PT, R104, RZ, PT ;  /* 0x000000ff6800720c */ /* 0x004fe20003f05070 */
[----:B------:R1:W-:Y:S01]  /*9f70*/  STSM.16.M88.4 [R24], R36 ;  /* 0x0000002418007844 */ /* 0x0003e20000000200 */
[----:B------:R-:W-:Y:S02]  /*9f80*/  IADD3 R8, P1, R107, R104, RZ ;  /* 0x000000686b087210 */ /* 0x000fe40007f3e0ff */
[----:B------:R-:W-:Y:S01]  /*9f90*/  ISETP.NE.AND.EX P0, PT, R105, RZ, PT, P0 ;  /* 0x000000ff6900720c */ /* 0x000fe20003f05300 */
[----:B------:R2:W-:Y:S02]  /*9fa0*/  STSM.16.M88.4 [R22], R4 ;  /* 0x0000000416007844 */ /* 0x0005e40000000200 */
[----:B------:R-:W-:Y:S01]  /*9fb0*/  IMAD.X R9, R106, 0x1, R105, P1 ;  /* 0x000000016a097824 */ /* 0x000fe200008e0669 */
[----:B------:R-:W-:Y:S08]  /*9fc0*/  BAR.SYNC.DEFER_BLOCKING 0x1, 0x100 ;  /* 0x0044000000007b1d */ /* 0x000ff00000010000 */
[----:B-1----:R-:W1:Y:S08]  /*9fd0*/  LDC R24, c[0x0][0xbe8] ;  /* 0x0002fa00ff187b82 */ /* 0x002e700000000800 */
[----:B--2---:R-:W2:Y:S01]  /*9fe0*/  LDC R5, c[0x0][0xad4] ;  /* 0x0002b500ff057b82 */ /* 0x004ea20000000800 */
[----:B------:R-:W3:Y:S01]  /*9ff0*/  @P0 LDG.E R95, desc[UR56][R8.64] ;  /* 0x00000038085f0981 */ /* 0x000ee2000c1e1900 */
[----:B------:R-:W-:-:S04]  /*a000*/  ISETP.NE.U32.AND P1, PT, RZ, UR4, PT ;  /* 0x00000004ff007c0c */ /* 0x000fc8000bf25070 */
[----:B------:R-:W-:Y:S01]  /*a010*/  ISETP.NE.AND.EX P1, PT, RZ, UR5, PT, P1 ;  /* 0x00000005ff007c0c */ /* 0x000fe2000bf25310 */
[----:B------:R-:W-:-:S12]  /*a020*/  IMAD.MOV.U32 R28, RZ, RZ, 0x9b8 ;  /* 0x000009b8ff1c7424 */ /* 0x000fd800078e00ff */
[----:B------:R-:W-:Y:S01]  /*a030*/  @P1 IADD3 R12, P2, R107, UR4, RZ ;  /* 0x000000046b0c1c10 */ /* 0x000fe2000ff5e0ff */
[----:B------:R-:W-:Y:S01]  /*a040*/  ULDC UR4, c[0x0][0xa88] ;  /* 0x0002a20000047ab9 */ /* 0x000fe20000000800 */
[----:B-1----:R-:W-:Y:S01]  /*a050*/  ISETP.NE.AND P4, PT, R24, 0x1, PT ;  /* 0x000000011800780c */ /* 0x002fe20003f85270 */
[----:B------:R-:W-:Y:S01]  /*a060*/  IMAD.U32 R29, RZ, RZ, UR4 ;  /* 0x00000004ff1d7e24 */ /* 0x000fe2000f8e00ff */
[----:B------:R-:W-:Y:S02]  /*a070*/  @P1 IADD3.X R13, R106, UR5, RZ, P2, !PT ;  /* 0x000000056a0d1c10 */ /* 0x000fe400097fe4ff */
[----:B------:R-:W-:-:S03]  /*a080*/  ISETP.NE.AND P2, PT, R190, RZ, PT ;  /* 0x000000ffbe00720c */ /* 0x000fc60003f45270 */
[----:B------:R1:W5:Y:S01]  /*a090*/  @P1 LDG.E R29, desc[UR56][R12.64] ;  /* 0x000000380c1d1981 */ /* 0x000362000c1e1900 */
[----:B--2---:R-:W-:Y:S01]  /*a0a0*/  SEL R5, R190, R5, P2 ;  /* 0x00000005be057207 */ /* 0x004fe20001000000 */
[----:B------:R-:W-:Y:S01]  /*a0b0*/  IMAD.IADD R37, R185, 0x1, R18 ;  /* 0x00000001b9257824 */ /* 0x000fe200078e0212 */
[----:B------:R-:W-:Y:S02]  /*a0c0*/  ISETP.NE.U32.AND P2, PT, R104, RZ, PT ;  /* 0x000000ff6800720c */ /* 0x000fe40003f45070 */
[----:B------:R-:W-:Y:S01]  /*a0d0*/  ISETP.GT.AND P3, PT, R5, 0x1, PT ;  /* 0x000000010500780c */ /* 0x000fe20003f64270 */
[----:B------:R-:W2:Y:S01]  /*a0e0*/  @P4 LDC R30, c[0x0][0xbec] ;  /* 0x0002fb00ff1e4b82 */ /* 0x000ea20000000800 */
[----:B------:R-:W-:Y:S02]  /*a0f0*/  ISETP.NE.AND.EX P2, PT, R105, RZ, PT, P2 ;  /* 0x000000ff6900720c */ /* 0x000fe40003f45320 */
[----:B------:R-:W-:Y:S02]  /*a100*/  SEL R28, R28, 0x978, P3 ;  /* 0x000009781c1c7807 */ /* 0x000fe40001800000 */
[----:B------:R-:W-:-:S02]  /*a110*/  SEL R186, R186, RZ, !P2 ;  /* 0x000000ffbaba7207 */ /* 0x000fc40005000000 */
[----:B------:R-:W-:Y:S01]  /*a120*/  SEL R191, R191, RZ, !P2 ;  /* 0x000000ffbfbf7207 */ /* 0x000fe20005000000 */
[----:B------:R-:W4:Y:S01]  /*a130*/  LDC.64 R10, c[0x0][R28+0x220] ;  /* 0x000088001c0a7b82 */ /* 0x000f220000000a00 */
[----:B------:R-:W-:-:S07]  /*a140*/  SEL R31, R207, RZ, P3 ;  /* 0x000000ffcf1f7207 */ /* 0x000fce0001800000 */
[----:B------:R-:W0:Y:S08]  /*a150*/  LDC.64 R6, c[0x0][R28+0x218] ;  /* 0x000086001c067b82 */ /* 0x000e300000000a00 */
[----:B------:R-:W2:Y:S08]  /*a160*/  @P4 LDC R35, c[0x0][0xbf0] ;  /* 0x0002fc00ff234b82 */ /* 0x000eb00000000800 */
[----:B------:R-:W2:Y:S01]  /*a170*/  LDC.64 R4, c[0x0][0xba8] ;  /* 0x0002ea00ff047b82 */ /* 0x000ea20000000a00 */
[----:B----4-:R-:W-:-:S04]  /*a180*/  IMAD R11, R11, R186, RZ ;  /* 0x000000ba0b0b7224 */ /* 0x010fc800078e02ff */
[C---:B------:R-:W-:Y:S02]  /*a190*/  IMAD R191, R10.reuse, R191, R11 ;  /* 0x000000bf0abf7224 */ /* 0x040fe400078e020b */
[----:B------:R-:W-:Y:S01]  /*a1a0*/  IMAD.WIDE.U32 R10, R10, R186, RZ ;  /* 0x000000ba0a0a7225 */ /* 0x000fe200078e00ff */
[----:B-1----:R-:W1:Y:S03]  /*a1b0*/  LDC.64 R12, c[0x0][R28+0x228] ;  /* 0x00008a001c0c7b82 */ /* 0x002e660000000a00 */
[----:B0-----:R-:W-:-:S04]  /*a1c0*/  IMAD.WIDE.U32 R14, R6, R189, RZ ;  /* 0x000000bd060e7225 */ /* 0x001fc800078e00ff */
[----:B------:R-:W-:Y:S02]  /*a1d0*/  IMAD R33, R7, R189, RZ ;  /* 0x000000bd07217224 */ /* 0x000fe400078e02ff */
[----:B------:R-:W0:Y:S01]  /*a1e0*/  LDC.64 R6, c[0x0][R28+0x210] ;  /* 0x000084001c067b82 */ /* 0x000e220000000a00 */
[----:B------:R-:W-:Y:S02]  /*a1f0*/  IMAD.IADD R191, R11, 0x1, R191 ;  /* 0x000000010bbf7824 */ /* 0x000fe400078e02bf */
[----:B------:R-:W-:Y:S02]  /*a200*/  IMAD.IADD R32, R15, 0x1, R33 ;  /* 0x000000010f207824 */ /* 0x000fe400078e0221 */
[----:B------:R-:W-:-:S03]  /*a210*/  IMAD.MOV.U32 R15, RZ, RZ, R37 ;  /* 0x000000ffff0f7224 */ /* 0x000fc600078e0025 */
[----:B--2---:R-:W2:Y:S01]  /*a220*/  @!P3 LDC R4, c[0x0][0xb50] ;  /* 0x0002d400ff04bb82 */ /* 0x004ea20000000800 */
[----:B-1----:R-:W-:-:S07]  /*a230*/  IMAD R13, R13, R31, RZ ;  /* 0x0000001f0d0d7224 */ /* 0x002fce00078e02ff */
[----:B------:R-:W1:Y:S01]  /*a240*/  @!P3 LDC R5, c[0x0][0xb54] ;  /* 0x0002d500ff05bb82 */ /* 0x000e620000000800 */
[--C-:B---3--:R-:W-:Y:S01]  /*a250*/  IADD3 R22, P2, P5, R10, R14, R95.reuse ;  /* 0x0000000e0a167210 */ /* 0x108fe20007d5e05f */
[----:B------:R-:W-:Y:S01]  /*a260*/  @P4 IMAD.HI.U32 R14, R37, R30, RZ ;  /* 0x0000001e250e4227 */ /* 0x000fe200078e00ff */
[----:B------:R-:W-:-:S03]  /*a270*/  SHF.R.S32.HI R103, RZ, 0x1f, R95 ;  /* 0x0000001fff677819 */ /* 0x000fc6000001145f */
[----:B------:R-:W-:Y:S01]  /*a280*/  IMAD.WIDE.U32 R10, R12, R31, RZ ;  /* 0x0000001f0c0a7225 */ /* 0x000fe200078e00ff */
[----:B------:R-:W-:Y:S02]  /*a290*/  @P4 SHF.R.U32.HI R15, RZ, R35, R14 ;  /* 0x00000023ff0f4219 */ /* 0x000fe4000001160e */
[----:B------:R-:W-:Y:S01]  /*a2a0*/  IADD3.X R12, R191, R32, R103, P2, P5 ;  /* 0x00000020bf0c7210 */ /* 0x000fe200017ea467 */
[----:B------:R-:W-:Y:S01]  /*a2b0*/  IMAD.IADD R14, R11, 0x1, R13 ;  /* 0x000000010b0e7824 */ /* 0x000fe200078e020d */
[----:B------:R-:W-:Y:S01]  /*a2c0*/  IADD3 R10, P2, P5, R15, R22, R10 ;  /* 0x000000160f0a7210 */ /* 0x000fe20007d5e00a */
[--C-:B------:R-:W-:Y:S01]  /*a2d0*/  IMAD.MOV R31, RZ, RZ, -R15.reuse ;  /* 0x000000ffff1f7224 */ /* 0x100fe200078e0a0f */
[----:B------:R-:W-:-:S03]  /*a2e0*/  SHF.R.S32.HI R11, RZ, 0x1f, R15 ;  /* 0x0000001fff0b7819 */ /* 0x000fc6000001140f */
[----:B------:R-:W-:Y:S01]  /*a2f0*/  IMAD R13, R24, R31, R37 ;  /* 0x0000001f180d7224 */ /* 0x000fe200078e0225 */
[----:B------:R-:W-:-:S03]  /*a300*/  IADD3.X R11, R11, R12, R14, P2, P5 ;  /* 0x0000000c0b0b7210 */ /* 0x000fc600017ea40e */
[----:B0-----:R-:W-:Y:S01]  /*a310*/  IMAD R7, R7, R13, RZ ;  /* 0x0000000d07077224 */ /* 0x001fe200078e02ff */
[----:B------:R-:W-:-:S05]  /*a320*/  SHF.R.S32.HI R15, RZ, 0x1f, R13 ;  /* 0x0000001fff0f7819 */ /* 0x000fca000001140d */
[C---:B------:R-:W-:Y:S02]  /*a330*/  IMAD R15, R6.reuse, R15, R7 ;  /* 0x0000000f060f7224 */ /* 0x040fe400078e0207 */
[----:B------:R-:W-:-:S04]  /*a340*/  IMAD.WIDE.U32 R6, R6, R13, R10 ;  /* 0x0000000d06067225 */ /* 0x000fc800078e000a */
[----:B------:R-:W-:Y:S01]  /*a350*/  IMAD.IADD R7, R7, 0x1, R15 ;  /* 0x0000000107077824 */ /* 0x000fe200078e020f */
[----:B--2---:R-:W-:-:S04]  /*a360*/  LEA R10, P2, R6, R4, 0x2 ;  /* 0x00000004060a7211 */ /* 0x004fc800078410ff */
[----:B-1----:R-:W-:Y:S01]  /*a370*/  LEA.HI.X R11, R6, R5, R7, 0x2, P2 ;  /* 0x00000005060b7211 */ /* 0x002fe200010f1407 */
[----:B------:R-:W-:Y:S08]  /*a380*/  @P1 BRA `(.L_x_2249) ;  /* 0x0000000000101947 */ /* 0x000ff00003800000 */
[----:B------:R-:W-:Y:S05]  /*a390*/  @!P0 BRA `(.L_x_2249) ;  /* 0x00000000000c8947 */ /* 0x000fea0003800000 */
[----:B------:R-:W2:Y:S04]  /*a3a0*/  LDG.E R4, desc[UR56][R8.64] ;  /* 0x0000003808047981 */ /* 0x000ea8000c1e1900 */
[----:B-----5:R-:W2:Y:S02]  /*a3b0*/  LDG.E R29, desc[UR56][R8.64+0x4] ;  /* 0x00000438081d7981 */ /* 0x020ea4000c1e1900 */
[----:B--2---:R-:W-:-:S07]  /*a3c0*/  IMAD.IADD R29, R29, 0x1, -R4 ;  /* 0x000000011d1d7824 */ /* 0x004fce00078e0a04 */
.L_x_2249:
[----:B------:R-:W-:Y:S01]  /*a3d0*/  SHFL.IDX PT, R4, R10, RZ, 0x1c1f ;  /* 0x001c1fff0a047589 */ /* 0x000fe200000e0000 */
[----:B------:R-:W-:Y:S01]  /*a3e0*/  IMAD.IADD R13, R227, 0x1, R18 ;  /* 0x00000001e30d7824 */ /* 0x000fe200078e0212 */
        /* <DEDUP_REMOVED lines=11> */
[----:B------:R-:W-:Y:S01]  /*a4a0*/  IMAD R3, R208, 0x40, R23 ;  /* 0x00000040d0037824 */ /* 0x000fe200078e0217 */
[----:B------:R-:W1:Y:S01]  /*a4b0*/  @P4 LDC R49, c[0x0][0xbec] ;  /* 0x0002fb00ff314b82 */ /* 0x000e620000000800 */
[----:B------:R-:W-:Y:S02]  /*a4c0*/  ULDC.64 UR4, c[0x0][0xaa0] ;  /* 0x0002a80000047ab9 */ /* 0x000fe40000000a00 */
[----:B------:R-:W-:-:S03]  /*a4d0*/  IMAD.WIDE R16, R3, 0x2, R16 ;  /* 0x0000000203107825 */ /* 0x000fc600078e0210 */
[C---:B------:R-:W-:Y:S02]  /*a4e0*/  IADD3 R9, P6, R16.reuse, 0x1000, RZ ;  /* 0x0000100010097810 */ /* 0x040fe40007fde0ff */
[----:B------:R-:W2:Y:S01]  /*a4f0*/  @P4 LDC R51, c[0x0][0xbf0] ;  /* 0x0002fc00ff334b82 */ /* 0x000ea20000000800 */
[C---:B------:R-:W-:Y:S02]  /*a500*/  IADD3 R13, P5, R16.reuse, 0x2000, RZ ;  /* 0x00002000100d7810 */ /* 0x040fe40007fbe0ff */
[----:B------:R-:W-:Y:S02]  /*a510*/  LOP3.LUT R8, R9, 0x380, RZ, 0xc0, !PT ;  /* 0x0000038009087812 */ /* 0x000fe400078ec0ff */
[----:B------:R-:W-:Y:S02]  /*a520*/  IADD3 R29, P3, R16, 0x3000, RZ ;  /* 0x00003000101d7810 */ /* 0x000fe40007f7e0ff */
[----:B------:R-:W-:Y:S02]  /*a530*/  SHF.R.U64 R8, R8, 0x3, RZ ;  /* 0x0000000308087819 */ /* 0x000fe400000012ff */
[----:B------:R-:W-:-:S02]  /*a540*/  IADD3 R33, P2, R16, 0x4000, RZ ;  /* 0x0000400010217810 */ /* 0x000fc40007f5e0ff */
[----:B------:R-:W-:Y:S01]  /*a550*/  LOP3.LUT R8, R8, R9, RZ, 0x3c, !PT ;  /* 0x0000000908087212 */ /* 0x000fe200078e3cff */
[--C-:B------:R-:W-:Y:S01]  /*a560*/  IMAD.X R9, RZ, RZ, R17.reuse, P6 ;  /* 0x000000ffff097224 */ /* 0x100fe200030e0611 */
[C---:B------:R-:W-:Y:S02]  /*a570*/  IADD3 R3, P6, R16.reuse, 0x7000, RZ ;  /* 0x0000700010037810 */ /* 0x040fe40007fde0ff */
[C---:B------:R-:W-:Y:S02]  /*a580*/  IADD3 R37, P1, R16.reuse, 0x5000, RZ ;  /* 0x0000500010257810 */ /* 0x040fe40007f3e0ff */
[C---:B------:R-:W-:Y:S01]  /*a590*/  IADD3 R41, P0, R16.reuse, 0x6000, RZ ;  /* 0x0000600010297810 */ /* 0x040fe20007f1e0ff */
[----:B------:R-:W-:Y:S01]  /*a5a0*/  IMAD.X R45, RZ, RZ, R17, P6 ;  /* 0x000000ffff2d7224 */ /* 0x000fe200030e0611 */
[----:B0-----:R-:W-:Y:S01]  /*a5b0*/  LOP3.LUT R5, R16, 0x380, RZ, 0xc0, !PT ;  /* 0x0000038010057812 */ /* 0x001fe200078ec0ff */
[----:B------:R-:W5:Y:S01]  /*a5c0*/  LD.E.128 R8, desc[UR56][R8.64] ;  /* 0x0000003808087980 */ /* 0x000f62000c101d00 */
[----:B------:R-:W-:-:S02]  /*a5d0*/  LOP3.LUT R2, R3, 0x380, RZ, 0xc0, !PT ;  /* 0x0000038003027812 */ /* 0x000fc400078ec0ff */
[----:B------:R-:W-:Y:S02]  /*a5e0*/  LOP3.LUT R12, R13, 0x380, RZ, 0xc0, !PT ;  /* 0x000003800d0c7812 */ /* 0x000fe400078ec0ff */
[----:B------:R-:W-:Y:S02]  /*a5f0*/  LOP3.LUT R28, R29, 0x380, RZ, 0xc0, !PT ;  /* 0x000003801d1c7812 */ /* 0x000fe400078ec0ff */
[----:B------:R-:W-:Y:S02]  /*a600*/  LOP3.LUT R32, R33, 0x380, RZ, 0xc0, !PT ;  /* 0x0000038021207812 */ /* 0x000fe400078ec0ff */
[----:B------:R-:W-:Y:S02]  /*a610*/  LOP3.LUT R36, R37, 0x380, RZ, 0xc0, !PT ;  /* 0x0000038025247812 */ /* 0x000fe400078ec0ff */
[----:B------:R-:W-:Y:S02]  /*a620*/  LOP3.LUT R40, R41, 0x380, RZ, 0xc0, !PT ;  /* 0x0000038029287812 */ /* 0x000fe400078ec0ff */
[----:B------:R-:W-:-:S02]  /*a630*/  SHF.R.U64 R5, R5, 0x3, RZ ;  /* 0x0000000305057819 */ /* 0x000fc400000012ff */
[----:B------:R-:W-:Y:S02]  /*a640*/  SHF.R.U64 R2, R2, 0x3, RZ ;  /* 0x0000000302027819 */ /* 0x000fe400000012ff */
[----:B------:R-:W-:Y:S02]  /*a650*/  SHF.R.U64 R12, R12, 0x3, RZ ;  /* 0x000000030c0c7819 */ /* 0x000fe400000012ff */
[----:B------:R-:W-:Y:S02]  /*a660*/  SHF.R.U64 R28, R28, 0x3, RZ ;  /* 0x000000031c1c7819 */ /* 0x000fe400000012ff */
[----:B------:R-:W-:Y:S02]  /*a670*/  SHF.R.U64 R32, R32, 0x3, RZ ;  /* 0x0000000320207819 */ /* 0x000fe400000012ff */
[----:B------:R-:W-:Y:S02]  /*a680*/  SHF.R.U64 R36, R36, 0x3, RZ ;  /* 0x0000000324247819 */ /* 0x000fe400000012ff */
[----:B------:R-:W-:-:S02]  /*a690*/  SHF.R.U64 R40, R40, 0x3, RZ ;  /* 0x0000000328287819 */ /* 0x000fc400000012ff */
[----:B------:R-:W-:Y:S02]  /*a6a0*/  LOP3.LUT R16, R5, R16, RZ, 0x3c, !PT ;  /* 0x0000001005107212 */ /* 0x000fe400078e3cff */
[----:B------:R-:W-:Y:S01]  /*a6b0*/  LOP3.LUT R44, R2, R3, RZ, 0x3c, !PT ;  /* 0x00000003022c7212 */ /* 0x000fe200078e3cff */
[----:B------:R-:W-:Y:S01]  /*a6c0*/  IMAD R2, R103, UR4, RZ ;  /* 0x0000000467027c24 */ /* 0x000fe2000f8e02ff */
        /* <DEDUP_REMOVED lines=10> */
[----:B------:R0:W5:Y:S01]  /*a770*/  LD.E.128 R4, desc[UR56][R16.64] ;  /* 0x0000003810047980 */ /* 0x000162000c101d00 */
[----:B------:R-:W-:-:S03]  /*a780*/  SHF.R.S32.HI R21, RZ, 0x1f, R186 ;  /* 0x0000001fff157819 */ /* 0x000fc600000114ba */
[----:B------:R-:W5:Y:S04]  /*a790*/  LD.E.128 R12, desc[UR56][R12.64] ;  /* 0x000000380c0c7980 */ /* 0x000f68000c101d00 */
[----:B------:R-:W5:Y:S01]  /*a7a0*/  LD.E.128 R28, desc[UR56][R28.64] ;  /* 0x000000381c1c7980 */ /* 0x000f62000c101d00 */
[C---:B0-----:R-:W-:Y:S02]  /*a7b0*/  IMAD R17, R95.reuse, UR5, R2 ;  /* 0x000000055f117c24 */ /* 0x041fe4000f8e0202 */
[----:B------:R-:W-:Y:S01]  /*a7c0*/  IMAD.WIDE.U32 R2, R95, UR4, RZ ;  /* 0x000000045f027c25 */ /* 0x000fe2000f8e00ff */
[----:B------:R-:W-:Y:S01]  /*a7d0*/  ULDC.64 UR4, c[0x0][0xae8] ;  /* 0x0002ba0000047ab9 */ /* 0x000fe20000000a00 */
[----:B------:R-:W5:Y:S02]  /*a7e0*/  LD.E.128 R32, desc[UR56][R32.64] ;  /* 0x0000003820207980 */ /* 0x000f64000c101d00 */
[----:B------:R-:W-:-:S02]  /*a7f0*/  IMAD.IADD R3, R3, 0x1, R17 ;  /* 0x0000000103037824 */ /* 0x000fc400078e0211 */
[----:B------:R-:W-:Y:S01]  /*a800*/  IMAD R17, R188, 0x20, R208 ;  /* 0x00000020bc117824 */ /* 0x000fe200078e02d0 */
[----:B------:R-:W5:Y:S01]  /*a810*/  LD.E.128 R36, desc[UR56][R36.64] ;  /* 0x0000003824247980 */ /* 0x000f62000c101d00 */
[----:B------:R-:W-:-:S03]  /*a820*/  IMAD.WIDE.U32 R2, R189, UR4, R2 ;  /* 0x00000004bd027c25 */ /* 0x000fc6000f8e0002 */
[----:B------:R-:W5:Y:S01]  /*a830*/  LD.E.128 R40, desc[UR56][R40.64] ;  /* 0x0000003828287980 */ /* 0x000f62000c101d00 */
[----:B------:R-:W-:Y:S02]  /*a840*/  IMAD.IADD R20, R18, 0x1, R17 ;  /* 0x0000000112147824 */ /* 0x000fe400078e0211 */
[----:B------:R-:W-:Y:S01]  /*a850*/  IMAD R3, R189, UR5, R3 ;  /* 0x00000005bd037c24 */ /* 0x000fe2000f8e0203 */
[----:B------:R-:W-:Y:S01]  /*a860*/  ULDC.64 UR4, c[0x0][0xaf0] ;  /* 0x0002bc0000047ab9 */ /* 0x000fe20000000a00 */
[----:B-1----:R-:W-:Y:S01]  /*a870*/  @P4 IMAD.HI.U32 R16, R20, R49, RZ ;  /* 0x0000003114104227 */ /* 0x002fe200078e00ff */
[----:B------:R-:W5:Y:S03]  /*a880*/  LD.E.128 R44, desc[UR56][R44.64] ;  /* 0x000000382c2c7980 */ /* 0x000f66000c101d00 */
[----:B------:R-:W-:Y:S01]  /*a890*/  IMAD.MOV.U32 R17, RZ, RZ, R20 ;  /* 0x000000ffff117224 */ /* 0x000fe200078e0014 */
[----:B--2---:R-:W-:Y:S01]  /*a8a0*/  @P4 SHF.R.U32.HI R17, RZ, R51, R16 ;  /* 0x00000033ff114219 */ /* 0x004fe20000011610 */
[----:B------:R-:W-:Y:S01]  /*a8b0*/  IMAD R21, R21, UR4, RZ ;  /* 0x0000000415157c24 */ /* 0x000fe2000f8e02ff */
[----:B------:R-:W-:Y:S01]  /*a8c0*/  @!PT LDS RZ, [RZ] ;  /* 0x00000000fffff984 */ /* 0x000fe20000000800 */
[----:B------:R-:W-:Y:S01]  /*a8d0*/  @!PT LDS RZ, [RZ] ;  /* 0x00000000fffff984 */ /* 0x000fe20000000800 */
[----:B------:R-:W-:Y:S01]  /*a8e0*/  @!PT LDS RZ, [RZ] ;  /* 0x00000000fffff984 */ /* 0x000fe20000000800 */
[----:B------:R-:W-:Y:S01]  /*a8f0*/  @!PT LDS RZ, [RZ] ;  /* 0x00000000fffff984 */ /* 0x000fe20000000800 */
[----:B------:R0:W-:Y:S06]  /*a900*/  MEMBAR.ALL.CTA ;  /* 0x0000000000007992 */ /* 0x0001ec0000008000 */
[----:B0-----:R-:W0:Y:S01]  /*a910*/  FENCE.VIEW.ASYNC.S ;  /* 0x00000000000073c6 */ /* 0x001e220000000000 */
[----:B------:R-:W-:Y:S01]  /*a920*/  IMAD.WIDE.U32 R2, R186, UR4, R2 ;  /* 0x00000004ba027c25 */ /* 0x000fe2000f8e0002 */
[----:B------:R-:W-:-:S03]  /*a930*/  SHF.R.S32.HI R16, RZ, 0x1f, R17 ;  /* 0x0000001fff107819 */ /* 0x000fc60000011411 */
[----:B------:R-:W-:Y:S01]  /*a940*/  IMAD R21, R186, UR5, R21 ;  /* 0x00000005ba157c24 */ /* 0x000fe2000f8e0215 */
[----:B------:R-:W-:Y:S01]  /*a950*/  ULDC.64 UR4, c[0x0][0xae0] ;  /* 0x0002b80000047ab9 */ /* 0x000fe20000000a00 */
        /* <DEDUP_REMOVED lines=10> */
[----:B------:R-:W-:Y:S02]  /*aa00*/  IMAD.IADD R51, R208, 0x1, R18 ;  /* 0x00000001d0337824 */ /* 0x000fe400078e0212 */
[----:B------:R-:W-:-:S02]  /*aa10*/  IMAD R49, R21, UR5, R16 ;  /* 0x0000000515317c24 */ /* 0x000fc4000f8e0210 */
[----:B------:R-:W-:Y:S01]  /*aa20*/  IMAD.WIDE.U32 R2, R21, UR4, R2 ;  /* 0x0000000415027c25 */ /* 0x000fe2000f8e0002 */
[----:B------:R-:W-:Y:S01]  /*aa30*/  ISETP.GE.AND P2, PT, R51, R22, PT ;  /* 0x000000163300720c */ /* 0x000fe20003f46270 */
[----:B------:R-:W-:Y:S02]  /*aa40*/  ULDC.64 UR4, c[0x0][0xa80] ;  /* 0x0002a00000047ab9 */ /* 0x000fe40000000a00 */
[----:B------:R-:W-:Y:S01]  /*aa50*/  VIADD R0, R0, 0x34820 ;  /* 0x0003482000007836 */ /* 0x000fe20000000000 */
[C---:B------:R-:W-:Y:S01]  /*aa60*/  LEA R18, P3, R2.reuse, UR4, 0x1 ;  /* 0x0000000402127c11 */ /* 0x040fe2000f8608ff */
[----:B------:R-:W-:Y:S02]  /*aa70*/  IMAD.IADD R3, R3, 0x1, R49 ;  /* 0x0000000103037824 */ /* 0x000fe400078e0231 */
[----:B------:R-:W-:Y:S01]  /*aa80*/  VIADD R17, R51, 0x20 ;  /* 0x0000002033117836 */ /* 0x000fe20000000000 */
[----:B------:R-:W-:Y:S02]  /*aa90*/  PRMT R0, RZ, 0x654, R0 ;  /* 0x00000654ff007816 */ /* 0x000fe40000000000 */
[----:B------:R-:W-:-:S02]  /*aaa0*/  LEA.HI.X R20, R2, UR5, R3, 0x1, P3 ;  /* 0x0000000502147c11 */ /* 0x000fc400098f0c03 */
[-C--:B------:R-:W-:Y:S01]  /*aab0*/  ISETP.GE.AND P0, PT, R17, R22.reuse, PT ;  /* 0x000000161100720c */ /* 0x080fe20003f06270 */
[----:B------:R-:W-:Y:S01]  /*aac0*/  VIADD R17, R51, 0x40 ;  /* 0x0000004033117836 */ /* 0x000fe20000000000 */
[----:B0-----:R0:W-:Y:S01]  /*aad0*/  SYNCS.ARRIVE.TRANS64.RED.A1T0 RZ, [R0+URZ], RZ ;  /* 0x000000ff00ff79a7 */ /* 0x0011e2000810043f */
[----:B------:R1:W2:Y:S01]  /*aae0*/  SHFL.IDX PT, R16, R18, RZ, 0x181f ;  /* 0x00181fff12107589 */ /* 0x0002a200000e0000 */
[----:B------:R-:W-:Y:S02]  /*aaf0*/  BSSY B1, `(.L_x_2251) ;  /* 0x000000d000017945 */ /* 0x000fe40003800000 */
[----:B------:R-:W-:Y:S01]  /*ab00*/  ISETP.GE.AND P1, PT, R17, R22, PT ;  /* 0x000000161100720c */ /* 0x000fe20003f26270 */
[----:B0-----:R1:W0:Y:S01]  /*ab10*/  SHFL.IDX PT, R0, R20, RZ, 0x181f ;  /* 0x00181fff14007589 */ /* 0x00122200000e0000 */
[----:B------:R-:W-:Y:S11]  /*ab20*/  @P2 BRA `(.L_x_2252) ;  /* 0x0000000000242947 */ /* 0x000ff60003800000 */
[----:B------:R-:W-:Y:S02]  /*ab30*/  ULDC UR4, c[0x0][0xac8] ;  /* 0x0002b20000047ab9 */ /* 0x000fe40000000800 */
[----:B------:R-:W-:Y:S02]  /*ab40*/  ISETP.GE.AND P2, PT, R23, UR4, PT ;  /* 0x0000000417007c0c */ /* 0x000fe4000bf46270 */
[----:B------:R-:W-:-:S11]  /*ab50*/  ISETP.GE.AND P3, PT, R187, UR4, PT ;  /* 0x00000004bb007c0c */ /* 0x000fd6000bf66270 */
[-C--:B--2---:R-:W-:Y:S02]  /*ab60*/  @!P2 LEA R2, P4, R23, R16.reuse, 0x1 ;  /* 0x000000101702a211 */ /* 0x084fe400078808ff */
[----:B------:R-:W-:Y:S02]  /*ab70*/  @!P3 LEA R16, P5, R187, R16, 0x1 ;  /* 0x00000010bb10b211 */ /* 0x000fe400078a08ff */
[-C--:B0-----:R-:W-:Y:S02]  /*ab80*/  @!P2 LEA.HI.X R3, R23, R0.reuse, R230, 0x1, P4 ;  /* 0x000000001703a211 */ /* 0x081fe400020f0ce6 */
[----:B------:R-:W-:-:S03]  /*ab90*/  @!P3 LEA.HI.X R17, R187, R0, R229, 0x1, P5 ;  /* 0x00000000bb11b211 */ /* 0x000fc600028f0ce5 */
[----:B-----5:R3:W-:Y:S04]  /*aba0*/  @!P2 ST.E.128 desc[UR56][R2.64], R4 ;  /* 0x000000040200a985 */ /* 0x0207e8000c101d38 */
[----:B------:R3:W-:Y:S02]  /*abb0*/  @!P3 ST.E.128 desc[UR56][R16.64], R32 ;  /* 0x000000201000b985 */ /* 0x0007e4000c101d38 */
.L_x_2252:
[----:B------:R-:W-:Y:S05]  /*abc0*/  BSYNC B1 ;  /* 0x0000000000017941 */ /* 0x000fea0003800000 */
.L_x_2251:
[----:B0-----:R0:W4:Y:S01]  /*abd0*/  SHFL.IDX PT, R0, R20, 0x1, 0x181f ;  /* 0x00381f0014007f89 */ /* 0x00112200000e0000 */
        /* <DEDUP_REMOVED lines=12> */
.L_x_2254:
[----:B------:R-:W-:Y:S05]  /*aca0*/  BSYNC B1 ;  /* 0x0000000000017941 */ /* 0x000fea0003800000 */
.L_x_2253:
        /* <DEDUP_REMOVED lines=13> */
.L_x_2256:
[----:B------:R-:W-:Y:S05]  /*ad80*/  BSYNC B1 ;  /* 0x0000000000017941 */ /* 0x000fea0003800000 */
.L_x_2255:
[----:B0-----:R-:W-:Y:S01]  /*ad90*/  VIADD R3, R51, 0x60 ;  /* 0x0000006033037836 */ /* 0x001fe20000000000 */
[----:B-1--4-:R-:W0:Y:S04]  /*ada0*/  SHFL.IDX PT, R20, R20, 0x3, 0x181f ;  /* 0x00781f0014147f89 */ /* 0x012e2800000e0000 */
[----:B------:R-:W-:Y:S01]  /*adb0*/  ISETP.GE.AND P0, PT, R3, R22, PT ;  /* 0x000000160300720c */ /* 0x000fe20003f06270 */
[----:B------:R-:W1:-:S12]  /*adc0*/  SHFL.IDX PT, R18, R18, 0x3, 0x181f ;  /* 0x00781f0012127f89 */ /* 0x000e5800000e0000 */
[----:B------:R-:W-:Y:S05]  /*add0*/  @P0 BRA `(.L_x_2257) ;  /* 0x0000001400dc0947 */ /* 0x000fea0003800000 */
[----:B------:R-:W-:Y:S02]  /*ade0*/  ULDC UR4, c[0x0][0xac8] ;  /* 0x0002b20000047ab9 */ /* 0x000fe40000000800 */
[----:B------:R-:W-:-:S13]  /*adf0*/  ISETP.GE.AND P1, PT, R23, UR4, PT ;  /* 0x0000000417007c0c */ /* 0x000fda000bf26270 */
[----:B-1----:R-:W-:-:S04]  /*ae00*/  @!P1 LEA R2, P0, R23, R18, 0x1 ;  /* 0x0000001217029211 */ /* 0x002fc800078008ff */
        /* <DEDUP_REMOVED lines=8> */
.L_x_2250:
[----:B------:R-:W1:Y:S01]  /*ae90*/  @P4 LDC R8, c[0x0][0xbec] ;  /* 0x0002fb00ff084b82 */ /* 0x000e620000000800 */
[----:B------:R-:W-:Y:S01]  /*aea0*/  ULDC.64 UR4, c[0x0][0xb08] ;  /* 0x0002c20000047ab9 */ /* 0x000fe20000000a00 */
[----:B0-----:R-:W-:Y:S01]  /*aeb0*/  SHF.R.S32.HI R7, RZ, 0x1f, R186 ;  /* 0x0000001fff077819 */ /* 0x001fe200000114ba */
[----:B------:R-:W-:Y:S01]  /*aec0*/  IMAD R6, R103, UR4, RZ ;  /* 0x0000000467067c24 */ /* 0x000fe2000f8e02ff */
[----:B------:R-:W-:Y:S01]  /*aed0*/  ULDC.64 UR6, c[0x0][0xb30] ;  /* 0x0002cc0000067ab9 */ /* 0x000fe20000000a00 */
[----:B------:R-:W-:Y:S01]  /*aee0*/  IMAD.WIDE.U32 R4, R95, UR4, RZ ;  /* 0x000000045f047c25 */ /* 0x000fe2000f8e00ff */
[----:B------:R-:W-:Y:S01]  /*aef0*/  ISETP.GE.AND P0, PT, R13, R22, PT ;  /* 0x000000160d00720c */ /* 0x000fe20003f06270 */
[----:B------:R-:W-:Y:S01]  /*af00*/  BSSY B1, `(.L_x_2258) ;  /* 0x0000068000017945 */ /* 0x000fe20003800000 */
[----:B------:R-:W0:Y:S01]  /*af10*/  @P4 LDC R11, c[0x0][0xbf0] ;  /* 0x0002fc00ff0b4b82 */ /* 0x000e220000000800 */
[----:B------:R-:W-:Y:S01]  /*af20*/  IMAD R95, R95, UR5, R6 ;  /* 0x000000055f5f7c24 */ /* 0x000fe2000f8e0206 */
[----:B------:R-:W-:-:S03]  /*af30*/  ULDC.64 UR4, c[0x0][0xb38] ;  /* 0x0002ce0000047ab9 */ /* 0x000fc60000000a00 */
[----:B------:R-:W-:Y:S02]  /*af40*/  IMAD.IADD R5, R5, 0x1, R95 ;  /* 0x0000000105057824 */ /* 0x000fe400078e025f */
[----:B------:R-:W-:-:S04]  /*af50*/  IMAD.WIDE.U32 R4, R189, UR4, R4 ;  /* 0x00000004bd047c25 */ /* 0x000fc8000f8e0004 */
[----:B------:R-:W-:Y:S01]  /*af60*/  IMAD R5, R189, UR5, R5 ;  /* 0x00000005bd057c24 */ /* 0x000fe2000f8e0205 */
[----:B------:R-:W-:Y:S02]  /*af70*/  ULDC.64 UR4, c[0x0][0xb40] ;  /* 0x0002d00000047ab9 */ /* 0x000fe40000000a00 */
[----:B------:R-:W-:Y:S02]  /*af80*/  IMAD R7, R7, UR4, RZ ;  /* 0x0000000407077c24 */ /* 0x000fe4000f8e02ff */
[----:B-1----:R-:W-:-:S04]  /*af90*/  @P4 IMAD.HI.U32 R8, R37, R8, RZ ;  /* 0x0000000825084227 */ /* 0x002fc800078e00ff */
[C---:B------:R-:W-:Y:S02]  /*afa0*/  IMAD R9, R186.reuse, UR5, R7 ;  /* 0x00000005ba097c24 */ /* 0x040fe4000f8e0207 */
[----:B------:R-:W-:Y:S01]  /*afb0*/  IMAD.WIDE.U32 R4, R186, UR4, R4 ;  /* 0x00000004ba047c25 */ /* 0x000fe2000f8e0004 */
[----:B------:R-:W-:-:S03]  /*afc0*/  ULDC.64 UR4, c[0x0][0xb48] ;  /* 0x0002d20000047ab9 */ /* 0x000fc60000000a00 */
[----:B------:R-:W-:Y:S01]  /*afd0*/  IMAD.MOV.U32 R7, RZ, RZ, R37 ;  /* 0x000000ffff077224 */ /* 0x000fe200078e0025 */
[----:B0-----:R-:W-:Y:S01]  /*afe0*/  @P4 SHF.R.U32.HI R7, RZ, R11, R8 ;  /* 0x0000000bff074219 */ /* 0x001fe20000011608 */
[----:B------:R-:W-:-:S03]  /*aff0*/  IMAD.IADD R5, R5, 0x1, R9 ;  /* 0x0000000105057824 */ /* 0x000fc600078e0209 */
        /* <DEDUP_REMOVED lines=88> */
.L_x_2259:
[----:B------:R-:W-:Y:S05]  /*b580*/  BSYNC B1 ;  /* 0x0000000000017941 */ /* 0x000fea0003800000 */
.L_x_2258:
[----:B------:R-:W-:Y:S01]  /*b590*/  ISETP.GE.AND P0, PT, R29, R22, PT ;  /* 0x000000161d00720c */ /* 0x000fe20003f06270 */
[----:B----4-:R3:W4:Y:S04]  /*b5a0*/  SHFL.IDX PT, R5, R16, 0x1, 0x1c1f ;  /* 0x003c1f0010057f89 */ /* 0x01072800000e0000 */
[----:B------:R3:W0:Y:S08]  /*b5b0*/  SHFL.IDX PT, R4, R0, 0x1, 0x1c1f ;  /* 0x003c1f0000047f89 */ /* 0x00063000000e0000 */
[----:B---3--:R-:W-:Y:S05]  /*b5c0*/  @P0 BRA `(.L_x_2257) ;  /* 0x0000000c00e00947 */ /* 0x008fea0003800000 */
[----:B------:R-:W-:Y:S02]  /*b5d0*/  ULDC UR4, c[0x0][0xac8] ;  /* 0x0002b20000047ab9 */ /* 0x000fe40000000800 */
[----:B------:R-:W-:Y:S02]  /*b5e0*/  ISETP.GE.AND P1, PT, R206, UR4, PT ;  /* 0x00000004ce007c0c */ /* 0x000fe4000bf26270 */
[----:B------:R-:W-:Y:S02]  /*b5f0*/  ISETP.GE.AND P0, PT, R205, UR4, PT ;  /* 0x00000004cd007c0c */ /* 0x000fe4000bf06270 */
[----:B------:R-:W-:Y:S02]  /*b600*/  ISETP.GE.AND P2, PT, R184, UR4, PT ;  /* 0x00000004b8007c0c */ /* 0x000fe4000bf46270 */
[----:B------:R-:W-:Y:S02]  /*b610*/  ISETP.GE.AND P4, PT, R203, UR4, PT ;  /* 0x00000004cb007c0c */ /* 0x000fe4000bf86270 */
[----:B------:R-:W-:-:S05]  /*b620*/  ISETP.GE.AND P3, PT, R204, UR4, PT ;  /* 0x00000004cc007c0c */ /* 0x000fca000bf66270 */
[CC--:B0-----:R-:W-:Y:S02]  /*b630*/  @!P1 LEA R6, P5, R206.reuse, R4.reuse, 0x2 ;  /* 0x00000004ce069211 */ /* 0x0c1fe400078a10ff */
        /* <DEDUP_REMOVED lines=55> */
[----:B---3--:R-:W-:-:S04]  /*b9b0*/  LEA R2, P0, R192, R4, 0x2 ;  /* 0x00000004c0027211 */ /* 0x008fc800078010ff */
[----:B------:R-:W-:-:S05]  /*b9c0*/  LEA.HI.X R3, R192, R5, R211, 0x2, P0 ;  /* 0x00000005c0037211 */ /* 0x000fca00000f14d3 */
[----:B------:R0:W-:Y:S01]  /*b9d0*/  ST.E.64 desc[UR56][R2.64], R86 ;  /* 0x0000005602007985 */ /* 0x0001e2000c101b38 */
[----:B------:R-:W-:Y:S05]  /*b9e0*/  BRA `(.L_x_2257) ;  /* 0x0000000800d87947 */ /* 0x000fea0003800000 */
.L_x_2248:
[----:B------:R-:W2:Y:S01]  /*b9f0*/  LDC.64 R4, c[0x0][0xc00] ;  /* 0x00030000ff047b82 */ /* 0x000ea20000000a00 */
[----:B------:R-:W-:Y:S01]  /*ba00*/  ULDC.64 UR4, c[0x0][0xc08] ;  /* 0x0003020000047ab9 */ /* 0x000fe20000000a00 */
[----:B------:R-:W-:Y:S01]  /*ba10*/  IMAD.MOV.U32 R13, RZ, RZ, RZ ;  /* 0x000000ffff0d7224 */ /* 0x000fe200078e00ff */
[----:B------:R-:W-:-:S04]  /*ba20*/  ISETP.NE.U32.AND P0, PT, RZ, UR4, PT ;  /* 0x00000004ff007c0c */ /* 0x000fc8000bf05070 */
[----:B------:R-:W-:Y:S01]  /*ba30*/  ISETP.NE.AND.EX P1, PT, RZ, UR5, PT, P0 ;  /* 0x00000005ff007c0c */ /* 0x000fe2000bf25300 */
[----:B------:R-:W3:Y:S01]  /*ba40*/  LDC.64 R2, c[0x0][0xc00] ;  /* 0x00030000ff027b82 */ /* 0x000ee20000000a00 */
[----:B--2---:R-:W-:-:S04]  /*ba50*/  ISETP.NE.U32.AND P0, PT, R4, RZ, PT ;  /* 0x000000ff0400720c */ /* 0x004fc80003f05070 */
[----:B------:R-:W-:-:S07]  /*ba60*/  ISETP.NE.AND.EX P0, PT, R5, RZ, PT, P0 ;  /* 0x000000ff0500720c */ /* 0x000fce0003f05300 */
[----:B------:R-:W2:Y:S01]  /*ba70*/  @P1 LDC.64 R4, c[0x0][0xc08] ;  /* 0x00030200ff041b82 */ /* 0x000ea20000000a00 */
[----:B------:R-:W-:Y:S01]  /*ba80*/  ULDC UR4, c[0x0][0xa88] ;  /* 0x0002a20000047ab9 */ /* 0x000fe20000000800 */
[----:B---3--:R-:W-:-:S04]  /*ba90*/  IMAD.WIDE R6, R186, 0x4, R2 ;  /* 0x00000004ba067825 */ /* 0x008fc800078e0202 */
[----:B0-----:R-:W-:Y:S01]  /*baa0*/  IMAD.U32 R0, RZ, RZ, UR4 ;  /* 0x00000004ff007e24 */ /* 0x001fe2000f8e00ff */
        /* <DEDUP_REMOVED lines=12> */
.L_x_2260:
[----:B------:R-:W-:Y:S01]  /*bb70*/  BSSY B1, `(.L_x_2261) ;  /* 0x0000036000017945 */ /* 0x000fe20003800000 */
[----:B------:R-:W-:Y:S02]  /*bb80*/  SEL R21, R186, RZ, !P0 ;  /* 0x000000ffba157207 */ /* 0x000fe40004000000 */
[----:B------:R-:W-:Y:S02]  /*bb90*/  SEL R191, R191, RZ, !P0 ;  /* 0x000000ffbfbf7207 */ /* 0x000fe40004000000 */
[----:B-----5:R-:W-:Y:S01]  /*bba0*/  SHF.R.S32.HI R16, RZ, 0x1f, R13 ;  /* 0x0000001fff107819 */ /* 0x020fe2000001140d */
[----:B------:R-:W-:Y:S06]  /*bbb0*/  @P3 BRA `(.L_x_2262) ;  /* 0x0000000000c43947 */ /* 0x000fec0003800000 */
[----:B------:R-:W0:Y:S01]  /*bbc0*/  S2R R3, SR_TID.X ;  /* 0x0000000000037919 */ /* 0x000e220000002100 */
[----:B------:R-:W2:Y:S02]  /*bbd0*/  LDC R33, c[0x0][0xbe8] ;  /* 0x0002fa00ff217b82 */ /* 0x000ea40000000800 */
[----:B--2---:R-:W-:Y:S01]  /*bbe0*/  IMAD R2, R0, R33, RZ ;  /* 0x0000002100027224 */ /* 0x004fe200078e02ff */
[----:B0-----:R-:W-:-:S04]  /*bbf0*/  IADD3 R29, R18, -0x80, R3 ;  /* 0xffffff80121d7810 */ /* 0x001fc80007ffe003 */
        /* <DEDUP_REMOVED lines=9> */
[----:B------:R-:W2:Y:S08]  /*bc90*/  LDC.64 R4, c[0x0][R14+0x220] ;  /* 0x000088000e047b82 */ /* 0x000eb00000000a00 */
[----:B------:R-:W3:Y:S08]  /*bca0*/  @P1 LDC R12, c[0x0][0xbec] ;  /* 0x0002fb00ff0c1b82 */ /* 0x000ef00000000800 */
[----:B------:R-:W4:Y:S08]  /*bcb0*/  LDC.64 R2, c[0x0][R14+0x218] ;  /* 0x000086000e027b82 */ /* 0x000f300000000a00 */
[----:B------:R-:W5:Y:S01]  /*bcc0*/  @P1 LDC R35, c[0x0][0xbf0] ;  /* 0x0002fc00ff231b82 */ /* 0x000f620000000800 */
[----:B--2---:R-:W-:-:S02]  /*bcd0*/  IMAD R5, R5, R21, RZ ;  /* 0x0000001505057224 */ /* 0x004fc400078e02ff */
[----:B------:R-:W-:-:S04]  /*bce0*/  IMAD.WIDE.U32 R10, R4, R21, RZ ;  /* 0x00000015040a7225 */ /* 0x000fc800078e00ff */
[----:B------:R-:W-:Y:S01]  /*bcf0*/  IMAD R5, R4, R191, R5 ;  /* 0x000000bf04057224 */ /* 0x000fe200078e0205 */
[----:B------:R-:W2:Y:S01]  /*bd00*/  LDC.64 R6, c[0x0][R14+0x228] ;  /* 0x00008a000e067b82 */ /* 0x000ea20000000a00 */
[----:B---3--:R-:W-:-:S04]  /*bd10*/  @P1 IMAD.HI.U32 R12, R29, R12, RZ ;  /* 0x0000000c1d0c1227 */ /* 0x008fc800078e00ff */
[----:B------:R-:W-:-:S03]  /*bd20*/  IMAD.IADD R11, R11, 0x1, R5 ;  /* 0x000000010b0b7824 */ /* 0x000fc600078e0205 */
[----:B------:R-:W3:Y:S01]  /*bd30*/  LDC.64 R8, c[0x0][R14+0x210] ;  /* 0x000084000e087b82 */ /* 0x000ee20000000a00 */
[-C--:B----4-:R-:W-:Y:S02]  /*bd40*/  IMAD R17, R3, R189.reuse, RZ ;  /* 0x000000bd03117224 */ /* 0x090fe400078e02ff */
[----:B------:R-:W-:-:S04]  /*bd50*/  IMAD.WIDE.U32 R2, R2, R189, RZ ;  /* 0x000000bd02027225 */ /* 0x000fc800078e00ff */
[----:B------:R-:W-:Y:S01]  /*bd60*/  IMAD.IADD R17, R3, 0x1, R17 ;  /* 0x0000000103117824 */ /* 0x000fe200078e0211 */
[----:B-----5:R-:W-:Y:S01]  /*bd70*/  @P1 SHF.R.U32.HI R15, RZ, R35, R12 ;  /* 0x00000023ff0f1219 */ /* 0x020fe2000001160c */
[----:B0-----:R-:W0:Y:S01]  /*bd80*/  @!P0 LDC R30, c[0x0][0xb50] ;  /* 0x0002d400ff1e8b82 */ /* 0x001e220000000800 */
[----:B------:R-:W-:-:S03]  /*bd90*/  IADD3 R4, P1, P3, R10, R2, R13 ;  /* 0x000000020a047210 */ /* 0x000fc60007b3e00d */
[----:B------:R-:W-:Y:S02]  /*bda0*/  IMAD.MOV R10, RZ, RZ, -R15 ;  /* 0x000000ffff0a7224 */ /* 0x000fe400078e0a0f */
[----:B--2---:R-:W-:Y:S02]  /*bdb0*/  IMAD.WIDE.U32 R2, R6, R207, RZ ;  /* 0x000000cf06027225 */ /* 0x004fe400078e00ff */
[----:B------:R-:W2:Y:S01]  /*bdc0*/  @!P0 LDC R31, c[0x0][0xb54] ;  /* 0x0002d500ff1f8b82 */ /* 0x000ea20000000800 */
[----:B------:R-:W-:Y:S01]  /*bdd0*/  IADD3.X R6, R11, R17, R16, P1, P3 ;  /* 0x000000110b067210 */ /* 0x000fe20000fe6410 */
[----:B------:R-:W-:Y:S01]  /*bde0*/  IMAD R7, R7, R207, RZ ;  /* 0x000000cf07077224 */ /* 0x000fe200078e02ff */
[----:B------:R-:W-:Y:S01]  /*bdf0*/  IADD3 R2, P0, P1, R15, R4, R2 ;  /* 0x000000040f027210 */ /* 0x000fe2000791e002 */
[----:B------:R-:W-:Y:S01]  /*be00*/  IMAD R5, R33, R10, R29 ;  /* 0x0000000a21057224 */ /* 0x000fe200078e021d */
[----:B------:R-:W-:Y:S01]  /*be10*/  SHF.R.S32.HI R15, RZ, 0x1f, R15 ;  /* 0x0000001fff0f7819 */ /* 0x000fe2000001140f */
[----:B------:R-:W-:-:S02]  /*be20*/  IMAD.IADD R7, R3, 0x1, R7 ;  /* 0x0000000103077824 */ /* 0x000fc400078e0207 */
[----:B---3--:R-:W-:-:S03]  /*be30*/  IMAD R4, R9, R5, RZ ;  /* 0x0000000509047224 */ /* 0x008fc600078e02ff */
[----:B------:R-:W-:Y:S02]  /*be40*/  IADD3.X R3, R15, R6, R7, P0, P1 ;  /* 0x000000060f037210 */ /* 0x000fe400007e2407 */
[----:B------:R-:W-:Y:S01]  /*be50*/  SHF.R.S32.HI R7, RZ, 0x1f, R5 ;  /* 0x0000001fff077819 */ /* 0x000fe20000011405 */
[----:B------:R-:W-:-:S04]  /*be60*/  IMAD.WIDE.U32 R2, R8, R5, R2 ;  /* 0x0000000508027225 */ /* 0x000fc800078e0002 */
[----:B------:R-:W-:Y:S01]  /*be70*/  IMAD R7, R8, R7, R4 ;  /* 0x0000000708077224 */ /* 0x000fe200078e0204 */
[----:B0-----:R-:W-:-:S03]  /*be80*/  LEA R4, P0, R2, R30, 0x2 ;  /* 0x0000001e02047211 */ /* 0x001fc600078010ff */
[----:B------:R-:W-:-:S05]  /*be90*/  IMAD.IADD R3, R3, 0x1, R7 ;  /* 0x0000000103037824 */ /* 0x000fca00078e0207 */
[----:B--2---:R-:W-:Y:S01]  /*bea0*/  LEA.HI.X R5, R2, R31, R3, 0x2, P0 ;  /* 0x0000001f02057211 */ /* 0x004fe200000f1403 */
[----:B------:R-:W-:-:S05]  /*beb0*/  IMAD.MOV.U32 R3, RZ, RZ, -0x800000 ;  /* 0xff800000ff037424 */ /* 0x000fca00078e00ff */
[----:B------:R0:W-:Y:S02]  /*bec0*/  STG.E desc[UR56][R4.64], R3 ;  /* 0x0000000304007986 */ /* 0x0001e4000c101938 */
.L_x_2262:
[----:B------:R-:W-:Y:S05]  /*bed0*/  BSYNC B1 ;  /* 0x0000000000017941 */ /* 0x000fea0003800000 */
.L_x_2261:
[----:B------:R-:W-:Y:S05]  /*bee0*/  @P2 BRA `(.L_x_2257) ;  /* 0x0000000400982947 */ /* 0x000fea0003800000 */
[----:B------:R-:W2:Y:S01]  /*bef0*/  LDC R11, c[0x0][0xbe8] ;  /* 0x0002fa00ff0b7b82 */ /* 0x000ea20000000800 */
[----:B------:R-:W-:Y:S01]  /*bf00*/  ULDC.64 UR4, c[0x0][0xaa0] ;  /* 0x0002a80000047ab9 */ /* 0x000fe20000000a00 */
[----:B------:R-:W-:Y:S01]  /*bf10*/  IMAD R7, R188, 0x20, R208 ;  /* 0x00000020bc077824 */ /* 0x000fe200078e02d0 */
[----:B------:R-:W-:Y:S01]  /*bf20*/  ULDC.64 UR6, c[0x0][0xaf0] ;  /* 0x0002bc0000067ab9 */ /* 0x000fe20000000a00 */
[----:B------:R-:W-:Y:S01]  /*bf30*/  IMAD R2, R16, UR4, RZ ;  /* 0x0000000410027c24 */ /* 0x000fe2000f8e02ff */
[----:B------:R-:W-:Y:S01]  /*bf40*/  BSSY B1, `(.L_x_2263) ;  /* 0x0000036000017945 */ /* 0x000fe20003800000 */
[----:B------:R-:W-:Y:S02]  /*bf50*/  IMAD.IADD R9, R18, 0x1, R7 ;  /* 0x0000000112097824 */ /* 0x000fe400078e0207 */
[C---:B0-----:R-:W-:Y:S02]  /*bf60*/  IMAD R5, R13.reuse, UR5, R2 ;  /* 0x000000050d057c24 */ /* 0x041fe4000f8e0202 */
[----:B------:R-:W-:Y:S01]  /*bf70*/  IMAD.WIDE.U32 R2, R13, UR4, RZ ;  /* 0x000000040d027c25 */ /* 0x000fe2000f8e00ff */
[----:B------:R-:W-:-:S03]  /*bf80*/  ULDC.64 UR4, c[0x0][0xae8] ;  /* 0x0002ba0000047ab9 */ /* 0x000fc60000000a00 */
[----:B------:R-:W-:Y:S02]  /*bf90*/  IMAD.IADD R3, R3, 0x1, R5 ;  /* 0x0000000103037824 */ /* 0x000fe400078e0205 */
[----:B------:R-:W-:Y:S02]  /*bfa0*/  IMAD.MOV.U32 R5, RZ, RZ, R9 ;  /* 0x000000ffff057224 */ /* 0x000fe400078e0009 */
[----:B------:R-:W-:-:S04]  /*bfb0*/  IMAD.WIDE.U32 R2, R189, UR4, R2 ;  /* 0x00000004bd027c25 */ /* 0x000fc8000f8e0002 */
[----:B------:R-:W-:Y:S01]  /*bfc0*/  IMAD R6, R191, UR6, RZ ;  /* 0x00000006bf067c24 */ /* 0x000fe2000f8e02ff */
[----:B--2---:R-:W-:Y:S01]  /*bfd0*/  ISETP.NE.AND P0, PT, R11, 0x1, PT ;  /* 0x000000010b00780c */ /* 0x004fe20003f05270 */
[----:B------:R-:W-:Y:S01]  /*bfe0*/  IMAD R3, R189, UR5, R3 ;  /* 0x00000005bd037c24 */ /* 0x000fe2000f8e0203 */
[----:B------:R-:W-:Y:S01]  /*bff0*/  ULDC.64 UR4, c[0x0][0xae0] ;  /* 0x0002b80000047ab9 */ /* 0x000fe20000000a00 */
[C---:B------:R-:W-:Y:S02]  /*c000*/  IMAD R7, R21.reuse, UR7, R6 ;  /* 0x0000000715077c24 */ /* 0x040fe4000f8e0206 */
[----:B------:R-:W-:-:S04]  /*c010*/  IMAD.WIDE.U32 R2, R21, UR6, R2 ;  /* 0x0000000615027c25 */ /* 0x000fc8000f8e0002 */
[----:B------:R-:W-:Y:S02]  /*c020*/  IMAD.IADD R3, R3, 0x1, R7 ;  /* 0x0000000103037824 */ /* 0x000fe400078e0207 */
[----:B------:R-:W-:Y:S02]  /*c030*/  IMAD.IADD R18, R208, 0x1, R18 ;  /* 0x00000001d0127824 */ /* 0x000fe400078e0212 */
[----:B------:R-:W0:Y:S08]  /*c040*/  @P0 LDC R4, c[0x0][0xbec] ;  /* 0x0002fb00ff040b82 */ /* 0x000e300000000800 */
[----:B------:R-:W2:Y:S01]  /*c050*/  @P0 LDC R15, c[0x0][0xbf0] ;  /* 0x0002fc00ff0f0b82 */ /* 0x000ea20000000800 */
[----:B0-----:R-:W-:-:S05]  /*c060*/  @P0 IMAD.HI.U32 R4, R9, R4, RZ ;  /* 0x0000000409040227 */ /* 0x001fca00078e00ff */
        /* <DEDUP_REMOVED lines=21> */
[----:B------:R-:W-:Y:S02]  /*c1c0*/  ISETP.GE.AND P0, PT, R0, R11, PT ;  /* 0x0000000b0000720c */ /* 0x000fe40003f06270 */
[----:B------:R-:W-:Y:S02]  /*c1d0*/  LEA.HI.X R5, R2, UR5, R3, 0x1, P3 ;  /* 0x0000000502057c11 */ /* 0x000fe400098f0c03 */
[----:B------:R0:W2:Y:S04]  /*c1e0*/  SHFL.IDX PT, R2, R4, RZ, 0x181f ;  /* 0x00181fff04027589 */ /* 0x0000a800000e0000 */
        /* <DEDUP_REMOVED lines=11> */
.L_x_2264:
[----:B------:R-:W-:Y:S05]  /*c2a0*/  BSYNC B1 ;  /* 0x0000000000017941 */ /* 0x000fea0003800000 */
.L_x_2263:
[----:B---3--:R3:W0:Y:S01]  /*c2b0*/  SHFL.IDX PT, R0, R5, 0x1, 0x181f ;  /* 0x00381f0005007f89 */ /* 0x00862200000e0000 */
[----:B------:R-:W-:Y:S03]  /*c2c0*/  BSSY B1, `(.L_x_2265) ;  /* 0x000000c000017945 */ /* 0x000fe60003800000 */
[----:B--2-4-:R3:W2:Y:S01]  /*c2d0*/  SHFL.IDX PT, R2, R4, 0x1, 0x181f ;  /* 0x00381f0004027f89 */ /* 0x0146a200000e0000 */
[----:B------:R-:W-:Y:S05]  /*c2e0*/  @P1 BRA `(.L_x_2266) ;  /* 0x0000000000241947 */ /* 0x000fea0003800000 */
        /* <DEDUP_REMOVED lines=9> */
.L_x_2266:
[----:B------:R-:W-:Y:S05]  /*c380*/  BSYNC B1 ;  /* 0x0000000000017941 */ /* 0x000fea0003800000 */
.L_x_2265:
[----:B0-----:R0:W0:Y:S01]  /*c390*/  SHFL.IDX PT, R0, R5, 0x2, 0x181f ;  /* 0x00581f0005007f89 */ /* 0x00102200000e0000 */
[----:B------:R-:W-:Y:S03]  /*c3a0*/  BSSY B1, `(.L_x_2267) ;  /* 0x000000c000017945 */ /* 0x000fe60003800000 */
[----:B--2-4-:R2:W4:Y:S01]  /*c3b0*/  SHFL.IDX PT, R2, R4, 0x2, 0x181f ;  /* 0x00581f0004027f89 */ /* 0x01452200000e0000 */
[----:B------:R-:W-:Y:S05]  /*c3c0*/  @P0 BRA `(.L_x_2268) ;  /* 0x0000000000240947 */ /* 0x000fea0003800000 */
        /* <DEDUP_REMOVED lines=9> */
.L_x_2268:
[----:B------:R-:W-:Y:S05]  /*c460*/  BSYNC B1 ;  /* 0x0000000000017941 */ /* 0x000fea0003800000 */
.L_x_2267:
[----:B0-----:R-:W-:Y:S01]  /*c470*/  VIADD R0, R18, 0x60 ;  /* 0x0000006012007836 */ /* 0x001fe20000000000 */
[----:B------:R0:W0:Y:S04]  /*c480*/  SHFL.IDX PT, R6, R5, 0x3, 0x181f ;  /* 0x00781f0005067f89 */ /* 0x00002800000e0000 */
[----:B------:R-:W-:Y:S01]  /*c490*/  ISETP.GE.AND P0, PT, R0, R11, PT ;  /* 0x0000000b0000720c */ /* 0x000fe20003f06270 */
[----:B----4-:R4:W0:-:S12]  /*c4a0*/  SHFL.IDX PT, R2, R4, 0x3, 0x181f ;  /* 0x00781f0004027f89 */ /* 0x01081800000e0000 */
[----:B----4-:R-:W-:Y:S05]  /*c4b0*/  @P0 BRA `(.L_x_2257) ;  /* 0x0000000000240947 */ /* 0x010fea0003800000 */
[----:B------:R-:W-:Y:S02]  /*c4c0*/  ULDC UR4, c[0x0][0xac8] ;  /* 0x0002b20000047ab9 */ /* 0x000fe40000000800 */
[----:B------:R-:W-:Y:S02]  /*c4d0*/  ISETP.GE.AND P2, PT, R23, UR4, PT ;  /* 0x0000000417007c0c */ /* 0x000fe4000bf46270 */
[----:B------:R-:W-:-:S11]  /*c4e0*/  ISETP.GE.AND P3, PT, R187, UR4, PT ;  /* 0x00000004bb007c0c */ /* 0x000fd6000bf66270 */
[-C--:B0-23--:R-:W-:Y:S02]  /*c4f0*/  @!P2 LEA R4, P0, R23, R2.reuse, 0x1 ;  /* 0x000000021704a211 */ /* 0x08dfe400078008ff */
[----:B------:R-:W-:Y:S02]  /*c500*/  @!P3 LEA R2, P1, R187, R2, 0x1 ;  /* 0x00000002bb02b211 */ /* 0x000fe400078208ff */
[-C--:B------:R-:W-:Y:S02]  /*c510*/  @!P2 LEA.HI.X R5, R23, R6.reuse, R230, 0x1, P0 ;  /* 0x000000061705a211 */ /* 0x080fe400000f0ce6 */
[----:B------:R-:W-:-:S03]  /*c520*/  @!P3 LEA.HI.X R3, R187, R6, R229, 0x1, P1 ;  /* 0x00000006bb03b211 */ /* 0x000fc600008f0ce5 */
[----:B------:R4:W-:Y:S04]  /*c530*/  @!P2 ST.E.128 desc[UR56][R4.64], RZ ;  /* 0x000000ff0400a985 */ /* 0x0009e8000c101d38 */
[----:B------:R4:W-:Y:S02]  /*c540*/  @!P3 ST.E.128 desc[UR56][R2.64], RZ ;  /* 0x000000ff0200b985 */ /* 0x0009e4000c101d38 */
.L_x_2257:
[----:B------:R-:W-:Y:S05]  /*c550*/  BSYNC B0 ;  /* 0x0000000000007941 */ /* 0x000fea0003800000 */
.L_x_2247:
[----:B------:R-:W-:Y:S02]  /*c560*/  ULDC UR4, c[0x0][0xc3c] ;  /* 0x00030f0000047ab9 */ /* 0x000fe40000000800 */
[----:B-1----:R-:W-:-:S13]  /*c570*/  ISETP.GE.AND P0, PT, R27, UR4, PT ;  /* 0x000000041b007c0c */ /* 0x002fda000bf06270 */
[----:B------:R-:W-:Y:S05]  /*c580*/  @!P0 BRA `(.L_x_2269) ;  /* 0xffffff4800848947 */ /* 0x000fea000383ffff */
[----:B------:R-:W-:Y:S05]  /*c590*/  EXIT ;  /* 0x000000000000794d */ /* 0x000fea0003800000 */
.L_x_2210:
[----:B------:R-:W-:-:S08]  /*c5a0*/  NOP ;  /* 0x0000000000007918 */ /* 0x000fd00000000000 */
[----:B0-----:R-:W0:-:S00]  /*c5b0*/  USETMAXREG.DEALLOC.CTAPOOL 0x18 ;  /* 0x00000018000079c8 */ /* 0x001e0000080e0500 */
[----:B0-----:R-:W-:Y:S01]  /*c5c0*/  LOP3.LUT R0, R0, 0x3, RZ, 0xc0, !PT ;  /* 0x0000000300007812 */ /* 0x001fe200078ec0ff */
[----:B------:R-:W-:-:S05]  /*c5d0*/  IMAD.MOV.U32 R6, RZ, RZ, RZ ;  /* 0x000000ffff067224 */ /* 0x000fca00078e00ff */
[----:B------:R-:W0:Y:S02]  /*c5e0*/  SHFL.IDX PT, R0, R0, RZ, 0x1f ;  /* 0x00001fff00007589 */ /* 0x000e2400000e0000 */
[----:B0-----:R-:W-:-:S04]  /*c5f0*/  ISETP.NE.AND P0, PT, R0, RZ, PT ;  /* 0x000000ff0000720c */ /* 0x001fc80003f05270 */
[----:B------:R-:W-:-:S05]  /*c600*/  P2R R0, PR, RZ, 0x1 ;  /* 0x00000001ff007803 */ /* 0x000fca0000000000 */
[----:B------:R0:W-:Y:S04]  /*c610*/  STL [R1+0x5c], R0 ;  /* 0x00005c0001007387 */ /* 0x0001e80000100800 */
        /* <DEDUP_REMOVED lines=10> */
.L_x_2270:
[----:B0-----:R-:W0:Y:S01]  /*c6c0*/  S2R R0, SR_TID.X ;  /* 0x0000000000007919 */ /* 0x001e220000002100 */
[----:B------:R-:W-:Y:S01]  /*c6d0*/  ULDC UR4, c[0x0][0xc3c] ;  /* 0x00030f0000047ab9 */ /* 0x000fe20000000800 */
[----:B------:R-:W1:Y:S01]  /*c6e0*/  S2UR UR6, SR_CTAID.X ;  /* 0x00000000000679c3 */ /* 0x000e620000002500 */
[----:B------:R-:W-:Y:S01]  /*c6f0*/  ULDC UR5, c[0x0][0xc38] ;  /* 0x00030e0000057ab9 */ /* 0x000fe20000000800 */
[----:B0-----:R-:W-:-:S04]  /*c700*/  LOP3.LUT R0, R0, 0x1f, RZ, 0xc0, !PT ;  /* 0x0000001f00007812 */ /* 0x001fc800078ec0ff */
[----:B------:R-:W-:-:S04]  /*c710*/  ISETP.NE.AND P0, PT, R0, 0x1f, PT ;  /* 0x0000001f0000780c */ /* 0x000fc80003f05270 */
[----:B------:R-:W-:-:S13]  /*c720*/  ISETP.GE.OR P1, PT, R0, UR4, !P0 ;  /* 0x0000000400007c0c */ /* 0x000fda000c726670 */
[----:B------:R-:W0:Y:S08]  /*c730*/  @!P1 LDC.64 R2, c[0x0][0xc80] ;  /* 0x00032000ff029b82 */ /* 0x000e300000000a00 */
[----:B------:R-:W2:Y:S01]  /*c740*/  @!P1 LDC.64 R4, c[0x0][0xc78] ;  /* 0x00031e00ff049b82 */ /* 0x000ea20000000a00 */
[----:B0-----:R-:W-:-:S05]  /*c750*/  @!P1 IMAD.WIDE.U32 R2, R0, 0x4, R2 ;  /* 0x0000000400029825 */ /* 0x001fca00078e0002 */
[----:B------:R2:W3:Y:S02]  /*c760*/  @!P1 LDG.E R6, desc[UR56][R2.64] ;  /* 0x0000003802069981 */ /* 0x0004e4000c1e1900 */
[----:B--2---:R-:W-:-:S04]  /*c770*/  @!P1 IMAD.WIDE.U32 R2, R0, 0x4, R4 ;  /* 0x0000000400029825 */ /* 0x004fc800078e0004 */
[----:B------:R-:W-:-:S06]  /*c780*/  IMAD.MOV.U32 R5, RZ, RZ, RZ ;  /* 0x000000ffff057224 */ /* 0x000fcc00078e00ff */
        /* <DEDUP_REMOVED lines=31> */
.L_x_2274:
        /* <DEDUP_REMOVED lines=39> */
.L_x_2272:
        /* <DEDUP_REMOVED lines=10> */
[----:B------:R-:W-:-:S06]  /*cc90*/  VIADD R8, R10, 0xffffffff ;  /* 0xffffffff0a087836 */ /* 0x000fcc0000000000 */
[----:B------:R3:W4:Y:S02]  /*cca0*/  SHFL.IDX PT, R8, R3, R8, 0x1f ;  /* 0x00001f0803087589 */ /* 0x00072400000e0000 */
.L_x_2275:
[----:B---34-:R-:W-:Y:S01]  /*ccb0*/  IMAD R3, R8, UR5, R9 ;  /* 0x0000000508037c24 */ /* 0x018fe2000f8e0209 */
[----:B-1----:R-:W-:Y:S01]  /*ccc0*/  ISETP.NE.AND P0, PT, R7, 0x1, PT ;  /* 0x000000010700780c */ /* 0x002fe20003f05270 */
[----:B------:R-:W-:-:S03]  /*ccd0*/  VIADD R13, R10, UR4 ;  /* 0x000000040a0d7c36 */ /* 0x000fc60008000000 */
[----:B------:R1:W-:Y:S01]  /*cce0*/  STL [R1], R3 ;  /* 0x0000000301007387 */ /* 0x0003e20000100800 */
[----:B0-----:R-:W-:-:S03]  /*ccf0*/  IADD3 R5, -R3, UR6, RZ ;  /* 0x0000000603057c10 */ /* 0x001fc6000fffe1ff */
[----:B------:R1:W-:Y:S05]  /*cd00*/  STL [R1+0xc], R13 ;  /* 0x00000c0d01007387 */ /* 0x0003ea0000100800 */
[----:B------:R-:W-:Y:S05]  /*cd10*/  @!P0 BRA `(.L_x_2276) ;  /* 0x0000000000e08947 */ /* 0x000fea0003800000 */
[----:B--2---:R-:W-:Y:S01]  /*cd20*/  IABS R6, R4 ;  /* 0x0000000400067213 */ /* 0x004fe20000000000 */
[----:B------:R-:W-:Y:S01]  /*cd30*/  IMAD.MOV.U32 R2, RZ, RZ, RZ ;  /* 0x000000ffff027224 */ /* 0x000fe200078e00ff */
[----:B------:R-:W-:Y:S02]  /*cd40*/  IABS R8, R7 ;  /* 0x0000000700087213 */ /* 0x000fe40000000000 */
[----:B------:R-:W0:Y:S08]  /*cd50*/  I2F.RP R9, R6 ;  /* 0x0000000600097306 */ /* 0x000e300000209400 */
[----:B------:R-:W-:Y:S08]  /*cd60*/  I2F.RP R12, R8 ;  /* 0x00000008000c7306 */ /* 0x000ff00000209400 */
[----:B0-----:R-:W1:Y:S02]  /*cd70*/  MUFU.RCP R9, R9 ;  /* 0x0000000900097308 */ /* 0x001e640000001000 */
[----:B-1----:R-:W-:-:S06]  /*cd80*/  VIADD R3, R9, 0xffffffe ;  /* 0x0ffffffe09037836 */ /* 0x002fcc0000000000 */
[----:B------:R-:W0:Y:S02]  /*cd90*/  F2I.FTZ.U32.TRUNC.NTZ R3, R3 ;  /* 0x0000000300037305 */ /* 0x000e24000021f000 */
[----:B0-----:R-:W-:-:S04]  /*cda0*/  IMAD.MOV R11, RZ, RZ, -R3 ;  /* 0x000000ffff0b7224 */ /* 0x001fc800078e0a03 */
[----:B------:R-:W-:-:S04]  /*cdb0*/  IMAD R11, R11, R6, RZ ;  /* 0x000000060b0b7224 */ /* 0x000fc800078e02ff */
[----:B------:R-:W-:Y:S01]  /*cdc0*/  IMAD.HI.U32 R10, R3, R11, R2 ;  /* 0x0000000b030a7227 */ /* 0x000fe200078e0002 */
[----:B------:R-:W-:Y:S01]  /*cdd0*/  IABS R11, R5 ;  /* 0x00000005000b7213 */ /* 0x000fe20000000000 */
[----:B------:R-:W0:Y:S01]  /*cde0*/  MUFU.RCP R2, R12 ;  /* 0x0000000c00027308 */ /* 0x000e220000001000 */
[----:B------:R-:W-:-:S03]  /*cdf0*/  IABS R3, R4 ;  /* 0x0000000400037213 */ /* 0x000fc60000000000 */
[----:B------:R-:W-:-:S04]  /*ce00*/  IMAD.HI.U32 R9, R10, R11, RZ ;  /* 0x0000000b0a097227 */ /* 0x000fc800078e00ff */
[----:B------:R-:W-:-:S04]  /*ce10*/  IMAD.MOV R14, RZ, RZ, -R3 ;  /* 0x000000ffff0e7224 */ /* 0x000fc800078e0a03 */
[----:B------:R-:W-:Y:S02]  /*ce20*/  IMAD R11, R9, R14, R11 ;  /* 0x0000000e090b7224 */ /* 0x000fe400078e020b */
[----:B0-----:R-:W-:-:S03]  /*ce30*/  VIADD R3, R2, 0xffffffe ;  /* 0x0ffffffe02037836 */ /* 0x001fc60000000000 */
[----:B------:R-:W-:Y:S01]  /*ce40*/  ISETP.GT.U32.AND P1, PT, R6, R11, PT ;  /* 0x0000000b0600720c */ /* 0x000fe20003f24070 */
[----:B------:R-:W-:Y:S02]  /*ce50*/  IMAD.MOV.U32 R2, RZ, RZ, RZ ;  /* 0x000000ffff027224 */ /* 0x000fe400078e00ff */
[----:B------:R-:W0:Y:S10]  /*ce60*/  F2I.FTZ.U32.TRUNC.NTZ R3, R3 ;  /* 0x0000000300037305 */ /* 0x000e34000021f000 */
[----:B------:R-:W-:-:S02]  /*ce70*/  @!P1 IMAD.IADD R11, R11, 0x1, -R6 ;  /* 0x000000010b0b9824 */ /* 0x000fc400078e0a06 */
[----:B------:R-:W-:Y:S01]  /*ce80*/  @!P1 VIADD R9, R9, 0x1 ;  /* 0x0000000109099836 */ /* 0x000fe20000000000 */
[----:B------:R-:W-:Y:S02]  /*ce90*/  ISETP.NE.AND P1, PT, R4, RZ, PT ;  /* 0x000000ff0400720c */ /* 0x000fe40003f25270 */
[----:B------:R-:W-:Y:S01]  /*cea0*/  ISETP.GE.U32.AND P0, PT, R11, R6, PT ;  /* 0x000000060b00720c */ /* 0x000fe20003f06070 */
[----:B0-----:R-:W-:-:S04]  /*ceb0*/  IMAD.MOV R11, RZ, RZ, -R3 ;  /* 0x000000ffff0b7224 */ /* 0x001fc800078e0a03 */
[----:B------:R-:W-:-:S04]  /*cec0*/  IMAD R11, R11, R8, RZ ;  /* 0x000000080b0b7224 */ /* 0x000fc800078e02ff */
[----:B------:R-:W-:Y:S01]  /*ced0*/  IMAD.HI.U32 R6, R3, R11, R2 ;  /* 0x0000000b03067227 */ /* 0x000fe200078e0002 */
[----:B------:R-:W-:-:S03]  /*cee0*/  LOP3.LUT R2, R5, R4, RZ, 0x3c, !PT ;  /* 0x0000000405027212 */ /* 0x000fc600078e3cff */
[----:B------:R-:W-:Y:S01]  /*cef0*/  @P0 VIADD R9, R9, 0x1 ;  /* 0x0000000109090836 */ /* 0x000fe20000000000 */
[----:B------:R-:W-:Y:S02]  /*cf00*/  ISETP.GE.AND P2, PT, R2, RZ, PT ;  /* 0x000000ff0200720c */ /* 0x000fe40003f46270 */
[----:B------:R-:W-:-:S05]  /*cf10*/  IABS R2, R7 ;  /* 0x0000000700027213 */ /* 0x000fca0000000000 */
[----:B------:R-:W-:-:S06]  /*cf20*/  IMAD.MOV R2, RZ, RZ, -R2 ;  /* 0x000000ffff027224 */ /* 0x000fcc00078e0a02 */
[----:B------:R-:W-:Y:S01]  /*cf30*/  @!P2 IMAD.MOV R9, RZ, RZ, -R9 ;  /* 0x000000ffff09a224 */ /* 0x000fe200078e0a09 */
[----:B------:R-:W-:-:S04]  /*cf40*/  @!P1 LOP3.LUT R9, RZ, R4, RZ, 0x33, !PT ;  /* 0x00000004ff099212 */ /* 0x000fc800078e33ff */
[----:B------:R-:W-:-:S05]  /*cf50*/  IABS R3, R9 ;  /* 0x0000000900037213 */ /* 0x000fca0000000000 */
        /* <DEDUP_REMOVED lines=12> */
[--C-:B------:R-:W-:Y:S02]  /*d020*/  IMAD.MOV R2, RZ, RZ, -R6.reuse ;  /* 0x000000ffff027224 */ /* 0x100fe400078e0a06 */
[C---:B------:R-:W-:Y:S02]  /*d030*/  IMAD R6, R7.reuse, 0x1000000, R6 ;  /* 0x0100000007067824 */ /* 0x040fe400078e0206 */
[--C-:B------:R-:W-:Y:S02]  /*d040*/  IMAD R7, R7, R2, R9.reuse ;  /* 0x0000000207077224 */ /* 0x100fe400078e0209 */
[----:B------:R-:W-:Y:S02]  /*d050*/  IMAD.MOV R2, RZ, RZ, -R9 ;  /* 0x000000ffff027224 */ /* 0x000fe400078e0a09 */
[----:B------:R-:W-:Y:S02]  /*d060*/  IMAD R3, R7, 0x10000, R6 ;  /* 0x0001000007037824 */ /* 0x000fe400078e0206 */
[----:B------:R-:W-:-:S03]  /*d070*/  IMAD R2, R4, R2, R5 ;  /* 0x0000000204027224 */ /* 0x000fc600078e0205 */
[----:B------:R0:W-:Y:S01]  /*d080*/  STL [R1+0x8], R3 ;  /* 0x0000080301007387 */ /* 0x0001e20000100800 */
[----:B------:R-:W-:Y:S05]  /*d090*/  BRA `(.L_x_2277) ;  /* 0x0000000000f47947 */ /* 0x000fea0003800000 */
.L_x_2276:
[----:B-1----:R-:W0:Y:S02]  /*d0a0*/  LDC.64 R2, c[0x0][0xc90] ;  /* 0x00032400ff027b82 */ /* 0x002e240000000a00 */
[----:B0-----:R-:W-:-:S05]  /*d0b0*/  IMAD.WIDE R2, R13, 0x4, R2 ;  /* 0x000000040d027825 */ /* 0x001fca00078e0202 */
[----:B------:R0:W2:Y:S02]  /*d0c0*/  LDG.E R7, desc[UR56][R2.64] ;  /* 0x0000003802077981 */ /* 0x0000a4000c1e1900 */
        /* <DEDUP_REMOVED lines=29> */
[----:B------:R-:W-:-:S04]  /*d2a0*/  VIADDMNMX R7, R10, UR5, R7, PT ;  /* 0x000000050a077c46 */ /* 0x000fc8000b800107 */
[-C--:B------:R-:W-:Y:S02]  /*d2b0*/  IABS R9, R7.reuse ;  /* 0x0000000700097213 */ /* 0x080fe40000000000 */
        /* <DEDUP_REMOVED lines=11> */
[----:B------:R-:W-:Y:S02]  /*d370*/  LOP3.LUT R3, R5, R7, RZ, 0x3c, !PT ;  /* 0x0000000705037212 */ /* 0x000fe400078e3cff */
[----:B------:R-:W-:Y:S01]  /*d380*/  IADD3 R5, R8, 0x1000000, R5 ;  /* 0x0100000008057810 */ /* 0x000fe20007ffe005 */
        /* <DEDUP_REMOVED lines=10> */
[----:B------:R-:W-:Y:S01]  /*d430*/  @!P1 LOP3.LUT R2, RZ, R7, RZ, 0x33, !PT ;  /* 0x00000007ff029212 */ /* 0x000fe200078e33ff */
[----:B------:R-:W-:-:S04]  /*d440*/  IMAD.MOV R7, RZ, RZ, -R7 ;  /* 0x000000ffff077224 */ /* 0x000fc800078e0a07 */
[----:B------:R-:W-:-:S05]  /*d450*/  IMAD R3, R2, R7, R5 ;  /* 0x0000000702037224 */ /* 0x000fca00078e0205 */
[----:B------:R1:W-:Y:S02]  /*d460*/  STL [R1+0x8], R3 ;  /* 0x0000080301007387 */ /* 0x0003e40000100800 */
.L_x_2277:
[----:B01----:R-:W-:-:S05]  /*d470*/  LOP3.LUT R3, RZ, R2, RZ, 0x33, !PT ;  /* 0x00000002ff037212 */ /* 0x003fca00078e33ff */
[----:B------:R-:W-:-:S05]  /*d480*/  IMAD.IADD R2, R4, 0x1, R3 ;  /* 0x0000000104027824 */ /* 0x000fca00078e0203 */
[----:B------:R1:W-:Y:S01]  /*d490*/  STL [R1+0x4], R2 ;  /* 0x0000040201007387 */ /* 0x0003e20000100800 */
[----:B------:R-:W-:Y:S05]  /*d4a0*/  BRA `(.L_x_2278) ;  /* 0x0000000000107947 */ /* 0x000fea0003800000 */
.L_x_2273:
[----:B------:R-:W-:Y:S01]  /*d4b0*/  IMAD.U32 R2, RZ, RZ, UR6 ;  /* 0x00000006ff027e24 */ /* 0x000fe2000f8e00ff */
[----:B------:R0:W-:Y:S04]  /*d4c0*/  STL [R1+0x4], RZ ;  /* 0x000004ff01007387 */ /* 0x0001e80000100800 */
[----:B------:R0:W-:Y:S04]  /*d4d0*/  STL [R1+0x8], RZ ;  /* 0x000008ff01007387 */ /* 0x0001e80000100800 */
[----:B------:R0:W-:Y:S02]  /*d4e0*/  STL [R1], R2 ;  /* 0x0000000201007387 */ /* 0x0001e40000100800 */
.L_x_2278:
        /* <DEDUP_REMOVED lines=10> */
.L_x_2271:
[----:B0-2---:R-:W2:Y:S01]  /*d590*/  LDL R0, [R1+0xc] ;  /* 0x00000c0001007983 */ /* 0x005ea20000100800 */
[----:B------:R-:W-:Y:S01]  /*d5a0*/  ULDC UR4, c[0x0][0xc3c] ;  /* 0x00030f0000047ab9 */ /* 0x000fe20000000800 */
[----:B------:R-:W-:Y:S02]  /*d5b0*/  IMAD.MOV.U32 R19, RZ, RZ, RZ ;  /* 0x000000ffff137224 */ /* 0x000fe400078e00ff */
[----:B------:R0:W-:Y:S01]  /*d5c0*/  STL [R1+0x48], RZ ;  /* 0x000048ff01007387 */ /* 0x0001e20000100800 */
[----:B--2---:R-:W-:Y:S01]  /*d5d0*/  ISETP.GE.AND P0, PT, R0, UR4, PT ;  /* 0x0000000400007c0c */ /* 0x004fe2000bf06270 */
[----:B------:R-:W-:-:S05]  /*d5e0*/  IMAD.MOV.U32 R0, RZ, RZ, 0x1 ;  /* 0x00000001ff007424 */ /* 0x000fca00078e00ff */
[----:B------:R0:W-:Y:S07]  /*d5f0*/  STL [R1+0x14], R0 ;  /* 0x0000140001007387 */ /* 0x0001ee0000100800 */
[----:B------:R-:W-:Y:S05]  /*d600*/  @P0 BRA `(.L_x_2279) ;  /* 0x0000005c004c0947 */ /* 0x000fea0003800000 */
[----:B---3--:R-:W2:Y:S01]  /*d610*/  S2R R5, SR_TID.X ;  /* 0x0000000000057919 */ /* 0x008ea20000002100 */
        /* <DEDUP_REMOVED lines=9> */
[----:B0-----:R-:W-:-:S05]  /*d6b0*/  IMAD.SHL.U32 R0, R5, 0x8, RZ ;  /* 0x0000000805007824 */ /* 0x001fca00078e00ff */
[C---:B-1----:R-:W-:Y:S02]  /*d6c0*/  LOP3.LUT R2, R0.reuse, 0x1f8, RZ, 0xc0, !PT ;  /* 0x000001f800027812 */ /* 0x042fe400078ec0ff */
        /* <DEDUP_REMOVED lines=14> */
.L_x_2383:
[----:B------:R-:W2:Y:S01]  /*d7b0*/  LDL R0, [R1+0xc] ;  /* 0x00000c0001007983 */ /* 0x000ea20000100800 */
[----:B------:R-:W2:Y:S01]  /*d7c0*/  LDC.64 R2, c[0x0][0xc88] ;  /* 0x00032200ff027b82 */ /* 0x000ea20000000a00 */
[----:B------:R-:W-:Y:S05]  /*d7d0*/  YIELD ;  /* 0x0000000000007946 */ /* 0x000fea0003800000 */
[----:B------:R-:W-:Y:S01]  /*d7e0*/  ULDC.64 UR4, c[0x0][0xa28] ;  /* 0x00028a0000047ab9 */ /* 0x000fe20000000a00 */
[----:B01----:R-:W-:Y:S01]  /*d7f0*/  IMAD.MOV.U32 R6, RZ, RZ, RZ ;  /* 0x000000ffff067224 */ /* 0x003fe200078e00ff */
        /* <DEDUP_REMOVED lines=47> */
[----:B------:R-:W0:Y:S04]  /*daf0*/  LDG.E R7, desc[UR56][R2.64] ;  /* 0x0000003802077981 */ /* 0x000e28000c1e1900 */
[----:B------:R-:W0:Y:S02]  /*db00*/  LDG.E R2, desc[UR56][R2.64+0x4] ;  /* 0x0000043802027981 */ /* 0x000e24000c1e1900 */
[----:B0-----:R-:W-:-:S05]  /*db10*/  IMAD.IADD R9, R2, 0x1, -R7 ;  /* 0x0000000102097824 */ /* 0x001fca00078e0a07 */
[----:B------:R1:W-:Y:S02]  /*db20*/  STL [R1+0x38], R9 ;  /* 0x0000380901007387 */ /* 0x0003e40000100800 */
.L_x_2280:
[----:B------:R-:W2:Y:S01]  /*db30*/  LDL.LU R7, [R1+0x8] ;  /* 0x0000080001077983 */ /* 0x000ea20000300800 */
[----:B------:R-:W-:Y:S02]  /*db40*/  ULDC.64 UR4, c[0x0][0xa20] ;  /* 0x0002880000047ab9 */ /* 0x000fe40000000a00 */
[----:B------:R-:W-:-:S04]  /*db50*/  ISETP.NE.U32.AND P1, PT, RZ, UR4, PT ;  /* 0x00000004ff007c0c */ /* 0x000fc8000bf25070 */
[----:B------:R-:W-:Y:S02]  /*db60*/  ISETP.NE.AND.EX P1, PT, RZ, UR5, PT, P1 ;  /* 0x00000005ff007c0c */ /* 0x000fe4000bf25310 */
[C---:B--2---:R-:W-:Y:S02]  /*db70*/  LOP3.LUT R2, R7.reuse, 0xff000000, RZ, 0xc0, !PT ;  /* 0xff00000007027812 */ /* 0x044fe400078ec0ff */
        /* <DEDUP_REMOVED lines=10> */
[----:B--2---:R-:W-:-:S05]  /*dc20*/  IADD3.X R7, R10, UR5, RZ, P0, !PT ;  /* 0x000000050a077c10 */ /* 0x004fca00087fe4ff */
[----:B------:R3:W5:Y:S01]  /*dc30*/  LDG.E R6, desc[UR56][R6.64] ;  /* 0x0000003806067981 */ /* 0x000762000c1e1900 */
[----:B------:R-:W-:Y:S05]  /*dc40*/  BRA `(.L_x_2282) ;  /* 0x0000000000107947 */ /* 0x000fea0003800000 */
.L_x_2281:
[----:B------:R-:W-:Y:S05]  /*dc50*/  @!P0 BRA `(.L_x_2282) ;  /* 0x00000000000c8947 */ /* 0x000fea0003800000 */
[----:B------:R-:W3:Y:S04]  /*dc60*/  LDG.E R6, desc[UR56][R4.64] ;  /* 0x0000003804067981 */ /* 0x000ee8000c1e1900 */
[----:B------:R-:W3:Y:S02]  /*dc70*/  LDG.E R4, desc[UR56][R4.64+0x4] ;  /* 0x0000043804047981 */ /* 0x000ee4000c1e1900 */
[----:B---3--:R-:W-:-:S07]  /*dc80*/  IMAD.IADD R6, R4, 0x1, -R6 ;  /* 0x0000000104067824 */ /* 0x008fce00078e0a06 */
.L_x_2282:
[----:B------:R-:W4:Y:S01]  /*dc90*/  LDL R5, [R1+0x4] ;  /* 0x0000040001057983 */ /* 0x000f220000100800 */
[----:B-----5:R-:W-:Y:S01]  /*dca0*/  IMAD.IADD R6, R6, 0x1, -R0 ;  /* 0x0000000106067824 */ /* 0x020fe200078e0a00 */
[----:B------:R-:W-:Y:S01]  /*dcb0*/  BSSY B0, `(.L_x_2283) ;  /* 0x000003a000007945 */ /* 0x000fe20003800000 */
[----:B------:R-:W0:Y:S02]  /*dcc0*/  LDC R0, c[0x0][0x448] ;  /* 0x00011200ff007b82 */ /* 0x000e240000000800 */
[----:B0-----:R-:W-:-:S13]  /*dcd0*/  ISETP.NE.AND P0, PT, R0, 0x1, PT ;  /* 0x000000010000780c */ /* 0x001fda0003f05270 */
[----:B--2---:R-:W0:Y:S08]  /*dce0*/  @P0 LDC R3, c[0x0][0x44c] ;  /* 0x00011300ff030b82 */ /* 0x004e300000000800 */
[----:B------:R-:W2:Y:S01]  /*dcf0*/  @P0 LDC R4, c[0x0][0x450] ;  /* 0x00011400ff040b82 */ /* 0x000ea20000000800 */
[----:B----4-:R-:W-:Y:S02]  /*dd00*/  IMAD.SHL.U32 R0, R5, 0x80, RZ ;  /* 0x0000008005007824 */ /* 0x010fe400078e00ff */
[----:B------:R-:W-:-:S02]  /*dd10*/  IMAD.MOV.U32 R5, RZ, RZ, RZ ;  /* 0x000000ffff057224 */ /* 0x000fc400078e00ff */
[----:B------:R-:W-:Y:S02]  /*dd20*/  VIADD R0, R0, 0x7f ;  /* 0x0000007f00007836 */ /* 0x000fe40000000000 */
[----:B------:R-:W-:Y:S02]  /*dd30*/  IMAD.MOV.U32 R10, RZ, RZ, R5 ;  /* 0x000000ffff0a7224 */ /* 0x000fe400078e0005 */
[----:B0-----:R-:W-:-:S05]  /*dd40*/  @P0 IMAD.HI.U32 R3, R0, R3, RZ ;  /* 0x0000000300030227 */ /* 0x001fca00078e00ff */
[----:B--2---:R-:W-:Y:S02]  /*dd50*/  @P0 SHF.R.U32.HI R0, RZ, R4, R3 ;  /* 0x00000004ff000219 */ /* 0x004fe40000011603 */
[C---:B------:R-:W-:Y:S01]  /*dd60*/  IADD3 R3, R6.reuse, 0x80, -R9 ;  /* 0x0000008006037810 */ /* 0x040fe20007ffe809 */
[----:B------:R-:W-:Y:S01]  /*dd70*/  VIADD R6, R6, 0x7f ;  /* 0x0000007f06067836 */ /* 0x000fe20000000000 */
[----:B-1----:R-:W-:-:S03]  /*dd80*/  LOP3.LUT R9, R2, 0xff, RZ, 0xc0, !PT ;  /* 0x000000ff02097812 */ /* 0x002fc600078ec0ff */
[----:B------:R-:W-:Y:S01]  /*dd90*/  IMAD.IADD R0, R3, 0x1, R0 ;  /* 0x0000000103007824 */ /* 0x000fe200078e0200 */
[----:B------:R-:W-:-:S04]  /*dda0*/  SHF.R.S32.HI R3, RZ, 0x1f, R6 ;  /* 0x0000001fff037819 */ /* 0x000fc80000011406 */
[----:B------:R-:W-:Y:S02]  /*ddb0*/  SHF.R.S32.HI R4, RZ, 0x1f, R0 ;  /* 0x0000001fff047819 */ /* 0x000fe40000011400 */
[----:B------:R-:W-:Y:S02]  /*ddc0*/  LEA.HI R3, R3, R6, RZ, 0x7 ;  /* 0x0000000603037211 */ /* 0x000fe400078f38ff */
[----:B------:R-:W-:Y:S02]  /*ddd0*/  LEA.HI R4, R4, R0, RZ, 0x7 ;  /* 0x0000000004047211 */ /* 0x000fe400078f38ff */
[----:B------:R-:W-:Y:S02]  /*dde0*/  SHF.R.U32.HI R0, RZ, 0x10, R2 ;  /* 0x00000010ff007819 */ /* 0x000fe40000011602 */
[----:B------:R-:W-:Y:S02]  /*ddf0*/  SHF.R.S32.HI R3, RZ, 0x7, R3 ;  /* 0x00000007ff037819 */ /* 0x000fe40000011403 */
[----:B------:R-:W-:-:S02]  /*de00*/  ISETP.NE.AND P0, PT, R0, RZ, PT ;  /* 0x000000ff0000720c */ /* 0x000fc40003f05270 */
[----:B------:R-:W-:-:S04]  /*de10*/  SHF.R.S32.HI R4, RZ, 0x7, R4 ;  /* 0x00000007ff047819 */ /* 0x000fc80000011404 */
[----:B------:R-:W-:-:S04]  /*de20*/  VIMNMX R8, R3, R4, PT ;  /* 0x0000000403087248 */ /* 0x000fc80003fe0100 */
[----:B------:R-:W-:Y:S01]  /*de30*/  ISETP.GE.AND P1, PT, R8, 0x1, PT ;  /* 0x000000010800780c */ /* 0x000fe20003f26270 */
[----:B------:R0:W-:Y:S02]  /*de40*/  STL [R1+0x30], R8 ;  /* 0x0000300801007387 */ /* 0x0001e40000100800 */
[----:B------:R-:W1:Y:S02]  /*de50*/  @!P0 LDC R0, c[0x0][0x9f0] ;  /* 0x00027c00ff008b82 */ /* 0x000e640000000800 */
[----:B------:R0:W-:Y:S04]  /*de60*/  STL [R1+0x3c], R5 ;  /* 0x00003c0501007387 */ /* 0x0001e80000100800 */
[----:B------:R0:W-:Y:S04]  /*de70*/  STL [R1+0x58], R9 ;  /* 0x0000580901007387 */ /* 0x0001e80000100800 */
[----:B------:R-:W-:Y:S05]  /*de80*/  @!P1 BRA `(.L_x_2284) ;  /* 0x0000000000709947 */ /* 0x000fea0003800000 */
[----:B-1----:R-:W-:-:S04]  /*de90*/  IABS R4, R0 ;  /* 0x0000000000047213 */ /* 0x002fc80000000000 */
[----:B------:R-:W1:Y:S08]  /*dea0*/  I2F.RP R2, R4 ;  /* 0x0000000400027306 */ /* 0x000e700000209400 */
[----:B-1----:R-:W1:Y:S02]  /*deb0*/  MUFU.RCP R2, R2 ;  /* 0x0000000200027308 */ /* 0x002e640000001000 */
[----:B-1----:R-:W-:-:S06]  /*dec0*/  VIADD R2, R2, 0xffffffe ;  /* 0x0ffffffe02027836 */ /* 0x002fcc0000000000 */
[----:B------:R-:W1:Y:S02]  /*ded0*/  F2I.FTZ.U32.TRUNC.NTZ R3, R2 ;  /* 0x0000000200037305 */ /* 0x000e64000021f000 */
[----:B-1----:R-:W-:-:S04]  /*dee0*/  IMAD.MOV R2, RZ, RZ, -R3 ;  /* 0x000000ffff027224 */ /* 0x002fc800078e0a03 */
[----:B0-----:R-:W-:Y:S02]  /*def0*/  IMAD R5, R2, R4, RZ ;  /* 0x0000000402057224 */ /* 0x001fe400078e02ff */
[----:B------:R-:W-:-:S04]  /*df00*/  IMAD.MOV.U32 R2, RZ, RZ, RZ ;  /* 0x000000ffff027224 */ /* 0x000fc800078e00ff */
[----:B---3--:R-:W-:Y:S01]  /*df10*/  IMAD.HI.U32 R7, R3, R5, R2 ;  /* 0x0000000503077227 */ /* 0x008fe200078e0002 */
        /* <DEDUP_REMOVED lines=19> */
.L_x_2284:
[----:B------:R-:W-:Y:S05]  /*e050*/  BSYNC B0 ;  /* 0x0000000000007941 */ /* 0x000fea0003800000 */
.L_x_2283:
[----:B-1----:R-:W-:Y:S01]  /*e060*/  IMAD.MOV.U32 R0, RZ, RZ, R10 ;  /* 0x000000ffff007224 */ /* 0x002fe200078e000a */
[----:B------:R-:W-:Y:S03]  /*e070*/  BSSY B7, `(.L_x_2285) ;  /* 0x000040d000077945 */ /* 0x000fe60003800000 */
[----:B------:R-:W-:-:S05]  /*e080*/  IMAD R2, R9, R0, RZ ;  /* 0x0000000009027224 */ /* 0x000fca00078e02ff */
[----:B------:R-:W-:Y:S01]  /*e090*/  VIADDMNMX R0, R2, R0, R8, PT ;  /* 0x0000000002007246 */ /* 0x000fe20003800108 */
[----:B------:R1:W-:Y:S03]  /*e0a0*/  STL [R1+0x28], R2 ;  /* 0x0000280201007387 */ /* 0x0003e60000100800 */
[----:B------:R-:W-:Y:S01]  /*e0b0*/  ISETP.GT.AND P0, PT, R0, R2, PT ;  /* 0x000000020000720c */ /* 0x000fe20003f04270 */
[----:B------:R1:W-:-:S12]  /*e0c0*/  STL [R1+0x40], R0 ;  /* 0x0000400001007387 */ /* 0x0003d80000100800 */
[----:B------:R-:W-:Y:S05]  /*e0d0*/  @P0 BRA `(.L_x_2286) ;  /* 0x0000000000480947 */ /* 0x000fea0003800000 */
[----:B-1----:R-:W1:Y:S02]  /*e0e0*/  S2R R0, SR_TID.X ;  /* 0x0000000000007919 */ /* 0x002e640000002100 */
[----:B-1----:R-:W-:-:S04]  /*e0f0*/  LOP3.LUT R0, R0, 0x7f, RZ, 0xc0, !PT ;  /* 0x0000007f00007812 */ /* 0x002fc800078ec0ff */
[----:B------:R-:W-:-:S13]  /*e100*/  ISETP.NE.AND P0, PT, R0, RZ, PT ;  /* 0x000000ff0000720c */ /* 0x000fda0003f05270 */
[----:B------:R-:W-:Y:S05]  /*e110*/  @P0 BRA `(.L_x_2287) ;  /* 0x0000004000080947 */ /* 0x000fea0003800000 */
[----:B------:R-:W1:Y:S01]  /*e120*/  S2R R3, SR_LANEID ;  /* 0x0000000000037919 */ /* 0x000e620000000000 */
[----:B------:R-:W-:Y:S02]  /*e130*/  VOTEU.ANY UR4, UPT, PT ;  /* 0x0000000000047886 */ /* 0x000fe400038e0100 */
[----:B------:R-:W1:Y:S08]  /*e140*/  FLO.U32 R0, UR4 ;  /* 0x0000000400007d00 */ /* 0x000e7000080e0000 */
[----:B0-----:R-:W0:Y:S01]  /*e150*/  POPC R5, UR4 ;  /* 0x0000000400057d09 */ /* 0x001e220008000000 */
[----:B-1----:R-:W-:-:S02]  /*e160*/  ISETP.EQ.U32.AND P0, PT, R0, R3, PT ;  /* 0x000000030000720c */ /* 0x002fc40003f02070 */
[----:B------:R-:W0:Y:S11]  /*e170*/  LDC.64 R2, c[0x0][0xc60] ;  /* 0x00031800ff027b82 */ /* 0x000e360000000a00 */
[----:B0-----:R-:W4:Y:S01]  /*e180*/  @P0 ATOMG.E.ADD.STRONG.GPU PT, R3, desc[UR56][R2.64], R5 ;  /* 0x00000005020309a8 */ /* 0x001f2200081ee1f8 */
[----:B------:R-:W0:Y:S02]  /*e190*/  S2R R4, SR_LTMASK ;  /* 0x0000000000047919 */ /* 0x000e240000003900 */
[----:B0-----:R-:W-:-:S04]  /*e1a0*/  LOP3.LUT R4, R4, UR4, RZ, 0xc0, !PT ;  /* 0x0000000404047c12 */ /* 0x001fc8000f8ec0ff */
[----:B---3--:R-:W0:Y:S01]  /*e1b0*/  POPC R7, R4 ;  /* 0x0000000400077309 */ /* 0x008e220000000000 */
[----:B----4-:R-:W0:Y:S02]  /*e1c0*/  SHFL.IDX PT, R0, R3, R0, 0x1f ;  /* 0x00001f0003007589 */ /* 0x010e2400000e0000 */
[----:B0-----:R-:W-:-:S05]  /*e1d0*/  IADD3 R0, R0, UR36, R7 ;  /* 0x0000002400007c10 */ /* 0x001fca000fffe007 */
[----:B------:R4:W-:Y:S01]  /*e1e0*/  STL [R1], R0 ;  /* 0x0000000001007387 */ /* 0x0009e20000100800 */
[----:B------:R-:W-:Y:S05]  /*e1f0*/  BRA `(.L_x_2287) ;  /* 0x0000003c00d07947 */ /* 0x000fea0003800000 */
.L_x_2286:
[----:B-1----:R-:W-:Y:S01]  /*e200*/  VIADD R0, R18, 0x1c400 ;  /* 0x0001c40012007836 */ /* 0x002fe20000000000 */
        /* <DEDUP_REMOVED lines=11> */
[----:B---3--:R-:W-:-:S02]  /*e2c0*/  IMAD.U32 R7, RZ, RZ, UR9 ;  /* 0x00000009ff077e24 */ /* 0x008fc4000f8e00ff */
[----:B--2---:R-:W-:Y:S02]  /*e2d0*/  IMAD.U32 R10, RZ, RZ, UR4 ;  /* 0x00000004ff0a7e24 */ /* 0x004fe4000f8e00ff */
[----:B------:R-:W-:Y:S02]  /*e2e0*/  IMAD.U32 R11, RZ, RZ, UR5 ;  /* 0x00000005ff0b7e24 */ /* 0x000fe4000f8e00ff */
[----:B------:R-:W-:Y:S02]  /*e2f0*/  IMAD.MOV.U32 R8, RZ, RZ, 0x70 ;  /* 0x00000070ff087424 */ /* 0x000fe400078e00ff */
[----:B------:R-:W-:Y:S02]  /*e300*/  IMAD.MOV.U32 R12, RZ, RZ, 0x1 ;  /* 0x00000001ff0c7424 */ /* 0x000fe400078e00ff */
[----:B------:R-:W-:-:S07]  /*e310*/  IMAD.MOV.U32 R13, RZ, RZ, RZ ;  /* 0x000000ffff0d7224 */ /* 0x000fce00078e00ff */
[----:B------:R-:W-:-:S07]  /*e320*/  LEPC R20, `(.L_x_2289) ;  /* 0x000000001014794e */ /* 0x000fce0000000000 */
[----:B-1----:R-:W-:Y:S05]  /*e330*/  CALL.ABS.NOINC R2 ;  /* 0x0000000002007343 */ /* 0x002fea0003c00000 */
.L_x_2289:
[----:B------:R-:W-:Y:S05]  /*e340*/  BSYNC B6 ;  /* 0x0000000000067941 */ /* 0x000fea0003800000 */
.L_x_2288:
        /* <DEDUP_REMOVED lines=9> */
[----:B------:R-:W-:Y:S02]  /*e3e0*/  IMAD.U32 R4, RZ, RZ, UR6 ;  /* 0x00000006ff047e24 */ /* 0x000fe4000f8e00ff */
[----:B0-----:R-:W-:Y:S02]  /*e3f0*/  IMAD.U32 R5, RZ, RZ, UR7 ;  /* 0x00000007ff057e24 */ /* 0x001fe4000f8e00ff */
[----:B------:R-:W-:Y:S02]  /*e400*/  IMAD.U32 R6, RZ, RZ, UR8 ;  /* 0x00000008ff067e24 */ /* 0x000fe4000f8e00ff */
[----:B---3--:R-:W-:-:S02]  /*e410*/  IMAD.U32 R7, RZ, RZ, UR9 ;  /* 0x00000009ff077e24 */ /* 0x008fc4000f8e00ff */
[----:B--2---:R-:W-:Y:S02]  /*e420*/  IMAD.U32 R10, RZ, RZ, UR4 ;  /* 0x00000004ff0a7e24 */ /* 0x004fe4000f8e00ff */
[----:B------:R-:W-:Y:S02]  /*e430*/  IMAD.U32 R11, RZ, RZ, UR5 ;  /* 0x00000005ff0b7e24 */ /* 0x000fe4000f8e00ff */
[----:B------:R-:W-:Y:S02]  /*e440*/  IMAD.MOV.U32 R8, RZ, RZ, 0x70 ;  /* 0x00000070ff087424 */ /* 0x000fe400078e00ff */
[----:B------:R-:W-:Y:S02]  /*e450*/  IMAD.MOV.U32 R12, RZ, RZ, 0x1 ;  /* 0x00000001ff0c7424 */ /* 0x000fe400078e00ff */
[----:B-1----:R-:W-:-:S07]  /*e460*/  IMAD.MOV.U32 R13, RZ, RZ, RZ ;  /* 0x000000ffff0d7224 */ /* 0x002fce00078e00ff */
[----:B------:R-:W-:-:S07]  /*e470*/  LEPC R20, `(.L_x_2292) ;  /* 0x000000001014794e */ /* 0x000fce0000000000 */
[----:B----4-:R-:W-:Y:S05]  /*e480*/  CALL.ABS.NOINC R2 ;  /* 0x0000000002007343 */ /* 0x010fea0003c00000 */
.L_x_2292:
        /* <DEDUP_REMOVED lines=16> */
.L_x_2291:
[----:B------:R-:W-:Y:S05]  /*e590*/  BSYNC B6 ;  /* 0x0000000000067941 */ /* 0x000fea0003800000 */
.L_x_2290:
[----:B------:R-:W4:Y:S01]  /*e5a0*/  LDL.LU R4, [R1+0x1c] ;  /* 0x00001c0001047983 */ /* 0x000f220000300800 */
[----:B------:R-:W-:-:S03]  /*e5b0*/  ULDC.64 UR4, c[0x0][0x9f8] ;  /* 0x00027e0000047ab9 */ /* 0x000fc60000000a00 */
[----:B---3--:R-:W3:Y:S01]  /*e5c0*/  LDL R7, [R1+0x10] ;  /* 0x0000100001077983 */ /* 0x008ee20000100800 */
[----:B------:R-:W-:-:S03]  /*e5d0*/  ISETP.NE.U32.AND P0, PT, RZ, UR4, PT ;  /* 0x00000004ff007c0c */ /* 0x000fc6000bf05070 */
[----:B------:R-:W5:Y:S01]  /*e5e0*/  LDL R0, [R1+0x40] ;  /* 0x0000400001007983 */ /* 0x000f620000100800 */
[----:B------:R-:W-:-:S13]  /*e5f0*/  ISETP.NE.AND.EX P0, PT, RZ, UR5, PT, P0 ;  /* 0x00000005ff007c0c */ /* 0x000fda000bf05300 */
[----:B------:R-:W-:-:S04]  /*e600*/  @P0 IADD3 R2, P1, R17, UR4, RZ ;  /* 0x0000000411020c10 */ /* 0x000fc8000ff3e0ff */
[----:B----4-:R-:W-:Y:S01]  /*e610*/  @P0 IADD3.X R3, R4, UR5, RZ, P1, !PT ;  /* 0x0000000504030c10 */ /* 0x010fe20008ffe4ff */
[----:B------:R-:W-:-:S04]  /*e620*/  ULDC.64 UR4, c[0x0][0xa08] ;  /* 0x0002820000047ab9 */ /* 0x000fc80000000a00 */
[----:B---3--:R1:W0:Y:S02]  /*e630*/  @P0 LDG.E R7, desc[UR56][R2.64] ;  /* 0x0000003802070981 */ /* 0x008224000c1e1900 */
[----:B-1----:R-:W1:Y:S01]  /*e640*/  LDC.64 R2, c[0x0][0x418] ;  /* 0x00010600ff027b82 */ /* 0x002e620000000a00 */
[----:B-----5:R-:W-:Y:S01]  /*e650*/  VIADD R0, R0, 0xffffffff ;  /* 0xffffffff00007836 */ /* 0x020fe20000000000 */
[----:B0-----:R-:W-:Y:S01]  /*e660*/  SHF.R.S32.HI R8, RZ, 0x1f, R7 ;  /* 0x0000001fff087819 */ /* 0x001fe20000011407 */
[----:B------:R0:W-:Y:S04]  /*e670*/  @P0 STL [R1+0x10], R7 ;  /* 0x0000100701000387 */ /* 0x0001e80000100800 */
[----:B------:R0:W-:Y:S01]  /*e680*/  STL [R1+0x1c], R8 ;  /* 0x00001c0801007387 */ /* 0x0001e20000100800 */
[----:B-1----:R-:W-:Y:S01]  /*e690*/  LOP3.LUT P0, RZ, R2, UR4, RZ, 0xfc, !PT ;  /* 0x0000000402ff7c12 */ /* 0x002fe2000f80fcff */
[----:B------:R-:W-:-:S03]  /*e6a0*/  UMOV UR4, 0xffffffff ;  /* 0xffffffff00047882 */ /* 0x000fc60000000000 */
[----:B------:R-:W-:-:S04]  /*e6b0*/  LOP3.LUT P0, RZ, R3, UR5, RZ, 0xfc, P0 ;  /* 0x0000000503ff7c12 */ /* 0x000fc8000800fcff */
[----:B------:R-:W-:Y:S01]  /*e6c0*/  SEL R17, R7, RZ, !P0 ;  /* 0x000000ff07117207 */ /* 0x000fe20004000000 */
[----:B0-----:R-:W-:Y:S08]  /*e6d0*/  BRA.DIV UR4, `(.L_x_2293) ;  /* 0x0000005204a87947 */ /* 0x001ff0000b800000 */
[----:B------:R-:W0:Y:S02]  /*e6e0*/  S2R R4, SR_TID.X ;  /* 0x0000000000047919 */ /* 0x000e240000002100 */
[----:B0-----:R-:W-:-:S04]  /*e6f0*/  SHF.R.U32.HI R4, RZ, 0x5, R4 ;  /* 0x00000005ff047819 */ /* 0x001fc80000011604 */
[----:B------:R-:W-:-:S05]  /*e700*/  LOP3.LUT R4, R4, 0x3, RZ, 0xc0, !PT ;  /* 0x0000000304047812 */ /* 0x000fca00078ec0ff */
[----:B------:R0:W1:Y:S02]  /*e710*/  SHFL.IDX PT, R14, R4, RZ, 0x1f ;  /* 0x00001fff040e7589 */ /* 0x00006400000e0000 */
.L_x_2399:
[----:B------:R-:W-:Y:S01]  /*e720*/  PLOP3.LUT P1, PT, PT, PT, PT, 0x8, 0x0 ;  /* 0x000000000000781c */ /* 0x000fe20003f2e170 */
[----:B------:R3:W-:Y:S01]  /*e730*/  STL [R1+0x8], R0 ;  /* 0x0000080001007387 */ /* 0x0007e20000100800 */
[----:B-1----:R-:W-:Y:S02]  /*e740*/  ISETP.NE.AND P0, PT, R14, RZ, PT ;  /* 0x000000ff0e00720c */ /* 0x002fe40003f05270 */
[----:B0-----:R-:W-:-:S05]  /*e750*/  P2R R4, PR, RZ, 0x2 ;  /* 0x00000002ff047803 */ /* 0x001fca0000000000 */
[----:B------:R3:W-:Y:S06]  /*e760*/  STL [R1+0x20], R4 ;  /* 0x0000200401007387 */ /* 0x0007ec0000100800 */
[----:B------:R-:W-:Y:S05]  /*e770*/  @P0 BRA `(.L_x_2294) ;  /* 0x0000000400300947 */ /* 0x000fea0003800000 */
[----:B------:R-:W-:-:S03]  /*e780*/  UMOV UR4, 0xffffffff ;  /* 0xffffffff00047882 */ /* 0x000fc60000000000 */
[----:B------:R-:W-:Y:S05]  /*e790*/  BRA.DIV UR4, `(.L_x_2295) ;  /* 0x0000005204ac7947 */ /* 0x000fea000b800000 */
[----:B------:R-:W-:-:S13]  /*e7a0*/  ELECT P6, URZ, PT ;  /* 0x00000000003f782f */ /* 0x000fda00038c0000 */
.L_x_2402:
[----:B------:R-:W-:Y:S05]  /*e7b0*/  @!P6 BRA `(.L_x_2294) ;  /* 0x000000040020e947 */ /* 0x000fea0003800000 */
[----:B------:R-:W-:-:S04]  /*e7c0*/  ISETP.NE.U32.AND P0, PT, R2, RZ, PT ;  /* 0x000000ff0200720c */ /* 0x000fc80003f05070 */
[----:B------:R-:W-:-:S13]  /*e7d0*/  ISETP.NE.AND.EX P0, PT, R3, RZ, PT, P0 ;  /* 0x000000ff0300720c */ /* 0x000fda0003f05300 */
[----:B------:R-:W-:Y:S05]  /*e7e0*/  @!P0 BRA `(.L_x_2296) ;  /* 0x0000000000508947 */ /* 0x000fea0003800000 */
[----:B------:R-:W0:Y:S01]  /*e7f0*/  LDC R6, c[0x0][0x43c] ;  /* 0x00010f00ff067b82 */ /* 0x000e220000000800 */
[----:B------:R-:W-:Y:S01]  /*e800*/  IMAD.MOV.U32 R9, RZ, RZ, R0 ;  /* 0x000000ffff097224 */ /* 0x000fe200078e0000 */
[----:B------:R-:W-:-:S03]  /*e810*/  ULDC.64 UR4, c[0x0][0x428] ;  /* 0x00010a0000047ab9 */ /* 0x000fc60000000a00 */
[----:B---3--:R-:W-:Y:S01]  /*e820*/  IMAD.MOV.U32 R0, RZ, RZ, R9 ;  /* 0x000000ffff007224 */ /* 0x008fe200078e0009 */
[----:B0-----:R-:W-:-:S13]  /*e830*/  ISETP.NE.AND P0, PT, R6, 0x1, PT ;  /* 0x000000010600780c */ /* 0x001fda0003f05270 */
[----:B------:R-:W0:Y:S02]  /*e840*/  @P0 LDC.64 R4, c[0x0][0x440] ;  /* 0x00011000ff040b82 */ /* 0x000e240000000a00 */
[----:B0-----:R-:W-:-:S05]  /*e850*/  @P0 IMAD.HI.U32 R4, R9, R4, RZ ;  /* 0x0000000409040227 */ /* 0x001fca00078e00ff */
        /* <DEDUP_REMOVED lines=13> */
.L_x_2296:
[----:B0-----:R-:W4:Y:S01]  /*e930*/  LDL R2, [R1+0x14] ;  /* 0x0000140001027983 */ /* 0x001f220000100800 */
[----:B---3--:R-:W-:Y:S01]  /*e940*/  IMAD R0, R19, 0x8, R18 ;  /* 0x0000000813007824 */ /* 0x008fe200078e0212 */
[----:B----4-:R-:W-:-:S04]  /*e950*/  SHF.L.U32 R2, R2, 0x1f, RZ ;  /* 0x0000001f02027819 */ /* 0x010fc800000006ff */
[----:B------:R-:W0:Y:S02]  /*e960*/  SYNCS.PHASECHK.TRANS64.TRYWAIT P0, [R0+URZ+0x34840], R2 ;  /* 0x03484002000075a7 */ /* 0x000e24000800017f */
[----:B0-----:R-:W-:Y:S05]  /*e970*/  @!P0 BRA `(.L_x_2297) ;  /* 0x0000005000548947 */ /* 0x001fea0003800000 */
.L_x_2403:
[----:B------:R-:W1:Y:S02]  /*e980*/  S2R R3, SR_TID.X ;  /* 0x0000000000037919 */ /* 0x000e640000002100 */
[----:B-1----:R-:W-:-:S04]  /*e990*/  LOP3.LUT R3, R3, 0x7f, RZ, 0xc0, !PT ;  /* 0x0000007f03037812 */ /* 0x002fc800078ec0ff */
[----:B------:R-:W-:-:S13]  /*e9a0*/  ISETP.NE.AND P0, PT, R3, RZ, PT ;  /* 0x000000ff0300720c */ /* 0x000fda0003f05270 */
[----:B------:R-:W-:Y:S05]  /*e9b0*/  @P0 BRA `(.L_x_2298) ;  /* 0x00000000001c0947 */ /* 0x000fea0003800000 */
[----:B------:R-:W1:Y:S01]  /*e9c0*/  S2R R3, SR_TID.X ;  /* 0x0000000000037919 */ /* 0x000e620000002100 */
[----:B0-----:R-:W-:-:S04]  /*e9d0*/  IMAD.MOV.U32 R2, RZ, RZ, 0xc000 ;  /* 0x0000c000ff027424 */ /* 0x001fc800078e00ff */
[----:B------:R3:W-:Y:S01]  /*e9e0*/  SYNCS.ARRIVE.TRANS64 RZ, [R0+URZ+0x34830], R2 ;  /* 0x0348300200ff79a7 */ /* 0x0007e2000800003f */
[----:B-1----:R-:W-:-:S04]  /*e9f0*/  LOP3.LUT R3, R3, 0x1f, RZ, 0xc0, !PT ;  /* 0x0000001f03037812 */ /* 0x002fc800078ec0ff */
[----:B------:R-:W-:-:S13]  /*ea00*/  ISETP.NE.AND P0, PT, R3, RZ, PT ;  /* 0x000000ff0300720c */ /* 0x000fda0003f05270 */
[----:B---3--:R-:W-:Y:S05]  /*ea10*/  @!P0 BRA `(.L_x_2298) ;  /* 0x0000000000048947 */ /* 0x008fea0003800000 */
[----:B------:R-:W-:Y:S01]  /*ea20*/  BPT.TRAP 0x1 ;  /* 0x000000040000795c */ /* 0x000fe20000300000 */
.L_x_2298:
[----:B------:R-:W3:Y:S04]  /*ea30*/  LDL R3, [R1+0x8] ;  /* 0x0000080001037983 */ /* 0x000ee80000100800 */
[----:B0-----:R-:W4:Y:S01]  /*ea40*/  LDL R2, [R1+0x18] ;  /* 0x0000180001027983 */ /* 0x001f220000100800 */
        /* <DEDUP_REMOVED lines=11> */
[----:B------:R-:W-:Y:S01]  /*eb00*/  UIADD3 UR9, UR9, 0x34830, URZ ;  /* 0x0003483009097890 */ /* 0x000fe2000fffe03f */
[----:B------:R-:W-:-:S05]  /*eb10*/  P2R R0, PR, RZ, 0x1 ;  /* 0x00000001ff007803 */ /* 0x000fca0000000000 */
[----:B------:R0:W-:Y:S01]  /*eb20*/  STL [R1+0x20], R0 ;  /* 0x0000200001007387 */ /* 0x0001e20000100800 */
[----:B------:R-:W-:Y:S02]  /*eb30*/  UIADD3 UR14, UR8, 0x1c400, URZ ;  /* 0x0001c400080e7890 */ /* 0x000fe4000fffe03f */
[----:B------:R-:W-:Y:S02]  /*eb40*/  UIADD3 UR15, UR8, 0x20400, URZ ;  /* 0x00020400080f7890 */ /* 0x000fe4000fffe03f */
[----:B------:R-:W-:-:S03]  /*eb50*/  UIADD3 UR17, UR8, 0x24400, URZ ;  /* 0x0002440008117890 */ /* 0x000fc6000fffe03f */
[----:B------:R-:W-:Y:S01]  /*eb60*/  UMOV UR8, UR14 ;  /* 0x0000000e00087c82 */ /* 0x000fe20008000000 */
[----:B------:R-:W-:Y:S01]  /*eb70*/  UMOV UR14, 0x80 ;  /* 0x00000080000e7882 */ /* 0x000fe20000000000 */
[----:B---3--:R-:W-:Y:S02]  /*eb80*/  R2UR UR11, R3 ;  /* 0x00000000030b72ca */ /* 0x008fe400000e0000 */
[----:B----4-:R-:W-:-:S13]  /*eb90*/  R2UR UR5, R2 ;  /* 0x00000000020572ca */ /* 0x010fda00000e0000 */
[----:B------:R-:W-:Y:S02]  /*eba0*/  ULEA UR11, UR11, UR5, 0x7 ;  /* 0x000000050b0b7291 */ /* 0x000fe4000f8e383f */
        /* <DEDUP_REMOVED lines=8> */
[----:B0-----:R-:W-:Y:S01]  /*ec30*/  NOP ;  /* 0x0000000000007918 */ /* 0x001fe20000000000 */
.L_x_2294:
[----:B------:R-:W4:Y:S04]  /*ec40*/  LDL.LU R3, [R1+0x34] ;  /* 0x0000340001037983 */ /* 0x000f280000300800 */
[----:B------:R-:W5:Y:S04]  /*ec50*/  LDL.LU R5, [R1+0x2c] ;  /* 0x00002c0001057983 */ /* 0x000f680000300800 */
        /* <DEDUP_REMOVED lines=10> */
[----:B----4-:R-:W-:Y:S02]  /*ed00*/  SHF.R.S32.HI R0, RZ, 0x1f, R3 ;  /* 0x0000001fff007819 */ /* 0x010fe40000011403 */
[----:B-----5:R-:W-:-:S03]  /*ed10*/  SEL R5, R5, RZ, !P0 ;  /* 0x000000ff05057207 */ /* 0x020fc60004000000 */
        /* <DEDUP_REMOVED lines=10> */
[----:B0-----:R-:W-:Y:S01]  /*edc0*/  MOV R2, 0x0 ;  /* 0x0000000000027802 */ /* 0x001fe20000000f00 */
        /* <DEDUP_REMOVED lines=14> */
[----:B0-----:R-:W-:Y:S05]  /*eeb0*/  CALL.ABS.NOINC R2 ;  /* 0x0000000002007343 */ /* 0x001fea0003c00000 */
.L_x_2300:
[----:B------:R-:W-:Y:S05]  /*eec0*/  BSYNC B6 ;  /* 0x0000000000067941 */ /* 0x000fea0003800000 */
.L_x_2299:
[----:B0-----:R-:W3:Y:S01]  /*eed0*/  LDL.LU R0, [R1+0x44] ;  /* 0x0000440001007983 */ /* 0x001ee20000300800 */
[----:B------:R-:W-:Y:S01]  /*eee0*/  ULDC.64 UR4, c[0x0][0x2d8] ;  /* 0x0000b60000047ab9 */ /* 0x000fe20000000a00 */
[----:B------:R-:W0:Y:S01]  /*eef0*/  LDC R7, c[0x0][0x448] ;  /* 0x00011200ff077b82 */ /* 0x000e220000000800 */
[----:B------:R-:W-:Y:S01]  /*ef00*/  ULDC.64 UR6, c[0x0][0x280] ;  /* 0x0000a00000067ab9 */ /* 0x000fe20000000a00 */
[----:B------:R-:W4:Y:S04]  /*ef10*/  LDL.LU R5, [R1+0x34] ;  /* 0x0000340001057983 */ /* 0x000f280000300800 */
[----:B------:R-:W4:Y:S04]  /*ef20*/  LDL.LU.64 R2, [R1+0x50] ;  /* 0x0000500001027983 */ /* 0x000f280000300a00 */
[----:B------:R-:W3:Y:S04]  /*ef30*/  LDL.LU R4, [R1+0x2c] ;  /* 0x00002c0001047983 */ /* 0x000ee80000300800 */
[----:B------:R-:W3:Y:S01]  /*ef40*/  LDL R9, [R1+0x4] ;  /* 0x0000040001097983 */ /* 0x000ee20000100800 */
[----:B--2---:R-:W1:Y:S01]  /*ef50*/  S2R R10, SR_TID.X ;  /* 0x00000000000a7919 */ /* 0x004e620000002100 */
[----:B0-----:R-:W-:-:S13]  /*ef60*/  ISETP.NE.AND P0, PT, R7, 0x1, PT ;  /* 0x000000010700780c */ /* 0x001fda0003f05270 */
[----:B------:R-:W0:Y:S01]  /*ef70*/  @P0 LDC R6, c[0x0][0x450] ;  /* 0x00011400ff060b82 */ /* 0x000e220000000800 */
[----:B-1----:R-:W-:-:S05]  /*ef80*/  IMAD.SHL.U32 R10, R10, 0x8, RZ ;  /* 0x000000080a0a7824 */ /* 0x002fca00078e00ff */
[----:B------:R-:W-:-:S04]  /*ef90*/  LOP3.LUT R10, R10, 0x38, RZ, 0xc0, !PT ;  /* 0x000000380a0a7812 */ /* 0x000fc800078ec0ff */
[C---:B------:R-:W-:Y:S02]  /*efa0*/  LOP3.LUT R11, R10.reuse, 0x40, RZ, 0xfc, !PT ;  /* 0x000000400a0b7812 */ /* 0x040fe400078efcff */
[----:B------:R-:W-:Y:S01]  /*efb0*/  LOP3.LUT R10, R10, 0x80, RZ, 0xfc, !PT ;  /* 0x000000800a0a7812 */ /* 0x000fe200078efcff */
[----:B----4-:R-:W-:Y:S02]  /*efc0*/  IMAD.MOV.U32 R3, RZ, RZ, R5 ;  /* 0x000000ffff037224 */ /* 0x010fe400078e0005 */
[----:B------:R-:W1:Y:S01]  /*efd0*/  S2R R5, SR_TID.X ;  /* 0x0000000000057919 */ /* 0x000e620000002100 */
[----:B------:R-:W-:-:S04]  /*efe0*/  IMAD.WIDE.U32 R2, R16, UR4, R2 ;  /* 0x0000000410027c25 */ /* 0x000fc8000f8e0002 */
[----:B------:R-:W-:Y:S01]  /*eff0*/  IMAD R3, R16, UR5, R3 ;  /* 0x0000000510037c24 */ /* 0x000fe2000f8e0203 */
[----:B------:R-:W-:Y:S02]  /*f000*/  ULDC.64 UR4, c[0x0][0x2e0] ;  /* 0x0000b80000047ab9 */ /* 0x000fe40000000a00 */
[----:B---3--:R-:W-:Y:S02]  /*f010*/  IMAD R0, R0, UR4, RZ ;  /* 0x0000000400007c24 */ /* 0x008fe4000f8e02ff */
[----:B------:R-:W-:-:S04]  /*f020*/  IMAD.WIDE.U32 R2, R4, UR4, R2 ;  /* 0x0000000404027c25 */ /* 0x000fc8000f8e0002 */
[----:B------:R-:W-:Y:S01]  /*f030*/  IMAD R0, R4, UR5, R0 ;  /* 0x0000000504007c24 */ /* 0x000fe2000f8e0200 */
[----:B------:R-:W-:Y:S01]  /*f040*/  ULDC.64 UR4, c[0x0][0x2d0] ;  /* 0x0000b40000047ab9 */ /* 0x000fe20000000a00 */
[----:B------:R-:W2:Y:S02]  /*f050*/  S2R R4, SR_TID.X ;  /* 0x0000000000047919 */ /* 0x000ea40000002100 */
[----:B------:R-:W-:Y:S01]  /*f060*/  IMAD.IADD R3, R3, 0x1, R0 ;  /* 0x0000000103037824 */ /* 0x000fe200078e0200 */
[----:B-1----:R-:W-:-:S04]  /*f070*/  LOP3.LUT R5, R5, 0x7f, RZ, 0xc0, !PT ;  /* 0x0000007f05057812 */ /* 0x002fc800078ec0ff */
[----:B------:R-:W-:Y:S01]  /*f080*/  SHF.R.U32.HI R5, RZ, 0x3, R5 ;  /* 0x00000003ff057819 */ /* 0x000fe20000011605 */
[----:B--2---:R-:W-:-:S05]  /*f090*/  IMAD.SHL.U32 R4, R4, 0x10, RZ ;  /* 0x0000001004047824 */ /* 0x004fca00078e00ff */
[----:B------:R-:W-:Y:S02]  /*f0a0*/  LOP3.LUT R4, R5, 0x70, R4, 0xf8, !PT ;  /* 0x0000007005047812 */ /* 0x000fe400078ef804 */
[----:B------:R-:W1:Y:S03]  /*f0b0*/  @P0 LDC R5, c[0x0][0x44c] ;  /* 0x00011300ff050b82 */ /* 0x000e660000000800 */
[----:B------:R-:W-:-:S04]  /*f0c0*/  IMAD R0, R9, 0x80, R4 ;  /* 0x0000008009007824 */ /* 0x000fc800078e0204 */
[----:B------:R-:W-:Y:S02]  /*f0d0*/  IMAD.MOV.U32 R4, RZ, RZ, R0 ;  /* 0x000000ffff047224 */ /* 0x000fe400078e0000 */
[----:B-1----:R-:W-:-:S05]  /*f0e0*/  @P0 IMAD.HI.U32 R5, R0, R5, RZ ;  /* 0x0000000500050227 */ /* 0x002fca00078e00ff */
[----:B0-----:R-:W-:-:S05]  /*f0f0*/  @P0 SHF.R.U32.HI R4, RZ, R6, R5 ;  /* 0x00000006ff040219 */ /* 0x001fca0000011605 */
[----:B------:R-:W-:Y:S02]  /*f100*/  IMAD.MOV R5, RZ, RZ, -R4 ;  /* 0x000000ffff057224 */ /* 0x000fe400078e0a04 */
[----:B------:R-:W-:-:S04]  /*f110*/  IMAD.WIDE.U32 R2, R4, UR4, R2 ;  /* 0x0000000404027c25 */ /* 0x000fc8000f8e0002 */
[----:B------:R-:W-:Y:S01]  /*f120*/  IMAD R0, R7, R5, R0 ;  /* 0x0000000507007224 */ /* 0x000fe200078e0200 */
[----:B------:R-:W-:-:S05]  /*f130*/  SHF.R.S32.HI R5, RZ, 0x1f, R4 ;  /* 0x0000001fff057819 */ /* 0x000fca0000011404 */
[----:B------:R-:W-:-:S04]  /*f140*/  IMAD R5, R5, UR4, RZ ;  /* 0x0000000405057c24 */ /* 0x000fc8000f8e02ff */
[----:B------:R-:W-:Y:S01]  /*f150*/  IMAD R4, R4, UR5, R5 ;  /* 0x0000000504047c24 */ /* 0x000fe2000f8e0205 */
[----:B------:R-:W-:Y:S01]  /*f160*/  ULDC.64 UR4, c[0x0][0x2c8] ;  /* 0x0000b20000047ab9 */ /* 0x000fe20000000a00 */
[----:B------:R-:W0:Y:S02]  /*f170*/  S2R R5, SR_TID.X ;  /* 0x0000000000057919 */ /* 0x000e240000002100 */
        /* <DEDUP_REMOVED lines=8> */
[----:B------:R-:W-:Y:S02]  /*f200*/  LEA R4, P3, R2, UR6, 0x1 ;  /* 0x0000000602047c11 */ /* 0x000fe4000f8608ff */
[----:B------:R-:W-:Y:S01]  /*f210*/  IMAD.IADD R0, R3, 0x1, R0 ;  /* 0x0000000103007824 */ /* 0x000fe200078e0200 */
[----:B------:R-:W-:Y:S01]  /*f220*/  ISETP.GE.AND P1, PT, R11, UR4, PT ;  /* 0x000000040b007c0c */ /* 0x000fe2000bf26270 */
[----:B0-----:R-:W-:-:S05]  /*f230*/  IMAD.SHL.U32 R8, R5, 0x8, RZ ;  /* 0x0000000805087824 */ /* 0x001fca00078e00ff */
[----:B------:R-:W-:-:S04]  /*f240*/  LOP3.LUT R8, R8, 0x38, RZ, 0xc0, !PT ;  /* 0x0000003808087812 */ /* 0x000fc800078ec0ff */
[----:B------:R-:W-:Y:S01]  /*f250*/  ISETP.GE.AND P2, PT, R8, UR4, PT ;  /* 0x0000000408007c0c */ /* 0x000fe2000bf46270 */
[----:B------:R-:W-:Y:S01]  /*f260*/  UMOV UR4, 0xffffffff ;  /* 0xffffffff00047882 */ /* 0x000fe20000000000 */
[----:B------:R-:W-:Y:S02]  /*f270*/  LEA.HI.X R3, R2, UR7, R0, 0x1, P3 ;  /* 0x0000000702037c11 */ /* 0x000fe400098f0c00 */
[----:B-1----:R-:W-:Y:S09]  /*f280*/  BRA.DIV UR4, `(.L_x_2301) ;  /* 0x0000004a04247947 */ /* 0x002ff2000b800000 */
[----:B------:R-:W0:Y:S02]  /*f290*/  S2R R6, SR_TID.X ;  /* 0x0000000000067919 */ /* 0x000e240000002100 */
[----:B0-----:R-:W-:-:S04]  /*f2a0*/  LOP3.LUT R6, R6, 0x7f, RZ, 0xc0, !PT ;  /* 0x0000007f06067812 */ /* 0x001fc800078ec0ff */
[----:B------:R-:W-:Y:S02]  /*f2b0*/  SHF.R.U32.HI R9, RZ, 0x3, R6 ;  /* 0x00000003ff097819 */ /* 0x000fe40000011606 */
[----:B------:R-:W2:Y:S04]  /*f2c0*/  LDL.LU R6, [R1+0x4] ;  /* 0x0000040001067983 */ /* 0x000ea80000300800 */
[----:B------:R-:W3:Y:S01]  /*f2d0*/  LDL.LU R8, [R1+0x38] ;  /* 0x0000380001087983 */ /* 0x000ee20000300800 */
[----:B--2---:R-:W-:Y:S02]  /*f2e0*/  IMAD R2, R6, 0x80, R9 ;  /* 0x0000008006027824 */ /* 0x004fe400078e0209 */
[----:B------:R-:W0:Y:S01]  /*f2f0*/  S2R R6, SR_TID.X ;  /* 0x0000000000067919 */ /* 0x000e220000002100 */
[----:B---3--:R-:W-:-:S02]  /*f300*/  IMAD R0, R8, R7, RZ ;  /* 0x0000000708007224 */ /* 0x008fc400078e02ff */
[----:B------:R-:W1:Y:S01]  /*f310*/  SHFL.IDX PT, R7, R4, RZ, 0x181f ;  /* 0x00181fff04077589 */ /* 0x000e6200000e0000 */
[C---:B------:R-:W-:Y:S02]  /*f320*/  VIADD R5, R2.reuse, 0x10 ;  /* 0x0000001002057836 */ /* 0x040fe40000000000 */
[-C--:B------:R-:W-:Y:S01]  /*f330*/  ISETP.GE.AND P4, PT, R2, R0.reuse, PT ;  /* 0x000000000200720c */ /* 0x080fe20003f86270 */
[----:B------:R-:W-:Y:S02]  /*f340*/  SHFL.IDX PT, R9, R3, 0x1, 0x181f ;  /* 0x00381f0003097f89 */ /* 0x000fe400000e0000 */
[----:B------:R-:W-:Y:S02]  /*f350*/  ISETP.GE.AND P3, PT, R5, R0, PT ;  /* 0x000000000500720c */ /* 0x000fe40003f66270 */
[----:B------:R-:W-:Y:S01]  /*f360*/  SHFL.IDX PT, R5, R4, 0x1, 0x181f ;  /* 0x00381f0004057f89 */ /* 0x000fe200000e0000 */
[----:B0-----:R-:W-:-:S03]  /*f370*/  IMAD.SHL.U32 R11, R6, 0x8, RZ ;  /* 0x00000008060b7824 */ /* 0x001fc600078e00ff */
[----:B------:R-:W0:Y:S02]  /*f380*/  SHFL.IDX PT, R6, R3, RZ, 0x181f ;  /* 0x00181fff03067589 */ /* 0x000e2400000e0000 */
[----:B------:R-:W-:-:S04]  /*f390*/  LOP3.LUT R11, R11, 0x38, RZ, 0xc0, !PT ;  /* 0x000000380b0b7812 */ /* 0x000fc800078ec0ff */
[----:B-1----:R-:W-:-:S05]  /*f3a0*/  @!P4 LEA R7, P5, R11, R7, 0x1 ;  /* 0x000000070b07c211 */ /* 0x002fca00078a08ff */
[----:B0-----:R-:W-:Y:S01]  /*f3b0*/  @!P4 IMAD.X R6, RZ, RZ, R6, P5 ;  /* 0x000000ffff06c224 */ /* 0x001fe200028e0606 */
[----:B------:R-:W-:-:S04]  /*f3c0*/  @!P3 LEA R8, P5, R11, R5, 0x1 ;  /* 0x000000050b08b211 */ /* 0x000fc800078a08ff */
[----:B------:R-:W-:Y:S01]  /*f3d0*/  @!P4 LOP3.LUT R7, R7, R6, RZ, 0x3c, !PT ;  /* 0x000000060707c212 */ /* 0x000fe200078e3cff */
[----:B------:R-:W-:-:S03]  /*f3e0*/  @!P3 IMAD.X R5, RZ, RZ, R9, P5 ;  /* 0x000000ffff05b224 */ /* 0x000fc600028e0609 */
[----:B------:R-:W-:-:S04]  /*f3f0*/  @!P4 LOP3.LUT R6, R7, R6, RZ, 0x3c, !PT ;  /* 0x000000060706c212 */ /* 0x000fc800078e3cff */
        /* <DEDUP_REMOVED lines=66> */
.L_x_2420:
        /* <DEDUP_REMOVED lines=15> */
.L_x_2303:
[----:B------:R-:W-:Y:S05]  /*f910*/  BSYNC B0 ;  /* 0x0000000000007941 */ /* 0x000fea0003800000 */
.L_x_2302:
[----:B------:R-:W-:Y:S01]  /*f920*/  NOP ;  /* 0x0000000000007918 */ /* 0x000fe20000000000 */
[----:B------:R-:W-:Y:S01]  /*f930*/  PLOP3.LUT P0, PT, PT, PT, PT, 0x80, 0x0 ;  /* 0x000000000000781c */ /* 0x000fe20003f0f070 */
[----:B0--3--:R-:W-:-:S12]  /*f940*/  VIADD R6, R18, 0x34800 ;  /* 0x0003480012067836 */ /* 0x009fd80000000000 */
.L_x_2304:
[----:B------:R-:W-:Y:S02]  /*f950*/  PLOP3.LUT P1, PT, P1, P0, PT, 0xa2, 0x0 ;  /* 0x000000000000781c */ /* 0x000fe40000f21472 */
[----:B------:R-:W-:-:S08]  /*f960*/  @P0 R2UR P1, UR4, R18 ;  /* 0x00000000120402ca */ /* 0x000fd00000020000 */
[----:B------:R-:W-:-:S05]  /*f970*/  @P0 PLOP3.LUT P0, PT, P1, PT, PT, 0x80, 0x0 ;  /* 0x000000000000081c */ /* 0x000fca0000f0f070 */
[----:B------:R-:W-:Y:S01]  /*f980*/  @!P1 SYNCS.ARRIVE.TRANS64.RED.A0T1 RZ, [UR4+0x34800], RZ ;  /* 0x034800ffffff99a7 */ /* 0x000fe20008200404 */
[----:B------:R-:W-:Y:S07]  /*f990*/  @!P1 ARRIVES.LDGSTSBAR.64.TRANSCNT [UR4+0x34800] ;  /* 0x03480000ff0099b0 */ /* 0x000fee0008000a84 */
[----:B------:R-:W-:Y:S05]  /*f9a0*/  @P0 BRA.U.ANY `(.L_x_2304) ;  /* 0xfffffffd00e80947 */ /* 0x000fea000393ffff */
[----:B----4-:R-:W3:Y:S02]  /*f9b0*/  LDL.LU R2, [R1+0x48] ;  /* 0x0000480001027983 */ /* 0x010ee40000300800 */
        /* <DEDUP_REMOVED lines=11> */
.L_x_2421:
[----:B------:R-:W-:Y:S05]  /*fa70*/  BSYNC B0 ;  /* 0x0000000000007941 */ /* 0x000fea0003800000 */
.L_x_2305:
[----:B------:R-:W0:Y:S04]  /*fa80*/  LDL R2, [R1+0x40] ;  /* 0x0000400001027983 */ /* 0x000e280000100800 */
[----:B--2---:R-:W2:Y:S01]  /*fa90*/  LDL R3, [R1+0x28] ;  /* 0x0000280001037983 */ /* 0x004ea20000100800 */
[----:B------:R-:W-:Y:S01]  /*faa0*/  BSSY B0, `(.L_x_2307) ;  /* 0x0000213000007945 */ /* 0x000fe20003800000 */
[----:B0-----:R-:W-:-:S05]  /*fab0*/  VIADD R0, R2, 0xfffffffe ;  /* 0xfffffffe02007836 */ /* 0x001fca0000000000 */
[----:B--2---:R-:W-:-:S13]  /*fac0*/  ISETP.GE.AND P0, PT, R0, R3, PT ;  /* 0x000000030000720c */ /* 0x004fda0003f06270 */
[----:B------:R-:W-:Y:S05]  /*fad0*/  @!P0 BRA `(.L_x_2308) ;  /* 0x00000020003c8947 */ /* 0x000fea0003800000 */
[----:B------:R-:W2:Y:S04]  /*fae0*/  LDL.LU R2, [R1+0x58] ;  /* 0x0000580001027983 */ /* 0x000ea80000300800 */
[----:B-1----:R-:W3:Y:S04]  /*faf0*/  LDL.LU R5, [R1+0x3c] ;  /* 0x00003c0001057983 */ /* 0x002ee80000300800 */
[----:B------:R-:W4:Y:S01]  /*fb00*/  LDL.LU R4, [R1+0x30] ;  /* 0x0000300001047983 */ /* 0x000f220000300800 */
[----:B------:R-:W-:Y:S01]  /*fb10*/  LOP3.LUT R12, RZ, R3, RZ, 0x33, !PT ;  /* 0x00000003ff0c7212 */ /* 0x000fe200078e33ff */
[----:B------:R-:W-:Y:S01]  /*fb20*/  BSSY B2, `(.L_x_2309) ;  /* 0x00000b5000027945 */ /* 0x000fe20003800000 */
[----:B--2---:R-:W-:-:S04]  /*fb30*/  VIADD R2, R2, 0x1 ;  /* 0x0000000102027836 */ /* 0x004fc80000000000 */
[----:B---3--:R-:W-:-:S05]  /*fb40*/  IMAD R2, R2, R5, RZ ;  /* 0x0000000502027224 */ /* 0x008fca00078e02ff */
        /* <DEDUP_REMOVED lines=14> */
[----:B--2---:R-:W-:Y:S02]  /*fc30*/  ISETP.NE.AND P1, PT, R5, RZ, PT ;  /* 0x000000ff0500720c */ /* 0x004fe40003f25270 */
        /* <DEDUP_REMOVED lines=26> */
.L_x_2313:
[----:B------:R-:W-:Y:S01]  /*fde0*/  IMAD R3, R9, 0x8, R18 ;  /* 0x0000000809037824 */ /* 0x000fe200078e0212 */
[----:B------:R-:W-:Y:S01]  /*fdf0*/  SHF.L.U32 R2, R13, 0x1f, RZ ;  /* 0x0000001f0d027819 */ /* 0x000fe200000006ff */
[----:B------:R-:W-:Y:S03]  /*fe00*/  BSSY B3, `(.L_x_2314) ;  /* 0x0000003000037945 */ /* 0x000fe60003800000 */
[----:B------:R-:W1:Y:S02]  /*fe10*/  SYNCS.PHASECHK.TRANS64.TRYWAIT P0, [R3+URZ+0x34840], R2 ;  /* 0x03484002030075a7 */ /* 0x000e64000800017f */
[----:B-1----:R-:W-:Y:S05]  /*fe20*/  @!P0 BRA `(.L_x_2315) ;  /* 0x0000004800448947 */ /* 0x002fea0003800000 */
.L_x_2422:
[----:B------:R-:W-:Y:S05]  /*fe30*/  BSYNC B3 ;  /* 0x0000000000037941 */ /* 0x000fea0003800000 */
.L_x_2314:
        /* <DEDUP_REMOVED lines=12> */
.L_x_2317:
[----:B------:R-:W-:Y:S05]  /*ff00*/  BSYNC B3 ;  /* 0x0000000000037941 */ /* 0x000fea0003800000 */
.L_x_2316:
        /* <DEDUP_REMOVED lines=12> */
.L_x_2318:
        /* <DEDUP_REMOVED lines=16> */
.L_x_2319:
        /* <DEDUP_REMOVED lines=15> */
.L_x_2320:
        /* <DEDUP_REMOVED lines=16> */
.L_x_2423:
[----:B------:R-:W-:Y:S05]  /*102c0*/  BSYNC B3 ;  /* 0x0000000000037941 */ /* 0x000fea0003800000 */
.L_x_2321:
        /* <DEDUP_REMOVED lines=12> */
.L_x_2324:
[----:B------:R-:W-:Y:S05]  /*10390*/  BSYNC B3 ;  /* 0x0000000000037941 */ /* 0x000fea0003800000 */
.L_x_2323:
        /* <DEDUP_REMOVED lines=13> */
.L_x_2325:
        /* <DEDUP_REMOVED lines=15> */
.L_x_2326:
        /* <DEDUP_REMOVED lines=12> */
.L_x_2312:
[----:B------:R-:W-:Y:S05]  /*10620*/  BSYNC B1 ;  /* 0x0000000000017941 */ /* 0x000fea0003800000 */
.L_x_2311:
[----:B0-----:R-:W2:Y:S01]  /*10630*/  LDL.LU R0, [R1+0x40] ;  /* 0x0000400001007983 */ /* 0x001ea20000300800 */
[----:B------:R-:W-:-:S03]  /*10640*/  IMAD.MOV.U32 R19, RZ, RZ, R9 ;  /* 0x000000ffff137224 */ /* 0x000fc600078e0009 */
[----:B------:R0:W-:Y:S02]  /*10650*/  STL [R1+0x14], R13 ;  /* 0x0000140d01007387 */ /* 0x0001e40000100800 */
[----:B0-2---:R-:W-:-:S07]  /*10660*/  VIADD R0, R0, 0xfffffffd ;  /* 0xfffffffd00007836 */ /* 0x005fce0000000000 */
.L_x_2310:
[----:B------:R-:W-:Y:S05]  /*10670*/  BSYNC B2 ;  /* 0x0000000000027941 */ /* 0x000fea0003800000 */
.L_x_2309:
[----:B------:R-:W-:Y:S01]  /*10680*/  VIADD R12, R12, 0xfffffffe ;  /* 0xfffffffe0c0c7836 */ /* 0x000fe20000000000 */
[----:B------:R-:W-:-:S04]  /*10690*/  LOP3.LUT R4, RZ, R4, RZ, 0x33, !PT ;  /* 0x00000004ff047212 */ /* 0x000fc800078e33ff */
[----:B------:R-:W-:-:S13]  /*106a0*/  ISETP.NE.AND P0, PT, R12, R4, PT ;  /* 0x000000040c00720c */ /* 0x000fda0003f05270 */
[----:B------:R-:W-:Y:S05]  /*106b0*/  @!P0 BRA `(.L_x_2308) ;  /* 0x0000001400448947 */ /* 0x000fea0003800000 */
[----:B------:R-:W-:-:S07]  /*106c0*/  IMAD.MOV.U32 R9, RZ, RZ, R17 ;  /* 0x000000ffff097224 */ /* 0x000fce00078e0011 */
.L_x_2359:
        /* <DEDUP_REMOVED lines=8> */
[----:B--2---:R-:W-:Y:S02]  /*10750*/  ISETP.NE.AND P1, PT, R3, RZ, PT ;  /* 0x000000ff0300720c */ /* 0x004fe40003f25270 */
        /* <DEDUP_REMOVED lines=26> */
.L_x_2329:
[----:B------:R-:W-:Y:S01]  /*10900*/  IMAD R3, R4, 0x8, R18 ;  /* 0x0000000804037824 */ /* 0x000fe200078e0212 */
[----:B------:R-:W-:Y:S01]  /*10910*/  SHF.L.U32 R2, R5, 0x1f, RZ ;  /* 0x0000001f05027819 */ /* 0x000fe200000006ff */
[----:B------:R-:W-:Y:S03]  /*10920*/  BSSY B2, `(.L_x_2330) ;  /* 0x0000003000027945 */ /* 0x000fe60003800000 */
[----:B------:R-:W1:Y:S02]  /*10930*/  SYNCS.PHASECHK.TRANS64.TRYWAIT P0, [R3+URZ+0x34840], R2 ;  /* 0x03484002030075a7 */ /* 0x000e64000800017f */
[----:B-1----:R-:W-:Y:S05]  /*10940*/  @!P0 BRA `(.L_x_2331) ;  /* 0x0000003c00a48947 */ /* 0x002fea0003800000 */
.L_x_2424:
[----:B------:R-:W-:Y:S05]  /*10950*/  BSYNC B2 ;  /* 0x0000000000027941 */ /* 0x000fea0003800000 */
.L_x_2330:
        /* <DEDUP_REMOVED lines=12> */
.L_x_2333:
[----:B------:R-:W-:Y:S05]  /*10a20*/  BSYNC B2 ;  /* 0x0000000000027941 */ /* 0x000fea0003800000 */
.L_x_2332:
        /* <DEDUP_REMOVED lines=12> */
.L_x_2334:
        /* <DEDUP_REMOVED lines=16> */
.L_x_2335:
        /* <DEDUP_REMOVED lines=15> */
.L_x_2336:
        /* <DEDUP_REMOVED lines=16> */
.L_x_2425:
[----:B------:R-:W-:Y:S05]  /*10de0*/  BSYNC B2 ;  /* 0x0000000000027941 */ /* 0x000fea0003800000 */
.L_x_2337:
        /* <DEDUP_REMOVED lines=11> */
.L_x_2340:
[----:B------:R-:W-:Y:S05]  /*10ea0*/  BSYNC B2 ;  /* 0x0000000000027941 */ /* 0x000fea0003800000 */
.L_x_2339:
        /* <DEDUP_REMOVED lines=12> */
.L_x_2341:
        /* <DEDUP_REMOVED lines=15> */
.L_x_2342:
        /* <DEDUP_REMOVED lines=12> */
.L_x_2328:
[----:B------:R-:W-:Y:S05]  /*11120*/  BSYNC B1 ;  /* 0x0000000000017941 */ /* 0x000fea0003800000 */
.L_x_2327:
[----:B------:R-:W2:Y:S01]  /*11130*/  LDL R2, [R1+0x20] ;  /* 0x0000200001027983 */ /* 0x000ea20000100800 */
[----:B------:R-:W-:Y:S01]  /*11140*/  VIADD R19, R4, 0x1 ;  /* 0x0000000104137836 */ /* 0x000fe20000000000 */
[----:B------:R-:W-:Y:S01]  /*11150*/  BSSY B1, `(.L_x_2343) ;  /* 0x00000a3000017945 */ /* 0x000fe20003800000 */
[----:B0-----:R-:W-:-:S03]  /*11160*/  VIADD R7, R0, 0xffffffff ;  /* 0xffffffff00077836 */ /* 0x001fc60000000000 */
[----:B------:R-:W-:-:S04]  /*11170*/  ISETP.NE.AND P0, PT, R19, 0x2, PT ;  /* 0x000000021300780c */ /* 0x000fc80003f05270 */
[----:B------:R-:W-:Y:S02]  /*11180*/  SEL R19, R19, RZ, P0 ;  /* 0x000000ff13137207 */ /* 0x000fe40000000000 */
[----:B--2---:R-:W-:Y:S02]  /*11190*/  ISETP.NE.AND P1, PT, R2, RZ, PT ;  /* 0x000000ff0200720c */ /* 0x004fe40003f25270 */
        /* <DEDUP_REMOVED lines=28> */
.L_x_2345:
[----:B------:R-:W-:Y:S01]  /*11360*/  IMAD R2, R19, 0x8, R18 ;  /* 0x0000000813027824 */ /* 0x000fe200078e0212 */
[----:B------:R-:W-:Y:S01]  /*11370*/  SHF.L.U32 R3, R12, 0x1f, RZ ;  /* 0x0000001f0c037819 */ /* 0x000fe200000006ff */
[----:B------:R-:W-:Y:S03]  /*11380*/  BSSY B2, `(.L_x_2346) ;  /* 0x0000003000027945 */ /* 0x000fe60003800000 */
[----:B------:R-:W2:Y:S02]  /*11390*/  SYNCS.PHASECHK.TRANS64.TRYWAIT P0, [R2+URZ+0x34840], R3 ;  /* 0x03484003020075a7 */ /* 0x000ea4000800017f */
[----:B--2---:R-:W-:Y:S05]  /*113a0*/  @!P0 BRA `(.L_x_2347) ;  /* 0x0000003400348947 */ /* 0x004fea0003800000 */
.L_x_2426:
[----:B------:R-:W-:Y:S05]  /*113b0*/  BSYNC B2 ;  /* 0x0000000000027941 */ /* 0x000fea0003800000 */
.L_x_2346:
        /* <DEDUP_REMOVED lines=12> */
.L_x_2349:
[----:B------:R-:W-:Y:S05]  /*11480*/  BSYNC B2 ;  /* 0x0000000000027941 */ /* 0x000fea0003800000 */
.L_x_2348:
        /* <DEDUP_REMOVED lines=13> */
.L_x_2350:
        /* <DEDUP_REMOVED lines=16> */
.L_x_2351:
        /* <DEDUP_REMOVED lines=15> */
.L_x_2352:
        /* <DEDUP_REMOVED lines=15> */
.L_x_2427:
[----:B------:R-:W-:Y:S05]  /*11840*/  BSYNC B2 ;  /* 0x0000000000027941 */ /* 0x000fea0003800000 */
.L_x_2353:
        /* <DEDUP_REMOVED lines=11> */
.L_x_2356:
[----:B------:R-:W-:Y:S05]  /*11900*/  BSYNC B2 ;  /* 0x0000000000027941 */ /* 0x000fea0003800000 */
.L_x_2355:
        /* <DEDUP_REMOVED lines=12> */
.L_x_2357:
        /* <DEDUP_REMOVED lines=15> */
.L_x_2358:
        /* <DEDUP_REMOVED lines=12> */
.L_x_2344:
[----:B------:R-:W-:Y:S05]  /*11b80*/  BSYNC B1 ;  /* 0x0000000000017941 */ /* 0x000fea0003800000 */
.L_x_2343:
[----:B------:R-:W2:Y:S01]  /*11b90*/  LDL R2, [R1+0x28] ;  /* 0x0000280001027983 */ /* 0x000ea20000100800 */
[----:B------:R-:W-:Y:S01]  /*11ba0*/  VIADD R0, R0, 0xfffffffe ;  /* 0xfffffffe00007836 */ /* 0x000fe20000000000 */
[----:B--2---:R-:W-:-:S13]  /*11bb0*/  ISETP.GT.AND P0, PT, R7, R2, PT ;  /* 0x000000020700720c */ /* 0x004fda0003f04270 */
[----:B------:R-:W-:Y:S05]  /*11bc0*/  @P0 BRA `(.L_x_2359) ;  /* 0xffffffe800c00947 */ /* 0x000fea000383ffff */
.L_x_2308:
[----:B------:R-:W-:Y:S05]  /*11bd0*/  BSYNC B0 ;  /* 0x0000000000007941 */ /* 0x000fea0003800000 */
.L_x_2307:
[----:B------:R-:W2:Y:S01]  /*11be0*/  S2R R2, SR_TID.X ;  /* 0x0000000000027919 */ /* 0x000ea20000002100 */
        /* <DEDUP_REMOVED lines=17> */
.L_x_2361:
[----:B------:R-:W-:Y:S05]  /*11d00*/  BSYNC B0 ;  /* 0x0000000000007941 */ /* 0x000fea0003800000 */
.L_x_2360:
[----:B--2---:R-:W2:Y:S01]  /*11d10*/  LDL.LU R0, [R1+0x20] ;  /* 0x0000200001007983 */ /* 0x004ea20000300800 */
[----:B------:R-:W-:Y:S01]  /*11d20*/  BSSY B0, `(.L_x_2362) ;  /* 0x000003a000007945 */ /* 0x000fe20003800000 */
[----:B--2---:R-:W-:-:S13]  /*11d30*/  ISETP.NE.AND P0, PT, R0, RZ, PT ;  /* 0x000000ff0000720c */ /* 0x004fda0003f05270 */
        /* <DEDUP_REMOVED lines=8> */
.L_x_2428:
[----:B------:R-:W-:Y:S05]  /*11dc0*/  BSYNC B1 ;  /* 0x0000000000017941 */ /* 0x000fea0003800000 */
.L_x_2364:
        /* <DEDUP_REMOVED lines=9> */
.L_x_2367:
[----:B------:R-:W-:Y:S05]  /*11e60*/  BSYNC B1 ;  /* 0x0000000000017941 */ /* 0x000fea0003800000 */
.L_x_2366:
        /* <DEDUP_REMOVED lines=12> */
.L_x_2368:
        /* <DEDUP_REMOVED lines=15> */
.L_x_2369:
        /* <DEDUP_REMOVED lines=10> */
.L_x_2363:
[----:B------:R-:W-:Y:S05]  /*120c0*/  BSYNC B0 ;  /* 0x0000000000007941 */ /* 0x000fea0003800000 */
.L_x_2362:
[----:B------:R-:W2:Y:S01]  /*120d0*/  LDL.LU R4, [R1+0x14] ;  /* 0x0000140001047983 */ /* 0x000ea20000300800 */
[----:B------:R-:W-:-:S05]  /*120e0*/  VIADD R19, R19, 0x1 ;  /* 0x0000000113137836 */ /* 0x000fca0000000000 */
[----:B------:R-:W-:-:S04]  /*120f0*/  ISETP.NE.AND P0, PT, R19, 0x2, PT ;  /* 0x000000021300780c */ /* 0x000fc80003f05270 */
[----:B------:R-:W-:Y:S02]  /*12100*/  SEL R0, RZ, 0x1, P0 ;  /* 0x00000001ff007807 */ /* 0x000fe40000000000 */
[----:B------:R-:W-:Y:S02]  /*12110*/  SEL R19, R19, RZ, P0 ;  /* 0x000000ff13137207 */ /* 0x000fe40000000000 */
[----:B--2---:R-:W-:-:S05]  /*12120*/  LOP3.LUT R4, R4, R0, RZ, 0x3c, !PT ;  /* 0x0000000004047212 */ /* 0x004fca00078e3cff */
[----:B------:R2:W-:Y:S02]  /*12130*/  STL [R1+0x14], R4 ;  /* 0x0000140401007387 */ /* 0x0005e40000100800 */
.L_x_2287:
[----:B------:R-:W-:Y:S05]  /*12140*/  BSYNC B7 ;  /* 0x0000000000077941 */ /* 0x000fea0003800000 */
.L_x_2285:
[----:B----4-:R-:W4:Y:S02]  /*12150*/  LDL R0, [R1+0x5c] ;  /* 0x00005c0001007983 */ /* 0x010f240000100800 */
[----:B----4-:R-:W-:-:S13]  /*12160*/  ISETP.NE.AND P0, PT, R0, RZ, PT ;  /* 0x000000ff0000720c */ /* 0x010fda0003f05270 */
[----:B------:R-:W-:Y:S05]  /*12170*/  @!P0 BRA `(.L_x_2370) ;  /* 0x00000000002c8947 */ /* 0x000fea0003800000 */
[----:B------:R-:W-:Y:S05]  /*12180*/  WARPSYNC.ALL ;  /* 0x0000000000007948 */ /* 0x000fea0003800000 */
[----:B------:R-:W4:Y:S08]  /*12190*/  S2UR UR5, SR_CgaCtaId ;  /* 0x00000000000579c3 */ /* 0x000f300000008800 */
[----:B------:R-:W-:Y:S06]  /*121a0*/  BAR.SYNC.DEFER_BLOCKING 0x5, 0x180 ;  /* 0x0146000000007b1d */ /* 0x000fec0000010000 */
[----:B------:R-:W-:-:S02]  /*121b0*/  UMOV UR4, 0x400 ;  /* 0x0000040000047882 */ /* 0x000fc40000000000 */
[----:B----4-:R-:W-:-:S06]  /*121c0*/  ULEA UR4, UR5, UR4, 0x18 ;  /* 0x0000000405047291 */ /* 0x010fcc000f8ec03f */
[----:B------:R-:W-:-:S05]  /*121d0*/  IMAD.U32 R18, RZ, RZ, UR4 ;  /* 0x00000004ff127e24 */ /* 0x000fca000f8e00ff */
[----:B0123--:R-:W0:Y:S04]  /*121e0*/  LDS.128 R4, [R18+0x348d0] ;  /* 0x0348d00012047984 */ /* 0x00fe280000000c00 */
[----:B0-----:R0:W-:Y:S04]  /*121f0*/  STL.64 [R1], R4 ;  /* 0x0000000401007387 */ /* 0x0011e80000100a00 */
[----:B------:R0:W-:Y:S01]  /*12200*/  STL.64 [R1+0x8], R6 ;  /* 0x0000080601007387 */ /* 0x0001e20000100a00 */
[----:B------:R-:W-:Y:S06]  /*12210*/  BAR.ARV 0x4, 0x180 ;  /* 0x0106000000007b1d */ /* 0x000fec0000002000 */
[----:B------:R-:W-:Y:S05]  /*12220*/  BRA `(.L_x_2371) ;  /* 0x0000001000307947 */ /* 0x000fea0003800000 */
.L_x_2370:
[----:B------:R-:W2:Y:S01]  /*12230*/  S2R R0, SR_TID.X ;  /* 0x0000000000007919 */ /* 0x000ea20000002100 */
[----:B------:R-:W-:Y:S01]  /*12240*/  UMOV UR4, 0xffffffff ;  /* 0xffffffff00047882 */ /* 0x000fe20000000000 */
[----:B--2---:R-:W-:-:S04]  /*12250*/  LOP3.LUT R10, R0, 0x1f, RZ, 0xc0, !PT ;  /* 0x0000001f000a7812 */ /* 0x004fc800078ec0ff */
[----:B------:R-:W-:Y:S01]  /*12260*/  ISETP.NE.AND P0, PT, R10, 0x1f, PT ;  /* 0x0000001f0a00780c */ /* 0x000fe20003f05270 */
[----:B------:R-:W-:-:S12]  /*12270*/  BRA.DIV UR4, `(.L_x_2372) ;  /* 0x0000002604bc7947 */ /* 0x000fd8000b800000 */
[----:B------:R-:W2:Y:S01]  /*12280*/  LDL.LU R3, [R1] ;  /* 0x0000000001037983 */ /* 0x000ea20000300800 */
[----:B------:R-:W-:-:S03]  /*12290*/  ULDC UR4, c[0x0][0xc3c] ;  /* 0x00030f0000047ab9 */ /* 0x000fc60000000800 */
[----:B01----:R-:W4:Y:S02]  /*122a0*/  LDL R8, [R1+0xc] ;  /* 0x00000c0001087983 */ /* 0x003f240000100800 */
[----:B----4-:R-:W-:Y:S02]  /*122b0*/  IMAD.IADD R0, R8, 0x1, R10 ;  /* 0x0000000108007824 */ /* 0x010fe400078e020a */
[----:B--2---:R-:W-:-:S03]  /*122c0*/  IMAD.MOV.U32 R8, RZ, RZ, R3 ;  /* 0x000000ffff087224 */ /* 0x004fc600078e0003 */
[----:B------:R-:W-:-:S13]  /*122d0*/  ISETP.GE.OR P1, PT, R0, UR4, !P0 ;  /* 0x0000000400007c0c */ /* 0x000fda000c726670 */
[----:B------:R-:W0:Y:S08]  /*122e0*/  @!P1 LDC.64 R2, c[0x0][0xc80] ;  /* 0x00032000ff029b82 */ /* 0x000e300000000a00 */
[----:B---3--:R-:W1:Y:S01]  /*122f0*/  @!P1 LDC.64 R6, c[0x0][0xc78] ;  /* 0x00031e00ff069b82 */ /* 0x008e620000000a00 */
[----:B0-----:R-:W-:-:S05]  /*12300*/  @!P1 IMAD.WIDE R2, R0, 0x4, R2 ;  /* 0x0000000400029825 */ /* 0x001fca00078e0202 */
[----:B------:R1:W2:Y:S02]  /*12310*/  @!P1 LDG.E R5, desc[UR56][R2.64] ;  /* 0x0000003802059981 */ /* 0x0002a4000c1e1900 */
[----:B-1----:R-:W-:-:S06]  /*12320*/  @!P1 IMAD.WIDE R2, R0, 0x4, R6 ;  /* 0x0000000400029825 */ /* 0x002fcc00078e0206 */
[----:B------:R-:W3:Y:S01]  /*12330*/  @!P1 LDG.E R2, desc[UR56][R2.64] ;  /* 0x0000003802029981 */ /* 0x000ee2000c1e1900 */
[----:B------:R-:W-:Y:S02]  /*12340*/  CS2R R6, SRZ ;  /* 0x0000000000067805 */ /* 0x000fe4000001ff00 */
[C---:B------:R-:W-:Y:S02]  /*12350*/  ISETP.GE.U32.AND P2, PT, R10.reuse, 0x2, PT ;  /* 0x000000020a00780c */ /* 0x040fe40003f46070 */
[C---:B------:R-:W-:Y:S01]  /*12360*/  ISETP.GE.U32.AND P3, PT, R10.reuse, 0x4, PT ;  /* 0x000000040a00780c */ /* 0x040fe20003f66070 */
[----:B------:R-:W-:Y:S01]  /*12370*/  SHFL.IDX PT, R4, R8, RZ, 0x1f ;  /* 0x00001fff08047589 */ /* 0x000fe200000e0000 */
[C---:B------:R-:W-:Y:S02]  /*12380*/  ISETP.GE.U32.AND P4, PT, R10.reuse, 0x8, PT ;  /* 0x000000080a00780c */ /* 0x040fe40003f86070 */
[----:B------:R-:W-:Y:S01]  /*12390*/  ISETP.GE.U32.AND P5, PT, R10, 0x10, PT ;  /* 0x000000100a00780c */ /* 0x000fe20003fa6070 */
[----:B------:R-:W-:Y:S01]  /*123a0*/  SHFL.IDX PT, R0, R8, 0x1, 0x1f ;  /* 0x00201f0008007f89 */ /* 0x000fe200000e0000 */
[----:B--2---:R-:W-:-:S02]  /*123b0*/  @!P1 IMAD.MOV.U32 R6, RZ, RZ, R5 ;  /* 0x000000ffff069224 */ /* 0x004fc400078e0005 */
[----:B---3--:R-:W-:Y:S01]  /*123c0*/  @!P1 IMAD.MOV.U32 R7, RZ, RZ, R2 ;  /* 0x000000ffff079224 */ /* 0x008fe200078e0002 */
[----:B------:R-:W-:-:S03]  /*123d0*/  ISETP.NE.AND P1, PT, R10, RZ, PT ;  /* 0x000000ff0a00720c */ /* 0x000fc60003f25270 */
[----:B------:R-:W-:-:S05]  /*123e0*/  IMAD R2, R7, R6, RZ ;  /* 0x0000000607027224 */ /* 0x000fca00078e02ff */
[----:B------:R-:W0:Y:S02]  /*123f0*/  SHFL.UP PT, R3, R2, 0x1, RZ ;  /* 0x0420000002037989 */ /* 0x000e2400000e00ff */
[----:B0-----:R-:W-:-:S05]  /*12400*/  SEL R5, R3, RZ, P1 ;  /* 0x000000ff03057207 */ /* 0x001fca0000800000 */
[----:B------:R-:W-:Y:S02]  /*12410*/  IMAD.IADD R2, R2, 0x1, R5 ;  /* 0x0000000102027824 */ /* 0x000fe400078e0205 */
[----:B------:R-:W-:-:S03]  /*12420*/  IMAD.MOV.U32 R5, RZ, RZ, RZ ;  /* 0x000000ffff057224 */ /* 0x000fc600078e00ff */
        /* <DEDUP_REMOVED lines=13> */
.L_x_2438:
[----:B------:R-:W-:Y:S02]  /*12500*/  ULDC UR4, c[0x0][0xc38] ;  /* 0x00030e0000047ab9 */ /* 0x000fe40000000800 */
[----:B------:R-:W-:-:S04]  /*12510*/  IMAD.U32 R8, RZ, RZ, UR4 ;  /* 0x00000004ff087e24 */ /* 0x000fc8000f8e00ff */
[----:B-1----:R-:W-:-:S04]  /*12520*/  IMAD R9, R9, R8, RZ ;  /* 0x0000000809097224 */ /* 0x002fc800078e02ff */
[----:B------:R-:W-:-:S05]  /*12530*/  IMAD.IADD R0, R0, 0x1, R9 ;  /* 0x0000000100007824 */ /* 0x000fca00078e0209 */
[----:B------:R-:W-:-:S13]  /*12540*/  ISETP.GT.AND P6, PT, R0, R4, PT ;  /* 0x000000040000720c */ /* 0x000fda0003fc4270 */
[----:B------:R-:W-:Y:S05]  /*12550*/  @P6 BRA `(.L_x_2373) ;  /* 0x0000000000ac6947 */ /* 0x000fea0003800000 */
.L_x_2376:
[----:B------:R-:W2:Y:S01]  /*12560*/  LDL.LU R3, [R1+0xc] ;  /* 0x00000c0001037983 */ /* 0x000ea20000300800 */
[----:B0-----:R-:W0:Y:S01]  /*12570*/  LDC R2, c[0x0][0xc3c] ;  /* 0x00030f00ff027b82 */ /* 0x001e220000000800 */
[----:B--2---:R-:W-:-:S05]  /*12580*/  VIADD R3, R3, 0x1f ;  /* 0x0000001f03037836 */ /* 0x004fca0000000000 */
[----:B0-----:R-:W-:-:S13]  /*12590*/  ISETP.GE.AND P6, PT, R3, R2, PT ;  /* 0x000000020300720c */ /* 0x001fda0003fc6270 */
[----:B------:R-:W-:Y:S05]  /*125a0*/  @P6 BRA `(.L_x_2374) ;  /* 0x0000000800e86947 */ /* 0x000fea0003800000 */
[----:B------:R-:W0:Y:S01]  /*125b0*/  S2R R6, SR_TID.X ;  /* 0x0000000000067919 */ /* 0x000e220000002100 */
        /* <DEDUP_REMOVED lines=31> */
.L_x_2446:
[----:B------:R-:W-:Y:S02]  /*127b0*/  ULDC UR4, c[0x0][0xc38] ;  /* 0x00030e0000047ab9 */ /* 0x000fe40000000800 */
[----:B------:R-:W-:-:S04]  /*127c0*/  IMAD.U32 R8, RZ, RZ, UR4 ;  /* 0x00000004ff087e24 */ /* 0x000fc8000f8e00ff */
[----:B-1----:R-:W-:-:S04]  /*127d0*/  IMAD R9, R9, R8, RZ ;  /* 0x0000000809097224 */ /* 0x002fc800078e02ff */
[----:B------:R-:W-:-:S05]  /*127e0*/  IMAD.IADD R0, R9, 0x1, R0 ;  /* 0x0000000109007824 */ /* 0x000fca00078e0200 */
[----:B------:R-:W-:-:S13]  /*127f0*/  ISETP.GT.AND P6, PT, R0, R4, PT ;  /* 0x000000040000720c */ /* 0x000fda0003fc4270 */
[----:B------:R-:W-:Y:S05]  /*12800*/  @!P6 BRA `(.L_x_2376) ;  /* 0xfffffffc0054e947 */ /* 0x000fea000383ffff */
.L_x_2373:
        /* <DEDUP_REMOVED lines=12> */
.L_x_2451:
[----:B------:R-:W-:-:S13]  /*128d0*/  ISETP.NE.AND P0, PT, R3, RZ, PT ;  /* 0x000000ff0300720c */ /* 0x000fda0003f05270 */
[----:B------:R-:W-:Y:S05]  /*128e0*/  @!P0 BRA `(.L_x_2378) ;  /* 0x0000000000148947 */ /* 0x000fea0003800000 */
[----:B------:R-:W-:Y:S01]  /*128f0*/  UMOV UR4, 0xffffffff ;  /* 0xffffffff00047882 */ /* 0x000fe20000000000 */
[----:B---3--:R-:W-:Y:S02]  /*12900*/  VIADD R10, R10, 0xffffffff ;  /* 0xffffffff0a0a7836 */ /* 0x008fe40000000000 */
[----:B------:R-:W-:Y:S05]  /*12910*/  BRA.DIV UR4, `(.L_x_2379) ;  /* 0x0000002a04b07947 */ /* 0x000fea000b800000 */
[----:B0-----:R0:W1:Y:S02]  /*12920*/  SHFL.IDX PT, R2, R2, R10, 0x1f ;  /* 0x00001f0a02027589 */ /* 0x00106400000e0000 */
.L_x_2454:
[----:B-1----:R-:W-:-:S07]  /*12930*/  IMAD.MOV.U32 R5, RZ, RZ, R2 ;  /* 0x000000ffff057224 */ /* 0x002fce00078e0002 */
.L_x_2378:
[----:B0-----:R-:W-:Y:S01]  /*12940*/  IMAD R2, R5, R8, R9 ;  /* 0x0000000805027224 */ /* 0x001fe200078e0209 */
[----:B------:R-:W-:-:S03]  /*12950*/  ISETP.NE.AND P0, PT, R7, 0x1, PT ;  /* 0x000000010700780c */ /* 0x000fc60003f05270 */
[----:B------:R-:W-:Y:S01]  /*12960*/  IMAD.IADD R4, R4, 0x1, -R2 ;  /* 0x0000000104047824 */ /* 0x000fe200078e0a02 */
[----:B------:R0:W-:Y:S09]  /*12970*/  STL [R1], R2 ;  /* 0x0000000201007387 */ /* 0x0001f20000100800 */
[----:B------:R-:W-:Y:S05]  /*12980*/  @!P0 BRA `(.L_x_2380) ;  /* 0x0000000000e48947 */ /* 0x000fea0003800000 */
[----:B------:R-:W-:-:S04]  /*12990*/  IABS R5, R0 ;  /* 0x0000000000057213 */ /* 0x000fc80000000000 */
        /* <DEDUP_REMOVED lines=25> */
[----:B---3--:R-:W-:Y:S02]  /*12b30*/  IMAD R6, R2, R5, RZ ;  /* 0x0000000502067224 */ /* 0x008fe400078e02ff */
        /* <DEDUP_REMOVED lines=30> */
.L_x_2380:
[----:B------:R-:W2:Y:S01]  /*12d20*/  LDL R5, [R1+0xc] ;  /* 0x00000c0001057983 */ /* 0x000ea20000100800 */
[----:B0-----:R-:W2:Y:S02]  /*12d30*/  LDC.64 R2, c[0x0][0xc90] ;  /* 0x00032400ff027b82 */ /* 0x001ea40000000a00 */
[----:B--2---:R-:W-:-:S05]  /*12d40*/  IMAD.WIDE R2, R5, 0x4, R2 ;  /* 0x0000000405027825 */ /* 0x004fca00078e0202 */
[----:B---3--:R-:W2:Y:S02]  /*12d50*/  LDG.E R6, desc[UR56][R2.64] ;  /* 0x0000003802067981 */ /* 0x008ea4000c1e1900 */
        /* <DEDUP_REMOVED lines=59> */
.L_x_2381:
[----:B0-----:R-:W-:-:S05]  /*13110*/  LOP3.LUT R3, RZ, R4, RZ, 0x33, !PT ;  /* 0x00000004ff037212 */ /* 0x001fca00078e33ff */
[----:B------:R-:W-:-:S05]  /*13120*/  IMAD.IADD R0, R0, 0x1, R3 ;  /* 0x0000000100007824 */ /* 0x000fca00078e0203 */
[----:B------:R2:W-:Y:S01]  /*13130*/  STL [R1+0x4], R0 ;  /* 0x0000040001007387 */ /* 0x0005e20000100800 */
[----:B------:R-:W-:Y:S05]  /*13140*/  BRA `(.L_x_2382) ;  /* 0x0000000000287947 */ /* 0x000fea0003800000 */
.L_x_2374:
        /* <DEDUP_REMOVED lines=10> */
.L_x_2382:
[----:B0-----:R-:W3:Y:S04]  /*131f0*/  LDL R3, [R1+0x8] ;  /* 0x0000080001037983 */ /* 0x001ee80000100800 */
[----:B-1----:R-:W4:Y:S04]  /*13200*/  LDL R2, [R1+0xc] ;  /* 0x00000c0001027983 */ /* 0x002f280000100800 */
[----:B------:R-:W5:Y:S04]  /*13210*/  LDL R4, [R1] ;  /* 0x0000000001047983 */ /* 0x000f680000100800 */
[----:B------:R-:W5:Y:S01]  /*13220*/  LDL R5, [R1+0x4] ;  /* 0x0000040001057983 */ /* 0x000f620000100800 */
[----:B------:R-:W-:Y:S05]  /*13230*/  WARPSYNC.ALL ;  /* 0x0000000000007948 */ /* 0x000fea0003800000 */
[----:B--2---:R-:W0:Y:S02]  /*13240*/  S2R R0, SR_TID.X ;  /* 0x0000000000007919 */ /* 0x004e240000002100 */
        /* <DEDUP_REMOVED lines=10> */
.L_x_2371:
[----:B------:R-:W2:Y:S01]  /*132f0*/  LDL R0, [R1+0xc] ;  /* 0x00000c0001007983 */ /* 0x000ea20000100800 */
[----:B------:R-:W-:Y:S02]  /*13300*/  ULDC UR4, c[0x0][0xc3c] ;  /* 0x00030f0000047ab9 */ /* 0x000fe40000000800 */
[----:B--2---:R-:W-:-:S13]  /*13310*/  ISETP.GE.AND P0, PT, R0, UR4, PT ;  /* 0x0000000400007c0c */ /* 0x004fda000bf06270 */
[----:B------:R-:W-:Y:S05]  /*13320*/  @!P0 BRA `(.L_x_2383) ;  /* 0xffffffa400208947 */ /* 0x000fea000383ffff */
[----:B------:R-:W-:Y:S05]  /*13330*/  BSYNC B8 ;  /* 0x0000000000087941 */ /* 0x000fea0003800000 */
.L_x_2279:
[----:B0-----:R-:W2:Y:S01]  /*13340*/  LDL.LU R0, [R1+0x48] ;  /* 0x0000480001007983 */ /* 0x001ea20000300800 */
[----:B------:R-:W-:Y:S01]  /*13350*/  BSSY B0, `(.L_x_2384) ;  /* 0x000000b000007945 */ /* 0x000fe20003800000 */
[----:B-1-3--:R-:W0:Y:S01]  /*13360*/  S2R R5, SR_CgaCtaId ;  /* 0x0000000000057919 */ /* 0x00ae220000008800 */
        /* <DEDUP_REMOVED lines=9> */
.L_x_2455:
[----:B------:R-:W-:Y:S05]  /*13400*/  BSYNC B0 ;  /* 0x0000000000007941 */ /* 0x000fea0003800000 */
.L_x_2384:
[----:B------:R-:W-:-:S03]  /*13410*/  UMOV UR4, 0xffffffff ;  /* 0xffffffff00047882 */ /* 0x000fc60000000000 */
[----:B------:R-:W-:Y:S05]  /*13420*/  BRA.DIV UR4, `(.L_x_2386) ;  /* 0x00000022042c7947 */ /* 0x000fea000b800000 */
[----:B------:R-:W1:Y:S02]  /*13430*/  S2R R2, SR_TID.X ;  /* 0x0000000000027919 */ /* 0x000e640000002100 */
[----:B-1----:R-:W-:-:S04]  /*13440*/  SHF.R.U32.HI R2, RZ, 0x5, R2 ;  /* 0x00000005ff027819 */ /* 0x002fc80000011602 */
[----:B------:R-:W-:-:S05]  /*13450*/  LOP3.LUT R2, R2, 0x3, RZ, 0xc0, !PT ;  /* 0x0000000302027812 */ /* 0x000fca00078ec0ff */
[----:B------:R1:W2:Y:S02]  /*13460*/  SHFL.IDX PT, R14, R2, RZ, 0x1f ;  /* 0x00001fff020e7589 */ /* 0x0002a400000e0000 */
.L_x_2458:
[----:B--2---:R-:W-:Y:S01]  /*13470*/  ISETP.NE.AND P0, PT, R14, RZ, PT ;  /* 0x000000ff0e00720c */ /* 0x004fe20003f05270 */
[----:B------:R-:W-:-:S12]  /*13480*/  BSSY B0, `(.L_x_2387) ;  /* 0x0000025000007945 */ /* 0x000fd80003800000 */
[----:B------:R-:W-:Y:S05]  /*13490*/  @P0 BRA `(.L_x_2388) ;  /* 0x00000000008c0947 */ /* 0x000fea0003800000 */
[----:B------:R-:W-:-:S03]  /*134a0*/  UMOV UR4, 0xffffffff ;  /* 0xffffffff00047882 */ /* 0x000fc60000000000 */
[----:B------:R-:W-:Y:S05]  /*134b0*/  BRA.DIV UR4, `(.L_x_2389) ;  /* 0x00000022043c7947 */ /* 0x000fea000b800000 */
[----:B------:R-:W-:-:S13]  /*134c0*/  ELECT P6, URZ, PT ;  /* 0x00000000003f782f */ /* 0x000fda00038c0000 */
.L_x_2461:
[----:B------:R-:W-:Y:S05]  /*134d0*/  @!P6 BRA `(.L_x_2388) ;  /* 0x00000000007ce947 */ /* 0x000fea0003800000 */
[----:B-1----:R-:W2:Y:S02]  /*134e0*/  LDL.LU R2, [R1+0x60] ;  /* 0x0000600001027983 */ /* 0x002ea40000300800 */
[----:B--2---:R-:W-:-:S04]  /*134f0*/  LOP3.LUT R2, R2, 0x2, RZ, 0xfc, !PT ;  /* 0x0000000202027812 */ /* 0x004fc800078efcff */
[----:B------:R-:W-:-:S13]  /*13500*/  ISETP.NE.AND P2, PT, R2, 0x3, PT ;  /* 0x000000030200780c */ /* 0x000fda0003f45270 */
[----:B------:R-:W-:Y:S05]  /*13510*/  @!P2 BRA `(.L_x_2390) ;  /* 0x000000000004a947 */ /* 0x000fea0003800000 */
[----:B------:R-:W-:Y:S01]  /*13520*/  BPT.TRAP 0x1 ;  /* 0x000000040000795c */ /* 0x000fe20000300000 */
.L_x_2390:
        /* <DEDUP_REMOVED lines=13> */
.L_x_2462:
[----:B------:R-:W1:Y:S02]  /*13600*/  SYNCS.PHASECHK.TRANS64.TRYWAIT P0, [R7+URZ], R2 ;  /* 0x00000002070075a7 */ /* 0x000e64000800017f */
[----:B-1----:R-:W-:Y:S05]  /*13610*/  @!P0 BRA `(.L_x_2392) ;  /* 0x0000002000188947 */ /* 0x002fea0003800000 */
.L_x_2463:
[----:B------:R-:W-:Y:S05]  /*13620*/  @!P2 BRA `(.L_x_2393) ;  /* 0x000000000004a947 */ /* 0x000fea0003800000 */
[----:B------:R-:W-:Y:S01]  /*13630*/  BPT.TRAP 0x1 ;  /* 0x000000040000795c */ /* 0x000fe20000300000 */
.L_x_2393:
[----:B------:R-:W-:-:S04]  /*13640*/  VIADD R0, R0, 0x34860 ;  /* 0x0003486000007836 */ /* 0x000fc80000000000 */
[----:B------:R-:W-:-:S04]  /*13650*/  IMAD R4, R19, 0x8, R0 ;  /* 0x0000000813047824 */ /* 0x000fc800078e0200 */
[----:B------:R-:W2:Y:S02]  /*13660*/  SYNCS.PHASECHK.TRANS64.TRYWAIT P0, [R4+URZ], R5 ;  /* 0x00000005040075a7 */ /* 0x000ea4000800017f */
[----:B--2---:R-:W-:Y:S05]  /*13670*/  @!P0 BRA `(.L_x_2394) ;  /* 0x0000002000148947 */ /* 0x004fea0003800000 */
.L_x_2464:
[----:B------:R-:W-:-:S07]  /*13680*/  IMAD R3, R3, 0x8, R0 ;  /* 0x0000000803037824 */ /* 0x000fce00078e0200 */
.L_x_2395:
[----:B---3--:R3:W4:Y:S02]  /*13690*/  SYNCS.PHASECHK.TRANS64.TRYWAIT P0, [R3+URZ], R2 ;  /* 0x00000002030075a7 */ /* 0x008724000800017f */
[----:B----4-:R-:W-:Y:S05]  /*136a0*/  @!P0 NANOSLEEP.SYNCS 0x989680 ;  /* 0x009896800000895d */ /* 0x010fea0003900000 */
[----:B------:R-:W4:Y:S02]  /*136b0*/  @!P0 SYNCS.PHASECHK.TRANS64 P0, [R3+URZ], R2 ;  /* 0x00000002030085a7 */ /* 0x000f24000800007f */
[----:B----4-:R-:W-:Y:S05]  /*136c0*/  @!P0 BRA `(.L_x_2395) ;  /* 0xfffffffc00f08947 */ /* 0x010fea000383ffff */
.L_x_2388:
[----:B------:R-:W-:Y:S05]  /*136d0*/  BSYNC B0 ;  /* 0x0000000000007941 */ /* 0x000fea0003800000 */
.L_x_2387:
[----:B------:R-:W-:Y:S05]  /*136e0*/  EXIT ;  /* 0x000000000000794d */ /* 0x000fea0003800000 */
.L_x_2218:
[----:B0-----:R-:W-:-:S04]  /*136f0*/  IMAD.U32 R3, RZ, RZ, UR37 ;  /* 0x00000025ff037e24 */ /* 0x001fc8000f8e00ff */
[----:B------:R0:W1:Y:S03]  /*13700*/  SYNCS.PHASECHK.TRANS64.TRYWAIT P1, [R3+URZ+0x34800], R0 ;  /* 0x03480000030075a7 */ /* 0x000066000802017f */
[----:B-1----:R-:W-:Y:S05]  /*13710*/  @!P1 NANOSLEEP.SYNCS 0x989680 ;  /* 0x009896800000995d */ /* 0x002fea0003900000 */
[----:B------:R-:W1:Y:S02]  /*13720*/  @!P1 SYNCS.PHASECHK.TRANS64 P1, [R3+URZ+0x34800], R0 ;  /* 0x03480000030095a7 */ /* 0x000e64000802007f */
[----:B-1----:R-:W-:Y:S05]  /*13730*/  @!P1 BRA `(.L_x_2218) ;  /* 0xfffffffc00ec9947 */ /* 0x002fea000383ffff */
[----:B------:R-:W-:Y:S05]  /*13740*/  BRA `(.L_x_2396) ;  /* 0xfffffee400047947 */ /* 0x000fea000383ffff */
.L_x_2222:
[----:B-1----:R1:W2:Y:S02]  /*13750*/  SYNCS.PHASECHK.TRANS64.TRYWAIT P2, [R2+URZ+0x34830], R3 ;  /* 0x03483003020075a7 */ /* 0x0022a4000804017f */
[----:B--2---:R-:W-:Y:S05]  /*13760*/  @!P2 NANOSLEEP.SYNCS 0x989680 ;  /* 0x009896800000a95d */ /* 0x004fea0003900000 */
[----:B------:R-:W2:Y:S02]  /*13770*/  @!P2 SYNCS.PHASECHK.TRANS64 P2, [R2+URZ+0x34830], R3 ;  /* 0x034830030200a5a7 */ /* 0x000ea4000804007f */
[----:B--2---:R-:W-:Y:S05]  /*13780*/  @!P2 BRA `(.L_x_2222) ;  /* 0xfffffffc00f0a947 */ /* 0x004fea000383ffff */
[----:B------:R-:W-:Y:S05]  /*13790*/  BRA `(.L_x_2221) ;  /* 0xfffffee400287947 */ /* 0x000fea000383ffff */
.L_x_2227:
[----:B-1----:R-:W-:-:S04]  /*137a0*/  IMAD.U32 R7, RZ, RZ, UR58 ;  /* 0x0000003aff077e24 */ /* 0x002fc8000f8e00ff */
[----:B------:R1:W2:Y:S03]  /*137b0*/  SYNCS.PHASECHK.TRANS64.TRYWAIT P3, [R7+URZ+0x34830], R0 ;  /* 0x03483000070075a7 */ /* 0x0002a6000806017f */
[----:B--2---:R-:W-:Y:S05]  /*137c0*/  @!P3 NANOSLEEP.SYNCS 0x989680 ;  /* 0x009896800000b95d */ /* 0x004fea0003900000 */
[----:B------:R-:W2:Y:S02]  /*137d0*/  @!P3 SYNCS.PHASECHK.TRANS64 P3, [R7+URZ+0x34830], R0 ;  /* 0x034830000700b5a7 */ /* 0x000ea4000806007f */
[----:B--2---:R-:W-:Y:S05]  /*137e0*/  @!P3 BRA `(.L_x_2227) ;  /* 0xfffffffc00ecb947 */ /* 0x004fea000383ffff */
[----:B------:R-:W-:Y:S05]  /*137f0*/  BRA `(.L_x_2226) ;  /* 0xffffff0800847947 */ /* 0x000fea000383ffff */
.L_x_2231:
[----:B-1----:R-:W-:-:S04]  /*13800*/  IMAD.U32 R3, RZ, RZ, UR7 ;  /* 0x00000007ff037e24 */ /* 0x002fc8000f8e00ff */
[----:B------:R1:W2:Y:S03]  /*13810*/  SYNCS.PHASECHK.TRANS64.TRYWAIT P3, [R3+URZ+0x34850], R0 ;  /* 0x03485000030075a7 */ /* 0x0002a6000806017f */
[----:B--2---:R-:W-:Y:S05]  /*13820*/  @!P3 NANOSLEEP.SYNCS 0x989680 ;  /* 0x009896800000b95d */ /* 0x004fea0003900000 */
[----:B------:R-:W2:Y:S02]  /*13830*/  @!P3 SYNCS.PHASECHK.TRANS64 P3, [R3+URZ+0x34850], R0 ;  /* 0x034850000300b5a7 */ /* 0x000ea4000806007f */
[----:B--2---:R-:W-:Y:S05]  /*13840*/  @!P3 BRA `(.L_x_2231) ;  /* 0xfffffffc00ecb947 */ /* 0x004fea000383ffff */
[----:B------:R-:W-:Y:S05]  /*13850*/  BRA `(.L_x_2230) ;  /* 0xffffff1000887947 */ /* 0x000fea000383ffff */
.L_x_2237:
[----:B-1----:R-:W-:-:S04]  /*13860*/  IMAD.U32 R7, RZ, RZ, UR6 ;  /* 0x00000006ff077e24 */ /* 0x002fc8000f8e00ff */
[----:B------:R1:W2:Y:S03]  /*13870*/  SYNCS.PHASECHK.TRANS64.TRYWAIT P2, [R7+URZ+0x34830], R0 ;  /* 0x03483000070075a7 */ /* 0x0002a6000804017f */
[----:B--2---:R-:W-:Y:S05]  /*13880*/  @!P2 NANOSLEEP.SYNCS 0x989680 ;  /* 0x009896800000a95d */ /* 0x004fea0003900000 */
[----:B------:R-:W2:Y:S02]  /*13890*/  @!P2 SYNCS.PHASECHK.TRANS64 P2, [R7+URZ+0x34830], R0 ;  /* 0x034830000700a5a7 */ /* 0x000ea4000804007f */
[----:B--2---:R-:W-:Y:S05]  /*138a0*/  @!P2 BRA `(.L_x_2237) ;  /* 0xfffffffc00eca947 */ /* 0x004fea000383ffff */
[----:B------:R-:W-:Y:S05]  /*138b0*/  BRA `(.L_x_2236) ;  /* 0xffffff3000c87947 */ /* 0x000fea000383ffff */
.L_x_2241:
[----:B-1----:R-:W-:-:S04]  /*138c0*/  IMAD.U32 R3, RZ, RZ, UR7 ;  /* 0x00000007ff037e24 */ /* 0x002fc8000f8e00ff */
[----:B------:R1:W2:Y:S03]  /*138d0*/  SYNCS.PHASECHK.TRANS64.TRYWAIT P2, [R3+URZ+0x34850], R0 ;  /* 0x03485000030075a7 */ /* 0x0002a6000804017f */
[----:B--2---:R-:W-:Y:S05]  /*138e0*/  @!P2 NANOSLEEP.SYNCS 0x989680 ;  /* 0x009896800000a95d */ /* 0x004fea0003900000 */
[----:B------:R-:W2:Y:S02]  /*138f0*/  @!P2 SYNCS.PHASECHK.TRANS64 P2, [R3+URZ+0x34850], R0 ;  /* 0x034850000300a5a7 */ /* 0x000ea4000804007f */
[----:B--2---:R-:W-:Y:S05]  /*13900*/  @!P2 BRA `(.L_x_2241) ;  /* 0xfffffffc00eca947 */ /* 0x004fea000383ffff */
[----:B------:R-:W-:Y:S05]  /*13910*/  BRA `(.L_x_2240) ;  /* 0xffffff3800cc7947 */ /* 0x000fea000383ffff */
.L_x_2246:
[----:B-1----:R-:W-:-:S04]  /*13920*/  IMAD.U32 R3, RZ, RZ, UR5 ;  /* 0x00000005ff037e24 */ /* 0x002fc8000f8e00ff */
[----:B------:R1:W2:Y:S03]  /*13930*/  SYNCS.PHASECHK.TRANS64.TRYWAIT P0, [R3+URZ+0x34850], R2 ;  /* 0x03485002030075a7 */ /* 0x0002a6000800017f */
[----:B--2---:R-:W-:Y:S05]  /*13940*/  @!P0 NANOSLEEP.SYNCS 0x989680 ;  /* 0x009896800000895d */ /* 0x004fea0003900000 */
[----:B------:R-:W2:Y:S02]  /*13950*/  @!P0 SYNCS.PHASECHK.TRANS64 P0, [R3+URZ+0x34850], R2 ;  /* 0x03485002030085a7 */ /* 0x000ea4000800007f */
[----:B--2---:R-:W-:Y:S05]  /*13960*/  @!P0 BRA `(.L_x_2246) ;  /* 0xfffffffc00ec8947 */ /* 0x004fea000383ffff */
[----:B------:R-:W-:Y:S05]  /*13970*/  BRA `(.L_x_2245) ;  /* 0xffffff54009c7947 */ /* 0x000fea000383ffff */
.L_x_2293:
[----:B------:R-:W0:Y:S01]  /*13980*/  S2R R4, SR_TID.X ;  /* 0x0000000000047919 */ /* 0x000e220000002100 */
[----:B------:R-:W-:Y:S01]  /*13990*/  BSSY B0, `(.L_x_2397) ;  /* 0x000000a000007945 */ /* 0x000fe20003800000 */
[----:B------:R-:W-:Y:S02]  /*139a0*/  IMAD.MOV.U32 R12, RZ, RZ, RZ ;  /* 0x000000ffff0c7224 */ /* 0x000fe400078e00ff */
[----:B------:R-:W-:Y:S02]  /*139b0*/  IMAD.MOV.U32 R11, RZ, RZ, 0x1f ;  /* 0x0000001fff0b7424 */ /* 0x000fe400078e00ff */
[----:B------:R-:W-:Y:S01]  /*139c0*/  IMAD.MOV.U32 R15, RZ, RZ, -0x1 ;  /* 0xffffffffff0f7424 */ /* 0x000fe200078e00ff */
[----:B0-----:R-:W-:-:S04]  /*139d0*/  SHF.R.U32.HI R4, RZ, 0x5, R4 ;  /* 0x00000005ff047819 */ /* 0x001fc80000011604 */
[----:B------:R-:W-:-:S05]  /*139e0*/  LOP3.LUT R4, R4, 0x3, RZ, 0xc0, !PT ;  /* 0x0000000304047812 */ /* 0x000fca00078ec0ff */
[----:B------:R-:W-:-:S07]  /*139f0*/  IMAD.MOV.U32 R13, RZ, RZ, R4 ;  /* 0x000000ffff0d7224 */ /* 0x000fce00078e0004 */
[----:B--2---:R-:W-:Y:S05]  /*13a00*/  WARPSYNC.COLLECTIVE R15, `(.L_x_2398) ;  /* 0x000000000f087348 */ /* 0x004fea0003c00000 */
[----:B------:R0:W1:Y:S02]  /*13a10*/  SHFL.IDX P6, R14, R13, R12, R11 ;  /* 0x0000000c0d0e7389 */ /* 0x00006400000c000b */
[----:B012---:R-:W-:Y:S01]  /*13a20*/  ENDCOLLECTIVE ;  /* 0x000000000000791b */ /* 0x007fe20003800000 */
.L_x_2398:
[----:B------:R-:W-:Y:S05]  /*13a30*/  BSYNC B0 ;  /* 0x0000000000007941 */ /* 0x000fea0003800000 */
.L_x_2397:
[----:B------:R-:W-:Y:S05]  /*13a40*/  BRA `(.L_x_2399) ;  /* 0xffffffac00347947 */ /* 0x000fea000383ffff */
.L_x_2295:
[----:B------:R-:W-:Y:S01]  /*13a50*/  BSSY B0, `(.L_x_2400) ;  /* 0x0000006000007945 */ /* 0x000fe20003800000 */
[----:B------:R-:W-:-:S07]  /*13a60*/  IMAD.MOV.U32 R15, RZ, RZ, -0x1 ;  /* 0xffffffffff0f7424 */ /* 0x000fce00078e00ff */
[----:B--23--:R-:W-:Y:S05]  /*13a70*/  WARPSYNC.COLLECTIVE R15, `(.L_x_2401) ;  /* 0x000000000f0c7348 */ /* 0x00cfea0003c00000 */
[----:B------:R-:W-:Y:S02]  /*13a80*/  ELECT P6, UR62, PT ;  /* 0x00000000003e782f */ /* 0x000fe400038c0000 */
[----:B------:R-:W-:Y:S01]  /*13a90*/  MOV R14, UR62 ;  /* 0x0000003e000e7c02 */ /* 0x000fe20008000f00 */
[----:B--23--:R-:W-:Y:S10]  /*13aa0*/  ENDCOLLECTIVE ;  /* 0x000000000000791b */ /* 0x00cff40003800000 */
.L_x_2401:
[----:B------:R-:W-:Y:S05]  /*13ab0*/  BSYNC B0 ;  /* 0x0000000000007941 */ /* 0x000fea0003800000 */
.L_x_2400:
[----:B------:R-:W-:Y:S05]  /*13ac0*/  BRA `(.L_x_2402) ;  /* 0xffffffac00387947 */ /* 0x000fea000383ffff */
.L_x_2297:
[----:B0-----:R0:W1:Y:S02]  /*13ad0*/  SYNCS.PHASECHK.TRANS64.TRYWAIT P0, [R0+URZ+0x34840], R2 ;  /* 0x03484002000075a7 */ /* 0x001064000800017f */
[----:B-1----:R-:W-:Y:S05]  /*13ae0*/  @!P0 NANOSLEEP.SYNCS 0x989680 ;  /* 0x009896800000895d */ /* 0x002fea0003900000 */
[----:B------:R-:W1:Y:S02]  /*13af0*/  @!P0 SYNCS.PHASECHK.TRANS64 P0, [R0+URZ+0x34840], R2 ;  /* 0x03484002000085a7 */ /* 0x000e64000800007f */
[----:B-1----:R-:W-:Y:S05]  /*13b00*/  @!P0 BRA `(.L_x_2297) ;  /* 0xfffffffc00f08947 */ /* 0x002fea000383ffff */
[----:B------:R-:W-:Y:S05]  /*13b10*/  BRA `(.L_x_2403) ;  /* 0xffffffac00987947 */ /* 0x000fea000383ffff */
.L_x_2301:
[----:B------:R-:W2:Y:S01]  /*13b20*/  LDL.LU R11, [R1+0x38] ;  /* 0x00003800010b7983 */ /* 0x000ea20000300800 */
[----:B------:R-:W-:Y:S01]  /*13b30*/  IMAD.MOV.U32 R13, RZ, RZ, R3 ;  /* 0x000000ffff0d7224 */ /* 0x000fe200078e0003 */
[----:B------:R-:W-:Y:S01]  /*13b40*/  LOP3.LUT R5, R5, 0x7f, RZ, 0xc0, !PT ;  /* 0x0000007f05057812 */ /* 0x000fe200078ec0ff */
[----:B------:R-:W-:Y:S02]  /*13b50*/  IMAD.MOV.U32 R12, RZ, RZ, RZ ;  /* 0x000000ffff0c7224 */ /* 0x000fe400078e00ff */
[----:B------:R-:W-:Y:S01]  /*13b60*/  IMAD.MOV.U32 R15, RZ, RZ, -0x1 ;  /* 0xffffffffff0f7424 */ /* 0x000fe200078e00ff */
[----:B------:R-:W-:-:S05]  /*13b70*/  SHF.R.U32.HI R5, RZ, 0x3, R5 ;  /* 0x00000003ff057819 */ /* 0x000fca0000011605 */
[----:B------:R-:W-:-:S04]  /*13b80*/  IMAD R2, R9, 0x80, R5 ;  /* 0x0000008009027824 */ /* 0x000fc800078e0205 */
[----:B------:R-:W-:Y:S02]  /*13b90*/  VIADD R5, R2, 0x10 ;  /* 0x0000001002057836 */ /* 0x000fe40000000000 */
[----:B--2---:R-:W-:Y:S02]  /*13ba0*/  IMAD R0, R11, R7, RZ ;  /* 0x000000070b007224 */ /* 0x004fe400078e02ff */
[----:B------:R-:W-:-:S03]  /*13bb0*/  IMAD.MOV.U32 R11, RZ, RZ, 0x181f ;  /* 0x0000181fff0b7424 */ /* 0x000fc600078e00ff */
[----:B------:R-:W-:-:S13]  /*13bc0*/  ISETP.GE.AND P3, PT, R2, R0, PT ;  /* 0x000000000200720c */ /* 0x000fda0003f66270 */
[----:B-----5:R-:W-:Y:S05]  /*13bd0*/  WARPSYNC.COLLECTIVE R15, `(.L_x_2404) ;  /* 0x000000000f087348 */ /* 0x020fea0003c00000 */
[----:B------:R0:W1:Y:S02]  /*13be0*/  SHFL.IDX P6, R14, R13, R12, R11 ;  /* 0x0000000c0d0e7389 */ /* 0x00006400000c000b */
[----:B01---5:R-:W-:Y:S01]  /*13bf0*/  ENDCOLLECTIVE ;  /* 0x000000000000791b */ /* 0x023fe20003800000 */
.L_x_2404:
[----:B------:R-:W-:Y:S02]  /*13c00*/  IMAD.MOV.U32 R13, RZ, RZ, R4 ;  /* 0x000000ffff0d7224 */ /* 0x000fe400078e0004 */
[----:B------:R-:W-:-:S07]  /*13c10*/  IMAD.MOV.U32 R6, RZ, RZ, R14 ;  /* 0x000000ffff067224 */ /* 0x000fce00078e000e */
[----:B------:R-:W-:Y:S05]  /*13c20*/  WARPSYNC.COLLECTIVE R15, `(.L_x_2405) ;  /* 0x000000000f087348 */ /* 0x000fea0003c00000 */
[----:B------:R0:W1:Y:S02]  /*13c30*/  SHFL.IDX P6, R14, R13, R12, R11 ;  /* 0x0000000c0d0e7389 */ /* 0x00006400000c000b */
[----:B01----:R-:W-:Y:S01]  /*13c40*/  ENDCOLLECTIVE ;  /* 0x000000000000791b */ /* 0x003fe20003800000 */
.L_x_2405:
[----:B------:R-:W-:Y:S02]  /*13c50*/  IMAD.MOV.U32 R13, RZ, RZ, R3 ;  /* 0x000000ffff0d7224 */ /* 0x000fe400078e0003 */
[----:B------:R-:W-:Y:S02]  /*13c60*/  IMAD.MOV.U32 R12, RZ, RZ, 0x1 ;  /* 0x00000001ff0c7424 */ /* 0x000fe400078e00ff */
[----:B------:R-:W-:-:S07]  /*13c70*/  IMAD.MOV.U32 R7, RZ, RZ, R14 ;  /* 0x000000ffff077224 */ /* 0x000fce00078e000e */
[----:B------:R-:W-:Y:S05]  /*13c80*/  WARPSYNC.COLLECTIVE R15, `(.L_x_2406) ;  /* 0x000000000f087348 */ /* 0x000fea0003c00000 */
[----:B------:R0:W1:Y:S02]  /*13c90*/  SHFL.IDX P6, R14, R13, R12, R11 ;  /* 0x0000000c0d0e7389 */ /* 0x00006400000c000b */
[----:B01----:R-:W-:Y:S01]  /*13ca0*/  ENDCOLLECTIVE ;  /* 0x000000000000791b */ /* 0x003fe20003800000 */
.L_x_2406:
        /* <DEDUP_REMOVED lines=10> */
.L_x_2407:
        /* <DEDUP_REMOVED lines=13> */
.L_x_2408:
        /* <DEDUP_REMOVED lines=16> */
.L_x_2409:
        /* <DEDUP_REMOVED lines=13> */
.L_x_2410:
        /* <DEDUP_REMOVED lines=17> */
.L_x_2411:
[----:B------:R-:W-:Y:S02]  /*14100*/  IMAD.MOV.U32 R13, RZ, RZ, R3 ;  /* 0x000000ffff0d7224 */ /* 0x000fe400078e0003 */
[----:B------:R-:W-:Y:S02]  /*14110*/  IMAD.MOV.U32 R12, RZ, RZ, 0x4 ;  /* 0x00000004ff0c7424 */ /* 0x000fe400078e00ff */
[----:B------:R-:W-:-:S07]  /*14120*/  IMAD.MOV.U32 R5, RZ, RZ, R14 ;  /* 0x000000ffff057224 */ /* 0x000fce00078e000e */
[----:B------:R-:W-:Y:S05]  /*14130*/  WARPSYNC.COLLECTIVE R15, `(.L_x_2412) ;  /* 0x000000000f087348 */ /* 0x000fea0003c00000 */
[----:B------:R0:W1:Y:S02]  /*14140*/  SHFL.IDX P6, R14, R13, R12, R11 ;  /* 0x0000000c0d0e7389 */ /* 0x00006400000c000b */
[----:B01----:R-:W-:Y:S01]  /*14150*/  ENDCOLLECTIVE ;  /* 0x000000000000791b */ /* 0x003fe20003800000 */
.L_x_2412:
        /* <DEDUP_REMOVED lines=17> */
.L_x_2413:
[----:B------:R-:W-:Y:S02]  /*14270*/  IMAD.MOV.U32 R13, RZ, RZ, R3 ;  /* 0x000000ffff0d7224 */ /* 0x000fe400078e0003 */
[----:B------:R-:W-:Y:S02]  /*14280*/  IMAD.MOV.U32 R12, RZ, RZ, 0x5 ;  /* 0x00000005ff0c7424 */ /* 0x000fe400078e00ff */
[----:B------:R-:W-:-:S07]  /*14290*/  IMAD.MOV.U32 R5, RZ, RZ, R14 ;  /* 0x000000ffff057224 */ /* 0x000fce00078e000e */
[----:B------:R-:W-:Y:S05]  /*142a0*/  WARPSYNC.COLLECTIVE R15, `(.L_x_2414) ;  /* 0x000000000f087348 */ /* 0x000fea0003c00000 */
[----:B------:R0:W1:Y:S02]  /*142b0*/  SHFL.IDX P6, R14, R13, R12, R11 ;  /* 0x0000000c0d0e7389 */ /* 0x00006400000c000b */
[----:B01----:R-:W-:Y:S01]  /*142c0*/  ENDCOLLECTIVE ;  /* 0x000000000000791b */ /* 0x003fe20003800000 */
.L_x_2414:
        /* <DEDUP_REMOVED lines=17> */
.L_x_2415:
[----:B------:R-:W-:Y:S02]  /*143e0*/  IMAD.MOV.U32 R13, RZ, RZ, R3 ;  /* 0x000000ffff0d7224 */ /* 0x000fe400078e0003 */
[----:B------:R-:W-:Y:S02]  /*143f0*/  IMAD.MOV.U32 R12, RZ, RZ, 0x6 ;  /* 0x00000006ff0c7424 */ /* 0x000fe400078e00ff */
[----:B------:R-:W-:-:S07]  /*14400*/  IMAD.MOV.U32 R5, RZ, RZ, R14 ;  /* 0x000000ffff057224 */ /* 0x000fce00078e000e */
[----:B------:R-:W-:Y:S05]  /*14410*/  WARPSYNC.COLLECTIVE R15, `(.L_x_2416) ;  /* 0x000000000f087348 */ /* 0x000fea0003c00000 */
[----:B------:R0:W1:Y:S02]  /*14420*/  SHFL.IDX P6, R14, R13, R12, R11 ;  /* 0x0000000c0d0e7389 */ /* 0x00006400000c000b */
[----:B01----:R-:W-:Y:S01]  /*14430*/  ENDCOLLECTIVE ;  /* 0x000000000000791b */ /* 0x003fe20003800000 */
.L_x_2416:
        /* <DEDUP_REMOVED lines=15> */
.L_x_2417:
        /* <DEDUP_REMOVED lines=8> */
.L_x_2418:
        /* <DEDUP_REMOVED lines=14> */
.L_x_2419:
[----:B------:R-:W-:Y:S01]  /*14690*/  @!PT LDS RZ, [RZ] ;  /* 0x00000000fffff984 */ /* 0x000fe20000000800 */
[----:B------:R-:W-:Y:S01]  /*146a0*/  @!PT LDS RZ, [RZ] ;  /* 0x00000000fffff984 */ /* 0x000fe20000000800 */
[----:B------:R-:W-:Y:S01]  /*146b0*/  @!PT LDS RZ, [RZ] ;  /* 0x00000000fffff984 */ /* 0x000fe20000000800 */
[----:B------:R3:W-:Y:S01]  /*146c0*/  @!P4 LDGSTS.E.BYPASS.LTC128B.128 [R10+0x1b400], desc[UR56][R6.64+0x100], !P0 ;  /* 0x1b400100060acfae */ /* 0x0007e2000c101d78 */
[----:B------:R-:W-:Y:S01]  /*146d0*/  IMAD.MOV.U32 R3, RZ, RZ, R14 ;  /* 0x000000ffff037224 */ /* 0x000fe200078e000e */
[----:B------:R-:W-:Y:S06]  /*146e0*/  BRA `(.L_x_2420) ;  /* 0xffffffb0004c7947 */ /* 0x000fec000383ffff */
.L_x_2306:
[----:B0-----:R0:W3:Y:S02]  /*146f0*/  SYNCS.PHASECHK.TRANS64.TRYWAIT P0, [R18+URZ+0x34820], R0 ;  /* 0x03482000120075a7 */ /* 0x0010e4000800017f */
[----:B---3--:R-:W-:Y:S05]  /*14700*/  @!P0 NANOSLEEP.SYNCS 0x989680 ;  /* 0x009896800000895d */ /* 0x008fea0003900000 */
[----:B------:R-:W3:Y:S02]  /*14710*/  @!P0 SYNCS.PHASECHK.TRANS64 P0, [R18+URZ+0x34820], R0 ;  /* 0x03482000120085a7 */ /* 0x000ee4000800007f */
[----:B---3--:R-:W-:Y:S05]  /*14720*/  @!P0 BRA `(.L_x_2306) ;  /* 0xfffffffc00f08947 */ /* 0x008fea000383ffff */
[----:B------:R-:W-:Y:S05]  /*14730*/  BRA `(.L_x_2421) ;  /* 0xffffffb000cc7947 */ /* 0x000fea000383ffff */
.L_x_2315:
[----:B-1----:R1:W2:Y:S02]  /*14740*/  SYNCS.PHASECHK.TRANS64.TRYWAIT P0, [R3+URZ+0x34840], R2 ;  /* 0x03484002030075a7 */ /* 0x0022a4000800017f */
[----:B--2---:R-:W-:Y:S05]  /*14750*/  @!P0 NANOSLEEP.SYNCS 0x989680 ;  /* 0x009896800000895d */ /* 0x004fea0003900000 */
[----:B------:R-:W2:Y:S02]  /*14760*/  @!P0 SYNCS.PHASECHK.TRANS64 P0, [R3+URZ+0x34840], R2 ;  /* 0x03484002030085a7 */ /* 0x000ea4000800007f */
[----:B--2---:R-:W-:Y:S05]  /*14770*/  @!P0 BRA `(.L_x_2315) ;  /* 0xfffffffc00f08947 */ /* 0x004fea000383ffff */
[----:B------:R-:W-:Y:S05]  /*14780*/  BRA `(.L_x_2422) ;  /* 0xffffffb400a87947 */ /* 0x000fea000383ffff */
.L_x_2322:
[----:B-1----:R1:W2:Y:S02]  /*14790*/  SYNCS.PHASECHK.TRANS64.TRYWAIT P0, [R3+URZ+0x60], R2 ;  /* 0x00006002030075a7 */ /* 0x0022a4000800017f */
[----:B--2---:R-:W-:Y:S05]  /*147a0*/  @!P0 NANOSLEEP.SYNCS 0x989680 ;  /* 0x009896800000895d */ /* 0x004fea0003900000 */
[----:B------:R-:W2:Y:S02]  /*147b0*/  @!P0 SYNCS.PHASECHK.TRANS64 P0, [R3+URZ+0x60], R2 ;  /* 0x00006002030085a7 */ /* 0x000ea4000800007f */
[----:B--2---:R-:W-:Y:S05]  /*147c0*/  @!P0 BRA `(.L_x_2322) ;  /* 0xfffffffc00f08947 */ /* 0x004fea000383ffff */
[----:B------:R-:W-:Y:S05]  /*147d0*/  BRA `(.L_x_2423) ;  /* 0xffffffb800b87947 */ /* 0x000fea000383ffff */
.L_x_2331:
[----:B-1----:R1:W2:Y:S02]  /*147e0*/  SYNCS.PHASECHK.TRANS64.TRYWAIT P0, [R3+URZ+0x34840], R2 ;  /* 0x03484002030075a7 */ /* 0x0022a4000800017f */
[----:B--2---:R-:W-:Y:S05]  /*147f0*/  @!P0 NANOSLEEP.SYNCS 0x989680 ;  /* 0x009896800000895d */ /* 0x004fea0003900000 */
[----:B------:R-:W2:Y:S02]  /*14800*/  @!P0 SYNCS.PHASECHK.TRANS64 P0, [R3+URZ+0x34840], R2 ;  /* 0x03484002030085a7 */ /* 0x000ea4000800007f */
[----:B--2---:R-:W-:Y:S05]  /*14810*/  @!P0 BRA `(.L_x_2331) ;  /* 0xfffffffc00f08947 */ /* 0x004fea000383ffff */
[----:B------:R-:W-:Y:S05]  /*14820*/  BRA `(.L_x_2424) ;  /* 0xffffffc000487947 */ /* 0x000fea000383ffff */
.L_x_2338:
[----:B0-----:R0:W1:Y:S02]  /*14830*/  SYNCS.PHASECHK.TRANS64.TRYWAIT P0, [R2+URZ+0x60], R3 ;  /* 0x00006003020075a7 */ /* 0x001064000800017f */
[----:B-1----:R-:W-:Y:S05]  /*14840*/  @!P0 NANOSLEEP.SYNCS 0x989680 ;  /* 0x009896800000895d */ /* 0x002fea0003900000 */
[----:B------:R-:W1:Y:S02]  /*14850*/  @!P0 SYNCS.PHASECHK.TRANS64 P0, [R2+URZ+0x60], R3 ;  /* 0x00006003020085a7 */ /* 0x000e64000800007f */
[----:B-1----:R-:W-:Y:S05]  /*14860*/  @!P0 BRA `(.L_x_2338) ;  /* 0xfffffffc00f08947 */ /* 0x002fea000383ffff */
[----:B------:R-:W-:Y:S05]  /*14870*/  BRA `(.L_x_2425) ;  /* 0xffffffc400587947 */ /* 0x000fea000383ffff */
.L_x_2347:
[----:B--2---:R2:W3:Y:S02]  /*14880*/  SYNCS.PHASECHK.TRANS64.TRYWAIT P0, [R2+URZ+0x34840], R3 ;  /* 0x03484003020075a7 */ /* 0x0044e4000800017f */
[----:B---3--:R-:W-:Y:S05]  /*14890*/  @!P0 NANOSLEEP.SYNCS 0x989680 ;  /* 0x009896800000895d */ /* 0x008fea0003900000 */
[----:B------:R-:W3:Y:S02]  /*148a0*/  @!P0 SYNCS.PHASECHK.TRANS64 P0, [R2+URZ+0x34840], R3 ;  /* 0x03484003020085a7 */ /* 0x000ee4000800007f */
[----:B---3--:R-:W-:Y:S05]  /*148b0*/  @!P0 BRA `(.L_x_2347) ;  /* 0xfffffffc00f08947 */ /* 0x008fea000383ffff */
[----:B------:R-:W-:Y:S05]  /*148c0*/  BRA `(.L_x_2426) ;  /* 0xffffffc800b87947 */ /* 0x000fea000383ffff */
.L_x_2354:
[----:B0-----:R0:W1:Y:S02]  /*148d0*/  SYNCS.PHASECHK.TRANS64.TRYWAIT P0, [R2+URZ+0x60], R5 ;  /* 0x00006005020075a7 */ /* 0x001064000800017f */
[----:B-1----:R-:W-:Y:S05]  /*148e0*/  @!P0 NANOSLEEP.SYNCS 0x989680 ;  /* 0x009896800000895d */ /* 0x002fea0003900000 */
[----:B------:R-:W1:Y:S02]  /*148f0*/  @!P0 SYNCS.PHASECHK.TRANS64 P0, [R2+URZ+0x60], R5 ;  /* 0x00006005020085a7 */ /* 0x000e64000800007f */
[----:B-1----:R-:W-:Y:S05]  /*14900*/  @!P0 BRA `(.L_x_2354) ;  /* 0xfffffffc00f08947 */ /* 0x002fea000383ffff */
[----:B------:R-:W-:Y:S05]  /*14910*/  BRA `(.L_x_2427) ;  /* 0xffffffcc00c87947 */ /* 0x000fea000383ffff */
.L_x_2365:
[----:B--2---:R2:W3:Y:S02]  /*14920*/  SYNCS.PHASECHK.TRANS64.TRYWAIT P0, [R0+URZ+0x34860], R2 ;  /* 0x03486002000075a7 */ /* 0x0044e4000800017f */
[----:B---3--:R-:W-:Y:S05]  /*14930*/  @!P0 NANOSLEEP.SYNCS 0x989680 ;  /* 0x009896800000895d */ /* 0x008fea0003900000 */
[----:B------:R-:W3:Y:S02]  /*14940*/  @!P0 SYNCS.PHASECHK.TRANS64 P0, [R0+URZ+0x34860], R2 ;  /* 0x03486002000085a7 */ /* 0x000ee4000800007f */
[----:B---3--:R-:W-:Y:S05]  /*14950*/  @!P0 BRA `(.L_x_2365) ;  /* 0xfffffffc00f08947 */ /* 0x008fea000383ffff */
[----:B------:R-:W-:Y:S05]  /*14960*/  BRA `(.L_x_2428) ;  /* 0xffffffd400147947 */ /* 0x000fea000383ffff */
.L_x_2372:
[----:B------:R-:W2:Y:S01]  /*14970*/  LDL R0, [R1] ;  /* 0x0000000001007983 */ /* 0x000ea20000100800 */
        /* <DEDUP_REMOVED lines=8> */
.L_x_2430:
[----:B------:R-:W-:Y:S05]  /*14a00*/  BSYNC B0 ;  /* 0x0000000000007941 */ /* 0x000fea0003800000 */
.L_x_2429:
        /* <DEDUP_REMOVED lines=9> */
.L_x_2431:
        /* <DEDUP_REMOVED lines=11> */
[----:B------:R-:W-:Y:S02]  /*14b50*/  CS2R R6, SRZ ;  /* 0x0000000000067805 */ /* 0x000fe4000001ff00 */
[C---:B------:R-:W-:Y:S02]  /*14b60*/  ISETP.GE.U32.AND P2, PT, R10.reuse, 0x2, PT ;  /* 0x000000020a00780c */ /* 0x040fe40003f46070 */
[C---:B------:R-:W-:Y:S02]  /*14b70*/  ISETP.GE.U32.AND P3, PT, R10.reuse, 0x4, PT ;  /* 0x000000040a00780c */ /* 0x040fe40003f66070 */
[C---:B------:R-:W-:Y:S02]  /*14b80*/  ISETP.GE.U32.AND P4, PT, R10.reuse, 0x8, PT ;  /* 0x000000080a00780c */ /* 0x040fe40003f86070 */
[----:B------:R-:W-:Y:S01]  /*14b90*/  ISETP.GE.U32.AND P5, PT, R10, 0x10, PT ;  /* 0x000000100a00780c */ /* 0x000fe20003fa6070 */
[----:B--2---:R-:W-:-:S02]  /*14ba0*/  @!P1 IMAD.MOV.U32 R6, RZ, RZ, R5 ;  /* 0x000000ffff069224 */ /* 0x004fc400078e0005 */
[----:B------:R-:W-:Y:S02]  /*14bb0*/  IMAD.MOV.U32 R5, RZ, RZ, RZ ;  /* 0x000000ffff057224 */ /* 0x000fe400078e00ff */
[----:B---3--:R-:W-:Y:S01]  /*14bc0*/  @!P1 IMAD.MOV.U32 R7, RZ, RZ, R2 ;  /* 0x000000ffff079224 */ /* 0x008fe200078e0002 */
[----:B------:R-:W-:-:S03]  /*14bd0*/  ISETP.NE.AND P1, PT, R10, RZ, PT ;  /* 0x000000ff0a00720c */ /* 0x000fc60003f25270 */
[----:B------:R-:W-:-:S04]  /*14be0*/  IMAD R2, R7, R6, RZ ;  /* 0x0000000607027224 */ /* 0x000fc800078e02ff */
[----:B------:R-:W-:-:S07]  /*14bf0*/  IMAD.MOV.U32 R13, RZ, RZ, R2 ;  /* 0x000000ffff0d7224 */ /* 0x000fce00078e0002 */
[----:B------:R-:W-:Y:S05]  /*14c00*/  WARPSYNC.COLLECTIVE R15, `(.L_x_2432) ;  /* 0x000000000f087348 */ /* 0x000fea0003c00000 */
[----:B------:R0:W1:Y:S02]  /*14c10*/  SHFL.UP P6, R14, R13, R12, R11 ;  /* 0x0400000c0d0e7389 */ /* 0x00006400000c000b */
[----:B01----:R-:W-:Y:S01]  /*14c20*/  ENDCOLLECTIVE ;  /* 0x000000000000791b */ /* 0x003fe20003800000 */
.L_x_2432:
        /* <DEDUP_REMOVED lines=8> */
.L_x_2433:
        /* <DEDUP_REMOVED lines=8> */
.L_x_2434:
        /* <DEDUP_REMOVED lines=8> */
.L_x_2435:
        /* <DEDUP_REMOVED lines=8> */
.L_x_2436:
        /* <DEDUP_REMOVED lines=9> */
.L_x_2437:
[----:B------:R-:W-:Y:S01]  /*14ec0*/  IMAD.MOV.U32 R9, RZ, RZ, R14 ;  /* 0x000000ffff097224 */ /* 0x000fe200078e000e */
[----:B------:R-:W-:Y:S06]  /*14ed0*/  BRA `(.L_x_2438) ;  /* 0xffffffd400887947 */ /* 0x000fec000383ffff */
.L_x_2375:
        /* <DEDUP_REMOVED lines=8> */
.L_x_2440:
[----:B------:R-:W-:Y:S05]  /*14f60*/  BSYNC B0 ;  /* 0x0000000000007941 */ /* 0x000fea0003800000 */
.L_x_2439:
        /* <DEDUP_REMOVED lines=10> */
.L_x_2441:
        /* <DEDUP_REMOVED lines=8> */
.L_x_2442:
        /* <DEDUP_REMOVED lines=8> */
.L_x_2443:
        /* <DEDUP_REMOVED lines=8> */
.L_x_2444:
        /* <DEDUP_REMOVED lines=9> */
.L_x_2445:
[----:B------:R-:W-:Y:S01]  /*15220*/  IMAD.MOV.U32 R9, RZ, RZ, R14 ;  /* 0x000000ffff097224 */ /* 0x000fe200078e000e */
[----:B------:R-:W-:Y:S06]  /*15230*/  BRA `(.L_x_2446) ;  /* 0xffffffd4005c7947 */ /* 0x000fec000383ffff */
.L_x_2377:
[----:B------:R-:W-:Y:S01]  /*15240*/  BSSY B0, `(.L_x_2447) ;  /* 0x0000006000007945 */ /* 0x000fe20003800000 */
[----:B------:R-:W-:Y:S01]  /*15250*/  PLOP3.LUT P6, PT, P6, PT, PT, 0x8, 0x0 ;  /* 0x000000000000781c */ /* 0x000fe200037ce170 */
[----:B------:R-:W-:-:S12]  /*15260*/  IMAD.MOV.U32 R15, RZ, RZ, -0x1 ;  /* 0xffffffffff0f7424 */ /* 0x000fd800078e00ff */
[----:B0-----:R-:W-:Y:S05]  /*15270*/  WARPSYNC.COLLECTIVE R15, `(.L_x_2448) ;  /* 0x000000000f087348 */ /* 0x001fea0003c00000 */
[----:B------:R-:W-:Y:S01]  /*15280*/  VOTE.ANY R14, PT, P6 ;  /* 0x00000000000e7806 */ /* 0x000fe200030e0100 */
[----:B0-----:R-:W-:Y:S06]  /*15290*/  ENDCOLLECTIVE ;  /* 0x000000000000791b */ /* 0x001fec0003800000 */
.L_x_2448:
[----:B------:R-:W-:Y:S05]  /*152a0*/  BSYNC B0 ;  /* 0x0000000000007941 */ /* 0x000fea0003800000 */
.L_x_2447:
        /* <DEDUP_REMOVED lines=10> */
.L_x_2449:
[----:B------:R-:W-:Y:S02]  /*15350*/  IMAD.MOV.U32 R13, RZ, RZ, R7 ;  /* 0x000000ffff0d7224 */ /* 0x000fe400078e0007 */
[----:B------:R-:W-:-:S07]  /*15360*/  IMAD.MOV.U32 R0, RZ, RZ, R14 ;  /* 0x000000ffff007224 */ /* 0x000fce00078e000e */
[----:B------:R-:W-:Y:S05]  /*15370*/  WARPSYNC.COLLECTIVE R15, `(.L_x_2450) ;  /* 0x000000000f087348 */ /* 0x000fea0003c00000 */
[----:B------:R0:W1:Y:S02]  /*15380*/  SHFL.IDX P6, R14, R13, R12, R11 ;  /* 0x0000000c0d0e7389 */ /* 0x00006400000c000b */
[----:B01----:R-:W-:Y:S01]  /*15390*/  ENDCOLLECTIVE ;  /* 0x000000000000791b */ /* 0x003fe20003800000 */
.L_x_2450:
[----:B------:R-:W-:Y:S02]  /*153a0*/  IMAD.MOV.U32 R7, RZ, RZ, R14 ;  /* 0x000000ffff077224 */ /* 0x000fe400078e000e */
[----:B------:R-:W-:-:S05]  /*153b0*/  IMAD.IADD R6, R10, 0x1, R16 ;  /* 0x000000010a067824 */ /* 0x000fca00078e0210 */
[----:B------:R0:W-:Y:S01]  /*153c0*/  STL [R1+0xc], R6 ;  /* 0x00000c0601007387 */ /* 0x0001e20000100800 */
[----:B------:R-:W-:Y:S05]  /*153d0*/  BRA `(.L_x_2451) ;  /* 0xffffffd4003c7947 */ /* 0x000fea000383ffff */
.L_x_2379:
        /* <DEDUP_REMOVED lines=8> */
.L_x_2453:
[----:B------:R-:W-:Y:S05]  /*15460*/  BSYNC B0 ;  /* 0x0000000000007941 */ /* 0x000fea0003800000 */
.L_x_2452:
[----:B------:R-:W-:Y:S01]  /*15470*/  IMAD.MOV.U32 R2, RZ, RZ, R14 ;  /* 0x000000ffff027224 */ /* 0x000fe200078e000e */
[----:B------:R-:W-:Y:S06]  /*15480*/  BRA `(.L_x_2454) ;  /* 0xffffffd400287947 */ /* 0x000fec000383ffff */
.L_x_2385:
[----:B0-----:R0:W1:Y:S02]  /*15490*/  SYNCS.PHASECHK.TRANS64.TRYWAIT P0, [R0+URZ+0x34820], R3 ;  /* 0x03482003000075a7 */ /* 0x001064000800017f */
[----:B-1----:R-:W-:Y:S05]  /*154a0*/  @!P0 NANOSLEEP.SYNCS 0x989680 ;  /* 0x009896800000895d */ /* 0x002fea0003900000 */
[----:B------:R-:W1:Y:S02]  /*154b0*/  @!P0 SYNCS.PHASECHK.TRANS64 P0, [R0+URZ+0x34820], R3 ;  /* 0x03482003000085a7 */ /* 0x000e64000800007f */
[----:B-1----:R-:W-:Y:S05]  /*154c0*/  @!P0 BRA `(.L_x_2385) ;  /* 0xfffffffc00f08947 */ /* 0x002fea000383ffff */
[----:B------:R-:W-:Y:S05]  /*154d0*/  BRA `(.L_x_2455) ;  /* 0xffffffdc00c87947 */ /* 0x000fea000383ffff */
.L_x_2386:
        /* <DEDUP_REMOVED lines=11> */
.L_x_2457:
[----:B------:R-:W-:Y:S05]  /*15590*/  BSYNC B0 ;  /* 0x0000000000007941 */ /* 0x000fea0003800000 */
.L_x_2456:
[----:B------:R-:W-:Y:S05]  /*155a0*/  BRA `(.L_x_2458) ;  /* 0xffffffdc00b07947 */ /* 0x000fea000383ffff */
.L_x_2389:
[----:B------:R-:W-:Y:S01]  /*155b0*/  BSSY B1, `(.L_x_2459) ;  /* 0x0000006000017945 */ /* 0x000fe20003800000 */
[----:B------:R-:W-:-:S07]  /*155c0*/  IMAD.MOV.U32 R15, RZ, RZ, -0x1 ;  /* 0xffffffffff0f7424 */ /* 0x000fce00078e00ff */
[----:B01----:R-:W-:Y:S05]  /*155d0*/  WARPSYNC.COLLECTIVE R15, `(.L_x_2460) ;  /* 0x000000000f0c7348 */ /* 0x003fea0003c00000 */
[----:B------:R-:W-:Y:S02]  /*155e0*/  ELECT P6, UR62, PT ;  /* 0x00000000003e782f */ /* 0x000fe400038c0000 */
[----:B------:R-:W-:Y:S01]  /*155f0*/  MOV R14, UR62 ;  /* 0x0000003e000e7c02 */ /* 0x000fe20008000f00 */
[----:B01----:R-:W-:Y:S10]  /*15600*/  ENDCOLLECTIVE ;  /* 0x000000000000791b */ /* 0x003ff40003800000 */
.L_x_2460:
[----:B------:R-:W-:Y:S05]  /*15610*/  BSYNC B1 ;  /* 0x0000000000017941 */ /* 0x000fea0003800000 */
.L_x_2459:
[----:B------:R-:W-:Y:S05]  /*15620*/  BRA `(.L_x_2461) ;  /* 0xffffffdc00a87947 */ /* 0x000fea000383ffff */
.L_x_2391:
[----:B0-----:R0:W1:Y:S02]  /*15630*/  SYNCS.PHASECHK.TRANS64.TRYWAIT P0, [R6+URZ], R5 ;  /* 0x00000005060075a7 */ /* 0x001064000800017f */
[----:B-1----:R-:W-:Y:S05]  /*15640*/  @!P0 NANOSLEEP.SYNCS 0x989680 ;  /* 0x009896800000895d */ /* 0x002fea0003900000 */
[----:B------:R-:W1:Y:S02]  /*15650*/  @!P0 SYNCS.PHASECHK.TRANS64 P0, [R6+URZ], R5 ;  /* 0x00000005060085a7 */ /* 0x000e64000800007f */
[----:B-1----:R-:W-:Y:S05]  /*15660*/  @!P0 BRA `(.L_x_2391) ;  /* 0xfffffffc00f08947 */ /* 0x002fea000383ffff */
[----:B------:R-:W-:Y:S05]  /*15670*/  BRA `(.L_x_2462) ;  /* 0xffffffdc00e07947 */ /* 0x000fea000383ffff */
.L_x_2392:
[----:B-1----:R1:W2:Y:S02]  /*15680*/  SYNCS.PHASECHK.TRANS64.TRYWAIT P0, [R7+URZ], R2 ;  /* 0x00000002070075a7 */ /* 0x0022a4000800017f */
[----:B--2---:R-:W-:Y:S05]  /*15690*/  @!P0 NANOSLEEP.SYNCS 0x989680 ;  /* 0x009896800000895d */ /* 0x004fea0003900000 */
[----:B------:R-:W2:Y:S02]  /*156a0*/  @!P0 SYNCS.PHASECHK.TRANS64 P0, [R7+URZ], R2 ;  /* 0x00000002070085a7 */ /* 0x000ea4000800007f */
[----:B--2---:R-:W-:Y:S05]  /*156b0*/  @!P0 BRA `(.L_x_2392) ;  /* 0xfffffffc00f08947 */ /* 0x004fea000383ffff */
[----:B------:R-:W-:Y:S05]  /*156c0*/  BRA `(.L_x_2463) ;  /* 0xffffffdc00d47947 */ /* 0x000fea000383ffff */
.L_x_2394:
[----:B--2---:R2:W3:Y:S02]  /*156d0*/  SYNCS.PHASECHK.TRANS64.TRYWAIT P0, [R4+URZ], R5 ;  /* 0x00000005040075a7 */ /* 0x0044e4000800017f */
[----:B---3--:R-:W-:Y:S05]  /*156e0*/  @!P0 NANOSLEEP.SYNCS 0x989680 ;  /* 0x009896800000895d */ /* 0x008fea0003900000 */
[----:B------:R-:W3:Y:S02]  /*156f0*/  @!P0 SYNCS.PHASECHK.TRANS64 P0, [R4+URZ], R5 ;  /* 0x00000005040085a7 */ /* 0x000ee4000800007f */
[----:B---3--:R-:W-:Y:S05]  /*15700*/  @!P0 BRA `(.L_x_2394) ;  /* 0xfffffffc00f08947 */ /* 0x008fea000383ffff */
[----:B------:R-:W-:Y:S05]  /*15710*/  BRA `(.L_x_2464) ;  /* 0xffffffdc00d87947 */ /* 0x000fea000383ffff */
.L_x_2465:
        /* <DEDUP_REMOVED lines=14> */
.L_x_2988:


//--------------------- .text._ZN7cutlass13device_kernelIN5flash11enable_sm90INS1_16FlashAttnFwdSm90INS1_25CollectiveMainloopFwdSm90ILi2EN4cute5tupleIJNS5_1CILi1EEES8_S8_EEENS6_IJNS7_ILi128EEESA_NS7_ILi192EEEEEELi128ENS_10bfloat16_tEfNS_4arch4Sm90ELb1ELb0ELb0ELb1ELb0ELb1ELb0ELb1ELb1ELb1ELb1ELb0EEENS1_21CollectiveEpilogueFwdINS6_IJSA_SA_SA_EEES9_SD_SF_Li256ELb1ELb1ELb1ELb0EEENS1_36VarlenDynamicPersistentTileSchedulerILi128ELi128ELi256ELi128ELb1ELb1ELb1ELb1ELb1ELb1EEEEEEEEEvNT_6ParamsE --------------------------
	.section	.text._ZN7cutlass13device_kernelIN5flash11enable_sm90INS1_16FlashAttnFwdSm90INS1_25CollectiveMainloopFwdSm90ILi2EN4cute5tupleIJNS5_1CILi1EEES8_S8_EEENS6_IJNS7_ILi128EEESA_NS7_ILi192EEEEEELi128ENS_10bfloat16_tEfNS_4arch4Sm90ELb1ELb0ELb0ELb1ELb0ELb1ELb0ELb1ELb1ELb1ELb1ELb0EEENS1_21CollectiveEpilogueFwdINS6_IJSA_SA_SA_EEES9_SD_SF_Li256ELb1ELb1ELb1ELb0EEENS1_36VarlenDynamicPersistentTileSchedulerILi128ELi128ELi256ELi128ELb1ELb1ELb1ELb1ELb1ELb1EEEEEEEEEvNT_6ParamsE,"ax",@progbits
	.align	128
.text._ZN7cutlass13device_kernelIN5flash11enable_sm90INS1_16FlashAttnFwdSm90INS1_25CollectiveMainloopFwdSm90ILi2EN4cute5tupleIJNS5_1CILi1EEES8_S8_EEENS6_IJNS7_ILi128EEESA_NS7_ILi192EEEEEELi128ENS_10bfloat16_tEfNS_4arch4Sm90ELb1ELb0ELb0ELb1ELb0ELb1ELb0ELb1ELb1ELb1ELb1ELb0EEENS1_21CollectiveEpilogueFwdINS6_IJSA_SA_SA_EEES9_SD_SF_Li256ELb1ELb1ELb1ELb0EEENS1_36VarlenDynamicPersistentTileSchedulerILi128ELi128ELi256ELi128ELb1ELb1ELb1ELb1ELb1ELb1EEEEEEEEEvNT_6ParamsE:
        .type           _ZN7cutlass13device_kernelIN5flash11enable_sm90INS1_16FlashAttnFwdSm90INS1_25CollectiveMainloopFwdSm90ILi2EN4cute5tupleIJNS5_1CILi1EEES8_S8_EEENS6_IJNS7_ILi128EEESA_NS7_ILi192EEEEEELi128ENS_10bfloat16_tEfNS_4arch4Sm90ELb1ELb0ELb0ELb1ELb0ELb1ELb0ELb1ELb1ELb1ELb1ELb0EEENS1_21CollectiveEpilogueFwdINS6_IJSA_SA_SA_EEES9_SD_SF_Li256ELb1ELb1ELb1ELb0EEENS1_36VarlenDynamicPersistentTileSchedulerILi128ELi128ELi256ELi128ELb1ELb1ELb1ELb1ELb1ELb1EEEEEEEEEvNT_6ParamsE,@function
        .size           _ZN7cutlass13device_kernelIN5flash11enable_sm90INS1_16FlashAttnFwdSm90INS1_25CollectiveMainloopFwdSm90ILi2EN4cute5tupleIJNS5_1CILi1EEES8_S8_EEENS6_IJNS7_ILi128EEESA_NS7_ILi192EEEEEELi128ENS_10bfloat16_tEfNS_4arch4Sm90ELb1ELb0ELb0ELb1ELb0ELb1ELb0ELb1ELb1ELb1ELb1ELb0EEENS1_21CollectiveEpilogueFwdINS6_IJSA_SA_SA_EEES9_SD_SF_Li256ELb1ELb1ELb1ELb0EEENS1_36VarlenDynamicPersistentTileSchedulerILi128ELi128ELi256ELi128ELb1ELb1ELb1ELb1ELb1ELb1EEEEEEEEEvNT_6ParamsE,(.L_x_2989 - _ZN7cutlass13device_kernelIN5flash11enable_sm90INS1_16FlashAttnFwdSm90INS1_25CollectiveMainloopFwdSm90ILi2EN4cute5tupleIJNS5_1CILi1EEES8_S8_EEENS6_IJNS7_ILi128EEESA_NS7_ILi192EEEEEELi128ENS_10bfloat16_tEfNS_4arch4Sm90ELb1ELb0ELb0ELb1ELb0ELb1ELb0ELb1ELb1ELb1ELb1ELb0EEENS1_21CollectiveEpilogueFwdINS6_IJSA_SA_SA_EEES9_SD_SF_Li256ELb1ELb1ELb1ELb0EEENS1_36VarlenDynamicPersistentTileSchedulerILi128ELi128ELi256ELi128ELb1ELb1ELb1ELb1ELb1ELb1EEEEEEEEEvNT_6ParamsE)
        .other          _ZN7cutlass13device_kernelIN5flash11enable_sm90INS1_16FlashAttnFwdSm90INS1_25CollectiveMainloopFwdSm90ILi2EN4cute5tupleIJNS5_1CILi1EEES8_S8_EEENS6_IJNS7_ILi128EEESA_NS7_ILi192EEEEEELi128ENS_10bfloat16_tEfNS_4arch4Sm90ELb1ELb0ELb0ELb1ELb0ELb1ELb0ELb1ELb1ELb1ELb1ELb0EEENS1_21CollectiveEpilogueFwdINS6_IJSA_SA_SA_EEES9_SD_SF_Li256ELb1ELb1ELb1ELb0EEENS1_36VarlenDynamicPersistentTileSchedulerILi128ELi128ELi256ELi128ELb1ELb1ELb1ELb1ELb1ELb1EEEEEEEEEvNT_6ParamsE,@"STO_CUDA_ENTRY STV_DEFAULT"
_ZN7cutlass13device_kernelIN5flash11enable_sm90INS1_16FlashAttnFwdSm90INS1_25CollectiveMainloopFwdSm90ILi2EN4cute5tupleIJNS5_1CILi1EEES8_S8_EEENS6_IJNS7_ILi128EEESA_NS7_ILi192EEEEEELi128ENS_10bfloat16_tEfNS_4arch4Sm90ELb1ELb0ELb0ELb1ELb0ELb1ELb0ELb1ELb1ELb1ELb1ELb0EEENS1_21CollectiveEpilogueFwdINS6_IJSA_SA_SA_EEES9_SD_SF_Li256ELb1ELb1ELb1ELb0EEENS1_36VarlenDynamicPersistentTileSchedulerILi128ELi128ELi256ELi128ELb1ELb1ELb1ELb1ELb1ELb1EEEEEEEEEvNT_6ParamsE:
        /* <DEDUP_REMOVED lines=24> */
.L_x_2467:
[----:B------:R-:W-:Y:S05]  /*0180*/  BSYNC B0 ;  /* 0x0000000000007941 */ /* 0x000fea0003800000 */
.L_x_2466:
        /* <DEDUP_REMOVED lines=41> */
.L_x_2468:
        /* <DEDUP_REMOVED lines=22> */
.L_x_2469:
        /* <DEDUP_REMOVED lines=18> */
.L_x_2470:
        /* <DEDUP_REMOVED lines=22> */
.L_x_2471:
        /* <DEDUP_REMOVED lines=22> */
.L_x_2472:
        /* <DEDUP_REMOVED lines=10> */
.L_x_2475:
        /* <DEDUP_REMOVED lines=19> */
[----:B------:R-:W-:Y:S01]  /*0b30*/  IMAD.MOV.U32 R188, RZ, RZ, RZ ;  /* 0x000000ffffbc7224 */ /* 0x000fe200078e00ff */
[----:B------:R-:W-:Y:S01]  /*0b40*/  SHF.R.S32.HI R3, RZ, 0x1f, R6 ;  /* 0x0000001fff037819 */ /* 0x000fe20000011406 */
[----:B------:R-:W-:Y:S02]  /*0b50*/  IMAD.MOV.U32 R187, RZ, RZ, RZ ;  /* 0x000000ffffbb7224 */ /* 0x000fe400078e00ff */
[----:B------:R-:W-:Y:S01]  /*0b60*/  IMAD.MOV.U32 R184, RZ, RZ, RZ ;  /* 0x000000ffffb87224 */ /* 0x000fe200078e00ff */
[----:B------:R-:W-:-:S02]  /*0b70*/  LEA.HI R4, R3, R6, RZ, 0x4 ;  /* 0x0000000603047211 */ /* 0x000fc400078f20ff */
[CC--:B------:R-:W-:Y:S02]  /*0b80*/  LEA.HI R196, R3.reuse, R6.reuse, RZ, 0x5 ;  /* 0x0000000603c47211 */ /* 0x0c0fe400078f28ff */
[CC--:B------:R-:W-:Y:S01]  /*0b90*/  LEA.HI R7, R3.reuse, R6.reuse, RZ, 0x2 ;  /* 0x0000000603077211 */ /* 0x0c0fe200078f10ff */
[----:B------:R-:W-:Y:S01]  /*0ba0*/  UIADD3 UR4, UR4, 0x10400, URZ ;  /* 0x0001040004047890 */ /* 0x000fe2000fffe03f */
[----:B------:R-:W-:Y:S02]  /*0bb0*/  LEA.HI R233, R3, R6, RZ, 0x3 ;  /* 0x0000000603e97211 */ /* 0x000fe400078f18ff */
[----:B------:R-:W-:Y:S02]  /*0bc0*/  LOP3.LUT R217, R7, 0xfffffffc, RZ, 0xc0, !PT ;  /* 0xfffffffc07d97812 */ /* 0x000fe400078ec0ff */
[----:B------:R-:W-:Y:S02]  /*0bd0*/  SHF.R.S32.HI R196, RZ, 0x5, R196 ;  /* 0x00000005ffc47819 */ /* 0x000fe400000114c4 */
[----:B------:R-:W-:Y:S01]  /*0be0*/  SHF.R.S32.HI R17, RZ, 0x2, R7 ;  /* 0x00000002ff117819 */ /* 0x000fe20000011407 */
[----:B------:R-:W-:Y:S01]  /*0bf0*/  IMAD.IADD R217, R6, 0x1, -R217 ;  /* 0x0000000106d97824 */ /* 0x000fe200078e0ad9 */
[----:B------:R-:W-:-:S02]  /*0c00*/  LOP3.LUT R9, R233, 0xfffffff8, RZ, 0xc0, !PT ;  /* 0xfffffff8e9097812 */ /* 0x000fc400078ec0ff */
[----:B------:R-:W-:Y:S01]  /*0c10*/  SHF.R.S32.HI R233, RZ, 0x3, R233 ;  /* 0x00000003ffe97819 */ /* 0x000fe200000114e9 */
[----:B------:R-:W-:Y:S02]  /*0c20*/  IMAD.SHL.U32 R22, R217, 0x4, RZ ;  /* 0x00000004d9167824 */ /* 0x000fe400078e00ff */
[----:B------:R-:W-:Y:S02]  /*0c30*/  VIADD R214, R17, 0x40 ;  /* 0x0000004011d67836 */ /* 0x000fe40000000000 */
[C---:B------:R-:W-:Y:S02]  /*0c40*/  VIADD R190, R22.reuse, 0x20 ;  /* 0x0000002016be7836 */ /* 0x040fe40000000000 */
[C---:B------:R-:W-:Y:S02]  /*0c50*/  VIADD R189, R22.reuse, 0x40 ;  /* 0x0000004016bd7836 */ /* 0x040fe40000000000 */
[C---:B------:R-:W-:Y:S02]  /*0c60*/  IMAD.IADD R185, R22.reuse, 0x1, R190 ;  /* 0x0000000116b97824 */ /* 0x040fe400078e02be */
[----:B------:R-:W-:-:S02]  /*0c70*/  IMAD.IADD R186, R22, 0x1, R189 ;  /* 0x0000000116ba7824 */ /* 0x000fc400078e02bd */
[----:B------:R-:W-:Y:S02]  /*0c80*/  IMAD.SHL.U32 R194, R214, 0x40, RZ ;  /* 0x00000040d6c27824 */ /* 0x000fe400078e00ff */
[----:B------:R-:W-:Y:S02]  /*0c90*/  IMAD.IADD R208, R6, 0x1, -R9 ;  /* 0x0000000106d07824 */ /* 0x000fe400078e0a09 */
[----:B------:R-:W-:Y:S01]  /*0ca0*/  IMAD.SHL.U32 R18, R217, 0x8, RZ ;  /* 0x00000008d9127824 */ /* 0x000fe200078e00ff */
[----:B------:R-:W-:Y:S01]  /*0cb0*/  LOP3.LUT R194, R194, 0x1c0, RZ, 0xc0, !PT ;  /* 0x000001c0c2c27812 */ /* 0x000fe200078ec0ff */
[----:B------:R-:W-:Y:S02]  /*0cc0*/  IMAD.SHL.U32 R203, R208, 0x8, RZ ;  /* 0x00000008d0cb7824 */ /* 0x000fe400078e00ff */
[----:B------:R-:W-:Y:S01]  /*0cd0*/  VIADD R193, R22, 0x50 ;  /* 0x0000005016c17836 */ /* 0x000fe20000000000 */
[----:B------:R-:W-:Y:S01]  /*0ce0*/  SHF.R.U32.HI R21, RZ, 0x3, R194 ;  /* 0x00000003ff157819 */ /* 0x000fe200000116c2 */
[----:B------:R-:W-:-:S02]  /*0cf0*/  VIADD R207, R203, 0x40 ;  /* 0x00000040cbcf7836 */ /* 0x000fc40000000000 */
[C---:B------:R-:W-:Y:S01]  /*0d00*/  VIADD R192, R22.reuse, 0x10 ;  /* 0x0000001016c07836 */ /* 0x040fe20000000000 */
[----:B------:R-:W-:Y:S01]  /*0d10*/  SHF.R.S32.HI R236, RZ, 0x1f, R193 ;  /* 0x0000001fffec7819 */ /* 0x000fe200000114c1 */
[----:B------:R-:W-:Y:S01]  /*0d20*/  VIADD R191, R22, 0x30 ;  /* 0x0000003016bf7836 */ /* 0x000fe20000000000 */
[----:B--2---:R-:W-:Y:S02]  /*0d30*/  R2UR UR5, R0 ;  /* 0x00000000000572ca */ /* 0x004fe400000e0000 */
[----:B------:R-:W-:Y:S02]  /*0d40*/  LEA.HI R0, R3, R6, RZ, 0x7 ;  /* 0x0000000603007211 */ /* 0x000fe400078f38ff */
[----:B------:R-:W-:Y:S02]  /*0d50*/  LOP3.LUT R3, R4, 0x3fffff0, RZ, 0xc0, !PT ;  /* 0x03fffff004037812 */ /* 0x000fe400078ec0ff */
[----:B------:R-:W-:Y:S02]  /*0d60*/  LOP3.LUT R5, R0, 0xffffff80, RZ, 0xc0, !PT ;  /* 0xffffff8000057812 */ /* 0x000fe400078ec0ff */
[----:B------:R-:W-:Y:S01]  /*0d70*/  SHF.R.S32.HI R16, RZ, 0x7, R0 ;  /* 0x00000007ff107819 */ /* 0x000fe20000011400 */
[----:B------:R-:W-:-:S02]  /*0d80*/  IMAD.IADD R3, R6, 0x1, -R3 ;  /* 0x0000000106037824 */ /* 0x000fc400078e0a03 */
[----:B------:R-:W-:Y:S01]  /*0d90*/  IMAD.IADD R24, R6, 0x1, -R5 ;  /* 0x0000000106187824 */ /* 0x000fe200078e0a05 */
[----:B------:R-:W-:Y:S01]  /*0da0*/  SHF.R.S32.HI R5, RZ, 0x4, R4 ;  /* 0x00000004ff057819 */ /* 0x000fe20000011404 */
[----:B------:R-:W-:Y:S01]  /*0db0*/  IMAD R3, R196, 0x10, R3 ;  /* 0x00000010c4037824 */ /* 0x000fe200078e0203 */
[----:B------:R-:W-:Y:S01]  /*0dc0*/  LEA.HI R0, R0, R16, RZ, 0x1 ;  /* 0x0000001000007211 */ /* 0x000fe200078f08ff */
[----:B------:R-:W-:Y:S01]  /*0dd0*/  ULOP3.LUT UR5, UR5, 0x1, URZ, 0xfc, !UPT ;  /* 0x0000000105057892 */ /* 0x000fe2000f8efc3f */
[----:B------:R-:W-:Y:S01]  /*0de0*/  SHF.R.S32.HI R8, RZ, 0x1f, R24 ;  /* 0x0000001fff087819 */ /* 0x000fe20000011418 */
[----:B------:R-:W-:Y:S01]  /*0df0*/  STL [R1+0x40], R24 ;  /* 0x0000401801007387 */ /* 0x000fe20000100800 */
[----:B------:R-:W-:Y:S02]  /*0e00*/  LEA.HI R4, R4, R5, RZ, 0x1 ;  /* 0x0000000504047211 */ /* 0x000fe400078f08ff */
[----:B------:R-:W-:Y:S01]  /*0e10*/  LEA.HI R10, R8, R24, RZ, 0x2 ;  /* 0x00000018080a7211 */ /* 0x000fe200078f10ff */
[----:B------:R0:W-:Y:S01]  /*0e20*/  STL [R1+0x7c], R16 ;  /* 0x00007c1001007387 */ /* 0x0001e20000100800 */
[----:B------:R-:W-:-:S02]  /*0e30*/  LOP3.LUT R4, R4, 0x1ffffffe, RZ, 0xc0, !PT ;  /* 0x1ffffffe04047812 */ /* 0x000fc400078ec0ff */
[--C-:B------:R-:W-:Y:S02]  /*0e40*/  SHF.R.S32.HI R11, RZ, 0x2, R10.reuse ;  /* 0x00000002ff0b7819 */ /* 0x100fe4000001140a */
[----:B------:R-:W-:Y:S01]  /*0e50*/  SHF.R.S32.HI R12, RZ, 0x1f, R10 ;  /* 0x0000001fff0c7819 */ /* 0x000fe2000001140a */
[----:B------:R-:W-:Y:S01]  /*0e60*/  IMAD.IADD R4, R5, 0x1, -R4 ;  /* 0x0000000105047824 */ /* 0x000fe200078e0a04 */
[----:B------:R-:W-:Y:S02]  /*0e70*/  LOP3.LUT R5, R0, 0x3fffffe, RZ, 0xc0, !PT ;  /* 0x03fffffe00057812 */ /* 0x000fe400078ec0ff */
[----:B------:R-:W-:Y:S02]  /*0e80*/  LEA.HI R12, R12, R11, RZ, 0x3 ;  /* 0x0000000b0c0c7211 */ /* 0x000fe400078f18ff */
[----:B------:R-:W-:Y:S01]  /*0e90*/  SHF.R.S32.HI R0, RZ, 0x1f, R7 ;  /* 0x0000001fff007819 */ /* 0x000fe20000011407 */
[----:B------:R-:W-:Y:S01]  /*0ea0*/  IMAD.IADD R5, R16, 0x1, -R5 ;  /* 0x0000000110057824 */ /* 0x000fe200078e0a05 */
[----:B------:R-:W-:Y:S01]  /*0eb0*/  LOP3.LUT R12, R12, 0xfffffff8, RZ, 0xc0, !PT ;  /* 0xfffffff80c0c7812 */ /* 0x000fe200078ec0ff */
[----:B0-----:R-:W-:Y:S01]  /*0ec0*/  IMAD.MOV.U32 R16, RZ, RZ, RZ ;  /* 0x000000ffff107224 */ /* 0x001fe200078e00ff */
[----:B------:R-:W-:-:S02]  /*0ed0*/  LEA.HI R0, R0, R17, RZ, 0x3 ;  /* 0x0000001100007211 */ /* 0x000fc400078f18ff */
[----:B------:R-:W-:Y:S01]  /*0ee0*/  LEA.HI R8, R8, R24, RZ, 0x5 ;  /* 0x0000001808087211 */ /* 0x000fe200078f28ff */
[----:B------:R-:W-:Y:S01]  /*0ef0*/  IMAD.IADD R11, R11, 0x1, -R12 ;  /* 0x000000010b0b7824 */ /* 0x000fe200078e0a0c */
[----:B------:R-:W-:Y:S01]  /*0f00*/  LOP3.LUT R0, R0, 0xfffffff8, RZ, 0xc0, !PT ;  /* 0xfffffff800007812 */ /* 0x000fe200078ec0ff */
[----:B------:R-:W-:Y:S01]  /*0f10*/  IMAD R12, R3, 0x8, R4 ;  /* 0x00000008030c7824 */ /* 0x000fe200078e0204 */
[----:B------:R-:W-:Y:S02]  /*0f20*/  SHF.R.S32.HI R3, RZ, 0x1f, R214 ;  /* 0x0000001fff037819 */ /* 0x000fe400000114d6 */
[----:B------:R-:W-:Y:S01]  /*0f30*/  SHF.R.S32.HI R8, RZ, 0x5, R8 ;  /* 0x00000005ff087819 */ /* 0x000fe20000011408 */
[----:B------:R-:W-:Y:S01]  /*0f40*/  IMAD.IADD R237, R17, 0x1, -R0 ;  /* 0x0000000111ed7824 */ /* 0x000fe200078e0a00 */
[----:B------:R-:W-:Y:S01]  /*0f50*/  LEA.HI R3, R3, R214, RZ, 0x3 ;  /* 0x000000d603037211 */ /* 0x000fe200078f18ff */
[----:B------:R-:W-:Y:S01]  /*0f60*/  IMAD.SHL.U32 R12, R12, 0x8, RZ ;  /* 0x000000080c0c7824 */ /* 0x000fe200078e00ff */
[----:B------:R-:W-:Y:S01]  /*0f70*/  SHF.R.S32.HI R0, RZ, 0x1f, R185 ;  /* 0x0000001fff007819 */ /* 0x000fe200000114b9 */
[----:B------:R-:W-:Y:S01]  /*0f80*/  IMAD R8, R8, 0x10, R11 ;  /* 0x0000001008087824 */ /* 0x000fe200078e020b */
[----:B------:R-:W-:Y:S01]  /*0f90*/  LOP3.LUT R10, R10, 0x7ffffffc, RZ, 0xc0, !PT ;  /* 0x7ffffffc0a0a7812 */ /* 0x000fe200078ec0ff */
[----:B------:R-:W-:Y:S01]  /*0fa0*/  IMAD.SHL.U32 R3, R3, 0x40, RZ ;  /* 0x0000004003037824 */ /* 0x000fe200078e00ff */
[CC--:B------:R-:W-:Y:S01]  /*0fb0*/  LEA.HI R234, R0.reuse, R185.reuse, RZ, 0x3 ;  /* 0x000000b900ea7211 */ /* 0x0c0fe200078f18ff */
[----:B------:R-:W-:Y:S01]  /*0fc0*/  IMAD R20, R5, 0x40, R8 ;  /* 0x0000004005147824 */ /* 0x000fe200078e0208 */
[----:B------:R-:W-:Y:S01]  /*0fd0*/  LEA.HI R0, R0, R185, RZ, 0x6 ;  /* 0x000000b900007211 */ /* 0x000fe200078f30ff */
[----:B------:R-:W-:Y:S01]  /*0fe0*/  IMAD.SHL.U32 R195, R237, 0x40, RZ ;  /* 0x00000040edc37824 */ /* 0x000fe200078e00ff */
[----:B------:R-:W-:Y:S01]  /*0ff0*/  SHF.R.S32.HI R5, RZ, 0x1f, R186 ;  /* 0x0000001fff057819 */ /* 0x000fe200000114ba */
[----:B------:R-:W-:Y:S01]  /*1000*/  IMAD.IADD R10, R24, 0x1, -R10 ;  /* 0x00000001180a7824 */ /* 0x000fe200078e0a0a */
[----:B------:R-:W-:Y:S01]  /*1010*/  LOP3.LUT R198, R3, 0xfffffe00, RZ, 0xc0, !PT ;  /* 0xfffffe0003c67812 */ /* 0x000fe200078ec0ff */
[----:B------:R-:W-:Y:S01]  /*1020*/  IMAD.SHL.U32 R3, R0, 0x80, RZ ;  /* 0x0000008000037824 */ /* 0x000fe200078e00ff */
[-C--:B------:R-:W-:Y:S01]  /*1030*/  LEA.HI R235, R5, R186.reuse, RZ, 0x3 ;  /* 0x000000ba05eb7211 */ /* 0x080fe200078f18ff */
[----:B------:R-:W-:Y:S01]  /*1040*/  STL [R1+0x80], R20 ;  /* 0x0000801401007387 */ /* 0x000fe20000100800 */
[----:B------:R-:W-:Y:S01]  /*1050*/  LOP3.LUT R195, R195, 0x1c0, RZ, 0xc0, !PT ;  /* 0x000001c0c3c37812 */ /* 0x000fe200078ec0ff */
[----:B------:R-:W-:Y:S01]  /*1060*/  IMAD.SHL.U32 R204, R10, 0x2, RZ ;  /* 0x000000020acc7824 */ /* 0x000fe200078e00ff */
[----:B------:R-:W-:-:S02]  /*1070*/  LEA.HI R4, R5, R186, RZ, 0x6 ;  /* 0x000000ba05047211 */ /* 0x000fc400078f30ff */
[--C-:B------:R-:W-:Y:S01]  /*1080*/  LOP3.LUT R6, R194, 0x38, R234.reuse, 0xf8, !PT ;  /* 0x00000038c2067812 */ /* 0x100fe200078ef8ea */
[----:B------:R-:W-:Y:S01]  /*1090*/  VIADD R229, R204, 0x20 ;  /* 0x00000020cce57836 */ /* 0x000fe20000000000 */
[----:B------:R-:W-:Y:S01]  /*10a0*/  LOP3.LUT R8, R194, 0x38, R235, 0xf8, !PT ;  /* 0x00000038c2087812 */ /* 0x000fe200078ef8eb */
[----:B------:R-:W-:Y:S01]  /*10b0*/  IMAD.SHL.U32 R5, R4, 0x80, RZ ;  /* 0x0000008004057824 */ /* 0x000fe200078e00ff */
[----:B------:R-:W-:Y:S01]  /*10c0*/  SHF.R.U32.HI R197, RZ, 0x3, R195 ;  /* 0x00000003ffc57819 */ /* 0x000fe200000116c3 */
[C---:B------:R-:W-:Y:S01]  /*10d0*/  VIADD R226, R204.reuse, 0x38 ;  /* 0x00000038cce27836 */ /* 0x040fe20000000000 */
[----:B------:R-:W-:Y:S01]  /*10e0*/  LOP3.LUT R0, R195, 0x38, R234, 0xf8, !PT ;  /* 0x00000038c3007812 */ /* 0x000fe200078ef8ea */
[C---:B------:R-:W-:Y:S01]  /*10f0*/  VIADD R223, R204.reuse, 0x50 ;  /* 0x00000050ccdf7836 */ /* 0x040fe20000000000 */
[----:B------:R-:W-:Y:S01]  /*1100*/  LOP3.LUT R3, R3, 0xffffe000, RZ, 0xc0, !PT ;  /* 0xffffe00003037812 */ /* 0x000fe200078ec0ff */
[----:B------:R-:W-:Y:S01]  /*1110*/  VIADD R220, R204, 0x68 ;  /* 0x00000068ccdc7836 */ /* 0x000fe20000000000 */
[-C--:B------:R-:W-:Y:S01]  /*1120*/  LOP3.LUT R6, R6, R21.reuse, RZ, 0x3c, !PT ;  /* 0x0000001506067212 */ /* 0x080fe200078e3cff */
[----:B------:R-:W-:Y:S01]  /*1130*/  VIADD R231, R204, 0x10 ;  /* 0x00000010cce77836 */ /* 0x000fe20000000000 */
[----:B------:R-:W-:Y:S01]  /*1140*/  LOP3.LUT R9, R8, R21, RZ, 0x3c, !PT ;  /* 0x0000001508097212 */ /* 0x000fe200078e3cff */
[----:B------:R-:W-:Y:S01]  /*1150*/  VIADD R230, R204, 0x18 ;  /* 0x00000018cce67836 */ /* 0x000fe20000000000 */
[----:B------:R-:W-:Y:S01]  /*1160*/  LOP3.LUT R0, R0, R197, RZ, 0x3c, !PT ;  /* 0x000000c500007212 */ /* 0x000fe200078e3cff */
[----:B------:R-:W-:Y:S01]  /*1170*/  VIADD R228, R204, 0x28 ;  /* 0x00000028cce47836 */ /* 0x000fe20000000000 */
[----:B------:R-:W-:Y:S01]  /*1180*/  IADD3 R8, R6, R3, R198 ;  /* 0x0000000306087210 */ /* 0x000fe20007ffe0c6 */
[----:B------:R-:W-:Y:S01]  /*1190*/  IMAD R3, R196, 0x200, R3 ;  /* 0x00000200c4037824 */ /* 0x000fe200078e0203 */
[----:B------:R-:W-:Y:S01]  /*11a0*/  LOP3.LUT R5, R5, 0xffffe000, RZ, 0xc0, !PT ;  /* 0xffffe00005057812 */ /* 0x000fe200078ec0ff */
[----:B------:R-:W-:Y:S01]  /*11b0*/  VIADD R227, R204, 0x30 ;  /* 0x00000030cce37836 */ /* 0x000fe20000000000 */
[----:B------:R-:W-:Y:S01]  /*11c0*/  LOP3.LUT R4, R195, 0x38, R235, 0xf8, !PT ;  /* 0x00000038c3047812 */ /* 0x000fe200078ef8eb */
[----:B------:R-:W-:Y:S01]  /*11d0*/  IMAD.IADD R3, R3, 0x1, R0 ;  /* 0x0000000103037824 */ /* 0x000fe200078e0200 */
[----:B------:R-:W-:Y:S01]  /*11e0*/  IADD3 R11, R9, R5, R198 ;  /* 0x00000005090b7210 */ /* 0x000fe20007ffe0c6 */
[----:B------:R-:W-:Y:S01]  /*11f0*/  IMAD.U32 R0, RZ, RZ, UR5 ;  /* 0x00000005ff007e24 */ /* 0x000fe2000f8e00ff */
[----:B------:R-:W-:Y:S01]  /*1200*/  LOP3.LUT R7, R4, R197, RZ, 0x3c, !PT ;  /* 0x000000c504077212 */ /* 0x000fe200078e3cff */
[----:B------:R-:W-:Y:S01]  /*1210*/  IMAD.U32 R9, RZ, RZ, UR4 ;  /* 0x00000004ff097e24 */ /* 0x000fe2000f8e00ff */
[----:B------:R-:W-:Y:S01]  /*1220*/  LEA R3, R3, UR4, 0x1 ;  /* 0x0000000403037c11 */ /* 0x000fe2000f8e08ff */
[----:B------:R-:W-:Y:S01]  /*1230*/  IMAD R4, R196, 0x200, R5 ;  /* 0x00000200c4047824 */ /* 0x000fe200078e0205 */
[----:B------:R0:W-:Y:S01]  /*1240*/  STL [R1+0x18], R0 ;  /* 0x0000180001007387 */ /* 0x0001e20000100800 */
[----:B------:R-:W-:Y:S01]  /*1250*/  VIADD R225, R204, 0x40 ;  /* 0x00000040cce17836 */ /* 0x000fe20000000000 */
[----:B------:R-:W-:Y:S01]  /*1260*/  SHF.R.S32.HI R10, RZ, 0x1f, R230 ;  /* 0x0000001fff0a7819 */ /* 0x000fe200000114e6 */
[----:B------:R-:W-:Y:S01]  /*1270*/  IMAD.IADD R4, R4, 0x1, R7 ;  /* 0x0000000104047824 */ /* 0x000fe200078e0207 */
[----:B------:R1:W-:Y:S01]  /*1280*/  STL [R1+0x88], R9 ;  /* 0x0000880901007387 */ /* 0x0003e20000100800 */
[C---:B------:R-:W-:Y:S01]  /*1290*/  VIADD R224, R204.reuse, 0x48 ;  /* 0x00000048cce07836 */ /* 0x040fe20000000000 */
[----:B------:R-:W-:Y:S01]  /*12a0*/  SHF.R.S32.HI R10, RZ, 0x1f, R227 ;  /* 0x0000001fff0a7819 */ /* 0x000fe200000114e3 */
[C---:B------:R-:W-:Y:S01]  /*12b0*/  VIADD R222, R204.reuse, 0x58 ;  /* 0x00000058ccde7836 */ /* 0x040fe20000000000 */
[----:B------:R2:W-:Y:S01]  /*12c0*/  STL [R1+0x84], R12 ;  /* 0x0000840c01007387 */ /* 0x0005e20000100800 */
[C---:B------:R-:W-:Y:S01]  /*12d0*/  VIADD R221, R204.reuse, 0x60 ;  /* 0x00000060ccdd7836 */ /* 0x040fe20000000000 */
[C---:B0-----:R-:W-:Y:S01]  /*12e0*/  LEA.HI R0, R217.reuse, R217, RZ, 0x1 ;  /* 0x000000d9d9007211 */ /* 0x041fe200078f08ff */
[C---:B------:R-:W-:Y:S01]  /*12f0*/  VIADD R219, R204.reuse, 0x70 ;  /* 0x00000070ccdb7836 */ /* 0x040fe20000000000 */
[----:B------:R-:W-:Y:S01]  /*1300*/  SHF.R.S32.HI R10, RZ, 0x1f, R224 ;  /* 0x0000001fff0a7819 */ /* 0x000fe200000114e0 */
[----:B------:R-:W-:Y:S01]  /*1310*/  VIADD R218, R204, 0x78 ;  /* 0x00000078ccda7836 */ /* 0x000fe20000000000 */
[----:B-1----:R-:W-:Y:S01]  /*1320*/  SHF.R.S32.HI R9, RZ, 0x1f, R203 ;  /* 0x0000001fff097819 */ /* 0x002fe200000114cb */
[----:B------:R-:W-:Y:S01]  /*1330*/  IMAD.MOV.U32 R5, RZ, RZ, R13 ;  /* 0x000000ffff057224 */ /* 0x000fe200078e000d */
[----:B------:R-:W-:Y:S01]  /*1340*/  LOP3.LUT R9, R194, 0x38, R18, 0xf8, !PT ;  /* 0x00000038c2097812 */ /* 0x000fe200078ef812 */
[----:B------:R-:W-:Y:S01]  /*1350*/  IMAD.MOV.U32 R6, RZ, RZ, R14 ;  /* 0x000000ffff067224 */ /* 0x000fe200078e000e */
[----:B------:R-:W-:Y:S01]  /*1360*/  LOP3.LUT R0, R0, 0x1ffffffe, RZ, 0xc0, !PT ;  /* 0x1ffffffe00007812 */ /* 0x000fe200078ec0ff */
[----:B------:R-:W-:Y:S01]  /*1370*/  IMAD.MOV.U32 R7, RZ, RZ, R15 ;  /* 0x000000ffff077224 */ /* 0x000fe200078e000f */
[----:B------:R-:W-:Y:S01]  /*1380*/  LOP3.LUT R9, R198, R9, R21, 0xf6, !PT ;  /* 0x00000009c6097212 */ /* 0x000fe200078ef615 */
[----:B------:R-:W-:Y:S01]  /*1390*/  VIADD R216, R204, 0x8 ;  /* 0x00000008ccd87836 */ /* 0x000fe20000000000 */
[----:B--2---:R-:W-:Y:S01]  /*13a0*/  SHF.R.S32.HI R12, RZ, 0x1f, R231 ;  /* 0x0000001fff0c7819 */ /* 0x004fe200000114e7 */
[----:B------:R-:W-:Y:S01]  /*13b0*/  IMAD.IADD R0, R217, 0x1, -R0 ;  /* 0x00000001d9007824 */ /* 0x000fe200078e0a00 */
[----:B------:R-:W-:-:S02]  /*13c0*/  LEA R9, R9, UR4, 0x1 ;  /* 0x0000000409097c11 */ /* 0x000fc4000f8e08ff */
[----:B------:R-:W-:Y:S01]  /*13d0*/  SHF.R.S32.HI R12, RZ, 0x1f, R228 ;  /* 0x0000001fff0c7819 */ /* 0x000fe200000114e4 */
[----:B------:R-:W-:Y:S01]  /*13e0*/  IMAD R205, R0, 0x8, R20 ;  /* 0x0000000800cd7824 */ /* 0x000fe200078e0214 */
[----:B------:R-:W-:Y:S01]  /*13f0*/  LEA R0, R4, UR4, 0x1 ;  /* 0x0000000404007c11 */ /* 0x000fe2000f8e08ff */
[----:B------:R0:W-:Y:S01]  /*1400*/  STL [R1+0x74], R9 ;  /* 0x0000740901007387 */ /* 0x0001e20000100800 */
[----:B------:R-:W-:Y:S02]  /*1410*/  SHF.R.S32.HI R12, RZ, 0x1f, R225 ;  /* 0x0000001fff0c7819 */ /* 0x000fe400000114e1 */
[----:B------:R-:W-:Y:S02]  /*1420*/  SHF.R.S32.HI R12, RZ, 0x1f, R222 ;  /* 0x0000001fff0c7819 */ /* 0x000fe400000114de */
[----:B------:R-:W-:Y:S02]  /*1430*/  SHF.R.S32.HI R10, RZ, 0x1f, R221 ;  /* 0x0000001fff0a7819 */ /* 0x000fe400000114dd */
[----:B------:R-:W-:-:S02]  /*1440*/  SHF.R.S32.HI R13, RZ, 0x1f, R207 ;  /* 0x0000001fff0d7819 */ /* 0x000fc400000114cf */
[----:B------:R-:W-:Y:S02]  /*1450*/  SHF.R.S32.HI R234, RZ, 0x3, R234 ;  /* 0x00000003ffea7819 */ /* 0x000fe400000114ea */
[----:B0-----:R-:W-:Y:S02]  /*1460*/  SHF.R.S32.HI R9, RZ, 0x1f, R229 ;  /* 0x0000001fff097819 */ /* 0x001fe400000114e5 */
[----:B------:R-:W-:Y:S02]  /*1470*/  SHF.R.S32.HI R9, RZ, 0x1f, R226 ;  /* 0x0000001fff097819 */ /* 0x000fe400000114e2 */
[----:B------:R-:W-:Y:S02]  /*1480*/  SHF.R.S32.HI R9, RZ, 0x1f, R223 ;  /* 0x0000001fff097819 */ /* 0x000fe400000114df */
[----:B------:R-:W-:Y:S02]  /*1490*/  SHF.R.S32.HI R9, RZ, 0x1f, R220 ;  /* 0x0000001fff097819 */ /* 0x000fe400000114dc */
[----:B------:R-:W-:-:S02]  /*14a0*/  LEA R9, R8, UR4, 0x1 ;  /* 0x0000000408097c11 */ /* 0x000fc4000f8e08ff */
[----:B------:R-:W-:Y:S02]  /*14b0*/  LEA R8, R11, UR4, 0x1 ;  /* 0x000000040b087c11 */ /* 0x000fe4000f8e08ff */
[----:B------:R-:W-:Y:S01]  /*14c0*/  SHF.R.S32.HI R235, RZ, 0x3, R235 ;  /* 0x00000003ffeb7819 */ /* 0x000fe200000114eb */
[----:B------:R0:W-:Y:S01]  /*14d0*/  STL [R1+0x6c], R9 ;  /* 0x00006c0901007387 */ /* 0x0001e20000100800 */
[----:B------:R-:W-:Y:S02]  /*14e0*/  SHF.R.S32.HI R12, RZ, 0x1f, R219 ;  /* 0x0000001fff0c7819 */ /* 0x000fe400000114db */
[----:B------:R-:W-:Y:S01]  /*14f0*/  SHF.R.S32.HI R10, RZ, 0x1f, R218 ;  /* 0x0000001fff0a7819 */ /* 0x000fe200000114da */
[----:B------:R0:W-:Y:S04]  /*1500*/  STL [R1+0x68], R8 ;  /* 0x0000680801007387 */ /* 0x0001e80000100800 */
[----:B------:R0:W-:Y:S04]  /*1510*/  STL [R1+0x70], R0 ;  /* 0x0000700001007387 */ /* 0x0001e80000100800 */
[----:B------:R0:W-:Y:S02]  /*1520*/  STL [R1+0x78], R3 ;  /* 0x0000780301007387 */ /* 0x0001e40000100800 */
.L_x_2707:
[----:B-1----:R-:W1:Y:S01]  /*1530*/  LDC.64 R210, c[0x0][0xc88] ;  /* 0x00032200ffd27b82 */ /* 0x002e620000000a00 */
[----:B------:R-:W-:Y:S01]  /*1540*/  ULDC.64 UR4, c[0x0][0xa28] ;  /* 0x00028a0000047ab9 */ /* 0x000fe20000000a00 */
[----:B------:R-:W-:Y:S01]  /*1550*/  ULDC.64 UR8, c[0x0][0xa18] ;  /* 0x0002860000087ab9 */ /* 0x000fe20000000a00 */
[----:B------:R-:W-:Y:S01]  /*1560*/  ULDC.64 UR6, c[0x0][0xa08] ;  /* 0x0002820000067ab9 */ /* 0x000fe20000000a00 */
[----:B-1----:R-:W-:-:S06]  /*1570*/  IMAD.WIDE R210, R7, 0x4, R210 ;  /* 0x0000000407d27825 */ /* 0x002fcc00078e02d2 */
[----:B--2---:R-:W2:Y:S01]  /*1580*/  LDG.E R210, desc[UR60][R210.64] ;  /* 0x0000003cd2d27981 */ /* 0x004ea2000c1e1900 */
        /* <DEDUP_REMOVED lines=10> */
[C---:B0---4-:R-:W-:Y:S02]  /*1630*/  @P2 LEA R8, P3, R210.reuse, UR4, 0x2 ;  /* 0x00000004d2082c11 */ /* 0x051fe4000f8610ff */
[C-C-:B------:R-:W-:Y:S02]  /*1640*/  SHF.L.U64.HI R212, R210.reuse, 0x2, R232.reuse ;  /* 0x00000002d2d47819 */ /* 0x140fe400000102e8 */
[----:B---3--:R-:W-:Y:S01]  /*1650*/  @P2 LEA.HI.X R9, R210, UR5, R232, 0x2, P3 ;  /* 0x00000005d2092c11 */ /* 0x008fe200098f14e8 */
        /* <DEDUP_REMOVED lines=23> */
[----:B------:R-:W-:Y:S02]  /*17d0*/  LEA.HI R209, R0, R3, RZ, 0x10 ;  /* 0x0000000300d17211 */ /* 0x000fe400078f80ff */
        /* <DEDUP_REMOVED lines=11> */
.L_x_2477:
[----:B------:R-:W-:Y:S02]  /*1890*/  IMAD.U32 R25, RZ, RZ, UR5 ;  /* 0x00000005ff197e24 */ /* 0x000fe4000f8e00ff */
[----:B------:R-:W-:Y:S01]  /*18a0*/  IMAD.U32 R27, RZ, RZ, UR4 ;  /* 0x00000004ff1b7e24 */ /* 0x000fe2000f8e00ff */
[----:B------:R-:W-:Y:S06]  /*18b0*/  @!P2 BRA `(.L_x_2478) ;  /* 0x000000000010a947 */ /* 0x000fec0003800000 */
[----:B------:R-:W-:-:S04]  /*18c0*/  IADD3 R6, P0, R211, UR8, RZ ;  /* 0x00000008d3067c10 */ /* 0x000fc8000ff1e0ff */
[----:B------:R-:W-:-:S05]  /*18d0*/  IADD3.X R7, R212, UR9, RZ, P0, !PT ;  /* 0x00000009d4077c10 */ /* 0x000fca00087fe4ff */
[----:B------:R0:W5:Y:S01]  /*18e0*/  LDG.E R27, desc[UR60][R6.64] ;  /* 0x0000003c061b7981 */ /* 0x000162000c1e1900 */
[----:B------:R-:W-:Y:S05]  /*18f0*/  BRA `(.L_x_2479) ;  /* 0x0000000000107947 */ /* 0x000fea0003800000 */
.L_x_2478:
[----:B------:R-:W-:Y:S05]  /*1900*/  @!P0 BRA `(.L_x_2479) ;  /* 0x00000000000c8947 */ /* 0x000fea0003800000 */
[----:B------:R-:W2:Y:S04]  /*1910*/  LDG.E R0, desc[UR60][R12.64] ;  /* 0x0000003c0c007981 */ /* 0x000ea8000c1e1900 */
[----:B------:R-:W2:Y:S02]  /*1920*/  LDG.E R27, desc[UR60][R12.64+0x4] ;  /* 0x0000043c0c1b7981 */ /* 0x000ea4000c1e1900 */
[----:B--2---:R-:W-:-:S07]  /*1930*/  IMAD.IADD R27, R27, 0x1, -R0 ;  /* 0x000000011b1b7824 */ /* 0x004fce00078e0a00 */
.L_x_2479:
[----:B------:R-:W-:Y:S01]  /*1940*/  ULDC.64 UR4, c[0x0][0xa10] ;  /* 0x0002840000047ab9 */ /* 0x000fe20000000a00 */
[----:B------:R-:W1:Y:S01]  /*1950*/  LDC R10, c[0x0][0x448] ;  /* 0x00011200ff0a7b82 */ /* 0x000e620000000800 */
[----:B------:R-:W-:-:S04]  /*1960*/  ISETP.NE.U32.AND P0, PT, RZ, UR4, PT ;  /* 0x00000004ff007c0c */ /* 0x000fc8000bf05070 */
[----:B------:R-:W-:Y:S01]  /*1970*/  ISETP.NE.AND.EX P0, PT, RZ, UR5, PT, P0 ;  /* 0x00000005ff007c0c */ /* 0x000fe2000bf05300 */
[----:B------:R-:W-:-:S12]  /*1980*/  ULDC.64 UR4, c[0x0][0xa30] ;  /* 0x00028c0000047ab9 */ /* 0x000fd80000000a00 */
[----:B0-----:R-:W0:Y:S02]  /*1990*/  @P0 LDC.64 R6, c[0x0][0xa10] ;  /* 0x00028400ff060b82 */ /* 0x001e240000000a00 */
[----:B0-----:R-:W-:-:S05]  /*19a0*/  @P0 IMAD.WIDE R6, R210, 0x4, R6 ;  /* 0x00000004d2060825 */ /* 0x001fca00078e0206 */
[----:B------:R-:W2:Y:S04]  /*19b0*/  @P0 LDG.E R0, desc[UR60][R6.64] ;  /* 0x0000003c06000981 */ /* 0x000ea8000c1e1900 */
[----:B------:R0:W2:Y:S01]  /*19c0*/  @P0 LDG.E R3, desc[UR60][R6.64+0x4] ;  /* 0x0000043c06030981 */ /* 0x0000a2000c1e1900 */
[----:B------:R-:W-:Y:S01]  /*19d0*/  ISETP.NE.U32.AND P1, PT, RZ, UR4, PT ;  /* 0x00000004ff007c0c */ /* 0x000fe2000bf25070 */
[----:B-----5:R-:W-:-:S03]  /*19e0*/  IMAD.MOV.U32 R141, RZ, RZ, R27 ;  /* 0x000000ffff8d7224 */ /* 0x020fc600078e001b */
[----:B------:R-:W-:-:S13]  /*19f0*/  ISETP.NE.AND.EX P1, PT, RZ, UR5, PT, P1 ;  /* 0x00000005ff007c0c */ /* 0x000fda000bf25310 */
[----:B------:R-:W-:-:S04]  /*1a00*/  @P1 IADD3 R8, P2, R211, UR4, RZ ;  /* 0x00000004d3081c10 */ /* 0x000fc8000ff5e0ff */
[----:B------:R-:W-:-:S05]  /*1a10*/  @P1 IADD3.X R9, R212, UR5, RZ, P2, !PT ;  /* 0x00000005d4091c10 */ /* 0x000fca00097fe4ff */
[----:B------:R3:W5:Y:S01]  /*1a20*/  @P1 LDG.E R141, desc[UR60][R8.64] ;  /* 0x0000003c088d1981 */ /* 0x000762000c1e1900 */
[----:B-1----:R-:W-:Y:S01]  /*1a30*/  ISETP.NE.AND P1, PT, R10, 0x1, PT ;  /* 0x000000010a00780c */ /* 0x002fe20003f25270 */
[----:B------:R-:W-:Y:S01]  /*1a40*/  IMAD.SHL.U32 R200, R5, 0x80, RZ ;  /* 0x0000008005c87824 */ /* 0x000fe200078e00ff */
[----:B------:R-:W-:Y:S01]  /*1a50*/  BSSY B0, `(.L_x_2480) ;  /* 0x0000035000007945 */ /* 0x000fe20003800000 */
[----:B------:R-:W-:Y:S01]  /*1a60*/  IMAD.IADD R12, R27, 0x1, -R4 ;  /* 0x000000011b0c7824 */ /* 0x000fe200078e0a04 */
[----:B------:R-:W-:Y:S01]  /*1a70*/  LOP3.LUT R215, R209, 0xff, RZ, 0xc0, !PT ;  /* 0x000000ffd1d77812 */ /* 0x000fe200078ec0ff */
[----:B------:R-:W-:Y:S01]  /*1a80*/  VIADD R5, R200, 0x7f ;  /* 0x0000007fc8057836 */ /* 0x000fe20000000000 */
[----:B------:R-:W-:-:S07]  /*1a90*/  SHF.R.U32.HI R209, RZ, 0x10, R209 ;  /* 0x00000010ffd17819 */ /* 0x000fce00000116d1 */
[----:B------:R-:W1:Y:S08]  /*1aa0*/  @P1 LDC R10, c[0x0][0x44c] ;  /* 0x00011300ff0a1b82 */ /* 0x000e700000000800 */
[----:B0-----:R-:W0:Y:S01]  /*1ab0*/  @P1 LDC R7, c[0x0][0x450] ;  /* 0x00011400ff071b82 */ /* 0x001e220000000800 */
[----:B--2---:R-:W-:Y:S02]  /*1ac0*/  @P0 IMAD.IADD R25, R3, 0x1, -R0 ;  /* 0x0000000103190824 */ /* 0x004fe400078e0a00 */
[----:B-1----:R-:W-:-:S04]  /*1ad0*/  @P1 IMAD.HI.U32 R0, R5, R10, RZ ;  /* 0x0000000a05001227 */ /* 0x002fc800078e00ff */
[----:B------:R-:W-:Y:S01]  /*1ae0*/  IMAD.IADD R202, R12, 0x1, R25 ;  /* 0x000000010cca7824 */ /* 0x000fe200078e0219 */
[----:B0-----:R-:W-:-:S03]  /*1af0*/  @P1 SHF.R.U32.HI R5, RZ, R7, R0 ;  /* 0x00000007ff051219 */ /* 0x001fc60000011600 */
[C---:B------:R-:W-:Y:S01]  /*1b00*/  VIADD R0, R202.reuse, 0x7f ;  /* 0x0000007fca007836 */ /* 0x040fe20000000000 */
[----:B------:R-:W-:-:S04]  /*1b10*/  IADD3 R146, R202, 0x80, -R201 ;  /* 0x00000080ca927810 */ /* 0x000fc80007ffe8c9 */
[----:B------:R-:W-:Y:S01]  /*1b20*/  SHF.R.S32.HI R3, RZ, 0x1f, R0 ;  /* 0x0000001fff037819 */ /* 0x000fe20000011400 */
[----:B------:R-:W-:-:S03]  /*1b30*/  IMAD.IADD R5, R146, 0x1, R5 ;  /* 0x0000000192057824 */ /* 0x000fc600078e0205 */
[----:B------:R-:W-:Y:S01]  /*1b40*/  LEA.HI R3, R3, R0, RZ, 0x7 ;  /* 0x0000000003037211 */ /* 0x000fe200078f38ff */
[----:B------:R-:W-:Y:S01]  /*1b50*/  IMAD.MOV.U32 R0, RZ, RZ, RZ ;  /* 0x000000ffff007224 */ /* 0x000fe200078e00ff */
[----:B------:R-:W-:Y:S02]  /*1b60*/  SHF.R.S32.HI R4, RZ, 0x1f, R5 ;  /* 0x0000001fff047819 */ /* 0x000fe40000011405 */
[----:B------:R-:W-:Y:S02]  /*1b70*/  SHF.R.S32.HI R147, RZ, 0x7, R3 ;  /* 0x00000007ff937819 */ /* 0x000fe40000011403 */
[----:B------:R-:W-:-:S04]  /*1b80*/  LEA.HI R4, R4, R5, RZ, 0x7 ;  /* 0x0000000504047211 */ /* 0x000fc800078f38ff */
[----:B------:R-:W-:-:S04]  /*1b90*/  SHF.R.S32.HI R4, RZ, 0x7, R4 ;  /* 0x00000007ff047819 */ /* 0x000fc80000011404 */
[----:B---3--:R-:W-:-:S04]  /*1ba0*/  VIMNMX R9, R147, R4, PT ;  /* 0x0000000493097248 */ /* 0x008fc80003fe0100 */
[----:B------:R-:W-:-:S13]  /*1bb0*/  ISETP.GE.AND P0, PT, R9, 0x1, PT ;  /* 0x000000010900780c */ /* 0x000fda0003f06270 */
        /* <DEDUP_REMOVED lines=30> */
.L_x_2481:
[----:B------:R-:W-:Y:S05]  /*1da0*/  BSYNC B0 ;  /* 0x0000000000007941 */ /* 0x000fea0003800000 */
.L_x_2480:
        /* <DEDUP_REMOVED lines=36> */
.L_x_2484:
[----:B------:R-:W-:Y:S05]  /*1ff0*/  BSYNC B6 ;  /* 0x0000000000067941 */ /* 0x000fea0003800000 */
.L_x_2483:
        /* <DEDUP_REMOVED lines=20> */
.L_x_2486:
[----:B------:R-:W-:Y:S05]  /*2140*/  BSYNC B6 ;  /* 0x0000000000067941 */ /* 0x000fea0003800000 */
.L_x_2485:
[----:B------:R-:W-:Y:S01]  /*2150*/  ULDC.64 UR4, c[0x0][0x9f8] ;  /* 0x00027e0000047ab9 */ /* 0x000fe20000000a00 */
[----:B------:R-:W-:Y:S01]  /*2160*/  IMAD.MOV.U32 R3, RZ, RZ, R210 ;  /* 0x000000ffff037224 */ /* 0x000fe200078e00d2 */
[----:B------:R-:W-:Y:S01]  /*2170*/  ISETP.NE.U32.AND P0, PT, RZ, UR4, PT ;  /* 0x00000004ff007c0c */ /* 0x000fe2000bf05070 */
[----:B------:R-:W2:Y:S01]  /*2180*/  LDL.LU R20, [R1+0x1c] ;  /* 0x00001c0001147983 */ /* 0x000ea20000300800 */
[----:B------:R-:W0:Y:S01]  /*2190*/  LDC.64 R4, c[0x0][0x300] ;  /* 0x0000c000ff047b82 */ /* 0x000e220000000a00 */
[----:B------:R-:W-:Y:S01]  /*21a0*/  IMAD.IADD R118, R118, 0x1, R27 ;  /* 0x0000000176767824 */ /* 0x000fe200078e021b */
[----:B------:R-:W-:Y:S01]  /*21b0*/  ISETP.NE.AND.EX P0, PT, RZ, UR5, PT, P0 ;  /* 0x00000005ff007c0c */ /* 0x000fe2000bf05300 */
[C---:B------:R-:W-:Y:S01]  /*21c0*/  VIADD R8, R18.reuse, 0x80 ;  /* 0x0000008012087836 */ /* 0x040fe20000000000 */
[----:B------:R-:W-:Y:S01]  /*21d0*/  SHF.R.S32.HI R19, RZ, 0x1f, R18 ;  /* 0x0000001fff137819 */ /* 0x000fe20000011412 */
[C---:B------:R-:W-:Y:S01]  /*21e0*/  VIADD R104, R18.reuse, 0x60 ;  /* 0x0000006012687836 */ /* 0x040fe20000000000 */
[----:B------:R-:W-:Y:S01]  /*21f0*/  ULDC.64 UR6, c[0x0][0x330] ;  /* 0x0000cc0000067ab9 */ /* 0x000fe20000000a00 */
[----:B------:R-:W-:Y:S01]  /*2200*/  VIADD R12, R18, 0xa0 ;  /* 0x000000a0120c7836 */ /* 0x000fe20000000000 */
[----:B------:R-:W1:Y:S07]  /*2210*/  LDC.64 R106, c[0x0][0x3f8] ;  /* 0x0000fe00ff6a7b82 */ /* 0x000e6e0000000a00 */
[----:B------:R-:W-:Y:S01]  /*2220*/  @P0 IADD3 R6, P1, R211, UR4, RZ ;  /* 0x00000004d3060c10 */ /* 0x000fe2000ff3e0ff */
[----:B------:R-:W-:Y:S01]  /*2230*/  ULDC UR4, c[0x0][0x2f4] ;  /* 0x0000bd0000047ab9 */ /* 0x000fe20000000800 */
[----:B------:R-:W3:Y:S02]  /*2240*/  LDC.64 R28, c[0x0][0x408] ;  /* 0x00010200ff1c7b82 */ /* 0x000ee40000000a00 */
[----:B------:R-:W-:-:S05]  /*2250*/  @P0 IADD3.X R7, R212, UR5, RZ, P1, !PT ;  /* 0x00000005d4070c10 */ /* 0x000fca0008ffe4ff */
[----:B------:R4:W2:Y:S01]  /*2260*/  @P0 LDG.E R3, desc[UR60][R6.64] ;  /* 0x0000003c06030981 */ /* 0x0008a2000c1e1900 */
[----:B------:R-:W-:Y:S01]  /*2270*/  ISETP.GE.AND P1, PT, R185, UR4, PT ;  /* 0x00000004b9007c0c */ /* 0x000fe2000bf26270 */
[----:B------:R-:W-:Y:S01]  /*2280*/  IMAD.WIDE.U32 R94, R206, UR6, R18 ;  /* 0x00000006ce5e7c25 */ /* 0x000fe2000f8e0012 */
[----:B------:R-:W-:Y:S01]  /*2290*/  ISETP.GE.AND P0, PT, R18, UR4, PT ;  /* 0x0000000412007c0c */ /* 0x000fe2000bf06270 */
[----:B------:R-:W3:Y:S01]  /*22a0*/  S2R R148, SR_TID.X ;  /* 0x0000000000947919 */ /* 0x000ee20000002100 */
[----:B------:R-:W-:Y:S01]  /*22b0*/  SEL R9, RZ, 0xffffffff, P1 ;  /* 0xffffffffff097807 */ /* 0x000fe20000800000 */
[----:B------:R-:W-:Y:S01]  /*22c0*/  IMAD R95, R206, UR7, R95 ;  /* 0x00000007ce5f7c24 */ /* 0x000fe2000f8e025f */
[----:B------:R-:W-:Y:S01]  /*22d0*/  SHF.R.S32.HI R0, RZ, 0x1f, R118 ;  /* 0x0000001fff007819 */ /* 0x000fe20000011476 */
[----:B------:R-:W-:Y:S01]  /*22e0*/  ULDC.64 UR6, c[0x0][0xa08] ;  /* 0x0002820000067ab9 */ /* 0x000fe20000000a00 */
[----:B------:R-:W-:Y:S01]  /*22f0*/  ISETP.GE.AND P3, PT, R8, UR4, PT ;  /* 0x0000000408007c0c */ /* 0x000fe2000bf66270 */
[----:B------:R-:W-:Y:S01]  /*2300*/  IMAD.SHL.U32 R9, R9, 0x2, RZ ;  /* 0x0000000209097824 */ /* 0x000fe200078e00ff */
[----:B----4-:R-:W-:Y:S01]  /*2310*/  SEL R6, RZ, 0x1, P0 ;  /* 0x00000001ff067807 */ /* 0x010fe20000000000 */
[----:B-1----:R-:W-:Y:S01]  /*2320*/  IMAD.WIDE.U32 R98, R17, R106, R18 ;  /* 0x0000006a11627225 */ /* 0x002fe200078e0012 */
[----:B------:R-:W-:-:S02]  /*2330*/  ISETP.GE.AND P0, PT, R186, UR4, PT ;  /* 0x00000004ba007c0c */ /* 0x000fc4000bf06270 */
[----:B------:R-:W-:Y:S01]  /*2340*/  LOP3.LUT R8, R9, 0x2, R6, 0xe2, !PT ;  /* 0x0000000209087812 */ /* 0x000fe200078ee206 */
[-C--:B0-----:R-:W-:Y:S01]  /*2350*/  IMAD R9, R0, R4.reuse, RZ ;  /* 0x0000000400097224 */ /* 0x081fe200078e02ff */
[----:B------:R-:W-:Y:S01]  /*2360*/  ISETP.GE.AND P1, PT, R104, UR4, PT ;  /* 0x0000000468007c0c */ /* 0x000fe2000bf26270 */
[----:B------:R-:W-:Y:S01]  /*2370*/  IMAD.WIDE.U32 R6, R118, R4, RZ ;  /* 0x0000000476067225 */ /* 0x000fe200078e00ff */
[----:B------:R-:W-:Y:S01]  /*2380*/  ISETP.GE.AND P2, PT, R12, UR4, PT ;  /* 0x000000040c007c0c */ /* 0x000fe2000bf46270 */
[----:B------:R-:W-:Y:S01]  /*2390*/  ULDC.64 UR4, c[0x0][0x308] ;  /* 0x0000c20000047ab9 */ /* 0x000fe20000000a00 */
[----:B------:R-:W-:Y:S01]  /*23a0*/  SEL R10, RZ, 0x8, P1 ;  /* 0x00000008ff0a7807 */ /* 0x000fe20000800000 */
[----:B------:R-:W-:Y:S01]  /*23b0*/  IMAD R11, R118, R5, R9 ;  /* 0x00000005760b7224 */ /* 0x000fe200078e0209 */
[----:B------:R-:W-:Y:S01]  /*23c0*/  SEL R9, RZ, 0x4, P0 ;  /* 0x00000004ff097807 */ /* 0x000fe20000000000 */
[----:B---3--:R-:W-:Y:S01]  /*23d0*/  IMAD.WIDE.U32 R102, R17, R28, R18 ;  /* 0x0000001c11667225 */ /* 0x008fe200078e0012 */
[----:B------:R-:W-:-:S02]  /*23e0*/  ISETP.NE.U32.AND P0, PT, RZ, UR6, PT ;  /* 0x00000006ff007c0c */ /* 0x000fc4000bf05070 */
[----:B------:R-:W-:Y:S01]  /*23f0*/  LOP3.LUT R8, R10, R8, R9, 0xfe, !PT ;  /* 0x000000080a087212 */ /* 0x000fe200078efe09 */
[----:B------:R-:W-:Y:S01]  /*2400*/  IMAD.IADD R7, R7, 0x1, R11 ;  /* 0x0000000107077824 */ /* 0x000fe200078e020b */
[----:B------:R-:W-:Y:S01]  /*2410*/  SEL R11, RZ, 0x10, P3 ;  /* 0x00000010ff0b7807 */ /* 0x000fe20001800000 */
[----:B------:R-:W-:Y:S01]  /*2420*/  IMAD.SHL.U32 R88, R4, 0x80, RZ ;  /* 0x0000008004587824 */ /* 0x000fe200078e00ff */
[----:B------:R-:W-:Y:S01]  /*2430*/  ISETP.NE.AND.EX P0, PT, RZ, UR7, PT, P0 ;  /* 0x00000007ff007c0c */ /* 0x000fe2000bf05300 */
[----:B------:R-:W-:Y:S01]  /*2440*/  IMAD.WIDE.U32 R6, R206, UR4, R6 ;  /* 0x00000004ce067c25 */ /* 0x000fe2000f8e0006 */
[----:B------:R-:W-:Y:S02]  /*2450*/  LOP3.LUT R11, R8, R11, RZ, 0xfc, !PT ;  /* 0x0000000b080b7212 */ /* 0x000fe400078efcff */
[----:B------:R-:W-:Y:S01]  /*2460*/  SHF.R.S32.HI R143, RZ, 0x1f, R17 ;  /* 0x0000001fff8f7819 */ /* 0x000fe20000011411 */
[----:B------:R-:W-:Y:S01]  /*2470*/  IMAD R7, R206, UR5, R7 ;  /* 0x00000005ce077c24 */ /* 0x000fe2000f8e0207 */
[----:B------:R-:W-:Y:S01]  /*2480*/  ULDC.64 UR4, c[0x0][0x310] ;  /* 0x0000c40000047ab9 */ /* 0x000fe20000000a00 */
[----:B------:R-:W-:Y:S01]  /*2490*/  SHF.R.S32.HI R23, RZ, 0x1f, R22 ;  /* 0x0000001fff177819 */ /* 0x000fe20000011416 */
[C---:B------:R-:W-:Y:S01]  /*24a0*/  IMAD.SHL.U32 R133, R4.reuse, 0x40, RZ ;  /* 0x0000004004857824 */ /* 0x040fe200078e00ff */
[----:B------:R-:W-:Y:S01]  /*24b0*/  SHF.R.U32.HI R30, RZ, 0x3, R194 ;  /* 0x00000003ff1e7819 */ /* 0x000fe200000116c2 */
[-C--:B------:R-:W-:Y:S01]  /*24c0*/  IMAD R10, R143, R106.reuse, RZ ;  /* 0x0000006a8f0a7224 */ /* 0x080fe200078e02ff */
[C---:B------:R-:W-:Y:S01]  /*24d0*/  SHF.L.U64.HI R123, R4.reuse, 0x7, R5 ;  /* 0x00000007047b7819 */ /* 0x040fe20000010205 */
[----:B------:R-:W-:Y:S01]  /*24e0*/  IMAD.WIDE.U32 R96, R17, R106, R22 ;  /* 0x0000006a11607225 */ /* 0x000fe200078e0016 */
[----:B------:R-:W-:-:S02]  /*24f0*/  SHF.L.U64.HI R132, R4, 0x6, R5 ;  /* 0x0000000604847819 */ /* 0x000fc40000010205 */
[----:B------:R-:W-:Y:S01]  /*2500*/  LOP3.LUT P3, RZ, R237, 0x4, RZ, 0xc0, !PT ;  /* 0x00000004edff7812 */ /* 0x000fe2000786c0ff */
[C---:B------:R-:W-:Y:S01]  /*2510*/  IMAD R13, R17.reuse, R107, R10 ;  /* 0x0000006b110d7224 */ /* 0x040fe200078e020a */
[----:B------:R-:W-:Y:S01]  /*2520*/  SHF.L.U64.HI R129, R28, 0x7, R29 ;  /* 0x000000071c817819 */ /* 0x000fe2000001021d */
[----:B------:R-:W-:Y:S01]  /*2530*/  IMAD.WIDE.U32 R100, R17, R28, R22 ;  /* 0x0000001c11647225 */ /* 0x000fe200078e0016 */
[C-C-:B------:R-:W-:Y:S02]  /*2540*/  SHF.L.U64.HI R128, R106.reuse, 0x7, R107.reuse ;  /* 0x000000076a807819 */ /* 0x140fe4000001026b */
[----:B------:R-:W-:Y:S01]  /*2550*/  SHF.L.U64.HI R105, R106, 0x6, R107 ;  /* 0x000000066a697819 */ /* 0x000fe2000001026b */
[----:B------:R-:W-:Y:S01]  /*2560*/  IMAD.IADD R97, R97, 0x1, R13 ;  /* 0x0000000161617824 */ /* 0x000fe200078e020d */
[----:B------:R-:W-:Y:S01]  /*2570*/  SHF.R.S32.HI R145, RZ, 0x1f, R214 ;  /* 0x0000001fff917819 */ /* 0x000fe200000114d6 */
[----:B------:R-:W-:Y:S01]  /*2580*/  IMAD.IADD R99, R13, 0x1, R99 ;  /* 0x000000010d637824 */ /* 0x000fe200078e0263 */
[----:B------:R-:W-:Y:S01]  /*2590*/  LEA.HI R148, R148, 0x8, RZ, 0x19 ;  /* 0x0000000894947811 */ /* 0x000fe200078fc8ff */
[----:B------:R-:W-:-:S02]  /*25a0*/  IMAD.MOV.U32 R122, RZ, RZ, 0x20 ;  /* 0x00000020ff7a7424 */ /* 0x000fc400078e00ff */
[----:B-----5:R-:W-:-:S03]  /*25b0*/  IMAD.WIDE.U32 R96, R141, R106, R96 ;  /* 0x0000006a8d607225 */ /* 0x020fc600078e0060 */
[----:B------:R-:W-:Y:S01]  /*25c0*/  SEL R122, R122, 0xffffffe0, !P3 ;  /* 0xffffffe07a7a7807 */ /* 0x000fe20005800000 */
[----:B------:R-:W-:-:S04]  /*25d0*/  IMAD.WIDE.U32 R98, R141, R106, R98 ;  /* 0x0000006a8d627225 */ /* 0x000fc800078e0062 */
[----:B------:R-:W-:Y:S01]  /*25e0*/  IMAD.SHL.U32 R31, R106, 0x80, RZ ;  /* 0x000000806a1f7824 */ /* 0x000fe200078e00ff */
[----:B--2---:R-:W-:Y:S02]  /*25f0*/  LOP3.LUT R20, R20, 0xfffffffe, RZ, 0xc0, !PT ;  /* 0xfffffffe14147812 */ /* 0x004fe400078ec0ff */
[----:B------:R-:W-:Y:S02]  /*2600*/  SHF.R.S32.HI R9, RZ, 0x1f, R3 ;  /* 0x0000001fff097819 */ /* 0x000fe40000011403 */
[----:B------:R-:W-:Y:S02]  /*2610*/  SEL R3, R3, RZ, !P0 ;  /* 0x000000ff03037207 */ /* 0x000fe40004000000 */
[----:B------:R-:W-:Y:S02]  /*2620*/  SEL R8, R9, RZ, !P0 ;  /* 0x000000ff09087207 */ /* 0x000fe40004000000 */
[----:B------:R-:W0:Y:S01]  /*2630*/  LDC R9, c[0x0][0x3f4] ;  /* 0x0000fd00ff097b82 */ /* 0x000e220000000800 */
        /* <DEDUP_REMOVED lines=8> */
[----:B------:R-:W-:Y:S02]  /*26c0*/  IMAD R89, R17, R5, R12 ;  /* 0x0000000511597224 */ /* 0x000fe400078e020c */
[----:B------:R-:W-:Y:S02]  /*26d0*/  IMAD R6, R143, R28, RZ ;  /* 0x0000001c8f067224 */ /* 0x000fe400078e02ff */
[----:B------:R-:W-:Y:S01]  /*26e0*/  IMAD R8, R8, UR4, RZ ;  /* 0x0000000408087c24 */ /* 0x000fe2000f8e02ff */
[----:B------:R-:W-:Y:S01]  /*26f0*/  IADD3.X R89, R90, R7, R89, P0, !PT ;  /* 0x000000075a597210 */ /* 0x000fe200007fe459 */
[----:B------:R-:W-:Y:S01]  /*2700*/  IMAD R15, R17, R29, R6 ;  /* 0x0000001d110f7224 */ /* 0x000fe200078e0206 */
[-C--:B0-----:R-:W-:Y:S01]  /*2710*/  ISETP.GE.AND P0, PT, R18, R9.reuse, PT ;  /* 0x000000091200720c */ /* 0x081fe20003f06270 */
[----:B------:R-:W-:Y:S01]  /*2720*/  IMAD.WIDE.U32 R94, R3, UR4, R94 ;  /* 0x00000004035e7c25 */ /* 0x000fe2000f8e005e */
[----:B------:R-:W-:-:S02]  /*2730*/  ISETP.GE.AND P4, PT, R186, R9, PT ;  /* 0x00000009ba00720c */ /* 0x000fc40003f86270 */
[----:B------:R-:W-:Y:S01]  /*2740*/  ISETP.GE.AND P1, PT, R185, R9, PT ;  /* 0x00000009b900720c */ /* 0x000fe20003f26270 */
[----:B------:R-:W-:Y:S01]  /*2750*/  IMAD R3, R3, UR5, R8 ;  /* 0x0000000503037c24 */ /* 0x000fe2000f8e0208 */
[----:B------:R-:W-:Y:S01]  /*2760*/  SEL R7, R9, RZ, P0 ;  /* 0x000000ff09077207 */ /* 0x000fe20000000000 */
[----:B------:R-:W-:Y:S01]  /*2770*/  IMAD.IADD R101, R101, 0x1, R15 ;  /* 0x0000000165657824 */ /* 0x000fe200078e020f */
[----:B------:R-:W-:Y:S01]  /*2780*/  SEL R13, R9, RZ, P4 ;  /* 0x000000ff090d7207 */ /* 0x000fe20002000000 */
[----:B------:R-:W-:Y:S01]  /*2790*/  IMAD.IADD R103, R15, 0x1, R103 ;  /* 0x000000010f677824 */ /* 0x000fe200078e0267 */
[----:B------:R-:W-:Y:S01]  /*27a0*/  SEL R6, R9, RZ, P1 ;  /* 0x000000ff09067207 */ /* 0x000fe20000800000 */
[----:B------:R-:W-:Y:S02]  /*27b0*/  IMAD.IADD R7, R18, 0x1, R7 ;  /* 0x0000000112077824 */ /* 0x000fe400078e0207 */
[----:B------:R-:W-:Y:S02]  /*27c0*/  IMAD.IADD R12, R186, 0x1, R13 ;  /* 0x00000001ba0c7824 */ /* 0x000fe400078e020d */
[----:B------:R-:W-:Y:S01]  /*27d0*/  IMAD.IADD R8, R185, 0x1, R6 ;  /* 0x00000001b9087824 */ /* 0x000fe200078e0206 */
[----:B------:R-:W-:Y:S01]  /*27e0*/  SHF.R.S32.HI R6, RZ, 0x1f, R7 ;  /* 0x0000001fff067819 */ /* 0x000fe20000011407 */
[----:B------:R-:W-:Y:S01]  /*27f0*/  IMAD.WIDE.U32 R100, R141, R28, R100 ;  /* 0x0000001c8d647225 */ /* 0x000fe200078e0064 */
[----:B------:R-:W-:-:S02]  /*2800*/  SHF.R.S32.HI R15, RZ, 0x1f, R12 ;  /* 0x0000001fff0f7819 */ /* 0x000fc4000001140c */
[CC--:B------:R-:W-:Y:S01]  /*2810*/  LEA.HI R14, R6.reuse, R7.reuse, RZ, 0x3 ;  /* 0x00000007060e7211 */ /* 0x0c0fe200078f18ff */
[----:B------:R-:W-:Y:S01]  /*2820*/  IMAD.WIDE.U32 R102, R141, R28, R102 ;  /* 0x0000001c8d667225 */ /* 0x000fe200078e0066 */
[----:B------:R-:W-:Y:S02]  /*2830*/  LEA.HI R6, R6, R7, RZ, 0x6 ;  /* 0x0000000706067211 */ /* 0x000fe400078f30ff */
[-C--:B------:R-:W-:Y:S01]  /*2840*/  LEA.HI R32, R15, R12.reuse, RZ, 0x3 ;  /* 0x0000000c0f207211 */ /* 0x080fe200078f18ff */
[----:B------:R-:W-:Y:S01]  /*2850*/  IMAD.SHL.U32 R120, R9, 0x2, RZ ;  /* 0x0000000209787824 */ /* 0x000fe200078e00ff */
[----:B------:R-:W-:Y:S01]  /*2860*/  LEA.HI R15, R15, R12, RZ, 0x6 ;  /* 0x0000000c0f0f7211 */ /* 0x000fe200078f30ff */
[----:B------:R-:W-:Y:S01]  /*2870*/  IMAD.SHL.U32 R7, R6, 0x80, RZ ;  /* 0x0000008006077824 */ /* 0x000fe200078e00ff */
[----:B------:R-:W-:Y:S01]  /*2880*/  SHF.R.S32.HI R13, RZ, 0x1f, R8 ;  /* 0x0000001fff0d7819 */ /* 0x000fe20000011408 */
[----:B------:R-:W-:Y:S01]  /*2890*/  IMAD.IADD R5, R95, 0x1, R3 ;  /* 0x000000015f057824 */ /* 0x000fe200078e0203 */
[C---:B------:R-:W-:Y:S01]  /*28a0*/  LOP3.LUT R27, R194.reuse, 0x38, R32, 0xf8, !PT ;  /* 0x00000038c21b7812 */ /* 0x040fe200078ef820 */
[----:B------:R-:W-:Y:S01]  /*28b0*/  IMAD.SHL.U32 R21, R15, 0x80, RZ ;  /* 0x000000800f157824 */ /* 0x000fe200078e00ff */
[----:B------:R-:W-:-:S02]  /*28c0*/  LOP3.LUT R15, R194, 0x38, R14, 0xf8, !PT ;  /* 0x00000038c20f7812 */ /* 0x000fc400078ef80e */
[CC--:B------:R-:W-:Y:S02]  /*28d0*/  LEA.HI R10, R13.reuse, R8.reuse, RZ, 0x3 ;  /* 0x000000080d0a7211 */ /* 0x0c0fe400078f18ff */
[----:B------:R-:W-:Y:S02]  /*28e0*/  LEA.HI R8, R13, R8, RZ, 0x6 ;  /* 0x000000080d087211 */ /* 0x000fe400078f30ff */
[----:B------:R-:W-:Y:S02]  /*28f0*/  LOP3.LUT R7, R7, 0xffffe000, RZ, 0xc0, !PT ;  /* 0xffffe00007077812 */ /* 0x000fe400078ec0ff */
[----:B------:R-:W-:Y:S01]  /*2900*/  LOP3.LUT R138, R15, R30, RZ, 0x3c, !PT ;  /* 0x0000001e0f8a7212 */ /* 0x000fe200078e3cff */
[----:B------:R-:W-:Y:S01]  /*2910*/  IMAD.SHL.U32 R12, R8, 0x80, RZ ;  /* 0x00000080080c7824 */ /* 0x000fe200078e00ff */
[----:B------:R-:W-:Y:S01]  /*2920*/  LOP3.LUT R26, R194, 0x38, R10, 0xf8, !PT ;  /* 0x00000038c21a7812 */ /* 0x000fe200078ef80a */
[----:B------:R-:W-:Y:S01]  /*2930*/  IMAD R140, R196, 0x200, R7 ;  /* 0x00000200c48c7824 */ /* 0x000fe200078e0207 */
[----:B------:R-:W-:-:S02]  /*2940*/  IADD3 R138, R138, R7, R198 ;  /* 0x000000078a8a7210 */ /* 0x000fc40007ffe0c6 */
[----:B------:R-:W-:Y:S02]  /*2950*/  SHF.R.S32.HI R7, RZ, 0x1f, R141 ;  /* 0x0000001fff077819 */ /* 0x000fe4000001148d */
[----:B------:R-:W-:Y:S02]  /*2960*/  LOP3.LUT R15, R12, 0xffffe000, RZ, 0xc0, !PT ;  /* 0xffffe0000c0f7812 */ /* 0x000fe400078ec0ff */
[----:B------:R-:W-:Y:S01]  /*2970*/  LOP3.LUT R26, R26, R30, RZ, 0x3c, !PT ;  /* 0x0000001e1a1a7212 */ /* 0x000fe200078e3cff */
[----:B------:R-:W-:Y:S01]  /*2980*/  IMAD R4, R7, R28, RZ ;  /* 0x0000001c07047224 */ /* 0x000fe200078e02ff */
[----:B------:R-:W-:Y:S01]  /*2990*/  @P4 LOP3.LUT R20, R20, 0x1, RZ, 0xfc, !PT ;  /* 0x0000000114144812 */ /* 0x000fe200078efcff */
[----:B------:R-:W-:Y:S01]  /*29a0*/  IMAD R139, R196, 0x200, R15 ;  /* 0x00000200c48b7824 */ /* 0x000fe200078e020f */
[----:B------:R-:W-:Y:S01]  /*29b0*/  IADD3 R136, R26, R15, R198 ;  /* 0x0000000f1a887210 */ /* 0x000fe20007ffe0c6 */
[----:B------:R-:W-:Y:S01]  /*29c0*/  IMAD R15, R141, R29, R4 ;  /* 0x0000001d8d0f7224 */ /* 0x000fe200078e0204 */
[----:B------:R-:W-:Y:S01]  /*29d0*/  LOP3.LUT R6, R195, 0x38, R14, 0xf8, !PT ;  /* 0x00000038c3067812 */ /* 0x000fe200078ef80e */
[----:B------:R0:W-:Y:S01]  /*29e0*/  STL [R1+0x1c], R20 ;  /* 0x00001c1401007387 */ /* 0x0001e20000100800 */
[----:B------:R-:W-:-:S02]  /*29f0*/  LOP3.LUT R21, R21, 0xffffe000, RZ, 0xc0, !PT ;  /* 0xffffe00015157812 */ /* 0x000fc400078ec0ff */
[----:B------:R-:W-:Y:S02]  /*2a00*/  LOP3.LUT R27, R27, R30, RZ, 0x3c, !PT ;  /* 0x0000001e1b1b7212 */ /* 0x000fe400078e3cff */
[----:B------:R-:W-:Y:S01]  /*2a10*/  IADD3 R118, P4, R17, R118, RZ ;  /* 0x0000007611767210 */ /* 0x000fe20007f9e0ff */
[----:B------:R-:W-:Y:S01]  /*2a20*/  IMAD R137, R196, 0x200, R21 ;  /* 0x00000200c4897824 */ /* 0x000fe200078e0215 */
[C---:B------:R-:W-:Y:S02]  /*2a30*/  LOP3.LUT R4, R195.reuse, 0x18, R18, 0xf8, !PT ;  /* 0x00000018c3047812 */ /* 0x040fe400078ef812 */
[C---:B------:R-:W-:Y:S01]  /*2a40*/  LOP3.LUT R8, R195.reuse, 0x38, R10, 0xf8, !PT ;  /* 0x00000038c3087812 */ /* 0x040fe200078ef80a */
[----:B------:R-:W-:Y:S01]  /*2a50*/  IMAD.X R119, R0, 0x1, R143, P4 ;  /* 0x0000000100777824 */ /* 0x000fe200020e068f */
[----:B0-----:R-:W-:Y:S02]  /*2a60*/  LOP3.LUT R20, R195, 0x38, R32, 0xf8, !PT ;  /* 0x00000038c3147812 */ /* 0x001fe400078ef820 */
[----:B------:R-:W-:Y:S01]  /*2a70*/  LOP3.LUT R13, R6, R197, RZ, 0x3c, !PT ;  /* 0x000000c5060d7212 */ /* 0x000fe200078e3cff */
[----:B------:R-:W-:Y:S01]  /*2a80*/  IMAD R6, R7, R106, RZ ;  /* 0x0000006a07067224 */ /* 0x000fe200078e02ff */
[----:B------:R-:W-:Y:S01]  /*2a90*/  IADD3 R135, R27, R21, R198 ;  /* 0x000000151b877210 */ /* 0x000fe20007ffe0c6 */
[----:B------:R-:W-:Y:S01]  /*2aa0*/  IMAD.SHL.U32 R106, R106, 0x40, RZ ;  /* 0x000000406a6a7824 */ /* 0x000fe200078e00ff */
[----:B------:R-:W-:Y:S01]  /*2ab0*/  LOP3.LUT R27, R4, R197, RZ, 0x3c, !PT ;  /* 0x000000c5041b7212 */ /* 0x000fe200078e3cff */
[----:B------:R-:W-:Y:S01]  /*2ac0*/  IMAD.IADD R140, R140, 0x1, R13 ;  /* 0x000000018c8c7824 */ /* 0x000fe200078e020d */
[----:B------:R-:W-:Y:S01]  /*2ad0*/  SEL R0, RZ, 0x20, P2 ;  /* 0x00000020ff007807 */ /* 0x000fe20001000000 */
[----:B------:R-:W-:Y:S01]  /*2ae0*/  IMAD R21, R141, R107, R6 ;  /* 0x0000006b8d157224 */ /* 0x000fe200078e0206 */
[-C--:B------:R-:W-:Y:S01]  /*2af0*/  LOP3.LUT R20, R20, R197.reuse, RZ, 0x3c, !PT ;  /* 0x000000c514147212 */ /* 0x080fe200078e3cff */
[----:B------:R-:W-:Y:S01]  /*2b00*/  IMAD R27, R196, 0x200, R27 ;  /* 0x00000200c41b7824 */ /* 0x000fe200078e021b */
[----:B------:R-:W-:Y:S01]  /*2b10*/  LOP3.LUT R8, R8, R197, RZ, 0x3c, !PT ;  /* 0x000000c508087212 */ /* 0x000fe200078e3cff */
[----:B------:R-:W-:Y:S01]  /*2b20*/  IMAD.IADD R26, R97, 0x1, R21 ;  /* 0x00000001611a7824 */ /* 0x000fe200078e0215 */
[----:B------:R-:W-:Y:S01]  /*2b30*/  SHF.R.S32.HI R112, RZ, 0x3, R14 ;  /* 0x00000003ff707819 */ /* 0x000fe2000001140e */
[----:B------:R-:W-:Y:S01]  /*2b40*/  IMAD.IADD R137, R137, 0x1, R20 ;  /* 0x0000000189897824 */ /* 0x000fe200078e0214 */
[----:B------:R-:W-:Y:S01]  /*2b50*/  LOP3.LUT R14, R14, 0xfffffff8, RZ, 0xc0, !PT ;  /* 0xfffffff80e0e7812 */ /* 0x000fe200078ec0ff */
[----:B------:R-:W-:Y:S01]  /*2b60*/  IMAD.IADD R139, R139, 0x1, R8 ;  /* 0x000000018b8b7824 */ /* 0x000fe200078e0208 */
[----:B------:R-:W-:Y:S01]  /*2b70*/  LOP3.LUT R13, R10, 0xfffffff8, RZ, 0xc0, !PT ;  /* 0xfffffff80a0d7812 */ /* 0x000fe200078ec0ff */
[----:B------:R-:W-:Y:S01]  /*2b80*/  IMAD.IADD R20, R101, 0x1, R15 ;  /* 0x0000000165147824 */ /* 0x000fe200078e020f */
[----:B------:R-:W-:Y:S01]  /*2b90*/  LOP3.LUT R12, R32, 0xfffffff8, RZ, 0xc0, !PT ;  /* 0xfffffff8200c7812 */ /* 0x000fe200078ec0ff */
[----:B------:R-:W-:Y:S01]  /*2ba0*/  IMAD.IADD R134, R122, 0x1, R27 ;  /* 0x000000017a867824 */ /* 0x000fe200078e021b */
[----:B------:R-:W-:Y:S01]  /*2bb0*/  LOP3.LUT R0, R11, R0, RZ, 0xfc, !PT ;  /* 0x000000000b007212 */ /* 0x000fe200078efcff */
[----:B------:R-:W-:Y:S01]  /*2bc0*/  IMAD.IADD R21, R21, 0x1, R99 ;  /* 0x0000000115157824 */ /* 0x000fe200078e0263 */
[C---:B------:R-:W-:Y:S01]  /*2bd0*/  SHF.L.U64.HI R30, R28.reuse, 0x6, R29 ;  /* 0x000000061c1e7819 */ /* 0x040fe2000001021d */
[C---:B------:R-:W-:Y:S01]  /*2be0*/  IMAD.SHL.U32 R29, R28.reuse, 0x80, RZ ;  /* 0x000000801c1d7824 */ /* 0x040fe200078e00ff */
[----:B------:R-:W-:Y:S01]  /*2bf0*/  SHF.R.S32.HI R111, RZ, 0x3, R10 ;  /* 0x00000003ff6f7819 */ /* 0x000fe2000001140a */
[----:B------:R-:W-:Y:S01]  /*2c00*/  IMAD.SHL.U32 R28, R28, 0x40, RZ ;  /* 0x000000401c1c7824 */ /* 0x000fe200078e00ff */
[----:B------:R-:W-:Y:S01]  /*2c10*/  SHF.R.S32.HI R110, RZ, 0x3, R32 ;  /* 0x00000003ff6e7819 */ /* 0x000fe20000011420 */
[----:B------:R-:W-:Y:S01]  /*2c20*/  IMAD.IADD R15, R15, 0x1, R103 ;  /* 0x000000010f0f7824 */ /* 0x000fe200078e0267 */
[----:B------:R-:W-:-:S02]  /*2c30*/  LOP3.LUT R11, R11, 0x1, RZ, 0xc0, !PT ;  /* 0x000000010b0b7812 */ /* 0x000fc400078ec0ff */
[----:B------:R-:W-:Y:S02]  /*2c40*/  SHF.R.S32.HI R109, RZ, 0x1f, R14 ;  /* 0x0000001fff6d7819 */ /* 0x000fe4000001140e */
[----:B------:R-:W-:Y:S02]  /*2c50*/  SHF.R.S32.HI R108, RZ, 0x1f, R13 ;  /* 0x0000001fff6c7819 */ /* 0x000fe4000001140d */
[----:B------:R-:W-:Y:S02]  /*2c60*/  SHF.R.S32.HI R107, RZ, 0x1f, R12 ;  /* 0x0000001fff6b7819 */ /* 0x000fe4000001140c */
[C---:B------:R-:W-:Y:S02]  /*2c70*/  LOP3.LUT R10, R0.reuse, 0x2, RZ, 0xc0, !PT ;  /* 0x00000002000a7812 */ /* 0x040fe400078ec0ff */
[C---:B------:R-:W-:Y:S02]  /*2c80*/  LOP3.LUT R9, R0.reuse, 0x4, RZ, 0xc0, !PT ;  /* 0x0000000400097812 */ /* 0x040fe400078ec0ff */
[----:B------:R-:W-:-:S02]  /*2c90*/  LOP3.LUT R8, R0, 0x8, RZ, 0xc0, !PT ;  /* 0x0000000800087812 */ /* 0x000fc400078ec0ff */
[C---:B------:R-:W-:Y:S02]  /*2ca0*/  LOP3.LUT R7, R0.reuse, 0x10, RZ, 0xc0, !PT ;  /* 0x0000001000077812 */ /* 0x040fe400078ec0ff */
[----:B------:R-:W-:-:S07]  /*2cb0*/  LOP3.LUT R6, R0, 0x20, RZ, 0xc0, !PT ;  /* 0x0000002000067812 */ /* 0x000fce00078ec0ff */
.L_x_2586:
[----:B0-2---:R-:W2:Y:S01]  /*2cc0*/  LDL.LU R34, [R1+0x1c] ;  /* 0x00001c0001227983 */ /* 0x005ea20000300800 */
[----:B------:R-:W-:Y:S01]  /*2cd0*/  VIADD R32, R24, 0xffffffff ;  /* 0xffffffff18207836 */ /* 0x000fe20000000000 */
[----:B------:R-:W0:Y:S01]  /*2ce0*/  LDC.64 R114, c[0x0][0x2e8] ;  /* 0x0000ba00ff727b82 */ /* 0x000e220000000a00 */
[----:B------:R-:W-:Y:S01]  /*2cf0*/  IMAD R43, R16, 0x6000, R27 ;  /* 0x00006000102b7824 */ /* 0x000fe200078e021b */
[----:B------:R-:W-:Y:S05]  /*2d00*/  YIELD ;  /* 0x0000000000007946 */ /* 0x000fea0003800000 */
[----:B------:R-:W-:Y:S01]  /*2d10*/  SHF.R.S32.HI R33, RZ, 0x1f, R32 ;  /* 0x0000001fff217819 */ /* 0x000fe20000011420 */
[-C--:B------:R-:W-:Y:S01]  /*2d20*/  IMAD R3, R123, R32.reuse, RZ ;  /* 0x000000207b037224 */ /* 0x080fe200078e02ff */
[----:B------:R-:W1:Y:S01]  /*2d30*/  LDC R117, c[0x0][0x3f4] ;  /* 0x0000fd00ff757b82 */ /* 0x000e620000000800 */
[----:B------:R-:W-:Y:S01]  /*2d40*/  IMAD.WIDE.U32 R124, R88, R32, RZ ;  /* 0x00000020587c7225 */ /* 0x000fe200078e00ff */
[----:B------:R-:W-:Y:S03]  /*2d50*/  BSSY B0, `(.L_x_2487) ;  /* 0x00007ab000007945 */ /* 0x000fe60003800000 */
[----:B------:R-:W-:Y:S01]  /*2d60*/  IMAD R3, R33, R88, R3 ;  /* 0x0000005821037224 */ /* 0x000fe200078e0203 */
[-C--:B------:R-:W-:Y:S01]  /*2d70*/  IADD3 R0, P3, P4, R91, R124.reuse, R133 ;  /* 0x0000007c5b007210 */ /* 0x080fe20007c7e085 */
[----:B------:R-:W-:Y:S01]  /*2d80*/  IMAD R43, R43, 0x2, R116 ;  /* 0x000000022b2b7824 */ /* 0x000fe200078e0274 */
[----:B------:R-:W-:Y:S01]  /*2d90*/  IADD3 R4, P5, R91, R124, RZ ;  /* 0x0000007c5b047210 */ /* 0x000fe20007fbe0ff */
[----:B------:R-:W-:-:S04]  /*2da0*/  IMAD.IADD R84, R125, 0x1, R3 ;  /* 0x000000017d547824 */ /* 0x000fc800078e0203 */
[----:B------:R-:W-:Y:S01]  /*2db0*/  IMAD.X R24, R84, 0x1, R89, P5 ;  /* 0x0000000154187824 */ /* 0x000fe200028e0659 */
[----:B------:R-:W-:Y:S02]  /*2dc0*/  IADD3.X R3, R89, R84, R132, P3, P4 ;  /* 0x0000005459037210 */ /* 0x000fe40001fe8484 */
[----:B------:R-:W-:Y:S02]  /*2dd0*/  ISETP.GT.AND P3, PT, R32, R121, PT ;  /* 0x000000792000720c */ /* 0x000fe40003f64270 */
[-C--:B0-----:R-:W-:Y:S02]  /*2de0*/  LEA R44, P2, R4, R114.reuse, 0x1 ;  /* 0x00000072042c7211 */ /* 0x081fe400078408ff */
[----:B------:R-:W-:Y:S02]  /*2df0*/  LEA R40, P5, R0, R114, 0x1 ;  /* 0x0000007200287211 */ /* 0x000fe400078a08ff */
[----:B------:R-:W-:Y:S01]  /*2e00*/  LEA.HI.X R45, R4, R115, R24, 0x1, P2 ;  /* 0x00000073042d7211 */ /* 0x000fe200010f0c18 */
[----:B------:R-:W-:Y:S01]  /*2e10*/  IMAD.MOV.U32 R24, RZ, RZ, R32 ;  /* 0x000000ffff187224 */ /* 0x000fe200078e0020 */
[----:B-1----:R-:W-:-:S02]  /*2e20*/  ISETP.GE.AND P2, PT, R117, 0x1, PT ;  /* 0x000000017500780c */ /* 0x002fc40003f46270 */
[----:B------:R-:W-:Y:S01]  /*2e30*/  LEA.HI.X R41, R0, R115, R3, 0x1, P5 ;  /* 0x0000007300297211 */ /* 0x000fe200028f0c03 */
[----:B------:R-:W-:-:S04]  /*2e40*/  IMAD R3, R16, 0x6000, R134 ;  /* 0x0000600010037824 */ /* 0x000fc800078e0286 */
[----:B------:R-:W-:Y:S01]  /*2e50*/  IMAD R42, R3, 0x2, R116 ;  /* 0x00000002032a7824 */ /* 0x000fe200078e0274 */
[----:B--2---:R-:W-:-:S04]  /*2e60*/  LOP3.LUT R34, R34, 0xfffffffd, RZ, 0xc0, !PT ;  /* 0xfffffffd22227812 */ /* 0x004fc800078ec0ff */
[----:B------:R-:W-:-:S05]  /*2e70*/  @P3 LOP3.LUT R34, R34, 0x2, RZ, 0xfc, !PT ;  /* 0x0000000222223812 */ /* 0x000fca00078efcff */
[----:B------:R0:W-:Y:S01]  /*2e80*/  STL [R1+0x1c], R34 ;  /* 0x00001c2201007387 */ /* 0x0001e20000100800 */
[----:B------:R-:W-:Y:S05]  /*2e90*/  @!P2 BRA `(.L_x_2488) ;  /* 0x000000740078a947 */ /* 0x000fea0003800000 */
[----:B------:R-:W-:Y:S01]  /*2ea0*/  ULDC.U8 UR4, c[0x0][0x410] ;  /* 0x0001040000047ab9 */ /* 0x000fe20000000000 */
[-C--:B------:R-:W-:Y:S01]  /*2eb0*/  IMAD R0, R128, R32.reuse, RZ ;  /* 0x0000002080007224 */ /* 0x080fe200078e02ff */
[----:B------:R-:W-:Y:S01]  /*2ec0*/  ISETP.NE.AND P2, PT, RZ, UR4, PT ;  /* 0x00000004ff007c0c */ /* 0x000fe2000bf45270 */
[-C--:B------:R-:W-:Y:S02]  /*2ed0*/  IMAD R4, R129, R32.reuse, RZ ;  /* 0x0000002081047224 */ /* 0x080fe400078e02ff */
[C---:B------:R-:W-:Y:S02]  /*2ee0*/  IMAD R3, R33.reuse, R31, R0 ;  /* 0x0000001f21037224 */ /* 0x040fe400078e0200 */
[----:B------:R-:W-:Y:S02]  /*2ef0*/  IMAD R33, R33, R29, R4 ;  /* 0x0000001d21217224 */ /* 0x000fe400078e0204 */
[----:B------:R-:W-:Y:S02]  /*2f00*/  IMAD R4, R24, -0x80, R25 ;  /* 0xffffff8018047824 */ /* 0x000fe400078e0219 */
[----:B------:R-:W-:-:S03]  /*2f10*/  IMAD.WIDE.U32 R82, R31, R32, RZ ;  /* 0x000000201f527225 */ /* 0x000fc600078e00ff */
[----:B------:R-:W-:Y:S01]  /*2f20*/  VIMNMX R4, R4, 0x80, PT ;  /* 0x0000008004047848 */ /* 0x000fe20003fe0100 */
        /* <DEDUP_REMOVED lines=25> */
[----:B0-----:R-:W-:Y:S01]  /*30c0*/  IMAD.X R34, R0, 0x1, R26, P4 ;  /* 0x0000000100227824 */ /* 0x001fe200020e061a */
        /* <DEDUP_REMOVED lines=34> */
.L_x_2491:
[----:B------:R-:W-:Y:S05]  /*32f0*/  BSYNC B1 ;  /* 0x0000000000017941 */ /* 0x000fea0003800000 */
.L_x_2490:
        /* <DEDUP_REMOVED lines=12> */
[----:B-----5:R-:W-:Y:S01]  /*33c0*/  IMAD.MOV.U32 R130, RZ, RZ, R66 ;  /* 0x000000ffff827224 */ /* 0x020fe200078e0042 */
[----:B------:R-:W-:Y:S01]  /*33d0*/  CS2R R64, SRZ ;  /* 0x0000000000407805 */ /* 0x000fe2000001ff00 */
[----:B------:R-:W-:Y:S06]  /*33e0*/  @P4 BRA `(.L_x_2493) ;  /* 0x0000000000a04947 */ /* 0x000fec0003800000 */
[----:B------:R-:W-:Y:S01]  /*33f0*/  IADD3 R82, P2, P5, R96, R82, R106 ;  /* 0x0000005260527210 */ /* 0x000fe20007d5e06a */
[----:B------:R-:W-:Y:S01]  /*3400*/  ULDC.64 UR4, c[0x0][0x3e8] ;  /* 0x0000fa0000047ab9 */ /* 0x000fe20000000a00 */
[----:B------:R-:W-:Y:S01]  /*3410*/  ULDC.64 UR6, c[0x0][0x400] ;  /* 0x0001000000067ab9 */ /* 0x000fe20000000a00 */
[----:B------:R-:W-:Y:S02]  /*3420*/  CS2R R62, SRZ ;  /* 0x00000000003e7805 */ /* 0x000fe4000001ff00 */
[----:B-1----:R-:W-:Y:S02]  /*3430*/  IADD3.X R33, R26, R0, R105, P2, P5 ;  /* 0x000000001a217210 */ /* 0x002fe400017ea469 */
[----:B------:R-:W-:Y:S02]  /*3440*/  CS2R R64, SRZ ;  /* 0x0000000000407805 */ /* 0x000fe4000001ff00 */
[----:B------:R-:W-:-:S04]  /*3450*/  IADD3 R80, P2, P5, R100, R80, R28 ;  /* 0x0000005064507210 */ /* 0x000fc80007d5e01c */
[----:B------:R-:W-:Y:S02]  /*3460*/  IADD3.X R3, R20, R3, R30, P2, P5 ;  /* 0x0000000314037210 */ /* 0x000fe400017ea41e */
[----:B------:R-:W-:-:S04]  /*3470*/  LEA R32, P2, R82, UR4, 0x1 ;  /* 0x0000000452207c11 */ /* 0x000fc8000f8408ff */
[----:B------:R-:W-:Y:S02]  /*3480*/  LEA.HI.X R33, R82, UR5, R33, 0x1, P2 ;  /* 0x0000000552217c11 */ /* 0x000fe400090f0c21 */
[----:B0-----:R-:W-:-:S04]  /*3490*/  LEA R34, P2, R80, UR6, 0x1 ;  /* 0x0000000650227c11 */ /* 0x001fc8000f8408ff */
        /* <DEDUP_REMOVED lines=29> */
.L_x_2493:
[----:B------:R-:W-:Y:S05]  /*3670*/  BSYNC B1 ;  /* 0x0000000000017941 */ /* 0x000fea0003800000 */
.L_x_2492:
[----:B------:R-:W3:Y:S01]  /*3680*/  LDL R0, [R1+0x18] ;  /* 0x0000180001007983 */ /* 0x000ee20000100800 */
[----:B------:R-:W-:Y:S02]  /*3690*/  IMAD.MOV.U32 R3, RZ, RZ, R70 ;  /* 0x000000ffff037224 */ /* 0x000fe400078e0046 */
[----:B-12---:R-:W-:Y:S02]  /*36a0*/  IMAD.MOV.U32 R32, RZ, RZ, R67 ;  /* 0x000000ffff207224 */ /* 0x006fe400078e0043 */
        /* <DEDUP_REMOVED lines=14> */
[----:B------:R-:W-:Y:S02]  /*3790*/  PRMT R131, R131, 0x5410, R32 ;  /* 0x0000541083837816 */ /* 0x000fe40000000020 */
[----:B---3--:R-:W-:Y:S01]  /*37a0*/  R2UR UR4, R0 ;  /* 0x00000000000472ca */ /* 0x008fe200000e0000 */
[----:B------:R-:W-:-:S05]  /*37b0*/  IMAD.MOV.U32 R0, RZ, RZ, R71 ;  /* 0x000000ffff007224 */ /* 0x000fca00078e0047 */
[----:B------:R-:W-:Y:S01]  /*37c0*/  PRMT R160, R160, 0x5410, R0 ;  /* 0x00005410a0a07816 */ /* 0x000fe20000000000 */
[----:B------:R-:W-:-:S05]  /*37d0*/  IMAD.MOV.U32 R0, RZ, RZ, R74 ;  /* 0x000000ffff007224 */ /* 0x000fca00078e004a */
[----:B------:R-:W-:Y:S01]  /*37e0*/  PRMT R163, R163, 0x5410, R0 ;  /* 0x00005410a3a37816 */ /* 0x000fe20000000000 */
[----:B------:R-:W-:Y:S01]  /*37f0*/  IMAD.MOV.U32 R0, RZ, RZ, R86 ;  /* 0x000000ffff007224 */ /* 0x000fe200078e0056 */
[----:B------:R-:W-:-:S04]  /*3800*/  UISETP.NE.AND UP0, UPT, UR4, 0x3, UPT ;  /* 0x000000030400788c */ /* 0x000fc8000bf05270 */
[----:B------:R-:W-:Y:S01]  /*3810*/  PRMT R166, R166, 0x5410, R0 ;  /* 0x00005410a6a67816 */ /* 0x000fe20000000000 */
[----:B------:R-:W-:Y:S01]  /*3820*/  IMAD.MOV.U32 R0, RZ, RZ, R69 ;  /* 0x000000ffff007224 */ /* 0x000fe200078e0045 */
[----:B------:R-:W-:-:S04]  /*3830*/  PLOP3.LUT P2, PT, PT, PT, UP0, 0x80, 0x0 ;  /* 0x000000000000781c */ /* 0x000fc80003f4f008 */
        /* <DEDUP_REMOVED lines=20> */
[----:B-----5:R-:W-:Y:S01]  /*3980*/  IMAD.MOV.U32 R3, RZ, RZ, R36 ;  /* 0x000000ffff037224 */ /* 0x020fe200078e0024 */
        /* <DEDUP_REMOVED lines=42> */
.L_x_2494:
[----:B------:R-:W-:Y:S01]  /*3c30*/  IMAD R3, R16, 0x8, R2 ;  /* 0x0000000810037824 */ /* 0x000fe200078e0202 */
[----:B------:R-:W-:Y:S01]  /*3c40*/  SHF.L.U32 R0, R188, 0x1f, RZ ;  /* 0x0000001fbc007819 */ /* 0x000fe200000006ff */
[----:B------:R-:W-:Y:S03]  /*3c50*/  BSSY B1, `(.L_x_2495) ;  /* 0x0000003000017945 */ /* 0x000fe60003800000 */
[----:B------:R-:W1:Y:S02]  /*3c60*/  SYNCS.PHASECHK.TRANS64.TRYWAIT P5, [R3+URZ+0x34890], R0 ;  /* 0x03489000030075a7 */ /* 0x000e6400080a017f */
[----:B-1----:R-:W-:Y:S05]  /*3c70*/  @!P5 BRA `(.L_x_2496) ;  /* 0x000002300070d947 */ /* 0x002fea0003800000 */
.L_x_2872:
[----:B------:R-:W-:Y:S05]  /*3c80*/  BSYNC B1 ;  /* 0x0000000000017941 */ /* 0x000fea0003800000 */
.L_x_2495:
[----:B------:R-:W-:Y:S04]  /*3c90*/  BSSY B1, `(.L_x_2497) ;  /* 0x0000156000017945 */ /* 0x000fe80003800000 */
[----:B------:R-:W-:Y:S05]  /*3ca0*/  @P3 BRA `(.L_x_2498) ;  /* 0x0000001400503947 */ /* 0x000fea0003800000 */
[----:B------:R-:W-:Y:S01]  /*3cb0*/  ISETP.NE.AND P3, PT, R11, RZ, PT ;  /* 0x000000ff0b00720c */ /* 0x000fe20003f65270 */
[----:B------:R-:W-:-:S12]  /*3cc0*/  BSSY B2, `(.L_x_2499) ;  /* 0x0000037000027945 */ /* 0x000fd80003800000 */
[----:B------:R-:W-:Y:S05]  /*3cd0*/  @!P3 BRA `(.L_x_2500) ;  /* 0x0000000000d4b947 */ /* 0x000fea0003800000 */
[----:B0-----:R0:W2:Y:S01]  /*3ce0*/  LDS.128 R32, [R43] ;  /* 0x000000002b207984 */ /* 0x0010a20000000c00 */
[----:B------:R-:W-:Y:S01]  /*3cf0*/  ISETP.GE.AND P3, PT, R22, R117, PT ;  /* 0x000000751600720c */ /* 0x000fe20003f66270 */
[----:B------:R-:W-:-:S12]  /*3d00*/  BSSY B3, `(.L_x_2501) ;  /* 0x0000031000037945 */ /* 0x000fd80003800000 */
[----:B0-----:R-:W-:Y:S05]  /*3d10*/  @P3 BRA `(.L_x_2502) ;  /* 0x0000000000bc3947 */ /* 0x001fea0003800000 */
[--C-:B------:R-:W-:Y:S02]  /*3d20*/  SHF.R.U64 R124, R124, 0x10, R125.reuse ;  /* 0x000000107c7c7819 */ /* 0x100fe4000000127d */
[----:B------:R-:W-:Y:S02]  /*3d30*/  SHF.R.U32.HI R130, RZ, 0x10, R125 ;  /* 0x00000010ff827819 */ /* 0x000fe4000001167d */
[--C-:B------:R-:W-:Y:S02]  /*3d40*/  SHF.R.U64 R125, R126, 0x10, R127.reuse ;  /* 0x000000107e7d7819 */ /* 0x100fe4000000127f */
[----:B------:R-:W-:Y:S02]  /*3d50*/  SHF.R.U32.HI R126, RZ, 0x10, R127 ;  /* 0x00000010ff7e7819 */ /* 0x000fe4000001167f */
[----:B------:R-:W-:Y:S02]  /*3d60*/  PRMT R127, R131, 0x5410, R125 ;  /* 0x00005410837f7816 */ /* 0x000fe4000000007d */
[----:B------:R-:W-:-:S02]  /*3d70*/  PRMT R130, R142, 0x5432, R130 ;  /* 0x000054328e827816 */ /* 0x000fc40000000082 */
[----:B------:R-:W-:Y:S02]  /*3d80*/  PRMT R125, R144, 0x5432, R126 ;  /* 0x00005432907d7816 */ /* 0x000fe4000000007e */
[----:B------:R-:W-:Y:S01]  /*3d90*/  PRMT R124, R131, 0x5432, R124 ;  /* 0x00005432837c7816 */ /* 0x000fe2000000007c */
[C---:B--2---:R-:W-:Y:S01]  /*3da0*/  IMAD.U32 R131, R33.reuse, 0x10000, RZ ;  /* 0x0001000021837824 */ /* 0x044fe200078e00ff */
[----:B------:R-:W-:Y:S02]  /*3db0*/  LOP3.LUT R144, R33, 0xffff0000, RZ, 0xc0, !PT ;  /* 0xffff000021907812 */ /* 0x000fe400078ec0ff */
[C---:B------:R-:W-:Y:S01]  /*3dc0*/  LOP3.LUT R142, R127.reuse, 0xffff0000, RZ, 0xc0, !PT ;  /* 0xffff00007f8e7812 */ /* 0x040fe200078ec0ff */
[----:B------:R-:W-:Y:S01]  /*3dd0*/  IMAD.U32 R127, R127, 0x10000, RZ ;  /* 0x000100007f7f7824 */ /* 0x000fe200078e00ff */
[C---:B------:R-:W-:Y:S01]  /*3de0*/  LOP3.LUT R33, R124.reuse, 0xffff0000, RZ, 0xc0, !PT ;  /* 0xffff00007c217812 */ /* 0x040fe200078ec0ff */
[----:B------:R-:W-:Y:S02]  /*3df0*/  IMAD.U32 R124, R124, 0x10000, RZ ;  /* 0x000100007c7c7824 */ /* 0x000fe400078e00ff */
[----:B------:R-:W-:-:S04]  /*3e00*/  FMUL.FTZ R126, R144, R142 ;  /* 0x0000008e907e7220 */ /* 0x000fc80000410000 */
[CC--:B------:R-:W-:Y:S01]  /*3e10*/  FFMA.FTZ R126, R131.reuse, R33.reuse, -R126 ;  /* 0x00000021837e7223 */ /* 0x0c0fe2000001087e */
        /* <DEDUP_REMOVED lines=31> */
.L_x_2502:
[----:B------:R-:W-:Y:S05]  /*4010*/  BSYNC B3 ;  /* 0x0000000000037941 */ /* 0x000fea0003800000 */
.L_x_2501:
[----:B--2---:R2:W-:Y:S02]  /*4020*/  STG.E.128 desc[UR60][R44.64], R32 ;  /* 0x000000202c007986 */ /* 0x0045e4000c101d3c */
.L_x_2500:
[----:B------:R-:W-:Y:S05]  /*4030*/  BSYNC B2 ;  /* 0x0000000000027941 */ /* 0x000fea0003800000 */
.L_x_2499:
[----:B------:R-:W-:Y:S01]  /*4040*/  ISETP.NE.AND P3, PT, R10, RZ, PT ;  /* 0x000000ff0a00720c */ /* 0x000fe20003f65270 */
[----:B------:R-:W-:-:S12]  /*4050*/  BSSY B2, `(.L_x_2503) ;  /* 0x0000037000027945 */ /* 0x000fd80003800000 */
[----:B------:R-:W-:Y:S05]  /*4060*/  @!P3 BRA `(.L_x_2504) ;  /* 0x0000000000d4b947 */ /* 0x000fea0003800000 */
[----:B0-2---:R0:W2:Y:S01]  /*4070*/  LDS.128 R32, [R42] ;  /* 0x000000002a207984 */ /* 0x0050a20000000c00 */
[----:B------:R-:W-:Y:S01]  /*4080*/  ISETP.GE.AND P3, PT, R192, R117, PT ;  /* 0x00000075c000720c */ /* 0x000fe20003f66270 */
[----:B------:R-:W-:-:S12]  /*4090*/  BSSY B3, `(.L_x_2505) ;  /* 0x0000031000037945 */ /* 0x000fd80003800000 */
[----:B0-----:R-:W-:Y:S05]  /*40a0*/  @P3 BRA `(.L_x_2506) ;  /* 0x0000000000bc3947 */ /* 0x001fea0003800000 */
[--C-:B------:R-:W-:Y:S01]  /*40b0*/  SHF.R.U64 R86, R86, 0x10, R87.reuse ;  /* 0x0000001056567819 */ /* 0x100fe20000001257 */
[----:B--2---:R-:W-:Y:S01]  /*40c0*/  IMAD.U32 R125, R33, 0x10000, RZ ;  /* 0x00010000217d7824 */ /* 0x004fe200078e00ff */
[----:B------:R-:W-:Y:S02]  /*40d0*/  SHF.R.U32.HI R124, RZ, 0x10, R87 ;  /* 0x00000010ff7c7819 */ /* 0x000fe40000011657 */
[--C-:B------:R-:W-:Y:S02]  /*40e0*/  SHF.R.U64 R87, R114, 0x10, R115.reuse ;  /* 0x0000001072577819 */ /* 0x100fe40000001273 */
[----:B------:R-:W-:Y:S02]  /*40f0*/  SHF.R.U32.HI R114, RZ, 0x10, R115 ;  /* 0x00000010ff727819 */ /* 0x000fe40000011673 */
[C---:B------:R-:W-:Y:S02]  /*4100*/  PRMT R115, R166.reuse, 0x5410, R87 ;  /* 0x00005410a6737816 */ /* 0x040fe40000000057 */
[----:B------:R-:W-:-:S02]  /*4110*/  PRMT R86, R166, 0x5432, R86 ;  /* 0x00005432a6567816 */ /* 0x000fc40000000056 */
[----:B------:R-:W-:Y:S02]  /*4120*/  LOP3.LUT R127, R33, 0xffff0000, RZ, 0xc0, !PT ;  /* 0xffff0000217f7812 */ /* 0x000fe400078ec0ff */
[C---:B------:R-:W-:Y:S01]  /*4130*/  LOP3.LUT R126, R115.reuse, 0xffff0000, RZ, 0xc0, !PT ;  /* 0xffff0000737e7812 */ /* 0x040fe200078ec0ff */
[----:B------:R-:W-:Y:S01]  /*4140*/  IMAD.U32 R115, R115, 0x10000, RZ ;  /* 0x0001000073737824 */ /* 0x000fe200078e00ff */
[----:B------:R-:W-:Y:S02]  /*4150*/  PRMT R87, R168, 0x5432, R114 ;  /* 0x00005432a8577816 */ /* 0x000fe40000000072 */
[C---:B------:R-:W-:Y:S01]  /*4160*/  LOP3.LUT R33, R86.reuse, 0xffff0000, RZ, 0xc0, !PT ;  /* 0xffff000056217812 */ /* 0x040fe200078ec0ff */
        /* <DEDUP_REMOVED lines=35> */
.L_x_2506:
[----:B------:R-:W-:Y:S05]  /*43a0*/  BSYNC B3 ;  /* 0x0000000000037941 */ /* 0x000fea0003800000 */
.L_x_2505:
[----:B--2---:R3:W-:Y:S02]  /*43b0*/  STG.E.128 desc[UR60][R44.64+0x40], R32 ;  /* 0x000040202c007986 */ /* 0x0047e4000c101d3c */
.L_x_2504:
[----:B------:R-:W-:Y:S05]  /*43c0*/  BSYNC B2 ;  /* 0x0000000000027941 */ /* 0x000fea0003800000 */
.L_x_2503:
[----:B------:R-:W-:Y:S01]  /*43d0*/  ISETP.NE.AND P3, PT, R9, RZ, PT ;  /* 0x000000ff0900720c */ /* 0x000fe20003f65270 */
[----:B------:R-:W-:-:S12]  /*43e0*/  BSSY B2, `(.L_x_2507) ;  /* 0x0000038000027945 */ /* 0x000fd80003800000 */
[----:B------:R-:W-:Y:S05]  /*43f0*/  @!P3 BRA `(.L_x_2508) ;  /* 0x0000000000d8b947 */ /* 0x000fea0003800000 */
[----:B0-23--:R0:W2:Y:S01]  /*4400*/  LDS.128 R32, [R43+0x4000] ;  /* 0x004000002b207984 */ /* 0x00d0a20000000c00 */
[----:B------:R-:W-:Y:S01]  /*4410*/  ISETP.GE.AND P3, PT, R190, R117, PT ;  /* 0x00000075be00720c */ /* 0x000fe20003f66270 */
[----:B------:R-:W-:-:S12]  /*4420*/  BSSY B3, `(.L_x_2509) ;  /* 0x0000032000037945 */ /* 0x000fd80003800000 */
[----:B0-----:R-:W-:Y:S05]  /*4430*/  @P3 BRA `(.L_x_2510) ;  /* 0x0000000000c03947 */ /* 0x001fea0003800000 */
[--C-:B------:R-:W-:Y:S02]  /*4440*/  SHF.R.U64 R78, R78, 0x10, R79.reuse ;  /* 0x000000104e4e7819 */ /* 0x100fe4000000124f */
[----:B------:R-:W-:Y:S02]  /*4450*/  SHF.R.U32.HI R86, RZ, 0x10, R79 ;  /* 0x00000010ff567819 */ /* 0x000fe4000001164f */
[--C-:B------:R-:W-:Y:S02]  /*4460*/  SHF.R.U64 R79, R84, 0x10, R85.reuse ;  /* 0x00000010544f7819 */ /* 0x100fe40000001255 */
[----:B------:R-:W-:Y:S02]  /*4470*/  SHF.R.U32.HI R87, RZ, 0x10, R85 ;  /* 0x00000010ff577819 */ /* 0x000fe40000011655 */
[C---:B------:R-:W-:Y:S01]  /*4480*/  PRMT R85, R164.reuse, 0x5410, R79 ;  /* 0x00005410a4557816 */ /* 0x040fe2000000004f */
        /* <DEDUP_REMOVED lines=11> */
[C---:B------:R-:W-:Y:S02]  /*4540*/  PRMT R33, R165.reuse, 0x5432, R86 ;  /* 0x00005432a5217816 */ /* 0x040fe40000000056 */
        /* <DEDUP_REMOVED lines=31> */
.L_x_2510:
[----:B------:R-:W-:Y:S05]  /*4740*/  BSYNC B3 ;  /* 0x0000000000037941 */ /* 0x000fea0003800000 */
.L_x_2509:
[----:B--2---:R4:W-:Y:S02]  /*4750*/  STG.E.128 desc[UR60][R44.64+0x80], R32 ;  /* 0x000080202c007986 */ /* 0x0049e4000c101d3c */
.L_x_2508:
[----:B------:R-:W-:Y:S05]  /*4760*/  BSYNC B2 ;  /* 0x0000000000027941 */ /* 0x000fea0003800000 */
.L_x_2507:
[----:B------:R-:W-:Y:S01]  /*4770*/  ISETP.NE.AND P3, PT, R8, RZ, PT ;  /* 0x000000ff0800720c */ /* 0x000fe20003f65270 */
[----:B------:R-:W-:-:S12]  /*4780*/  BSSY B2, `(.L_x_2511) ;  /* 0x0000038000027945 */ /* 0x000fd80003800000 */
[----:B------:R-:W-:Y:S05]  /*4790*/  @!P3 BRA `(.L_x_2512) ;  /* 0x0000000000d8b947 */ /* 0x000fea0003800000 */
[----:B0-234-:R0:W2:Y:S01]  /*47a0*/  LDS.128 R32, [R42+0x4000] ;  /* 0x004000002a207984 */ /* 0x01d0a20000000c00 */
[----:B------:R-:W-:Y:S01]  /*47b0*/  ISETP.GE.AND P3, PT, R191, R117, PT ;  /* 0x00000075bf00720c */ /* 0x000fe20003f66270 */
[----:B------:R-:W-:-:S12]  /*47c0*/  BSSY B3, `(.L_x_2513) ;  /* 0x0000032000037945 */ /* 0x000fd80003800000 */
[----:B0-----:R-:W-:Y:S05]  /*47d0*/  @P3 BRA `(.L_x_2514) ;  /* 0x0000000000c03947 */ /* 0x001fea0003800000 */
        /* <DEDUP_REMOVED lines=48> */
.L_x_2514:
[----:B------:R-:W-:Y:S05]  /*4ae0*/  BSYNC B3 ;  /* 0x0000000000037941 */ /* 0x000fea0003800000 */
.L_x_2513:
[----:B--2---:R0:W-:Y:S02]  /*4af0*/  STG.E.128 desc[UR60][R44.64+0xc0], R32 ;  /* 0x0000c0202c007986 */ /* 0x0041e4000c101d3c */
.L_x_2512:
[----:B------:R-:W-:Y:S05]  /*4b00*/  BSYNC B2 ;  /* 0x0000000000027941 */ /* 0x000fea0003800000 */
.L_x_2511:
[----:B------:R-:W-:Y:S01]  /*4b10*/  ISETP.NE.AND P3, PT, R7, RZ, PT ;  /* 0x000000ff0700720c */ /* 0x000fe20003f65270 */
[----:B------:R-:W-:-:S12]  /*4b20*/  BSSY B2, `(.L_x_2515) ;  /* 0x0000038000027945 */ /* 0x000fd80003800000 */
[----:B------:R-:W-:Y:S05]  /*4b30*/  @!P3 BRA `(.L_x_2516) ;  /* 0x0000000000d8b947 */ /* 0x000fea0003800000 */
[----:B0-234-:R0:W2:Y:S01]  /*4b40*/  LDS.128 R32, [R43+0x8000] ;  /* 0x008000002b207984 */ /* 0x01d0a20000000c00 */
[----:B------:R-:W-:Y:S01]  /*4b50*/  ISETP.GE.AND P3, PT, R189, R117, PT ;  /* 0x00000075bd00720c */ /* 0x000fe20003f66270 */
[----:B------:R-:W-:-:S12]  /*4b60*/  BSSY B3, `(.L_x_2517) ;  /* 0x0000032000037945 */ /* 0x000fd80003800000 */
[----:B0-----:R-:W-:Y:S05]  /*4b70*/  @P3 BRA `(.L_x_2518) ;  /* 0x0000000000c03947 */ /* 0x001fea0003800000 */
[----:B------:R-:W-:Y:S02]  /*4b80*/  SHF.R.U64 R72, R72, 0x10, R73 ;  /* 0x0000001048487819 */ /* 0x000fe40000001249 */
[----:B------:R-:W-:Y:S02]  /*4b90*/  SHF.R.U64 R70, R70, 0x10, R71 ;  /* 0x0000001046467819 */ /* 0x000fe40000001247 */
[C---:B------:R-:W-:Y:S02]  /*4ba0*/  PRMT R72, R161.reuse, 0x5410, R72 ;  /* 0x00005410a1487816 */ /* 0x040fe40000000048 */
[----:B------:R-:W-:Y:S02]  /*4bb0*/  PRMT R70, R161, 0x5432, R70 ;  /* 0x00005432a1467816 */ /* 0x000fe40000000046 */
[----:B------:R-:W-:Y:S02]  /*4bc0*/  SHF.R.U32.HI R75, RZ, 0x10, R73 ;  /* 0x00000010ff4b7819 */ /* 0x000fe40000011649 */
[----:B--2---:R-:W-:-:S02]  /*4bd0*/  LOP3.LUT R78, R33, 0xffff0000, RZ, 0xc0, !PT ;  /* 0xffff0000214e7812 */ /* 0x004fc400078ec0ff */
[C---:B------:R-:W-:Y:S01]  /*4be0*/  LOP3.LUT R76, R72.reuse, 0xffff0000, RZ, 0xc0, !PT ;  /* 0xffff0000484c7812 */ /* 0x040fe200078ec0ff */
[----:B------:R-:W-:Y:S01]  /*4bf0*/  IMAD.U32 R72, R72, 0x10000, RZ ;  /* 0x0001000048487824 */ /* 0x000fe200078e00ff */
[C---:B------:R-:W-:Y:S01]  /*4c00*/  LOP3.LUT R73, R70.reuse, 0xffff0000, RZ, 0xc0, !PT ;  /* 0xffff000046497812 */ /* 0x040fe200078ec0ff */
[----:B------:R-:W-:Y:S01]  /*4c10*/  IMAD.U32 R70, R70, 0x10000, RZ ;  /* 0x0001000046467824 */ /* 0x000fe200078e00ff */
[----:B------:R-:W-:Y:S01]  /*4c20*/  SHF.R.U32.HI R74, RZ, 0x10, R71 ;  /* 0x00000010ff4a7819 */ /* 0x000fe20000011647 */
[----:B------:R-:W-:Y:S02]  /*4c30*/  IMAD.U32 R71, R33, 0x10000, RZ ;  /* 0x0001000021477824 */ /* 0x000fe400078e00ff */
[C---:B------:R-:W-:Y:S01]  /*4c40*/  FMUL.FTZ R77, R78.reuse, R76 ;  /* 0x0000004c4e4d7220 */ /* 0x040fe20000410000 */
[----:B------:R-:W-:Y:S01]  /*4c50*/  FMUL.FTZ R33, R78, R73 ;  /* 0x000000494e217220 */ /* 0x000fe20000410000 */
[C---:B------:R-:W-:Y:S01]  /*4c60*/  LOP3.LUT R78, R34.reuse, 0xffff0000, RZ, 0xc0, !PT ;  /* 0xffff0000224e7812 */ /* 0x040fe200078ec0ff */
[----:B------:R-:W-:-:S02]  /*4c70*/  IMAD.U32 R34, R34, 0x10000, RZ ;  /* 0x0001000022227824 */ /* 0x000fc400078e00ff */
[C---:B------:R-:W-:Y:S01]  /*4c80*/  FFMA.FTZ R73, R71.reuse, R73, -R77 ;  /* 0x0000004947497223 */ /* 0x040fe2000001084d */
        /* <DEDUP_REMOVED lines=31> */
.L_x_2518:
[----:B------:R-:W-:Y:S05]  /*4e80*/  BSYNC B3 ;  /* 0x0000000000037941 */ /* 0x000fea0003800000 */
.L_x_2517:
[----:B--2---:R0:W-:Y:S02]  /*4e90*/  STG.E.128 desc[UR60][R44.64+0x100], R32 ;  /* 0x000100202c007986 */ /* 0x0041e4000c101d3c */
.L_x_2516:
[----:B------:R-:W-:Y:S05]  /*4ea0*/  BSYNC B2 ;  /* 0x0000000000027941 */ /* 0x000fea0003800000 */
.L_x_2515:
[----:B------:R-:W-:-:S13]  /*4eb0*/  ISETP.NE.AND P3, PT, R6, RZ, PT ;  /* 0x000000ff0600720c */ /* 0x000fda0003f65270 */
[----:B------:R-:W-:Y:S05]  /*4ec0*/  @!P3 BRA `(.L_x_2498) ;  /* 0x0000000000c8b947 */ /* 0x000fea0003800000 */
[----:B0-234-:R0:W2:Y:S01]  /*4ed0*/  LDS.128 R32, [R42+0x8000] ;  /* 0x008000002a207984 */ /* 0x01d0a20000000c00 */
[----:B------:R-:W-:Y:S01]  /*4ee0*/  ISETP.GE.AND P3, PT, R193, R117, PT ;  /* 0x00000075c100720c */ /* 0x000fe20003f66270 */
[----:B------:R-:W-:-:S12]  /*4ef0*/  BSSY B2, `(.L_x_2519) ;  /* 0x000002e000027945 */ /* 0x000fd80003800000 */
[----:B0-----:R-:W-:Y:S05]  /*4f00*/  @P3 BRA `(.L_x_2520) ;  /* 0x0000000000b03947 */ /* 0x001fea0003800000 */
[--C-:B------:R-:W-:Y:S01]  /*4f10*/  SHF.R.U64 R66, R66, 0x10, R67.reuse ;  /* 0x0000001042427819 */ /* 0x100fe20000001243 */
[----:B--2---:R-:W-:Y:S01]  /*4f20*/  IMAD.U32 R73, R35, 0x10000, RZ ;  /* 0x0001000023497824 */ /* 0x004fe200078e00ff */
[----:B------:R-:W-:Y:S01]  /*4f30*/  SHF.R.U32.HI R70, RZ, 0x10, R67 ;  /* 0x00000010ff467819 */ /* 0x000fe20000011643 */
[----:B------:R-:W-:Y:S01]  /*4f40*/  IMAD.U32 R71, R34, 0x10000, RZ ;  /* 0x0001000022477824 */ /* 0x000fe200078e00ff */
[--C-:B------:R-:W-:Y:S01]  /*4f50*/  SHF.R.U64 R67, R68, 0x10, R69.reuse ;  /* 0x0000001044437819 */ /* 0x100fe20000001245 */
[----:B------:R-:W-:Y:S01]  /*4f60*/  IMAD.U32 R72, R32, 0x10000, RZ ;  /* 0x0001000020487824 */ /* 0x000fe200078e00ff */
[----:B------:R-:W-:Y:S02]  /*4f70*/  SHF.R.U32.HI R69, RZ, 0x10, R69 ;  /* 0x00000010ff457819 */ /* 0x000fe40000011645 */
[----:B------:R-:W-:Y:S02]  /*4f80*/  PRMT R67, R157, 0x5432, R67 ;  /* 0x000054329d437816 */ /* 0x000fe40000000043 */
[----:B------:R-:W-:Y:S01]  /*4f90*/  LOP3.LUT R68, R35, 0xffff0000, RZ, 0xc0, !PT ;  /* 0xffff000023447812 */ /* 0x000fe200078ec0ff */
[C---:B------:R-:W-:Y:S01]  /*4fa0*/  IMAD.U32 R35, R33.reuse, 0x10000, RZ ;  /* 0x0001000021237824 */ /* 0x040fe200078e00ff */
[----:B------:R-:W-:-:S02]  /*4fb0*/  LOP3.LUT R33, R33, 0xffff0000, RZ, 0xc0, !PT ;  /* 0xffff000021217812 */ /* 0x000fc400078ec0ff */
[C---:B------:R-:W-:Y:S01]  /*4fc0*/  LOP3.LUT R74, R67.reuse, 0xffff0000, RZ, 0xc0, !PT ;  /* 0xffff0000434a7812 */ /* 0x040fe200078ec0ff */
[----:B------:R-:W-:Y:S01]  /*4fd0*/  IMAD.U32 R67, R67, 0x10000, RZ ;  /* 0x0001000043437824 */ /* 0x000fe200078e00ff */
[C---:B------:R-:W-:Y:S02]  /*4fe0*/  PRMT R66, R158.reuse, 0x5432, R66 ;  /* 0x000054329e427816 */ /* 0x040fe40000000042 */
[----:B------:R-:W-:Y:S01]  /*4ff0*/  PRMT R69, R157, 0x5410, R69 ;  /* 0x000054109d457816 */ /* 0x000fe20000000045 */
[----:B------:R-:W-:Y:S01]  /*5000*/  FMUL.FTZ R75, R33, R74 ;  /* 0x0000004a214b7220 */ /* 0x000fe20000410000 */
[----:B------:R-:W-:Y:S02]  /*5010*/  PRMT R70, R158, 0x5410, R70 ;  /* 0x000054109e467816 */ /* 0x000fe40000000046 */
[----:B------:R-:W-:Y:S01]  /*5020*/  LOP3.LUT R77, R66, 0xffff0000, RZ, 0xc0, !PT ;  /* 0xffff0000424d7812 */ /* 0x000fe200078ec0ff */
[C---:B------:R-:W-:Y:S01]  /*5030*/  IMAD.U32 R76, R69.reuse, 0x10000, RZ ;  /* 0x00010000454c7824 */ /* 0x040fe200078e00ff */
[----:B------:R-:W-:Y:S01]  /*5040*/  LOP3.LUT R34, R34, 0xffff0000, RZ, 0xc0, !PT ;  /* 0xffff000022227812 */ /* 0x000fe200078ec0ff */
[----:B------:R-:W-:Y:S01]  /*5050*/  IMAD.U32 R78, R70, 0x10000, RZ ;  /* 0x00010000464e7824 */ /* 0x000fe200078e00ff */
[----:B------:R-:W-:Y:S01]  /*5060*/  LOP3.LUT R69, R69, 0xffff0000, RZ, 0xc0, !PT ;  /* 0xffff000045457812 */ /* 0x000fe200078ec0ff */
[-C--:B------:R-:W-:Y:S01]  /*5070*/  FMUL.FTZ R33, R33, R77.reuse ;  /* 0x0000004d21217220 */ /* 0x080fe20000410000 */
[C---:B------:R-:W-:Y:S01]  /*5080*/  FFMA.FTZ R75, R35.reuse, R77, -R75 ;  /* 0x0000004d234b7223 */ /* 0x040fe2000001084b */
[C---:B------:R-:W-:Y:S01]  /*5090*/  FMUL.FTZ R77, R34.reuse, R76 ;  /* 0x0000004c224d7220 */ /* 0x040fe20000410000 */
[----:B------:R-:W-:Y:S01]  /*50a0*/  FMUL.FTZ R34, R34, R78 ;  /* 0x0000004e22227220 */ /* 0x000fe20000410000 */
[----:B------:R-:W-:Y:S01]  /*50b0*/  LOP3.LUT R70, R70, 0xffff0000, RZ, 0xc0, !PT ;  /* 0xffff000046467812 */ /* 0x000fe200078ec0ff */
[----:B------:R-:W-:Y:S01]  /*50c0*/  IMAD.U32 R66, R66, 0x10000, RZ ;  /* 0x0001000042427824 */ /* 0x000fe200078e00ff */
[----:B------:R-:W-:Y:S01]  /*50d0*/  LOP3.LUT R32, R32, 0xffff0000, RZ, 0xc0, !PT ;  /* 0xffff000020207812 */ /* 0x000fe200078ec0ff */
[----:B------:R-:W-:Y:S01]  /*50e0*/  FFMA.FTZ R33, R35, R74, R33 ;  /* 0x0000004a23217223 */ /* 0x000fe20000010021 */
[C---:B------:R-:W-:Y:S01]  /*50f0*/  FFMA.FTZ R77, R71.reuse, R78, -R77 ;  /* 0x0000004e474d7223 */ /* 0x040fe2000001084d */
        /* <DEDUP_REMOVED lines=12> */
[----:B------:R-:W-:-:S07]  /*51c0*/  F2FP.BF16.F32.PACK_AB R32, R32, R68 ;  /* 0x000000442020723e */ /* 0x000fce00000010ff */
.L_x_2520:
[----:B------:R-:W-:Y:S05]  /*51d0*/  BSYNC B2 ;  /* 0x0000000000027941 */ /* 0x000fea0003800000 */
.L_x_2519:
[----:B--2---:R0:W-:Y:S02]  /*51e0*/  STG.E.128 desc[UR60][R44.64+0x140], R32 ;  /* 0x000140202c007986 */ /* 0x0041e4000c101d3c */
.L_x_2498:
[----:B------:R-:W-:Y:S05]  /*51f0*/  BSYNC B1 ;  /* 0x0000000000017941 */ /* 0x000fea0003800000 */
.L_x_2497:
[----:B------:R-:W-:Y:S05]  /*5200*/  @P4 BRA `(.L_x_2521) ;  /* 0x00000054007c4947 */ /* 0x000fea0003800000 */
[----:B------:R-:W-:Y:S01]  /*5210*/  ISETP.NE.AND P3, PT, R11, RZ, PT ;  /* 0x000000ff0b00720c */ /* 0x000fe20003f65270 */
[----:B------:R-:W-:-:S12]  /*5220*/  BSSY B1, `(.L_x_2522) ;  /* 0x0000035000017945 */ /* 0x000fd80003800000 */
[----:B------:R-:W-:Y:S05]  /*5230*/  @!P3 BRA `(.L_x_2523) ;  /* 0x0000000000ccb947 */ /* 0x000fea0003800000 */
[----:B0-234-:R0:W2:Y:S01]  /*5240*/  LDS.128 R32, [R43+0x2000] ;  /* 0x002000002b207984 */ /* 0x01d0a20000000c00 */
[----:B------:R-:W-:Y:S01]  /*5250*/  ISETP.GE.AND P3, PT, R22, R117, PT ;  /* 0x000000751600720c */ /* 0x000fe20003f66270 */
[----:B------:R-:W-:-:S12]  /*5260*/  BSSY B2, `(.L_x_2524) ;  /* 0x000002f000027945 */ /* 0x000fd80003800000 */
[----:B0-----:R-:W-:Y:S05]  /*5270*/  @P3 BRA `(.L_x_2525) ;  /* 0x0000000000b43947 */ /* 0x001fea0003800000 */
        /* <DEDUP_REMOVED lines=45> */
.L_x_2525:
[----:B------:R-:W-:Y:S05]  /*5550*/  BSYNC B2 ;  /* 0x0000000000027941 */ /* 0x000fea0003800000 */
.L_x_2524:
[----:B--2---:R0:W-:Y:S02]  /*5560*/  STG.E.128 desc[UR60][R40.64], R32 ;  /* 0x0000002028007986 */ /* 0x0041e4000c101d3c */
.L_x_2523:
[----:B------:R-:W-:Y:S05]  /*5570*/  BSYNC B1 ;  /* 0x0000000000017941 */ /* 0x000fea0003800000 */
.L_x_2522:
        /* <DEDUP_REMOVED lines=9> */
[----:B------:R-:W-:Y:S02]  /*5610*/  SHF.R.U64 R63, R58, 0x10, R59 ;  /* 0x000000103a3f7819 */ /* 0x000fe4000000123b */
[----:B------:R-:W-:Y:S02]  /*5620*/  PRMT R155, R155, 0x5410, R60 ;  /* 0x000054109b9b7816 */ /* 0x000fe4000000003c */
[----:B------:R-:W-:Y:S02]  /*5630*/  SHF.R.U32.HI R61, RZ, 0x10, R61 ;  /* 0x00000010ff3d7819 */ /* 0x000fe4000001163d */
[----:B------:R-:W-:Y:S02]  /*5640*/  PRMT R58, R154, 0x5410, R63 ;  /* 0x000054109a3a7816 */ /* 0x000fe4000000003f */
[----:B------:R-:W-:-:S02]  /*5650*/  SHF.R.U32.HI R59, RZ, 0x10, R59 ;  /* 0x00000010ff3b7819 */ /* 0x000fc4000001163b */
[----:B------:R-:W-:Y:S02]  /*5660*/  LOP3.LUT R63, R33, 0xffff0000, RZ, 0xc0, !PT ;  /* 0xffff0000213f7812 */ /* 0x000fe400078ec0ff */
[C---:B------:R-:W-:Y:S01]  /*5670*/  LOP3.LUT R64, R155.reuse, 0xffff0000, RZ, 0xc0, !PT ;  /* 0xffff00009b407812 */ /* 0x040fe200078ec0ff */
[----:B------:R-:W-:Y:S01]  /*5680*/  IMAD.U32 R155, R155, 0x10000, RZ ;  /* 0x000100009b9b7824 */ /* 0x000fe200078e00ff */
[----:B------:R-:W-:Y:S01]  /*5690*/  PRMT R156, R156, 0x5432, R61 ;  /* 0x000054329c9c7816 */ /* 0x000fe2000000003d */
[----:B------:R-:W-:Y:S01]  /*56a0*/  IMAD.U32 R61, R33, 0x10000, RZ ;  /* 0x00010000213d7824 */ /* 0x000fe200078e00ff */
[----:B------:R-:W-:Y:S01]  /*56b0*/  LOP3.LUT R60, R58, 0xffff0000, RZ, 0xc0, !PT ;  /* 0xffff00003a3c7812 */ /* 0x000fe200078ec0ff */
[C---:B------:R-:W-:Y:S01]  /*56c0*/  FMUL.FTZ R66, R63.reuse, R64 ;  /* 0x000000403f427220 */ /* 0x040fe20000410000 */
[----:B------:R-:W-:Y:S01]  /*56d0*/  PRMT R154, R154, 0x5432, R59 ;  /* 0x000054329a9a7816 */ /* 0x000fe2000000003b */
[----:B------:R-:W-:Y:S01]  /*56e0*/  IMAD.U32 R59, R156, 0x10000, RZ ;  /* 0x000100009c3b7824 */ /* 0x000fe200078e00ff */
[----:B------:R-:W-:Y:S01]  /*56f0*/  LOP3.LUT R45, R34, 0xffff0000, RZ, 0xc0, !PT ;  /* 0xffff0000222d7812 */ /* 0x000fe200078ec0ff */
[-C--:B------:R-:W-:Y:S01]  /*5700*/  FMUL.FTZ R63, R63, R60.reuse ;  /* 0x0000003c3f3f7220 */ /* 0x080fe20000410000 */
[----:B------:R-:W-:Y:S01]  /*5710*/  FFMA.FTZ R60, R61, R60, -R66 ;  /* 0x0000003c3d3c7223 */ /* 0x000fe20000010842 */
[----:B------:R-:W-:Y:S01]  /*5720*/  IMAD.U32 R62, R154, 0x10000, RZ ;  /* 0x000100009a3e7824 */ /* 0x000fe200078e00ff */
[----:B------:R-:W-:Y:S01]  /*5730*/  LOP3.LUT R34, R35, 0xffff0000, RZ, 0xc0, !PT ;  /* 0xffff000023227812 */ /* 0x000fe200078ec0ff */
[----:B------:R-:W-:Y:S01]  /*5740*/  FMUL.FTZ R65, R45, R59 ;  /* 0x0000003b2d417220 */ /* 0x000fe20000410000 */
[----:B------:R-:W-:Y:S01]  /*5750*/  FFMA.FTZ R61, R61, R64, R63 ;  /* 0x000000403d3d7223 */ /* 0x000fe2000001003f */
[----:B------:R-:W-:-:S02]  /*5760*/  IMAD.U32 R33, R32, 0x10000, RZ ;  /* 0x0001000020217824 */ /* 0x000fc400078e00ff */
[-C--:B------:R-:W-:Y:S01]  /*5770*/  FMUL.FTZ R63, R45, R62.reuse ;  /* 0x0000003e2d3f7220 */ /* 0x080fe20000410000 */
[----:B------:R-:W-:Y:S01]  /*5780*/  LOP3.LUT R156, R156, 0xffff0000, RZ, 0xc0, !PT ;  /* 0xffff00009c9c7812 */ /* 0x000fe200078ec0ff */
[----:B------:R-:W-:Y:S01]  /*5790*/  FFMA.FTZ R45, R44, R62, -R65 ;  /* 0x0000003e2c2d7223 */ /* 0x000fe20000010841 */
[----:B------:R-:W-:Y:S01]  /*57a0*/  LOP3.LUT R154, R154, 0xffff0000, RZ, 0xc0, !PT ;  /* 0xffff00009a9a7812 */ /* 0x000fe200078ec0ff */
[----:B------:R-:W-:Y:S01]  /*57b0*/  IMAD.U32 R58, R58, 0x10000, RZ ;  /* 0x000100003a3a7824 */ /* 0x000fe200078e00ff */
[----:B------:R-:W-:Y:S01]  /*57c0*/  LOP3.LUT R32, R32, 0xffff0000, RZ, 0xc0, !PT ;  /* 0xffff000020207812 */ /* 0x000fe200078ec0ff */
[----:B------:R-:W-:Y:S01]  /*57d0*/  FFMA.FTZ R44, R44, R59, R63 ;  /* 0x0000003b2c2c7223 */ /* 0x000fe2000001003f */
[C---:B------:R-:W-:Y:S01]  /*57e0*/  FMUL.FTZ R62, R34.reuse, R156 ;  /* 0x0000009c223e7220 */ /* 0x040fe20000410000 */
[----:B------:R-:W-:Y:S01]  /*57f0*/  FMUL.FTZ R59, R34, R154 ;  /* 0x0000009a223b7220 */ /* 0x000fe20000410000 */
[----:B------:R-:W-:Y:S02]  /*5800*/  IMAD.U32 R35, R35, 0x10000, RZ ;  /* 0x0001000023237824 */ /* 0x000fe400078e00ff */
[CC--:B------:R-:W-:Y:S01]  /*5810*/  FMUL.FTZ R34, R32.reuse, R155.reuse ;  /* 0x0000009b20227220 */ /* 0x0c0fe20000410000 */
[----:B------:R-:W-:Y:S01]  /*5820*/  FMUL.FTZ R32, R32, R58 ;  /* 0x0000003a20207220 */ /* 0x000fe20000410000 */
[----:B------:R-:W-:Y:S01]  /*5830*/  F2FP.BF16.F32.PACK_AB R60, R61, R60 ;  /* 0x0000003c3d3c723e */ /* 0x000fe200000010ff */
[----:B------:R-:W-:Y:S01]  /*5840*/  FFMA.FTZ R62, R35, R154, -R62 ;  /* 0x0000009a233e7223 */ /* 0x000fe2000001083e */
[C---:B------:R-:W-:Y:S01]  /*5850*/  FFMA.FTZ R34, R33.reuse, R58, -R34 ;  /* 0x0000003a21227223 */ /* 0x040fe20000010822 */
[----:B------:R-:W-:Y:S01]  /*5860*/  FFMA.FTZ R33, R33, R155, R32 ;  /* 0x0000009b21217223 */ /* 0x000fe20000010020 */
[----:B------:R-:W-:Y:S01]  /*5870*/  FFMA.FTZ R59, R35, R156, R59 ;  /* 0x0000009c233b7223 */ /* 0x000fe2000001003b */
[----:B------:R-:W-:-:S03]  /*5880*/  F2FP.BF16.F32.PACK_AB R44, R44, R45 ;  /* 0x0000002d2c2c723e */ /* 0x000fc600000010ff */
[----:B------:R-:W-:Y:S01]  /*5890*/  F2FP.BF16.F32.PACK_AB R32, R33, R34 ;  /* 0x000000222120723e */ /* 0x000fe200000010ff */
[----:B------:R-:W-:Y:S01]  /*58a0*/  IMAD.MOV.U32 R33, RZ, RZ, R60 ;  /* 0x000000ffff217224 */ /* 0x000fe200078e003c */
[----:B------:R-:W-:Y:S01]  /*58b0*/  F2FP.BF16.F32.PACK_AB R35, R59, R62 ;  /* 0x0000003e3b23723e */ /* 0x000fe200000010ff */
[----:B------:R-:W-:-:S07]  /*58c0*/  IMAD.MOV.U32 R34, RZ, RZ, R44 ;  /* 0x000000ffff227224 */ /* 0x000fce00078e002c */
.L_x_2529:
[----:B------:R-:W-:Y:S05]  /*58d0*/  BSYNC B2 ;  /* 0x0000000000027941 */ /* 0x000fea0003800000 */
.L_x_2528:
[----:B--2---:R0:W-:Y:S02]  /*58e0*/  STG.E.128 desc[UR60][R40.64+0x40], R32 ;  /* 0x0000402028007986 */ /* 0x0041e4000c101d3c */
.L_x_2527:
[----:B------:R-:W-:Y:S05]  /*58f0*/  BSYNC B1 ;  /* 0x0000000000017941 */ /* 0x000fea0003800000 */
.L_x_2526:
        /* <DEDUP_REMOVED lines=25> */
[----:B------:R-:W-:Y:S01]  /*5a90*/  FMUL.FTZ R63, R54, R57 ;  /* 0x00000039363f7220 */ /* 0x000fe20000410000 */
[C---:B------:R-:W-:Y:S01]  /*5aa0*/  IMAD.U32 R33, R32.reuse, 0x10000, RZ ;  /* 0x0001000020217824 */ /* 0x040fe200078e00ff */
[----:B------:R-:W-:Y:S01]  /*5ab0*/  LOP3.LUT R54, R32, 0xffff0000, RZ, 0xc0, !PT ;  /* 0xffff000020367812 */ /* 0x000fe200078ec0ff */
[C---:B------:R-:W-:Y:S01]  /*5ac0*/  FMUL.FTZ R65, R56.reuse, R61 ;  /* 0x0000003d38417220 */ /* 0x040fe20000410000 */
[----:B------:R-:W-:Y:S01]  /*5ad0*/  FFMA.FTZ R32, R55, R57, -R62 ;  /* 0x0000003937207223 */ /* 0x000fe2000001083e */
[----:B------:R-:W-:Y:S01]  /*5ae0*/  LOP3.LUT R153, R153, 0xffff0000, RZ, 0xc0, !PT ;  /* 0xffff000099997812 */ /* 0x000fe200078ec0ff */
[----:B------:R-:W-:Y:S01]  /*5af0*/  FMUL.FTZ R57, R56, R59 ;  /* 0x0000003b38397220 */ /* 0x000fe20000410000 */
[----:B------:R-:W-:Y:S01]  /*5b00*/  LOP3.LUT R152, R152, 0xffff0000, RZ, 0xc0, !PT ;  /* 0xffff000098987812 */ /* 0x000fe200078ec0ff */
[----:B------:R-:W-:-:S02]  /*5b10*/  IMAD.U32 R58, R58, 0x10000, RZ ;  /* 0x000100003a3a7824 */ /* 0x000fc400078e00ff */
[----:B------:R-:W-:Y:S01]  /*5b20*/  FFMA.FTZ R55, R55, R60, R63 ;  /* 0x0000003c37377223 */ /* 0x000fe2000001003f */
[----:B------:R-:W-:Y:S02]  /*5b30*/  IMAD.U32 R45, R45, 0x10000, RZ ;  /* 0x000100002d2d7824 */ /* 0x000fe400078e00ff */
[C---:B------:R-:W-:Y:S01]  /*5b40*/  FFMA.FTZ R65, R44.reuse, R59, -R65 ;  /* 0x0000003b2c417223 */ /* 0x040fe20000010841 */
[----:B------:R-:W-:Y:S01]  /*5b50*/  FFMA.FTZ R44, R44, R61, R57 ;  /* 0x0000003d2c2c7223 */ /* 0x000fe20000010039 */
[C---:B------:R-:W-:Y:S01]  /*5b60*/  FMUL.FTZ R56, R34.reuse, R153 ;  /* 0x0000009922387220 */ /* 0x040fe20000410000 */
[----:B------:R-:W-:Y:S01]  /*5b70*/  FMUL.FTZ R60, R34, R152 ;  /* 0x00000098223c7220 */ /* 0x000fe20000410000 */
[----:B------:R-:W-:Y:S02]  /*5b80*/  IMAD.U32 R35, R35, 0x10000, RZ ;  /* 0x0001000023237824 */ /* 0x000fe400078e00ff */
[C---:B------:R-:W-:Y:S01]  /*5b90*/  FMUL.FTZ R34, R54.reuse, R58 ;  /* 0x0000003a36227220 */ /* 0x040fe20000410000 */
        /* <DEDUP_REMOVED lines=9> */
[----:B------:R-:W-:-:S07]  /*5c30*/  F2FP.BF16.F32.PACK_AB R35, R35, R56 ;  /* 0x000000382323723e */ /* 0x000fce00000010ff */
.L_x_2533:
[----:B------:R-:W-:Y:S05]  /*5c40*/  BSYNC B2 ;  /* 0x0000000000027941 */ /* 0x000fea0003800000 */
.L_x_2532:
[----:B--2---:R0:W-:Y:S02]  /*5c50*/  STG.E.128 desc[UR60][R40.64+0x80], R32 ;  /* 0x0000802028007986 */ /* 0x0041e4000c101d3c */
.L_x_2531:
[----:B------:R-:W-:Y:S05]  /*5c60*/  BSYNC B1 ;  /* 0x0000000000017941 */ /* 0x000fea0003800000 */
.L_x_2530:
        /* <DEDUP_REMOVED lines=21> */
[----:B------:R-:W-:Y:S01]  /*5dc0*/  IMAD.U32 R55, R55, 0x10000, RZ ;  /* 0x0001000037377824 */ /* 0x000fe200078e00ff */
[----:B------:R-:W-:Y:S01]  /*5dd0*/  LOP3.LUT R51, R34, 0xffff0000, RZ, 0xc0, !PT ;  /* 0xffff000022337812 */ /* 0x000fe200078ec0ff */
[C---:B------:R-:W-:Y:S01]  /*5de0*/  IMAD.U32 R34, R35.reuse, 0x10000, RZ ;  /* 0x0001000023227824 */ /* 0x040fe200078e00ff */
[----:B------:R-:W-:Y:S01]  /*5df0*/  LOP3.LUT R44, R35, 0xffff0000, RZ, 0xc0, !PT ;  /* 0xffff0000232c7812 */ /* 0x000fe200078ec0ff */
[----:B------:R-:W-:-:S02]  /*5e00*/  IMAD.U32 R35, R33, 0x10000, RZ ;  /* 0x0001000021237824 */ /* 0x000fc400078e00ff */
[C---:B------:R-:W-:Y:S01]  /*5e10*/  FMUL.FTZ R60, R50.reuse, R56 ;  /* 0x00000038323c7220 */ /* 0x040fe20000410000 */
[-C--:B------:R-:W-:Y:S01]  /*5e20*/  FMUL.FTZ R57, R50, R53.reuse ;  /* 0x0000003532397220 */ /* 0x080fe20000410000 */
[----:B------:R-:W-:Y:S02]  /*5e30*/  IMAD.U32 R33, R32, 0x10000, RZ ;  /* 0x0001000020217824 */ /* 0x000fe400078e00ff */
[----:B------:R-:W-:Y:S01]  /*5e40*/  FMUL.FTZ R50, R51, R58 ;  /* 0x0000003a33327220 */ /* 0x000fe20000410000 */
[----:B------:R-:W-:Y:S01]  /*5e50*/  LOP3.LUT R151, R151, 0xffff0000, RZ, 0xc0, !PT ;  /* 0xffff000097977812 */ /* 0x000fe200078ec0ff */
[----:B------:R-:W-:Y:S01]  /*5e60*/  FFMA.FTZ R57, R35, R56, R57 ;  /* 0x0000003823397223 */ /* 0x000fe20000010039 */
[----:B------:R-:W-:Y:S01]  /*5e70*/  LOP3.LUT R149, R149, 0xffff0000, RZ, 0xc0, !PT ;  /* 0xffff000095957812 */ /* 0x000fe200078ec0ff */
[----:B------:R-:W-:Y:S01]  /*5e80*/  IMAD.U32 R52, R52, 0x10000, RZ ;  /* 0x0001000034347824 */ /* 0x000fe200078e00ff */
[----:B------:R-:W-:Y:S01]  /*5e90*/  LOP3.LUT R32, R32, 0xffff0000, RZ, 0xc0, !PT ;  /* 0xffff000020207812 */ /* 0x000fe200078ec0ff */
[----:B------:R-:W-:Y:S01]  /*5ea0*/  FFMA.FTZ R60, R35, R53, -R60 ;  /* 0x00000035233c7223 */ /* 0x000fe2000001083c */
[-C--:B------:R-:W-:Y:S01]  /*5eb0*/  FMUL.FTZ R56, R51, R54.reuse ;  /* 0x0000003633387220 */ /* 0x080fe20000410000 */
[C---:B------:R-:W-:Y:S01]  /*5ec0*/  FFMA.FTZ R50, R45.reuse, R54, -R50 ;  /* 0x000000362d327223 */ /* 0x040fe20000010832 */
[C---:B------:R-:W-:Y:S01]  /*5ed0*/  FMUL.FTZ R35, R44.reuse, R151 ;  /* 0x000000972c237220 */ /* 0x040fe20000410000 */
[----:B------:R-:W-:Y:S01]  /*5ee0*/  FMUL.FTZ R54, R44, R149 ;  /* 0x000000952c367220 */ /* 0x000fe20000410000 */
[C---:B------:R-:W-:Y:S01]  /*5ef0*/  FMUL.FTZ R44, R32.reuse, R55 ;  /* 0x00000037202c7220 */ /* 0x040fe20000410000 */
[----:B------:R-:W-:Y:S01]  /*5f00*/  FMUL.FTZ R32, R32, R52 ;  /* 0x0000003420207220 */ /* 0x000fe20000410000 */
[----:B------:R-:W-:Y:S01]  /*5f10*/  FFMA.FTZ R45, R45, R58, R56 ;  /* 0x0000003a2d2d7223 */ /* 0x000fe20000010038 */
[C---:B------:R-:W-:Y:S01]  /*5f20*/  FFMA.FTZ R35, R34.reuse, R149, -R35 ;  /* 0x0000009522237223 */ /* 0x040fe20000010823 */
        /* <DEDUP_REMOVED lines=8> */
.L_x_2537:
[----:B------:R-:W-:Y:S05]  /*5fb0*/  BSYNC B2 ;  /* 0x0000000000027941 */ /* 0x000fea0003800000 */
.L_x_2536:
[----:B--2---:R0:W-:Y:S02]  /*5fc0*/  STG.E.128 desc[UR60][R40.64+0xc0], R32 ;  /* 0x0000c02028007986 */ /* 0x0041e4000c101d3c */
.L_x_2535:
[----:B------:R-:W-:Y:S05]  /*5fd0*/  BSYNC B1 ;  /* 0x0000000000017941 */ /* 0x000fea0003800000 */
.L_x_2534:
        /* <DEDUP_REMOVED lines=22> */
[----:B------:R-:W-:Y:S01]  /*6140*/  FMUL.FTZ R56, R44, R52 ;  /* 0x000000342c387220 */ /* 0x000fe20000410000 */
[----:B------:R-:W-:Y:S01]  /*6150*/  LOP3.LUT R51, R50, 0xffff0000, RZ, 0xc0, !PT ;  /* 0xffff000032337812 */ /* 0x000fe200078ec0ff */
[-C--:B------:R-:W-:Y:S01]  /*6160*/  FMUL.FTZ R44, R44, R49.reuse ;  /* 0x000000312c2c7220 */ /* 0x080fe20000410000 */
[----:B------:R-:W-:Y:S01]  /*6170*/  LOP3.LUT R48, R47, 0xffff0000, RZ, 0xc0, !PT ;  /* 0xffff00002f307812 */ /* 0x000fe200078ec0ff */
[----:B------:R-:W-:Y:S01]  /*6180*/  IMAD.U32 R34, R33, 0x10000, RZ ;  /* 0x0001000021227824 */ /* 0x000fe200078e00ff */
[----:B------:R-:W-:Y:S01]  /*6190*/  LOP3.LUT R83, R83, 0xffff0000, RZ, 0xc0, !PT ;  /* 0xffff000053537812 */ /* 0x000fe200078ec0ff */
[----:B------:R-:W-:Y:S01]  /*61a0*/  FFMA.FTZ R56, R43, R49, -R56 ;  /* 0x000000312b387223 */ /* 0x000fe20000010838 */
[----:B------:R-:W-:Y:S01]  /*61b0*/  LOP3.LUT R82, R82, 0xffff0000, RZ, 0xc0, !PT ;  /* 0xffff000052527812 */ /* 0x000fe200078ec0ff */
[----:B------:R-:W-:-:S02]  /*61c0*/  IMAD.U32 R33, R32, 0x10000, RZ ;  /* 0x0001000020217824 */ /* 0x000fc400078e00ff */
[----:B------:R-:W-:Y:S01]  /*61d0*/  FFMA.FTZ R43, R43, R52, R44 ;  /* 0x000000342b2b7223 */ /* 0x000fe2000001002c */
[C---:B------:R-:W-:Y:S01]  /*61e0*/  FMUL.FTZ R53, R35.reuse, R51 ;  /* 0x0000003323357220 */ /* 0x040fe20000410000 */
[----:B------:R-:W-:Y:S01]  /*61f0*/  FMUL.FTZ R54, R35, R48 ;  /* 0x0000003023367220 */ /* 0x000fe20000410000 */
[----:B------:R-:W-:Y:S01]  /*6200*/  LOP3.LUT R32, R32, 0xffff0000, RZ, 0xc0, !PT ;  /* 0xffff000020207812 */ /* 0x000fe200078ec0ff */
[----:B------:R-:W-:Y:S01]  /*6210*/  FMUL.FTZ R44, R46, R83 ;  /* 0x000000532e2c7220 */ /* 0x000fe20000410000 */
[----:B------:R-:W-:Y:S02]  /*6220*/  IMAD.U32 R50, R50, 0x10000, RZ ;  /* 0x0001000032327824 */ /* 0x000fe400078e00ff */
[----:B------:R-:W-:Y:S01]  /*6230*/  FMUL.FTZ R46, R46, R82 ;  /* 0x000000522e2e7220 */ /* 0x000fe20000410000 */
[----:B------:R-:W-:Y:S02]  /*6240*/  IMAD.U32 R47, R47, 0x10000, RZ ;  /* 0x000100002f2f7824 */ /* 0x000fe400078e00ff */
[C---:B------:R-:W-:Y:S01]  /*6250*/  FFMA.FTZ R53, R34.reuse, R48, -R53 ;  /* 0x0000003022357223 */ /* 0x040fe20000010835 */
[----:B------:R-:W-:Y:S01]  /*6260*/  FFMA.FTZ R54, R34, R51, R54 ;  /* 0x0000003322367223 */ /* 0x000fe20000010036 */
[C---:B------:R-:W-:Y:S01]  /*6270*/  FFMA.FTZ R44, R45.reuse, R82, -R44 ;  /* 0x000000522d2c7223 */ /* 0x040fe2000001082c */
[C---:B------:R-:W-:Y:S01]  /*6280*/  FMUL.FTZ R34, R32.reuse, R50 ;  /* 0x0000003220227220 */ /* 0x040fe20000410000 */
[----:B------:R-:W-:Y:S01]  /*6290*/  FMUL.FTZ R35, R32, R47 ;  /* 0x0000002f20237220 */ /* 0x000fe20000410000 */
[----:B------:R-:W-:Y:S01]  /*62a0*/  FFMA.FTZ R45, R45, R83, R46 ;  /* 0x000000532d2d7223 */ /* 0x000fe2000001002e */
[----:B------:R-:W-:Y:S01]  /*62b0*/  F2FP.BF16.F32.PACK_AB R43, R43, R56 ;  /* 0x000000382b2b723e */ /* 0x000fe200000010ff */
[C---:B------:R-:W-:Y:S01]  /*62c0*/  FFMA.FTZ R34, R33.reuse, R47, -R34 ;  /* 0x0000002f21227223 */ /* 0x040fe20000010822 */
[----:B------:R-:W-:Y:S01]  /*62d0*/  FFMA.FTZ R35, R33, R50, R35 ;  /* 0x0000003221237223 */ /* 0x000fe20000010023 */
[----:B------:R-:W-:-:S02]  /*62e0*/  F2FP.BF16.F32.PACK_AB R33, R54, R53 ;  /* 0x000000353621723e */ /* 0x000fc400000010ff */
[----:B------:R-:W-:Y:S02]  /*62f0*/  F2FP.BF16.F32.PACK_AB R44, R45, R44 ;  /* 0x0000002c2d2c723e */ /* 0x000fe400000010ff */
[----:B------:R-:W-:Y:S01]  /*6300*/  F2FP.BF16.F32.PACK_AB R32, R35, R34 ;  /* 0x000000222320723e */ /* 0x000fe200000010ff */
[----:B------:R-:W-:Y:S02]  /*6310*/  IMAD.MOV.U32 R34, RZ, RZ, R43 ;  /* 0x000000ffff227224 */ /* 0x000fe400078e002b */
[----:B------:R-:W-:-:S07]  /*6320*/  IMAD.MOV.U32 R35, RZ, RZ, R44 ;  /* 0x000000ffff237224 */ /* 0x000fce00078e002c */
.L_x_2541:
[----:B------:R-:W-:Y:S05]  /*6330*/  BSYNC B2 ;  /* 0x0000000000027941 */ /* 0x000fea0003800000 */
.L_x_2540:
[----:B--2---:R0:W-:Y:S02]  /*6340*/  STG.E.128 desc[UR60][R40.64+0x100], R32 ;  /* 0x0001002028007986 */ /* 0x0041e4000c101d3c */
.L_x_2539:
[----:B------:R-:W-:Y:S05]  /*6350*/  BSYNC B1 ;  /* 0x0000000000017941 */ /* 0x000fea0003800000 */
.L_x_2538:
[----:B------:R-:W-:-:S13]  /*6360*/  ISETP.NE.AND P3, PT, R6, RZ, PT ;  /* 0x000000ff0600720c */ /* 0x000fda0003f65270 */
[----:B------:R-:W-:Y:S05]  /*6370*/  @!P3 BRA `(.L_x_2521) ;  /* 0x000000440020b947 */ /* 0x000fea0003800000 */
[----:B0-234-:R0:W2:Y:S01]  /*6380*/  LDS.128 R32, [R42+0xa000] ;  /* 0x00a000002a207984 */ /* 0x01d0a20000000c00 */
[----:B------:R-:W-:Y:S01]  /*6390*/  ISETP.GE.AND P3, PT, R193, R117, PT ;  /* 0x00000075c100720c */ /* 0x000fe20003f66270 */
[----:B------:R-:W-:-:S12]  /*63a0*/  BSSY B1, `(.L_x_2542) ;  /* 0x0000030000017945 */ /* 0x000fd80003800000 */
[----:B0-----:R-:W-:Y:S05]  /*63b0*/  @P3 BRA `(.L_x_2543) ;  /* 0x0000000000b83947 */ /* 0x001fea0003800000 */
        /* <DEDUP_REMOVED lines=46> */
.L_x_2543:
[----:B------:R-:W-:Y:S05]  /*66a0*/  BSYNC B1 ;  /* 0x0000000000017941 */ /* 0x000fea0003800000 */
.L_x_2542:
[----:B--2---:R0:W-:Y:S01]  /*66b0*/  STG.E.128 desc[UR60][R40.64+0x140], R32 ;  /* 0x0001402028007986 */ /* 0x0041e2000c101d3c */
[----:B------:R-:W-:Y:S05]  /*66c0*/  BRA `(.L_x_2521) ;  /* 0x00000040004c7947 */ /* 0x000fea0003800000 */
.L_x_2489:
[----:B------:R-:W-:Y:S01]  /*66d0*/  ISETP.GE.AND P4, PT, R17, R4, PT ;  /* 0x000000041100720c */ /* 0x000fe20003f86270 */
[----:B------:R-:W-:Y:S01]  /*66e0*/  BSSY B1, `(.L_x_2544) ;  /* 0x000002e000017945 */ /* 0x000fe20003800000 */
[----:B------:R-:W-:Y:S02]  /*66f0*/  CS2R R58, SRZ ;  /* 0x00000000003a7805 */ /* 0x000fe4000001ff00 */
[----:B0-----:R-:W-:Y:S02]  /*6700*/  CS2R R34, SRZ ;  /* 0x0000000000227805 */ /* 0x001fe4000001ff00 */
        /* <DEDUP_REMOVED lines=43> */
.L_x_2545:
[----:B------:R-:W-:Y:S05]  /*69c0*/  BSYNC B1 ;  /* 0x0000000000017941 */ /* 0x000fea0003800000 */
.L_x_2544:
        /* <DEDUP_REMOVED lines=14> */
[----:B------:R-:W-:Y:S01]  /*6ab0*/  IMAD.MOV.U32 R85, RZ, RZ, R35 ;  /* 0x000000ffff557224 */ /* 0x000fe200078e0023 */
        /* <DEDUP_REMOVED lines=32> */
.L_x_2547:
[----:B------:R-:W-:Y:S05]  /*6cc0*/  BSYNC B1 ;  /* 0x0000000000017941 */ /* 0x000fea0003800000 */
.L_x_2546:
[----:B------:R-:W2:Y:S01]  /*6cd0*/  LDL R0, [R1+0x18] ;  /* 0x0000180001007983 */ /* 0x000ea20000100800 */
[----:B0-----:R-:W-:Y:S01]  /*6ce0*/  IMAD.MOV.U32 R81, RZ, RZ, R32 ;  /* 0x000000ffff517224 */ /* 0x001fe200078e0020 */
[----:B------:R-:W-:Y:S01]  /*6cf0*/  PRMT R168, R86, 0x5410, R85 ;  /* 0x0000541056a87816 */ /* 0x000fe20000000055 */
[----:B------:R-:W-:Y:S02]  /*6d00*/  IMAD.MOV.U32 R80, RZ, RZ, R33 ;  /* 0x000000ffff507224 */ /* 0x000fe400078e0021 */
[----:B------:R-:W-:-:S03]  /*6d10*/  IMAD.MOV.U32 R3, RZ, RZ, R38 ;  /* 0x000000ffff037224 */ /* 0x000fc600078e0026 */
[----:B------:R-:W-:Y:S01]  /*6d20*/  PRMT R169, R81, 0x5410, R80 ;  /* 0x0000541051a97816 */ /* 0x000fe20000000050 */
[----:B------:R-:W-:Y:S02]  /*6d30*/  IMAD.MOV.U32 R80, RZ, RZ, R42 ;  /* 0x000000ffff507224 */ /* 0x000fe400078e002a */
[----:B------:R-:W-:-:S05]  /*6d40*/  IMAD.MOV.U32 R81, RZ, RZ, R43 ;  /* 0x000000ffff517224 */ /* 0x000fca00078e002b */
[----:B------:R-:W-:Y:S01]  /*6d50*/  PRMT R160, R81, 0x5410, R80 ;  /* 0x0000541051a07816 */ /* 0x000fe20000000050 */
[----:B------:R-:W-:Y:S02]  /*6d60*/  IMAD.MOV.U32 R80, RZ, RZ, R41 ;  /* 0x000000ffff507224 */ /* 0x000fe400078e0029 */
[----:B------:R-:W-:Y:S01]  /*6d70*/  IMAD.MOV.U32 R81, RZ, RZ, R46 ;  /* 0x000000ffff517224 */ /* 0x000fe200078e002e */
[----:B--2---:R-:W-:Y:S01]  /*6d80*/  R2UR UR4, R0 ;  /* 0x00000000000472ca */ /* 0x004fe200000e0000 */
[----:B------:R-:W-:-:S05]  /*6d90*/  IMAD.MOV.U32 R0, RZ, RZ, R39 ;  /* 0x000000ffff007224 */ /* 0x000fca00078e0027 */
[----:B------:R-:W-:Y:S01]  /*6da0*/  PRMT R172, R0, 0x5410, R3 ;  /* 0x0000541000ac7816 */ /* 0x000fe20000000003 */
[----:B------:R-:W-:Y:S02]  /*6db0*/  IMAD.MOV.U32 R0, RZ, RZ, R36 ;  /* 0x000000ffff007224 */ /* 0x000fe400078e0024 */
[----:B------:R-:W-:-:S03]  /*6dc0*/  IMAD.MOV.U32 R3, RZ, RZ, R37 ;  /* 0x000000ffff037224 */ /* 0x000fc600078e0025 */
[----:B------:R-:W-:Y:S01]  /*6dd0*/  PRMT R173, R173, 0x5410, R0 ;  /* 0x00005410adad7816 */ /* 0x000fe20000000000 */
[----:B------:R-:W-:Y:S01]  /*6de0*/  IMAD.MOV.U32 R0, RZ, RZ, R47 ;  /* 0x000000ffff007224 */ /* 0x000fe200078e002f */
[----:B------:R-:W-:Y:S01]  /*6df0*/  PRMT R175, R3, 0x7610, R175 ;  /* 0x0000761003af7816 */ /* 0x000fe200000000af */
[----:B------:R-:W-:Y:S01]  /*6e00*/  IMAD.MOV.U32 R3, RZ, RZ, R40 ;  /* 0x000000ffff037224 */ /* 0x000fe200078e0028 */
[----:B------:R-:W-:Y:S02]  /*6e10*/  UISETP.NE.AND UP0, UPT, UR4, 0x3, UPT ;  /* 0x000000030400788c */ /* 0x000fe4000bf05270 */
[----:B------:R-:W-:Y:S01]  /*6e20*/  PRMT R170, R81, 0x5410, R0 ;  /* 0x0000541051aa7816 */ /* 0x000fe20000000000 */
[----:B------:R-:W-:Y:S01]  /*6e30*/  IMAD.MOV.U32 R0, RZ, RZ, R45 ;  /* 0x000000ffff007224 */ /* 0x000fe200078e002d */
        /* <DEDUP_REMOVED lines=60> */
.L_x_2548:
[----:B------:R-:W-:Y:S01]  /*7200*/  IMAD R3, R16, 0x8, R2 ;  /* 0x0000000810037824 */ /* 0x000fe200078e0202 */
[----:B------:R-:W-:Y:S01]  /*7210*/  SHF.L.U32 R0, R188, 0x1f, RZ ;  /* 0x0000001fbc007819 */ /* 0x000fe200000006ff */
[----:B------:R-:W0:Y:S01]  /*7220*/  LDC R142, c[0x0][0x2f4] ;  /* 0x0000bd00ff8e7b82 */ /* 0x000e220000000800 */
[----:B------:R-:W-:Y:S01]  /*7230*/  BSSY B1, `(.L_x_2549) ;  /* 0x0000004000017945 */ /* 0x000fe20003800000 */
[----:B------:R-:W-:Y:S01]  /*7240*/  IMAD.MOV.U32 R125, RZ, RZ, R84 ;  /* 0x000000ffff7d7224 */ /* 0x000fe200078e0054 */
[----:B------:R-:W1:Y:S02]  /*7250*/  SYNCS.PHASECHK.TRANS64.TRYWAIT P5, [R3+URZ+0x34890], R0 ;  /* 0x03489000030075a7 */ /* 0x000e6400080a017f */
[----:B-1----:R-:W-:Y:S05]  /*7260*/  @!P5 BRA `(.L_x_2550) ;  /* 0x000001fc0008d947 */ /* 0x002fea0003800000 */
.L_x_2873:
[----:B------:R-:W-:Y:S05]  /*7270*/  BSYNC B1 ;  /* 0x0000000000017941 */ /* 0x000fea0003800000 */
.L_x_2549:
        /* <DEDUP_REMOVED lines=33> */
[--C-:B------:R-:W-:Y:S02]  /*7490*/  SHF.R.U64 R40, R40, 0x10, R41.reuse ;  /* 0x0000001028287819 */ /* 0x100fe40000001229 */
        /* <DEDUP_REMOVED lines=10> */
[----:B0-----:R-:W-:Y:S01]  /*7540*/  IMAD.U32 R163, R85, 0x10000, RZ ;  /* 0x0001000055a37824 */ /* 0x001fe200078e00ff */
[----:B------:R-:W-:Y:S01]  /*7550*/  SHF.R.U32.HI R43, RZ, 0x10, R43 ;  /* 0x00000010ff2b7819 */ /* 0x000fe2000001162b */
[----:B------:R-:W-:Y:S01]  /*7560*/  IMAD.U32 R159, R41, 0x10000, RZ ;  /* 0x00010000299f7824 */ /* 0x000fe200078e00ff */
[----:B------:R-:W-:Y:S01]  /*7570*/  PRMT R55, R162, 0x5410, R55 ;  /* 0x00005410a2377816 */ /* 0x000fe20000000037 */
[----:B------:R-:W-:Y:S01]  /*7580*/  IMAD.U32 R162, R42, 0x10000, RZ ;  /* 0x000100002aa27824 */ /* 0x000fe200078e00ff */
[----:B------:R-:W-:-:S02]  /*7590*/  PRMT R43, R160, 0x5410, R43 ;  /* 0x00005410a02b7816 */ /* 0x000fc4000000002b */
        /* <DEDUP_REMOVED lines=76> */
.L_x_2556:
[----:B------:R-:W-:Y:S05]  /*7a60*/  BSYNC B3 ;  /* 0x0000000000037941 */ /* 0x000fea0003800000 */
.L_x_2555:
        /* <DEDUP_REMOVED lines=12> */
.L_x_2554:
[----:B------:R-:W-:Y:S05]  /*7b30*/  BSYNC B2 ;  /* 0x0000000000027941 */ /* 0x000fea0003800000 */
.L_x_2553:
        /* <DEDUP_REMOVED lines=117> */
.L_x_2560:
[----:B------:R-:W-:Y:S05]  /*8290*/  BSYNC B3 ;  /* 0x0000000000037941 */ /* 0x000fea0003800000 */
.L_x_2559:
        /* <DEDUP_REMOVED lines=12> */
.L_x_2558:
[----:B------:R-:W-:Y:S05]  /*8360*/  BSYNC B2 ;  /* 0x0000000000027941 */ /* 0x000fea0003800000 */
.L_x_2557:
[----:B------:R-:W-:-:S13]  /*8370*/  ISETP.NE.AND P4, PT, R9, RZ, PT ;  /* 0x000000ff0900720c */ /* 0x000fda0003f85270 */
[----:B------:R-:W-:Y:S05]  /*8380*/  @!P4 BRA `(.L_x_2552) ;  /* 0x000000080004c947 */ /* 0x000fea0003800000 */
[----:B---3--:R-:W3:Y:S01]  /*8390*/  LDL R36, [R1+0x1c] ;  /* 0x00001c0001247983 */ /* 0x008ee20000100800 */
[----:B------:R-:W-:Y:S01]  /*83a0*/  BSSY B2, `(.L_x_2561) ;  /* 0x000007d000027945 */ /* 0x000fe20003800000 */
[----:B---3--:R-:W-:-:S04]  /*83b0*/  LOP3.LUT P5, RZ, R36, 0x1, RZ, 0xc0, !PT ;  /* 0x0000000124ff7812 */ /* 0x008fc800078ac0ff */
[----:B------:R-:W-:-:S04]  /*83c0*/  SEL R36, R120, R144, !P5 ;  /* 0x0000009078247207 */ /* 0x000fc80006800000 */
[----:B------:R-:W-:-:S04]  /*83d0*/  SHF.R.S32.HI R37, RZ, 0x1f, R36 ;  /* 0x0000001fff257819 */ /* 0x000fc80000011424 */
[----:B------:R-:W-:-:S04]  /*83e0*/  LEA.HI R36, R37, R36, RZ, 0x4 ;  /* 0x0000002425247211 */ /* 0x000fc800078f20ff */
[----:B------:R-:W-:-:S05]  /*83f0*/  LEA.HI.SX32 R36, R36, R110, 0x1c ;  /* 0x0000006e24247211 */ /* 0x000fca00078fe2ff */
[----:B------:R-:W-:-:S05]  /*8400*/  IMAD.SHL.U32 R37, R36, 0x8, RZ ;  /* 0x0000000824257824 */ /* 0x000fca00078e00ff */
[----:B------:R-:W-:-:S13]  /*8410*/  ISETP.GE.AND P4, PT, R37, R142, PT ;  /* 0x0000008e2500720c */ /* 0x000fda0003f86270 */
[--C-:B------:R-:W-:Y:S02]  /*8420*/  @!P4 SHF.R.S32.HI R39, RZ, 0x1f, R37.reuse ;  /* 0x0000001fff27c819 */ /* 0x100fe40000011425 */
[-CC-:B------:R-:W-:Y:S02]  /*8430*/  @!P4 IADD3 R38, P5, P6, R92, R130.reuse, R37.reuse ;  /* 0x000000825c26c210 */ /* 0x180fe40007ebe025 */
        /* <DEDUP_REMOVED lines=11> */
[----:B------:R-:W-:-:S05]  /*84f0*/  LEA.HI R36, R38, R36, RZ, 0x3 ;  /* 0x0000002426247211 */ /* 0x000fca00078f18ff */
[----:B------:R-:W-:-:S05]  /*8500*/  IMAD.SHL.U32 R36, R36, 0x400, RZ ;  /* 0x0000040024247824 */ /* 0x000fca00078e00ff */
[----:B------:R-:W-:-:S05]  /*8510*/  LOP3.LUT R36, R36, 0x7fffe000, RZ, 0xc0, !PT ;  /* 0x7fffe00024247812 */ /* 0x000fca00078ec0ff */
        /* <DEDUP_REMOVED lines=9> */
[----:B------:R-:W-:Y:S01]  /*85b0*/  SHF.R.U32.HI R53, RZ, 0x10, R45 ;  /* 0x00000010ff357819 */ /* 0x000fe2000001162d */
[----:B0-----:R-:W-:Y:S01]  /*85c0*/  IMAD.U32 R82, R41, 0x10000, RZ ;  /* 0x0001000029527824 */ /* 0x001fe200078e00ff */
[----:B------:R-:W-:Y:S01]  /*85d0*/  SHF.R.U32.HI R52, RZ, 0x10, R33 ;  /* 0x00000010ff347819 */ /* 0x000fe20000011621 */
[----:B--2---:R-:W-:Y:S01]  /*85e0*/  IMAD.U32 R80, R37, 0x10000, RZ ;  /* 0x0001000025507824 */ /* 0x004fe200078e00ff */
[----:B------:R-:W-:Y:S02]  /*85f0*/  PRMT R53, R171, 0x5432, R53 ;  /* 0x00005432ab357816 */ /* 0x000fe40000000035 */
[----:B------:R-:W-:Y:S02]  /*8600*/  PRMT R52, R169, 0x5432, R52 ;  /* 0x00005432a9347816 */ /* 0x000fe40000000034 */
[----:B------:R-:W-:Y:S01]  /*8610*/  SHF.R.U64 R44, R44, 0x10, R45 ;  /* 0x000000102c2c7819 */ /* 0x000fe2000000122d */
[C---:B------:R-:W-:Y:S01]  /*8620*/  IMAD.U32 R54, R53.reuse, 0x10000, RZ ;  /* 0x0001000035367824 */ /* 0x040fe200078e00ff */
[----:B------:R-:W-:Y:S01]  /*8630*/  LOP3.LUT R53, R53, 0xffff0000, RZ, 0xc0, !PT ;  /* 0xffff000035357812 */ /* 0x000fe200078ec0ff */
[----:B------:R-:W-:Y:S01]  /*8640*/  IMAD.U32 R55, R52, 0x10000, RZ ;  /* 0x0001000034377824 */ /* 0x000fe200078e00ff */
[----:B------:R-:W-:Y:S01]  /*8650*/  LOP3.LUT R45, R41, 0xffff0000, RZ, 0xc0, !PT ;  /* 0xffff0000292d7812 */ /* 0x000fe200078ec0ff */
[CC--:B------:R-:W-:Y:S01]  /*8660*/  FMUL.FTZ R81, R82.reuse, R54.reuse ;  /* 0x0000003652517220 */ /* 0x0c0fe20000410000 */
[----:B------:R-:W-:Y:S01]  /*8670*/  PRMT R171, R171, 0x5410, R44 ;  /* 0x00005410abab7816 */ /* 0x000fe2000000002c */
[----:B------:R-:W-:Y:S01]  /*8680*/  FMUL.FTZ R82, R82, R55 ;  /* 0x0000003752527220 */ /* 0x000fe20000410000 */
[----:B------:R-:W-:Y:S01]  /*8690*/  SHF.R.U64 R46, R46, 0x10, R47 ;  /* 0x000000102e2e7819 */ /* 0x000fe2000000122f */
[----:B------:R-:W-:Y:S01]  /*86a0*/  FMUL.FTZ R41, R45, R53 ;  /* 0x000000352d297220 */ /* 0x000fe20000410000 */
[----:B------:R-:W-:Y:S01]  /*86b0*/  SHF.R.U64 R34, R34, 0x10, R35 ;  /* 0x0000001022227819 */ /* 0x000fe20000001223 */
[----:B------:R-:W-:Y:S01]  /*86c0*/  FFMA.FTZ R82, R80, R54, R82 ;  /* 0x0000003650527223 */ /* 0x000fe20000010052 */
[----:B------:R-:W-:Y:S01]  /*86d0*/  SHF.R.U64 R54, R32, 0x10, R33 ;  /* 0x0000001020367819 */ /* 0x000fe20000001221 */
[----:B------:R-:W-:Y:S01]  /*86e0*/  FFMA.FTZ R81, R80, R55, -R81 ;  /* 0x0000003750517223 */ /* 0x000fe20000010851 */
[----:B------:R-:W-:-:S02]  /*86f0*/  LOP3.LUT R33, R52, 0xffff0000, RZ, 0xc0, !PT ;  /* 0xffff000034217812 */ /* 0x000fc400078ec0ff */
[----:B------:R-:W-:Y:S02]  /*8700*/  LOP3.LUT R32, R37, 0xffff0000, RZ, 0xc0, !PT ;  /* 0xffff000025207812 */ /* 0x000fe400078ec0ff */
[----:B------:R-:W-:Y:S01]  /*8710*/  SHF.R.U32.HI R52, RZ, 0x10, R35 ;  /* 0x00000010ff347819 */ /* 0x000fe20000011623 */
[-C--:B------:R-:W-:Y:S01]  /*8720*/  FMUL.FTZ R37, R45, R33.reuse ;  /* 0x000000212d257220 */ /* 0x080fe20000410000 */
[----:B------:R-:W-:Y:S01]  /*8730*/  SHF.R.U32.HI R45, RZ, 0x10, R47 ;  /* 0x00000010ff2d7819 */ /* 0x000fe2000001162f */
[----:B------:R-:W-:Y:S01]  /*8740*/  FFMA.FTZ R33, R32, R33, -R41 ;  /* 0x0000002120217223 */ /* 0x000fe20000010829 */
[----:B------:R-:W-:Y:S01]  /*8750*/  PRMT R52, R168, 0x5432, R52 ;  /* 0x00005432a8347816 */ /* 0x000fe20000000034 */
[----:B------:R-:W-:Y:S01]  /*8760*/  FFMA.FTZ R32, R32, R53, R37 ;  /* 0x0000003520207223 */ /* 0x000fe20000010025 */
[----:B------:R-:W-:Y:S01]  /*8770*/  PRMT R45, R170, 0x5432, R45 ;  /* 0x00005432aa2d7816 */ /* 0x000fe2000000002d */
[----:B------:R-:W-:Y:S01]  /*8780*/  IMAD.U32 R53, R43, 0x10000, RZ ;  /* 0x000100002b357824 */ /* 0x000fe200078e00ff */
[----:B------:R-:W-:Y:S01]  /*8790*/  PRMT R169, R169, 0x5410, R54 ;  /* 0x00005410a9a97816 */ /* 0x000fe20000000036 */
[C---:B------:R-:W-:Y:S01]  /*87a0*/  IMAD.U32 R44, R52.reuse, 0x10000, RZ ;  /* 0x00010000342c7824 */ /* 0x040fe200078e00ff */
[----:B------:R-:W-:Y:S01]  /*87b0*/  LOP3.LUT R43, R43, 0xffff0000, RZ, 0xc0, !PT ;  /* 0xffff00002b2b7812 */ /* 0x000fe200078ec0ff */
[C---:B------:R-:W-:Y:S01]  /*87c0*/  IMAD.U32 R37, R45.reuse, 0x10000, RZ ;  /* 0x000100002d257824 */ /* 0x040fe200078e00ff */
[----:B------:R-:W-:Y:S01]  /*87d0*/  LOP3.LUT R45, R45, 0xffff0000, RZ, 0xc0, !PT ;  /* 0xffff00002d2d7812 */ /* 0x000fe200078ec0ff */
[----:B------:R-:W-:Y:S01]  /*87e0*/  IMAD.U32 R41, R39, 0x10000, RZ ;  /* 0x0001000027297824 */ /* 0x000fe200078e00ff */
[----:B------:R-:W-:Y:S01]  /*87f0*/  LOP3.LUT R52, R52, 0xffff0000, RZ, 0xc0, !PT ;  /* 0xffff000034347812 */ /* 0x000fe200078ec0ff */
[C---:B------:R-:W-:Y:S01]  /*8800*/  FMUL.FTZ R54, R53.reuse, R37 ;  /* 0x0000002535367220 */ /* 0x040fe20000410000 */
[----:B------:R-:W-:Y:S01]  /*8810*/  FMUL.FTZ R53, R53, R44 ;  /* 0x0000002c35357220 */ /* 0x000fe20000410000 */
[----:B------:R-:W-:-:S02]  /*8820*/  PRMT R46, R170, 0x5410, R46 ;  /* 0x00005410aa2e7816 */ /* 0x000fc4000000002e */
[C---:B------:R-:W-:Y:S01]  /*8830*/  FFMA.FTZ R44, R41.reuse, R44, -R54 ;  /* 0x0000002c292c7223 */ /* 0x040fe20000010836 */
[----:B------:R-:W-:Y:S01]  /*8840*/  FFMA.FTZ R41, R41, R37, R53 ;  /* 0x0000002529297223 */ /* 0x000fe20000010035 */
[----:B------:R-:W-:Y:S01]  /*8850*/  LOP3.LUT R37, R39, 0xffff0000, RZ, 0xc0, !PT ;  /* 0xffff000027257812 */ /* 0x000fe200078ec0ff */
[CC--:B------:R-:W-:Y:S01]  /*8860*/  FMUL.FTZ R39, R43.reuse, R45.reuse ;  /* 0x0000002d2b277220 */ /* 0x0c0fe20000410000 */
        /* <DEDUP_REMOVED lines=9> */
[----:B------:R-:W-:Y:S01]  /*8900*/  IMAD.U32 R43, R36, 0x10000, RZ ;  /* 0x00010000242b7824 */ /* 0x000fe200078e00ff */
[----:B------:R-:W-:Y:S01]  /*8910*/  PRMT R34, R168, 0x5410, R34 ;  /* 0x00005410a8227816 */ /* 0x000fe20000000022 */
[C---:B------:R-:W-:Y:S01]  /*8920*/  FMUL.FTZ R54, R52.reuse, R45 ;  /* 0x0000002d34367220 */ /* 0x040fe20000410000 */
[----:B------:R-:W-:Y:S01]  /*8930*/  FMUL.FTZ R52, R52, R53 ;  /* 0x0000003534347220 */ /* 0x000fe20000410000 */
[----:B------:R-:W-:Y:S01]  /*8940*/  LOP3.LUT R36, R36, 0xffff0000, RZ, 0xc0, !PT ;  /* 0xffff000024247812 */ /* 0x000fe200078ec0ff */
[C---:B------:R-:W-:Y:S01]  /*8950*/  FMUL.FTZ R35, R40.reuse, R171 ;  /* 0x000000ab28237220 */ /* 0x040fe20000410000 */
[C---:B------:R-:W-:Y:S01]  /*8960*/  FFMA.FTZ R54, R43.reuse, R53, -R54 ;  /* 0x000000352b367223 */ /* 0x040fe20000010836 */
[----:B------:R-:W-:Y:S01]  /*8970*/  FFMA.FTZ R52, R43, R45, R52 ;  /* 0x0000002d2b347223 */ /* 0x000fe20000010034 */
[----:B------:R-:W-:Y:S01]  /*8980*/  FMUL.FTZ R40, R40, R169 ;  /* 0x000000a928287220 */ /* 0x000fe20000410000 */
[----:B------:R-:W-:-:S02]  /*8990*/  IMAD.U32 R53, R42, 0x10000, RZ ;  /* 0x000100002a357824 */ /* 0x000fc400078e00ff */
[----:B------:R-:W-:Y:S01]  /*89a0*/  FFMA.FTZ R35, R36, R169, -R35 ;  /* 0x000000a924237223 */ /* 0x000fe20000010823 */
[----:B------:R-:W-:Y:S02]  /*89b0*/  IMAD.U32 R43, R46, 0x10000, RZ ;  /* 0x000100002e2b7824 */ /* 0x000fe400078e00ff */
[----:B------:R-:W-:Y:S01]  /*89c0*/  FFMA.FTZ R40, R36, R171, R40 ;  /* 0x000000ab24287223 */ /* 0x000fe20000010028 */
        /* <DEDUP_REMOVED lines=9> */
[----:B------:R-:W-:Y:S01]  /*8a60*/  FMUL.FTZ R36, R42, R46 ;  /* 0x0000002e2a247220 */ /* 0x000fe20000410000 */
[----:B------:R-:W-:Y:S02]  /*8a70*/  LOP3.LUT R38, R38, 0xffff0000, RZ, 0xc0, !PT ;  /* 0xffff000026267812 */ /* 0x000fe400078ec0ff */
[----:B------:R-:W-:Y:S01]  /*8a80*/  F2FP.BF16.F32.PACK_AB R33, R33, R81 ;  /* 0x000000512121723e */ /* 0x000fe200000010ff */
[----:B------:R-:W-:Y:S01]  /*8a90*/  FMUL.FTZ R42, R42, R34 ;  /* 0x000000222a2a7220 */ /* 0x000fe20000410000 */
[----:B------:R-:W-:Y:S01]  /*8aa0*/  F2FP.BF16.F32.PACK_AB R32, R32, R82 ;  /* 0x000000522020723e */ /* 0x000fe200000010ff */
[C---:B------:R-:W-:Y:S01]  /*8ab0*/  FFMA.FTZ R36, R38.reuse, R34, -R36 ;  /* 0x0000002226247223 */ /* 0x040fe20000010824 */
[----:B------:R-:W-:Y:S01]  /*8ac0*/  F2FP.BF16.F32.PACK_AB R35, R35, R54 ;  /* 0x000000362323723e */ /* 0x000fe200000010ff */
[----:B------:R-:W-:Y:S01]  /*8ad0*/  FFMA.FTZ R42, R38, R46, R42 ;  /* 0x0000002e262a7223 */ /* 0x000fe2000001002a */
[----:B------:R-:W-:Y:S01]  /*8ae0*/  F2FP.BF16.F32.PACK_AB R43, R37, R41 ;  /* 0x00000029252b723e */ /* 0x000fe200000010ff */
[----:B------:R-:W-:Y:S01]  /*8af0*/  IMAD.MOV.U32 R37, RZ, RZ, R33 ;  /* 0x000000ffff257224 */ /* 0x000fe200078e0021 */
[----:B------:R-:W-:Y:S01]  /*8b00*/  F2FP.BF16.F32.PACK_AB R47, R36, R47 ;  /* 0x0000002f242f723e */ /* 0x000fe200000010ff */
[----:B------:R-:W-:Y:S01]  /*8b10*/  IMAD.MOV.U32 R36, RZ, RZ, R35 ;  /* 0x000000ffff247224 */ /* 0x000fe200078e0023 */
[----:B------:R-:W-:Y:S01]  /*8b20*/  F2FP.BF16.F32.PACK_AB R39, R39, R44 ;  /* 0x0000002c2727723e */ /* 0x000fe200000010ff */
[----:B------:R-:W-:Y:S01]  /*8b30*/  IMAD.MOV.U32 R41, RZ, RZ, R32 ;  /* 0x000000ffff297224 */ /* 0x000fe200078e0020 */
[----:B------:R-:W-:Y:S01]  /*8b40*/  F2FP.BF16.F32.PACK_AB R40, R40, R52 ;  /* 0x000000342828723e */ /* 0x000fe200000010ff */
[----:B------:R-:W-:Y:S01]  /*8b50*/  IMAD.MOV.U32 R38, RZ, RZ, R47 ;  /* 0x000000ffff267224 */ /* 0x000fe200078e002f */
[----:B------:R-:W-:-:S07]  /*8b60*/  F2FP.BF16.F32.PACK_AB R42, R42, R53 ;  /* 0x000000352a2a723e */ /* 0x000fce00000010ff */
.L_x_2562:
[----:B------:R-:W-:Y:S05]  /*8b70*/  BSYNC B2 ;  /* 0x0000000000027941 */ /* 0x000fea0003800000 */
.L_x_2561:
[----:B--2---:R4:W-:Y:S04]  /*8b80*/  STG.E.128 desc[UR60][R48.64], R36 ;  /* 0x0000002430007986 */ /* 0x0049e8000c101d3c */
[----:B0-----:R4:W-:Y:S02]  /*8b90*/  @!P4 STG.E.128 desc[UR60][R50.64], R40 ;  /* 0x000000283200c986 */ /* 0x0019e4000c101d3c */
.L_x_2552:
[----:B------:R-:W-:Y:S05]  /*8ba0*/  BSYNC B1 ;  /* 0x0000000000017941 */ /* 0x000fea0003800000 */
.L_x_2551:
        /* <DEDUP_REMOVED lines=18> */
[----:B------:R-:W-:Y:S01]  /*8cd0*/  LEA.HI R38, R38, R34, RZ, 0x3 ;  /* 0x0000002226267211 */ /* 0x000fe200078f18ff */
[----:B------:R-:W-:Y:S01]  /*8ce0*/  IMAD R34, R16, 0x6000, R138 ;  /* 0x0000600010227824 */ /* 0x000fe200078e028a */
[----:B------:R-:W-:-:S03]  /*8cf0*/  ISETP.GE.AND P3, PT, R36, R142, PT ;  /* 0x0000008e2400720c */ /* 0x000fc60003f66270 */
[----:B------:R-:W-:Y:S02]  /*8d00*/  IMAD.SHL.U32 R38, R38, 0x400, RZ ;  /* 0x0000040026267824 */ /* 0x000fe400078e00ff */
[----:B------:R-:W-:-:S03]  /*8d10*/  IMAD R34, R34, 0x2, R2 ;  /* 0x0000000222227824 */ /* 0x000fc600078e0202 */
[----:B------:R-:W-:-:S05]  /*8d20*/  LOP3.LUT R38, R38, 0x7fffe000, RZ, 0xc0, !PT ;  /* 0x7fffe00026267812 */ /* 0x000fca00078ec0ff */
[--C-:B------:R-:W-:Y:S02]  /*8d30*/  @!P3 SHF.R.S32.HI R32, RZ, 0x1f, R36.reuse ;  /* 0x0000001fff20b819 */ /* 0x100fe40000011424 */
[--C-:B------:R-:W-:Y:S02]  /*8d40*/  @!P3 IADD3 R33, P4, P5, R92, R124, R36.reuse ;  /* 0x0000007c5c21b210 */ /* 0x100fe40007d9e024 */
[----:B------:R-:W-:Y:S02]  /*8d50*/  LOP3.LUT R36, R194, 0x38, R36, 0xf8, !PT ;  /* 0x00000038c2247812 */ /* 0x000fe400078ef824 */
[----:B------:R-:W-:Y:S02]  /*8d60*/  @!P3 IADD3.X R32, R90, R44, R32, P4, P5 ;  /* 0x0000002c5a20b210 */ /* 0x000fe400027ea420 */
[----:B------:R-:W-:Y:S02]  /*8d70*/  LOP3.LUT R36, R36, R39, RZ, 0x3c, !PT ;  /* 0x0000002724247212 */ /* 0x000fe400078e3cff */
[----:B------:R-:W-:-:S02]  /*8d80*/  LEA R40, P4, R35, R114, 0x1 ;  /* 0x0000007223287211 */ /* 0x000fc400078808ff */
[----:B------:R-:W-:Y:S02]  /*8d90*/  IADD3 R36, R36, R38, R198 ;  /* 0x0000002624247210 */ /* 0x000fe40007ffe0c6 */
[----:B------:R-:W-:Y:S02]  /*8da0*/  LEA.HI.X R41, R35, R115, R37, 0x1, P4 ;  /* 0x0000007323297211 */ /* 0x000fe400020f0c25 */
[----:B------:R-:W-:Y:S01]  /*8db0*/  @!P3 LEA R42, P4, R33, R114, 0x1 ;  /* 0x00000072212ab211 */ /* 0x000fe200078808ff */
[----:B------:R-:W-:-:S03]  /*8dc0*/  IMAD R36, R16, 0x6000, R36 ;  /* 0x0000600010247824 */ /* 0x000fc600078e0224 */
[----:B------:R-:W-:Y:S01]  /*8dd0*/  @!P3 LEA.HI.X R43, R33, R115, R32, 0x1, P4 ;  /* 0x00000073212bb211 */ /* 0x000fe200020f0c20 */
[----:B------:R-:W-:Y:S01]  /*8de0*/  IMAD R36, R36, 0x2, R2 ;  /* 0x0000000224247824 */ /* 0x000fe200078e0202 */
[----:B------:R-:W0:Y:S01]  /*8df0*/  LDS.128 R32, [R34+0x1c400] ;  /* 0x01c4000022207984 */ /* 0x000e220000000c00 */
[----:B------:R-:W-:-:S04]  /*8e00*/  ISETP.GE.AND P4, PT, R18, R117, PT ;  /* 0x000000751200720c */ /* 0x000fc80003f86270 */
[----:B------:R-:W2:Y:S09]  /*8e10*/  LDS.128 R36, [R36+0x1c400] ;  /* 0x01c4000024247984 */ /* 0x000eb20000000c00 */
[----:B------:R-:W-:Y:S05]  /*8e20*/  @P4 BRA `(.L_x_2566) ;  /* 0x00000004006c4947 */ /* 0x000fea0003800000 */
[----:B------:R-:W-:Y:S01]  /*8e30*/  SHF.R.U32.HI R49, RZ, 0x10, R77 ;  /* 0x00000010ff317819 */ /* 0x000fe2000001164d */
[----:B--2---:R-:W-:Y:S01]  /*8e40*/  IMAD.U32 R47, R37, 0x10000, RZ ;  /* 0x00010000252f7824 */ /* 0x004fe200078e00ff */
[----:B------:R-:W-:Y:S01]  /*8e50*/  SHF.R.U32.HI R45, RZ, 0x10, R65 ;  /* 0x00000010ff2d7819 */ /* 0x000fe20000011641 */
[----:B0-----:R-:W-:Y:S01]  /*8e60*/  IMAD.U32 R52, R33, 0x10000, RZ ;  /* 0x0001000021347824 */ /* 0x001fe200078e00ff */
[----:B------:R-:W-:Y:S01]  /*8e70*/  PRMT R49, R167, 0x5432, R49 ;  /* 0x00005432a7317816 */ /* 0x000fe20000000031 */
[----:B------:R-:W-:Y:S01]  /*8e80*/  IMAD.U32 R54, R35, 0x10000, RZ ;  /* 0x0001000023367824 */ /* 0x000fe200078e00ff */
[----:B------:R-:W-:Y:S02]  /*8e90*/  PRMT R45, R165, 0x5432, R45 ;  /* 0x00005432a52d7816 */ /* 0x000fe4000000002d */
[----:B------:R-:W-:Y:S01]  /*8ea0*/  LOP3.LUT R37, R37, 0xffff0000, RZ, 0xc0, !PT ;  /* 0xffff000025257812 */ /* 0x000fe200078ec0ff */
[C---:B------:R-:W-:Y:S01]  /*8eb0*/  IMAD.U32 R50, R49.reuse, 0x10000, RZ ;  /* 0x0001000031327824 */ /* 0x040fe200078e00ff */
[----:B------:R-:W-:Y:S01]  /*8ec0*/  LOP3.LUT R49, R49, 0xffff0000, RZ, 0xc0, !PT ;  /* 0xffff000031317812 */ /* 0x000fe200078ec0ff */
[----:B------:R-:W-:Y:S01]  /*8ed0*/  IMAD.U32 R48, R45, 0x10000, RZ ;  /* 0x000100002d307824 */ /* 0x000fe200078e00ff */
[----:B------:R-:W-:Y:S01]  /*8ee0*/  SHF.R.U64 R53, R78, 0x10, R79 ;  /* 0x000000104e357819 */ /* 0x000fe2000000124f */
[C---:B------:R-:W-:Y:S01]  /*8ef0*/  FMUL.FTZ R51, R47.reuse, R50 ;  /* 0x000000322f337220 */ /* 0x040fe20000410000 */
[----:B------:R-:W-:Y:S01]  /*8f00*/  SHF.R.U64 R46, R66, 0x10, R67 ;  /* 0x00000010422e7819 */ /* 0x000fe20000001243 */
[-C--:B------:R-:W-:Y:S01]  /*8f10*/  FMUL.FTZ R47, R47, R48.reuse ;  /* 0x000000302f2f7220 */ /* 0x080fe20000410000 */
[----:B------:R-:W-:Y:S01]  /*8f20*/  SHF.R.U32.HI R78, RZ, 0x10, R79 ;  /* 0x00000010ff4e7819 */ /* 0x000fe2000001164f */
[C---:B------:R-:W-:Y:S01]  /*8f30*/  FFMA.FTZ R51, R52.reuse, R48, -R51 ;  /* 0x0000003034337223 */ /* 0x040fe20000010833 */
[----:B------:R-:W-:Y:S01]  /*8f40*/  LOP3.LUT R48, R45, 0xffff0000, RZ, 0xc0, !PT ;  /* 0xffff00002d307812 */ /* 0x000fe200078ec0ff */
[----:B------:R-:W-:Y:S01]  /*8f50*/  FFMA.FTZ R47, R52, R50, R47 ;  /* 0x00000032342f7223 */ /* 0x000fe2000001002f */
[----:B------:R-:W-:Y:S01]  /*8f60*/  SHF.R.U32.HI R66, RZ, 0x10, R67 ;  /* 0x00000010ff427819 */ /* 0x000fe20000011643 */
[-C--:B------:R-:W-:Y:S01]  /*8f70*/  FMUL.FTZ R50, R37, R49.reuse ;  /* 0x0000003125327220 */ /* 0x080fe20000410000 */
[----:B------:R-:W-:Y:S01]  /*8f80*/  LOP3.LUT R45, R33, 0xffff0000, RZ, 0xc0, !PT ;  /* 0xffff0000212d7812 */ /* 0x000fe200078ec0ff */
[-C--:B------:R-:W-:Y:S01]  /*8f90*/  FMUL.FTZ R37, R37, R48.reuse ;  /* 0x0000003025257220 */ /* 0x080fe20000410000 */
[----:B------:R-:W-:Y:S01]  /*8fa0*/  PRMT R78, R166, 0x5432, R78 ;  /* 0x00005432a64e7816 */ /* 0x000fe2000000004e */
[----:B------:R-:W-:Y:S01]  /*8fb0*/  IMAD.U32 R33, R32, 0x10000, RZ ;  /* 0x0001000020217824 */ /* 0x000fe200078e00ff */
[----:B------:R-:W-:Y:S01]  /*8fc0*/  PRMT R66, R164, 0x5432, R66 ;  /* 0x00005432a4427816 */ /* 0x000fe20000000042 */
[C---:B------:R-:W-:Y:S01]  /*8fd0*/  FFMA.FTZ R50, R45.reuse, R48, -R50 ;  /* 0x000000302d327223 */ /* 0x040fe20000010832 */
[----:B------:R-:W-:Y:S01]  /*8fe0*/  FFMA.FTZ R37, R45, R49, R37 ;  /* 0x000000312d257223 */ /* 0x000fe20000010025 */
[C---:B------:R-:W-:Y:S01]  /*8ff0*/  IMAD.U32 R45, R39.reuse, 0x10000, RZ ;  /* 0x00010000272d7824 */ /* 0x040fe200078e00ff */
[----:B------:R-:W-:Y:S01]  /*9000*/  LOP3.LUT R39, R39, 0xffff0000, RZ, 0xc0, !PT ;  /* 0xffff000027277812 */ /* 0x000fe200078ec0ff */
[C---:B------:R-:W-:Y:S01]  /*9010*/  IMAD.U32 R49, R78.reuse, 0x10000, RZ ;  /* 0x000100004e317824 */ /* 0x040fe200078e00ff */
[----:B------:R-:W-:Y:S01]  /*9020*/  LOP3.LUT R78, R78, 0xffff0000, RZ, 0xc0, !PT ;  /* 0xffff00004e4e7812 */ /* 0x000fe200078ec0ff */
[----:B------:R-:W-:Y:S01]  /*9030*/  IMAD.U32 R52, R66, 0x10000, RZ ;  /* 0x0001000042347824 */ /* 0x000fe200078e00ff */
[----:B------:R-:W-:Y:S01]  /*9040*/  SHF.R.U64 R76, R76, 0x10, R77 ;  /* 0x000000104c4c7819 */ /* 0x000fe2000000124d */
[CC--:B------:R-:W-:Y:S01]  /*9050*/  FMUL.FTZ R55, R45.reuse, R49.reuse ;  /* 0x000000312d377220 */ /* 0x0c0fe20000410000 */
[----:B------:R-:W-:Y:S01]  /*9060*/  LOP3.LUT R66, R66, 0xffff0000, RZ, 0xc0, !PT ;  /* 0xffff000042427812 */ /* 0x000fe200078ec0ff */
[-C--:B------:R-:W-:Y:S01]  /*9070*/  FMUL.FTZ R45, R45, R52.reuse ;  /* 0x000000342d2d7220 */ /* 0x080fe20000410000 */
[----:B------:R-:W-:Y:S01]  /*9080*/  SHF.R.U64 R64, R64, 0x10, R65 ;  /* 0x0000001040407819 */ /* 0x000fe20000001241 */
[C---:B------:R-:W-:Y:S01]  /*9090*/  FFMA.FTZ R55, R54.reuse, R52, -R55 ;  /* 0x0000003436377223 */ /* 0x040fe20000010837 */
[----:B------:R-:W-:Y:S01]  /*90a0*/  PRMT R76, R167, 0x5410, R76 ;  /* 0x00005410a74c7816 */ /* 0x000fe2000000004c */
[----:B------:R-:W-:Y:S01]  /*90b0*/  FFMA.FTZ R45, R54, R49, R45 ;  /* 0x00000031362d7223 */ /* 0x000fe2000001002d */
[----:B------:R-:W-:Y:S01]  /*90c0*/  LOP3.LUT R49, R35, 0xffff0000, RZ, 0xc0, !PT ;  /* 0xffff000023317812 */ /* 0x000fe200078ec0ff */
[C---:B------:R-:W-:Y:S01]  /*90d0*/  FMUL.FTZ R54, R39.reuse, R78 ;  /* 0x0000004e27367220 */ /* 0x040fe20000410000 */
[----:B------:R-:W-:Y:S01]  /*90e0*/  FMUL.FTZ R39, R39, R66 ;  /* 0x0000004227277220 */ /* 0x000fe20000410000 */
[----:B------:R-:W-:Y:S01]  /*90f0*/  PRMT R64, R165, 0x5410, R64 ;  /* 0x00005410a5407816 */ /* 0x000fe20000000040 */
[----:B------:R-:W-:-:S02]  /*9100*/  IMAD.U32 R48, R36, 0x10000, RZ ;  /* 0x0001000024307824 */ /* 0x000fc400078e00ff */
[C---:B------:R-:W-:Y:S01]  /*9110*/  FFMA.FTZ R54, R49.reuse, R66, -R54 ;  /* 0x0000004231367223 */ /* 0x040fe20000010836 */
[----:B------:R-:W-:Y:S01]  /*9120*/  FFMA.FTZ R39, R49, R78, R39 ;  /* 0x0000004e31277223 */ /* 0x000fe20000010027 */
[----:B------:R-:W-:Y:S01]  /*9130*/  IMAD.U32 R65, R76, 0x10000, RZ ;  /* 0x000100004c417824 */ /* 0x000fe200078e00ff */
[C---:B------:R-:W-:Y:S01]  /*9140*/  LOP3.LUT R66, R64.reuse, 0xffff0000, RZ, 0xc0, !PT ;  /* 0xffff000040427812 */ /* 0x040fe200078ec0ff */
[----:B------:R-:W-:Y:S01]  /*9150*/  IMAD.U32 R49, R64, 0x10000, RZ ;  /* 0x0001000040317824 */ /* 0x000fe200078e00ff */
[----:B------:R-:W-:Y:S01]  /*9160*/  LOP3.LUT R36, R36, 0xffff0000, RZ, 0xc0, !PT ;  /* 0xffff000024247812 */ /* 0x000fe200078ec0ff */
[----:B------:R-:W-:Y:S01]  /*9170*/  FMUL.FTZ R64, R48, R65 ;  /* 0x0000004130407220 */ /* 0x000fe20000410000 */
[----:B------:R-:W-:Y:S01]  /*9180*/  LOP3.LUT R76, R76, 0xffff0000, RZ, 0xc0, !PT ;  /* 0xffff00004c4c7812 */ /* 0x000fe200078ec0ff */
[-C--:B------:R-:W-:Y:S01]  /*9190*/  FMUL.FTZ R48, R48, R49.reuse ;  /* 0x0000003130307220 */ /* 0x080fe20000410000 */
[----:B------:R-:W-:Y:S01]  /*91a0*/  PRMT R53, R166, 0x5410, R53 ;  /* 0x00005410a6357816 */ /* 0x000fe20000000035 */
[C---:B------:R-:W-:Y:S01]  /*91b0*/  FFMA.FTZ R64, R33.reuse, R49, -R64 ;  /* 0x0000003121407223 */ /* 0x040fe20000010840 */
[----:B------:R-:W-:Y:S01]  /*91c0*/  PRMT R46, R164, 0x5410, R46 ;  /* 0x00005410a42e7816 */ /* 0x000fe2000000002e */
[----:B------:R-:W-:Y:S01]  /*91d0*/  FMUL.FTZ R67, R36, R76 ;  /* 0x0000004c24437220 */ /* 0x000fe20000410000 */
[----:B------:R-:W-:Y:S01]  /*91e0*/  LOP3.LUT R32, R32, 0xffff0000, RZ, 0xc0, !PT ;  /* 0xffff000020207812 */ /* 0x000fe200078ec0ff */
[----:B------:R-:W-:Y:S01]  /*91f0*/  FFMA.FTZ R48, R33, R65, R48 ;  /* 0x0000004121307223 */ /* 0x000fe20000010030 */
[----:B------:R-:W-:-:S02]  /*9200*/  IMAD.U32 R52, R38, 0x10000, RZ ;  /* 0x0001000026347824 */ /* 0x000fc400078e00ff */
[-C--:B------:R-:W-:Y:S01]  /*9210*/  FMUL.FTZ R36, R36, R66.reuse ;  /* 0x0000004224247220 */ /* 0x080fe20000410000 */
[C---:B------:R-:W-:Y:S01]  /*9220*/  IMAD.U32 R33, R53.reuse, 0x10000, RZ ;  /* 0x0001000035217824 */ /* 0x040fe200078e00ff */
[----:B------:R-:W-:Y:S01]  /*9230*/  LOP3.LUT R38, R38, 0xffff0000, RZ, 0xc0, !PT ;  /* 0xffff000026267812 */ /* 0x000fe200078ec0ff */
[----:B------:R-:W-:Y:S01]  /*9240*/  IMAD.U32 R49, R46, 0x10000, RZ ;  /* 0x000100002e317824 */ /* 0x000fe200078e00ff */
[----:B------:R-:W-:Y:S01]  /*9250*/  LOP3.LUT R53, R53, 0xffff0000, RZ, 0xc0, !PT ;  /* 0xffff000035357812 */ /* 0x000fe200078ec0ff */
[----:B------:R-:W-:Y:S01]  /*9260*/  IMAD.U32 R35, R34, 0x10000, RZ ;  /* 0x0001000022237824 */ /* 0x000fe200078e00ff */
[----:B------:R-:W-:Y:S01]  /*9270*/  LOP3.LUT R46, R46, 0xffff0000, RZ, 0xc0, !PT ;  /* 0xffff00002e2e7812 */ /* 0x000fe200078ec0ff */
[C---:B------:R-:W-:Y:S01]  /*9280*/  FFMA.FTZ R67, R32.reuse, R66, -R67 ;  /* 0x0000004220437223 */ /* 0x040fe20000010843 */
[----:B------:R-:W-:Y:S01]  /*9290*/  FFMA.FTZ R36, R32, R76, R36 ;  /* 0x0000004c20247223 */ /* 0x000fe20000010024 */
[----:B------:R-:W-:Y:S01]  /*92a0*/  LOP3.LUT R34, R34, 0xffff0000, RZ, 0xc0, !PT ;  /* 0xffff000022227812 */ /* 0x000fe200078ec0ff */
[C---:B------:R-:W-:Y:S01]  /*92b0*/  FMUL.FTZ R32, R52.reuse, R33 ;  /* 0x0000002134207220 */ /* 0x040fe20000410000 */
[----:B------:R-:W-:Y:S01]  /*92c0*/  FMUL.FTZ R65, R52, R49 ;  /* 0x0000003134417220 */ /* 0x000fe20000410000 */
        /* <DEDUP_REMOVED lines=11> */
[----:B------:R-:W-:Y:S01]  /*9380*/  IMAD.MOV.U32 R35, RZ, RZ, R54 ;  /* 0x000000ffff237224 */ /* 0x000fe200078e0036 */
[----:B------:R-:W-:Y:S01]  /*9390*/  F2FP.BF16.F32.PACK_AB R37, R37, R47 ;  /* 0x0000002f2525723e */ /* 0x000fe200000010ff */
[----:B------:R-:W-:Y:S01]  /*93a0*/  IMAD.MOV.U32 R32, RZ, RZ, R67 ;  /* 0x000000ffff207224 */ /* 0x000fe200078e0043 */
[----:B------:R-:W-:Y:S02]  /*93b0*/  F2FP.BF16.F32.PACK_AB R39, R39, R45 ;  /* 0x0000002d2727723e */ /* 0x000fe400000010ff */
[----:B------:R-:W-:-:S02]  /*93c0*/  F2FP.BF16.F32.PACK_AB R36, R36, R48 ;  /* 0x000000302424723e */ /* 0x000fc400000010ff */
[----:B------:R-:W-:-:S07]  /*93d0*/  F2FP.BF16.F32.PACK_AB R38, R38, R65 ;  /* 0x000000412626723e */ /* 0x000fce00000010ff */
.L_x_2566:
[----:B------:R-:W-:Y:S05]  /*93e0*/  BSYNC B2 ;  /* 0x0000000000027941 */ /* 0x000fea0003800000 */
.L_x_2565:
[----:B0-----:R0:W-:Y:S04]  /*93f0*/  STG.E.128 desc[UR60][R40.64], R32 ;  /* 0x0000002028007986 */ /* 0x0011e8000c101d3c */
[----:B--2---:R0:W-:Y:S02]  /*9400*/  @!P3 STG.E.128 desc[UR60][R42.64], R36 ;  /* 0x000000242a00b986 */ /* 0x0041e4000c101d3c */
.L_x_2564:
[----:B------:R-:W-:Y:S05]  /*9410*/  BSYNC B1 ;  /* 0x0000000000017941 */ /* 0x000fea0003800000 */
.L_x_2563:
[----:B------:R-:W-:Y:S01]  /*9420*/  ISETP.NE.AND P3, PT, R10, RZ, PT ;  /* 0x000000ff0a00720c */ /* 0x000fe20003f65270 */
[----:B------:R-:W-:-:S12]  /*9430*/  BSSY B1, `(.L_x_2567) ;  /* 0x0000081000017945 */ /* 0x000fd80003800000 */
[----:B------:R-:W-:Y:S05]  /*9440*/  @!P3 BRA `(.L_x_2568) ;  /* 0x0000000400fcb947 */ /* 0x000fea0003800000 */
[----:B0-----:R-:W-:Y:S01]  /*9450*/  SEL R32, R120, R144, !P1 ;  /* 0x0000009078207207 */ /* 0x001fe20004800000 */
[----:B------:R-:W-:Y:S01]  /*9460*/  BSSY B2, `(.L_x_2569) ;  /* 0x000007b000027945 */ /* 0x000fe20003800000 */
[----:B---34-:R-:W-:Y:S02]  /*9470*/  IADD3 R36, P3, P4, R92, R124, R13 ;  /* 0x0000007c5c247210 */ /* 0x018fe40007c7e00d */
[----:B------:R-:W-:Y:S02]  /*9480*/  SHF.R.S32.HI R33, RZ, 0x1f, R32 ;  /* 0x0000001fff217819 */ /* 0x000fe40000011420 */
[----:B------:R-:W-:Y:S02]  /*9490*/  IADD3.X R38, R90, R44, R108, P3, P4 ;  /* 0x0000002c5a267210 */ /* 0x000fe40001fe846c */
[----:B------:R-:W-:Y:S02]  /*94a0*/  LEA.HI R32, R33, R32, RZ, 0x4 ;  /* 0x0000002021207211 */ /* 0x000fe400078f20ff */
[----:B------:R-:W-:-:S02]  /*94b0*/  SHF.R.U32.HI R39, RZ, 0x3, R194 ;  /* 0x00000003ff277819 */ /* 0x000fc400000116c2 */
[----:B------:R-:W-:-:S04]  /*94c0*/  LEA.HI.SX32 R34, R32, R111, 0x1c ;  /* 0x0000006f20227211 */ /* 0x000fc800078fe2ff */
[----:B------:R-:W-:Y:S01]  /*94d0*/  SHF.R.S32.HI R37, RZ, 0x1f, R34 ;  /* 0x0000001fff257819 */ /* 0x000fe20000011422 */
[----:B------:R-:W-:-:S03]  /*94e0*/  IMAD.SHL.U32 R35, R34, 0x8, RZ ;  /* 0x0000000822237824 */ /* 0x000fc600078e00ff */
[----:B------:R-:W-:Y:S02]  /*94f0*/  LEA.HI R37, R37, R34, RZ, 0x3 ;  /* 0x0000002225257211 */ /* 0x000fe400078f18ff */
[----:B------:R-:W-:Y:S02]  /*9500*/  ISETP.GE.AND P3, PT, R35, R142, PT ;  /* 0x0000008e2300720c */ /* 0x000fe40003f66270 */
[----:B------:R-:W-:Y:S01]  /*9510*/  LOP3.LUT R34, R194, 0x38, R35, 0xf8, !PT ;  /* 0x00000038c2227812 */ /* 0x000fe200078ef823 */
[----:B------:R-:W-:-:S05]  /*9520*/  IMAD.SHL.U32 R37, R37, 0x400, RZ ;  /* 0x0000040025257824 */ /* 0x000fca00078e00ff */
[----:B------:R-:W-:-:S05]  /*9530*/  LOP3.LUT R37, R37, 0x7fffe000, RZ, 0xc0, !PT ;  /* 0x7fffe00025257812 */ /* 0x000fca00078ec0ff */
[--C-:B------:R-:W-:Y:S02]  /*9540*/  @!P3 SHF.R.S32.HI R33, RZ, 0x1f, R35.reuse ;  /* 0x0000001fff21b819 */ /* 0x100fe40000011423 */
[----:B------:R-:W-:Y:S02]  /*9550*/  @!P3 IADD3 R32, P4, P5, R92, R124, R35 ;  /* 0x0000007c5c20b210 */ /* 0x000fe40007d9e023 */
[----:B------:R-:W-:Y:S02]  /*9560*/  LOP3.LUT R35, R34, R39, RZ, 0x3c, !PT ;  /* 0x0000002722237212 */ /* 0x000fe400078e3cff */
[----:B------:R-:W-:Y:S02]  /*9570*/  @!P3 IADD3.X R33, R90, R44, R33, P4, P5 ;  /* 0x0000002c5a21b210 */ /* 0x000fe400027ea421 */
[----:B------:R-:W-:Y:S01]  /*9580*/  IADD3 R37, R35, R37, R198 ;  /* 0x0000002523257210 */ /* 0x000fe20007ffe0c6 */
[----:B------:R-:W-:Y:S01]  /*9590*/  IMAD R35, R16, 0x6000, R136 ;  /* 0x0000600010237824 */ /* 0x000fe200078e0288 */
[----:B------:R-:W-:-:S03]  /*95a0*/  LEA R40, P4, R36, R114, 0x1 ;  /* 0x0000007224287211 */ /* 0x000fc600078808ff */
        /* <DEDUP_REMOVED lines=22> */
[----:B------:R-:W-:Y:S01]  /*9710*/  SHF.R.U64 R48, R74, 0x10, R75 ;  /* 0x000000104a307819 */ /* 0x000fe2000000124b */
[----:B------:R-:W-:Y:S01]  /*9720*/  IMAD.U32 R66, R60, 0x10000, RZ ;  /* 0x000100003c427824 */ /* 0x000fe200078e00ff */
[----:B------:R-:W-:Y:S01]  /*9730*/  SHF.R.U64 R46, R62, 0x10, R63 ;  /* 0x000000103e2e7819 */ /* 0x000fe2000000123f */
[----:B------:R-:W-:Y:S01]  /*9740*/  IMAD.U32 R64, R72, 0x10000, RZ ;  /* 0x0001000048407824 */ /* 0x000fe200078e00ff */
[----:B------:R-:W-:-:S02]  /*9750*/  SHF.R.U32.HI R74, RZ, 0x10, R75 ;  /* 0x00000010ff4a7819 */ /* 0x000fc4000001164b */
[----:B------:R-:W-:Y:S01]  /*9760*/  SHF.R.U32.HI R62, RZ, 0x10, R63 ;  /* 0x00000010ff3e7819 */ /* 0x000fe2000001163f */
[----:B------:R-:W-:Y:S01]  /*9770*/  FMUL.FTZ R76, R51, R64 ;  /* 0x00000040334c7220 */ /* 0x000fe20000410000 */
[----:B------:R-:W-:Y:S02]  /*9780*/  PRMT R157, R157, 0x5410, R47 ;  /* 0x000054109d9d7816 */ /* 0x000fe4000000002f */
[----:B------:R-:W-:Y:S01]  /*9790*/  LOP3.LUT R52, R37, 0xffff0000, RZ, 0xc0, !PT ;  /* 0xffff000025347812 */ /* 0x000fe200078ec0ff */
[-C--:B------:R-:W-:Y:S01]  /*97a0*/  FFMA.FTZ R76, R49, R66.reuse, -R76 ;  /* 0x00000042314c7223 */ /* 0x080fe2000001084c */
[----:B------:R-:W-:Y:S01]  /*97b0*/  LOP3.LUT R47, R72, 0xffff0000, RZ, 0xc0, !PT ;  /* 0xffff0000482f7812 */ /* 0x000fe200078ec0ff */
[----:B------:R-:W-:Y:S01]  /*97c0*/  FMUL.FTZ R72, R51, R66 ;  /* 0x0000004233487220 */ /* 0x000fe20000410000 */
[----:B------:R-:W-:Y:S01]  /*97d0*/  PRMT R74, R156, 0x5432, R74 ;  /* 0x000054329c4a7816 */ /* 0x000fe2000000004a */
[----:B------:R-:W-:Y:S01]  /*97e0*/  IMAD.U32 R37, R36, 0x10000, RZ ;  /* 0x0001000024257824 */ /* 0x000fe200078e00ff */
[----:B------:R-:W-:Y:S01]  /*97f0*/  PRMT R62, R154, 0x5432, R62 ;  /* 0x000054329a3e7816 */ /* 0x000fe2000000003e */
[----:B------:R-:W-:Y:S01]  /*9800*/  FMUL.FTZ R65, R52, R47 ;  /* 0x0000002f34417220 */ /* 0x000fe20000410000 */
[----:B------:R-:W-:Y:S01]  /*9810*/  LOP3.LUT R50, R33, 0xffff0000, RZ, 0xc0, !PT ;  /* 0xffff000021327812 */ /* 0x000fe200078ec0ff */
[----:B------:R-:W-:Y:S01]  /*9820*/  IMAD.U32 R51, R74, 0x10000, RZ ;  /* 0x000100004a337824 */ /* 0x000fe200078e00ff */
[----:B------:R-:W-:Y:S01]  /*9830*/  LOP3.LUT R63, R60, 0xffff0000, RZ, 0xc0, !PT ;  /* 0xffff00003c3f7812 */ /* 0x000fe200078ec0ff */
[----:B------:R-:W-:-:S02]  /*9840*/  IMAD.U32 R60, R62, 0x10000, RZ ;  /* 0x000100003e3c7824 */ /* 0x000fc400078e00ff */
[----:B------:R-:W-:Y:S01]  /*9850*/  FFMA.FTZ R72, R49, R64, R72 ;  /* 0x0000004031487223 */ /* 0x000fe20000010048 */
[----:B------:R-:W-:Y:S01]  /*9860*/  LOP3.LUT R39, R39, 0xffff0000, RZ, 0xc0, !PT ;  /* 0xffff000027277812 */ /* 0x000fe200078ec0ff */
[----:B------:R-:W-:Y:S02]  /*9870*/  IMAD.U32 R33, R32, 0x10000, RZ ;  /* 0x0001000020217824 */ /* 0x000fe400078e00ff */
[-C--:B------:R-:W-:Y:S01]  /*9880*/  FMUL.FTZ R67, R52, R63.reuse ;  /* 0x0000003f34437220 */ /* 0x080fe20000410000 */
[----:B------:R-:W-:Y:S01]  /*9890*/  FFMA.FTZ R49, R50, R63, -R65 ;  /* 0x0000003f32317223 */ /* 0x000fe20000010841 */
[C---:B------:R-:W-:Y:S01]  /*98a0*/  FMUL.FTZ R63, R55.reuse, R51 ;  /* 0x00000033373f7220 */ /* 0x040fe20000410000 */
[----:B------:R-:W-:Y:S01]  /*98b0*/  LOP3.LUT R74, R74, 0xffff0000, RZ, 0xc0, !PT ;  /* 0xffff00004a4a7812 */ /* 0x000fe200078ec0ff */
[-C--:B------:R-:W-:Y:S01]  /*98c0*/  FMUL.FTZ R52, R55, R60.reuse ;  /* 0x0000003c37347220 */ /* 0x080fe20000410000 */
[----:B------:R-:W-:Y:S01]  /*98d0*/  PRMT R45, R155, 0x5410, R45 ;  /* 0x000054109b2d7816 */ /* 0x000fe2000000002d */
[----:B------:R-:W-:Y:S01]  /*98e0*/  FFMA.FTZ R47, R50, R47, R67 ;  /* 0x0000002f322f7223 */ /* 0x000fe20000010043 */
[----:B------:R-:W-:Y:S01]  /*98f0*/  LOP3.LUT R62, R62, 0xffff0000, RZ, 0xc0, !PT ;  /* 0xffff00003e3e7812 */ /* 0x000fe200078ec0ff */
[C---:B------:R-:W-:Y:S01]  /*9900*/  FFMA.FTZ R50, R54.reuse, R60, -R63 ;  /* 0x0000003c36327223 */ /* 0x040fe2000001083f */
[----:B------:R-:W-:Y:S01]  /*9910*/  LOP3.LUT R35, R35, 0xffff0000, RZ, 0xc0, !PT ;  /* 0xffff000023237812 */ /* 0x000fe200078ec0ff */
[----:B------:R-:W-:Y:S01]  /*9920*/  FFMA.FTZ R51, R54, R51, R52 ;  /* 0x0000003336337223 */ /* 0x000fe20000010034 */
[----:B------:R-:W-:Y:S01]  /*9930*/  FMUL.FTZ R60, R39, R74 ;  /* 0x0000004a273c7220 */ /* 0x000fe20000410000 */
[----:B------:R-:W-:Y:S01]  /*9940*/  IMAD.U32 R52, R157, 0x10000, RZ ;  /* 0x000100009d347824 */ /* 0x000fe200078e00ff */
[----:B------:R-:W-:Y:S01]  /*9950*/  LOP3.LUT R36, R36, 0xffff0000, RZ, 0xc0, !PT ;  /* 0xffff000024247812 */ /* 0x000fe200078ec0ff */
[----:B------:R-:W-:-:S02]  /*9960*/  IMAD.U32 R54, R45, 0x10000, RZ ;  /* 0x000100002d367824 */ /* 0x000fc400078e00ff */
[-C--:B------:R-:W-:Y:S01]  /*9970*/  FMUL.FTZ R64, R39, R62.reuse ;  /* 0x0000003e27407220 */ /* 0x080fe20000410000 */
[----:B------:R-:W-:Y:S01]  /*9980*/  LOP3.LUT R157, R157, 0xffff0000, RZ, 0xc0, !PT ;  /* 0xffff00009d9d7812 */ /* 0x000fe200078ec0ff */
[----:B------:R-:W-:Y:S01]  /*9990*/  FFMA.FTZ R39, R35, R62, -R60 ;  /* 0x0000003e23277223 */ /* 0x000fe2000001083c */
[C---:B------:R-:W-:Y:S01]  /*99a0*/  FMUL.FTZ R60, R37.reuse, R52 ;  /* 0x00000034253c7220 */ /* 0x040fe20000410000 */
[----:B------:R-:W-:Y:S01]  /*99b0*/  LOP3.LUT R32, R32, 0xffff0000, RZ, 0xc0, !PT ;  /* 0xffff000020207812 */ /* 0x000fe200078ec0ff */
[----:B------:R-:W-:Y:S01]  /*99c0*/  FMUL.FTZ R37, R37, R54 ;  /* 0x0000003625257220 */ /* 0x000fe20000410000 */
[----:B------:R-:W-:Y:S01]  /*99d0*/  LOP3.LUT R45, R45, 0xffff0000, RZ, 0xc0, !PT ;  /* 0xffff00002d2d7812 */ /* 0x000fe200078ec0ff */
[----:B------:R-:W-:Y:S01]  /*99e0*/  FFMA.FTZ R74, R35, R74, R64 ;  /* 0x0000004a234a7223 */ /* 0x000fe20000010040 */
[----:B------:R-:W-:Y:S01]  /*99f0*/  PRMT R48, R156, 0x5410, R48 ;  /* 0x000054109c307816 */ /* 0x000fe20000000030 */
[----:B------:R-:W-:Y:S01]  /*9a00*/  FMUL.FTZ R35, R36, R157 ;  /* 0x0000009d24237220 */ /* 0x000fe20000410000 */
[----:B------:R-:W-:Y:S01]  /*9a10*/  PRMT R46, R154, 0x5410, R46 ;  /* 0x000054109a2e7816 */ /* 0x000fe2000000002e */
[C---:B------:R-:W-:Y:S01]  /*9a20*/  FFMA.FTZ R54, R33.reuse, R54, -R60 ;  /* 0x0000003621367223 */ /* 0x040fe2000001083c */
[----:B------:R-:W-:Y:S01]  /*9a30*/  FFMA.FTZ R33, R33, R52, R37 ;  /* 0x0000003421217223 */ /* 0x000fe20000010025 */
[----:B------:R-:W-:Y:S01]  /*9a40*/  LOP3.LUT R38, R38, 0xffff0000, RZ, 0xc0, !PT ;  /* 0xffff000026267812 */ /* 0x000fe200078ec0ff */
[-C--:B------:R-:W-:Y:S01]  /*9a50*/  FMUL.FTZ R55, R36, R45.reuse ;  /* 0x0000002d24377220 */ /* 0x080fe20000410000 */
[----:B------:R-:W-:Y:S01]  /*9a60*/  FFMA.FTZ R35, R32, R45, -R35 ;  /* 0x0000002d20237223 */ /* 0x000fe20000010823 */
[C---:B------:R-:W-:Y:S01]  /*9a70*/  LOP3.LUT R37, R48.reuse, 0xffff0000, RZ, 0xc0, !PT ;  /* 0xffff000030257812 */ /* 0x040fe200078ec0ff */
[----:B------:R-:W-:Y:S01]  /*9a80*/  IMAD.U32 R52, R48, 0x10000, RZ ;  /* 0x0001000030347824 */ /* 0x000fe200078e00ff */
[C---:B------:R-:W-:Y:S01]  /*9a90*/  LOP3.LUT R45, R46.reuse, 0xffff0000, RZ, 0xc0, !PT ;  /* 0xffff00002e2d7812 */ /* 0x040fe200078ec0ff */
[----:B------:R-:W-:-:S02]  /*9aa0*/  IMAD.U32 R36, R46, 0x10000, RZ ;  /* 0x000100002e247824 */ /* 0x000fc400078e00ff */
[----:B------:R-:W-:Y:S01]  /*9ab0*/  FFMA.FTZ R32, R32, R157, R55 ;  /* 0x0000009d20207223 */ /* 0x000fe20000010037 */
[----:B------:R-:W-:Y:S01]  /*9ac0*/  LOP3.LUT R34, R34, 0xffff0000, RZ, 0xc0, !PT ;  /* 0xffff000022227812 */ /* 0x000fe200078ec0ff */
[C---:B------:R-:W-:Y:S01]  /*9ad0*/  FMUL.FTZ R46, R61.reuse, R52 ;  /* 0x000000343d2e7220 */ /* 0x040fe20000410000 */
[C---:B------:R-:W-:Y:S01]  /*9ae0*/  FMUL.FTZ R55, R38.reuse, R37 ;  /* 0x0000002526377220 */ /* 0x040fe20000410000 */
[----:B------:R-:W-:Y:S01]  /*9af0*/  FMUL.FTZ R61, R61, R36 ;  /* 0x000000243d3d7220 */ /* 0x000fe20000410000 */
[-C--:B------:R-:W-:Y:S01]  /*9b00*/  FMUL.FTZ R38, R38, R45.reuse ;  /* 0x0000002d26267220 */ /* 0x080fe20000410000 */
[----:B------:R-:W-:Y:S01]  /*9b10*/  F2FP.BF16.F32.PACK_AB R39, R39, R50 ;  /* 0x000000322727723e */ /* 0x000fe200000010ff */
        /* <DEDUP_REMOVED lines=15> */
.L_x_2570:
[----:B------:R-:W-:Y:S05]  /*9c10*/  BSYNC B2 ;  /* 0x0000000000027941 */ /* 0x000fea0003800000 */
.L_x_2569:
[----:B0-----:R0:W-:Y:S04]  /*9c20*/  STG.E.128 desc[UR60][R40.64], R32 ;  /* 0x0000002028007986 */ /* 0x0011e8000c101d3c */
[----:B--2---:R0:W-:Y:S02]  /*9c30*/  @!P3 STG.E.128 desc[UR60][R42.64], R36 ;  /* 0x000000242a00b986 */ /* 0x0041e4000c101d3c */
.L_x_2568:
[----:B------:R-:W-:Y:S05]  /*9c40*/  BSYNC B1 ;  /* 0x0000000000017941 */ /* 0x000fea0003800000 */
.L_x_2567:
[----:B------:R-:W-:-:S13]  /*9c50*/  ISETP.NE.AND P3, PT, R9, RZ, PT ;  /* 0x000000ff0900720c */ /* 0x000fda0003f65270 */
[----:B------:R-:W-:Y:S05]  /*9c60*/  @!P3 BRA `(.L_x_2521) ;  /* 0x0000000800e4b947 */ /* 0x000fea0003800000 */
[----:B0-----:R-:W2:Y:S01]  /*9c70*/  LDL R32, [R1+0x1c] ;  /* 0x00001c0001207983 */ /* 0x001ea20000100800 */
[----:B------:R-:W-:Y:S01]  /*9c80*/  SHF.R.U32.HI R35, RZ, 0x3, R194 ;  /* 0x00000003ff237819 */ /* 0x000fe200000116c2 */
[----:B------:R-:W-:Y:S01]  /*9c90*/  BSSY B1, `(.L_x_2571) ;  /* 0x0000074000017945 */ /* 0x000fe20003800000 */
[----:B--2---:R-:W-:-:S04]  /*9ca0*/  LOP3.LUT P4, RZ, R32, 0x1, RZ, 0xc0, !PT ;  /* 0x0000000120ff7812 */ /* 0x004fc8000788c0ff */
[----:B------:R-:W-:Y:S02]  /*9cb0*/  SEL R144, R120, R144, !P4 ;  /* 0x0000009078907207 */ /* 0x000fe40006000000 */
[----:B---34-:R-:W-:Y:S02]  /*9cc0*/  IADD3 R41, P3, P4, R92, R124, R12 ;  /* 0x0000007c5c297210 */ /* 0x018fe40007c7e00c */
[----:B------:R-:W-:Y:S02]  /*9cd0*/  SHF.R.S32.HI R33, RZ, 0x1f, R144 ;  /* 0x0000001fff217819 */ /* 0x000fe40000011490 */
[----:B------:R-:W-:Y:S02]  /*9ce0*/  IADD3.X R42, R90, R44, R107, P3, P4 ;  /* 0x0000002c5a2a7210 */ /* 0x000fe40001fe846b */
[----:B------:R-:W-:Y:S02]  /*9cf0*/  LEA.HI R33, R33, R144, RZ, 0x4 ;  /* 0x0000009021217211 */ /* 0x000fe400078f20ff */
[----:B------:R-:W-:-:S02]  /*9d00*/  ISETP.GE.AND P4, PT, R186, R117, PT ;  /* 0x00000075ba00720c */ /* 0x000fc40003f86270 */
[----:B------:R-:W-:Y:S02]  /*9d10*/  LEA.HI.SX32 R33, R33, R110, 0x1c ;  /* 0x0000006e21217211 */ /* 0x000fe400078fe2ff */
[----:B------:R-:W-:Y:S02]  /*9d20*/  LEA R40, P3, R41, R114, 0x1 ;  /* 0x0000007229287211 */ /* 0x000fe400078608ff */
[----:B------:R-:W-:Y:S01]  /*9d30*/  SHF.R.S32.HI R32, RZ, 0x1f, R33 ;  /* 0x0000001fff207819 */ /* 0x000fe20000011421 */
[----:B------:R-:W-:Y:S01]  /*9d40*/  IMAD.SHL.U32 R43, R33, 0x8, RZ ;  /* 0x00000008212b7824 */ /* 0x000fe200078e00ff */
[----:B------:R-:W-:Y:S02]  /*9d50*/  LEA.HI.X R41, R41, R115, R42, 0x1, P3 ;  /* 0x0000007329297211 */ /* 0x000fe400018f0c2a */
        /* <DEDUP_REMOVED lines=17> */
[--C-:B------:R-:W-:Y:S01]  /*9e70*/  SHF.R.U64 R51, R68, 0x10, R69.reuse ;  /* 0x0000001044337819 */ /* 0x100fe20000001245 */
[----:B------:R-:W-:Y:S01]  /*9e80*/  IMAD.U32 R54, R39, 0x10000, RZ ;  /* 0x0001000027367824 */ /* 0x000fe200078e00ff */
[----:B------:R-:W-:Y:S01]  /*9e90*/  SHF.R.U32.HI R69, RZ, 0x10, R69 ;  /* 0x00000010ff457819 */ /* 0x000fe20000011645 */
[----:B------:R-:W-:Y:S01]  /*9ea0*/  IMAD.U32 R48, R35, 0x10000, RZ ;  /* 0x0001000023307824 */ /* 0x000fe200078e00ff */
[----:B------:R-:W-:Y:S02]  /*9eb0*/  SHF.R.U32.HI R57, RZ, 0x10, R57 ;  /* 0x00000010ff397819 */ /* 0x000fe40000011639 */
[----:B------:R-:W-:-:S02]  /*9ec0*/  PRMT R47, R149, 0x5410, R56 ;  /* 0x00005410952f7816 */ /* 0x000fc40000000038 */
[----:B------:R-:W-:Y:S02]  /*9ed0*/  PRMT R49, R150, 0x5410, R49 ;  /* 0x0000541096317816 */ /* 0x000fe40000000031 */
[----:B------:R-:W-:Y:S02]  /*9ee0*/  PRMT R56, R152, 0x5432, R69 ;  /* 0x0000543298387816 */ /* 0x000fe40000000045 */
[----:B------:R-:W-:Y:S02]  /*9ef0*/  PRMT R150, R150, 0x5432, R57 ;  /* 0x0000543296967816 */ /* 0x000fe40000000039 */
[----:B------:R-:W-:Y:S01]  /*9f00*/  SHF.R.U64 R50, R70, 0x10, R71 ;  /* 0x0000001046327819 */ /* 0x000fe20000001247 */
[----:B------:R-:W-:Y:S01]  /*9f10*/  IMAD.U32 R57, R56, 0x10000, RZ ;  /* 0x0001000038397824 */ /* 0x000fe200078e00ff */
[----:B------:R-:W-:Y:S02]  /*9f20*/  SHF.R.U32.HI R58, RZ, 0x10, R59 ;  /* 0x00000010ff3a7819 */ /* 0x000fe4000001163b */
[----:B------:R-:W-:Y:S01]  /*9f30*/  SHF.R.U32.HI R70, RZ, 0x10, R71 ;  /* 0x00000010ff467819 */ /* 0x000fe20000011647 */
[----:B------:R-:W-:Y:S01]  /*9f40*/  FMUL.FTZ R59, R55, R57 ;  /* 0x00000039373b7220 */ /* 0x000fe20000410000 */
[----:B------:R-:W-:Y:S01]  /*9f50*/  PRMT R152, R152, 0x5410, R51 ;  /* 0x0000541098987816 */ /* 0x000fe20000000033 */
[----:B------:R-:W-:Y:S01]  /*9f60*/  IMAD.U32 R51, R150, 0x10000, RZ ;  /* 0x0001000096337824 */ /* 0x000fe200078e00ff */
[----:B------:R-:W-:-:S02]  /*9f70*/  PRMT R149, R149, 0x5432, R58 ;  /* 0x0000543295957816 */ /* 0x000fc4000000003a */
[----:B------:R-:W-:Y:S01]  /*9f80*/  PRMT R70, R151, 0x5432, R70 ;  /* 0x0000543297467816 */ /* 0x000fe20000000046 */
[-C--:B------:R-:W-:Y:S01]  /*9f90*/  FMUL.FTZ R55, R55, R51.reuse ;  /* 0x0000003337377220 */ /* 0x080fe20000410000 */
[----:B------:R-:W-:Y:S01]  /*9fa0*/  LOP3.LUT R53, R37, 0xffff0000, RZ, 0xc0, !PT ;  /* 0xffff000025357812 */ /* 0x000fe200078ec0ff */
[----:B------:R-:W-:Y:S01]  /*9fb0*/  FFMA.FTZ R51, R52, R51, -R59 ;  /* 0x0000003334337223 */ /* 0x000fe2000001083b */
[----:B------:R-:W-:Y:S01]  /*9fc0*/  LOP3.LUT R58, R56, 0xffff0000, RZ, 0xc0, !PT ;  /* 0xffff0000383a7812 */ /* 0x000fe200078ec0ff */
[----:B------:R-:W-:Y:S01]  /*9fd0*/  IMAD.U32 R59, R70, 0x10000, RZ ;  /* 0x00010000463b7824 */ /* 0x000fe200078e00ff */
[----:B------:R-:W-:Y:S01]  /*9fe0*/  LOP3.LUT R56, R150, 0xffff0000, RZ, 0xc0, !PT ;  /* 0xffff000096387812 */ /* 0x000fe200078ec0ff */
[----:B------:R-:W-:Y:S01]  /*9ff0*/  FFMA.FTZ R52, R52, R57, R55 ;  /* 0x0000003934347223 */ /* 0x000fe20000010037 */
[----:B------:R-:W-:Y:S01]  /*a000*/  LOP3.LUT R46, R33, 0xffff0000, RZ, 0xc0, !PT ;  /* 0xffff0000212e7812 */ /* 0x000fe200078ec0ff */
[----:B------:R-:W-:Y:S01]  /*a010*/  FMUL.FTZ R61, R53, R58 ;  /* 0x0000003a353d7220 */ /* 0x000fe20000410000 */
[----:B------:R-:W-:-:S02]  /*a020*/  IMAD.U32 R55, R149, 0x10000, RZ ;  /* 0x0001000095377824 */ /* 0x000fc400078e00ff */
[----:B------:R-:W-:Y:S01]  /*a030*/  FMUL.FTZ R53, R53, R56 ;  /* 0x0000003835357220 */ /* 0x000fe20000410000 */
[----:B------:R-:W-:Y:S01]  /*a040*/  LOP3.LUT R39, R39, 0xffff0000, RZ, 0xc0, !PT ;  /* 0xffff000027277812 */ /* 0x000fe200078ec0ff */
[----:B------:R-:W-:Y:S01]  /*a050*/  FMUL.FTZ R57, R54, R59 ;  /* 0x0000003b36397220 */ /* 0x000fe20000410000 */
[----:B------:R-:W-:Y:S01]  /*a060*/  LOP3.LUT R70, R70, 0xffff0000, RZ, 0xc0, !PT ;  /* 0xffff000046467812 */ /* 0x000fe200078ec0ff */
[-C--:B------:R-:W-:Y:S01]  /*a070*/  FMUL.FTZ R54, R54, R55.reuse ;  /* 0x0000003736367220 */ /* 0x080fe20000410000 */
[C---:B------:R-:W-:Y:S01]  /*a080*/  FFMA.FTZ R53, R46.reuse, R58, R53 ;  /* 0x0000003a2e357223 */ /* 0x040fe20000010035 */
[----:B------:R-:W-:Y:S01]  /*a090*/  LOP3.LUT R45, R35, 0xffff0000, RZ, 0xc0, !PT ;  /* 0xffff0000232d7812 */ /* 0x000fe200078ec0ff */
[----:B------:R-:W-:Y:S01]  /*a0a0*/  FFMA.FTZ R56, R46, R56, -R61 ;  /* 0x000000382e387223 */ /* 0x000fe2000001083d */
[----:B------:R-:W-:Y:S01]  /*a0b0*/  LOP3.LUT R58, R149, 0xffff0000, RZ, 0xc0, !PT ;  /* 0xffff0000953a7812 */ /* 0x000fe200078ec0ff */
[----:B------:R-:W-:Y:S01]  /*a0c0*/  FFMA.FTZ R46, R48, R55, -R57 ;  /* 0x00000037302e7223 */ /* 0x000fe20000010839 */
[----:B------:R-:W-:Y:S01]  /*a0d0*/  FMUL.FTZ R62, R39, R70 ;  /* 0x00000046273e7220 */ /* 0x000fe20000410000 */
[----:B------:R-:W-:-:S02]  /*a0e0*/  IMAD.U32 R37, R36, 0x10000, RZ ;  /* 0x0001000024257824 */ /* 0x000fc400078e00ff */
[----:B------:R-:W-:Y:S01]  /*a0f0*/  FFMA.FTZ R48, R48, R59, R54 ;  /* 0x0000003b30307223 */ /* 0x000fe20000010036 */
[----:B------:R-:W-:Y:S02]  /*a100*/  IMAD.U32 R60, R152, 0x10000, RZ ;  /* 0x00010000983c7824 */ /* 0x000fe400078e00ff */
[-C--:B------:R-:W-:Y:S01]  /*a110*/  FMUL.FTZ R64, R39, R58.reuse ;  /* 0x0000003a27407220 */ /* 0x080fe20000410000 */
[----:B------:R-:W-:Y:S02]  /*a120*/  IMAD.U32 R54, R49, 0x10000, RZ ;  /* 0x0001000031367824 */ /* 0x000fe400078e00ff */
[----:B------:R-:W-:Y:S01]  /*a130*/  FFMA.FTZ R57, R45, R58, -R62 ;  /* 0x0000003a2d397223 */ /* 0x000fe2000001083e */
[C---:B------:R-:W-:Y:S01]  /*a140*/  FMUL.FTZ R58, R37.reuse, R60 ;  /* 0x0000003c253a7220 */ /* 0x040fe20000410000 */
[----:B------:R-:W-:Y:S01]  /*a150*/  IMAD.U32 R33, R32, 0x10000, RZ ;  /* 0x0001000020217824 */ /* 0x000fe200078e00ff */
[----:B------:R-:W-:Y:S01]  /*a160*/  LOP3.LUT R36, R36, 0xffff0000, RZ, 0xc0, !PT ;  /* 0xffff000024247812 */ /* 0x000fe200078ec0ff */
[----:B------:R-:W-:Y:S01]  /*a170*/  FMUL.FTZ R37, R37, R54 ;  /* 0x0000003625257220 */ /* 0x000fe20000410000 */
[----:B------:R-:W-:Y:S01]  /*a180*/  LOP3.LUT R39, R152, 0xffff0000, RZ, 0xc0, !PT ;  /* 0xffff000098277812 */ /* 0x000fe200078ec0ff */
[C---:B------:R-:W-:Y:S01]  /*a190*/  IMAD.U32 R35, R34.reuse, 0x10000, RZ ;  /* 0x0001000022237824 */ /* 0x040fe200078e00ff */
[----:B------:R-:W-:Y:S01]  /*a1a0*/  PRMT R50, R151, 0x5410, R50 ;  /* 0x0000541097327816 */ /* 0x000fe20000000032 */
[----:B------:R-:W-:Y:S01]  /*a1b0*/  FFMA.FTZ R59, R45, R70, R64 ;  /* 0x000000462d3b7223 */ /* 0x000fe20000010040 */
[----:B------:R-:W-:Y:S01]  /*a1c0*/  LOP3.LUT R49, R49, 0xffff0000, RZ, 0xc0, !PT ;  /* 0xffff000031317812 */ /* 0x000fe200078ec0ff */
[C---:B------:R-:W-:Y:S01]  /*a1d0*/  FFMA.FTZ R58, R33.reuse, R54, -R58 ;  /* 0x00000036213a7223 */ /* 0x040fe2000001083a */
[----:B------:R-:W-:Y:S01]  /*a1e0*/  LOP3.LUT R42, R34, 0xffff0000, RZ, 0xc0, !PT ;  /* 0xffff0000222a7812 */ /* 0x000fe200078ec0ff */
[----:B------:R-:W-:Y:S01]  /*a1f0*/  IMAD.U32 R34, R38, 0x10000, RZ ;  /* 0x0001000026227824 */ /* 0x000fe200078e00ff */
[----:B------:R-:W-:Y:S01]  /*a200*/  LOP3.LUT R32, R32, 0xffff0000, RZ, 0xc0, !PT ;  /* 0xffff000020207812 */ /* 0x000fe200078ec0ff */
[----:B------:R-:W-:Y:S01]  /*a210*/  FFMA.FTZ R60, R33, R60, R37 ;  /* 0x0000003c213c7223 */ /* 0x000fe20000010025 */
[----:B------:R-:W-:Y:S01]  /*a220*/  LOP3.LUT R38, R38, 0xffff0000, RZ, 0xc0, !PT ;  /* 0xffff000026267812 */ /* 0x000fe200078ec0ff */
[----:B------:R-:W-:Y:S01]  /*a230*/  FMUL.FTZ R45, R36, R39 ;  /* 0x00000027242d7220 */ /* 0x000fe20000410000 */
[C---:B------:R-:W-:Y:S01]  /*a240*/  IMAD.U32 R33, R47.reuse, 0x10000, RZ ;  /* 0x000100002f217824 */ /* 0x040fe200078e00ff */
[----:B------:R-:W-:Y:S01]  /*a250*/  LOP3.LUT R37, R50, 0xffff0000, RZ, 0xc0, !PT ;  /* 0xffff000032257812 */ /* 0x000fe200078ec0ff */
[----:B------:R-:W-:Y:S01]  /*a260*/  FMUL.FTZ R55, R36, R49 ;  /* 0x0000003124377220 */ /* 0x000fe20000410000 */
[----:B------:R-:W-:Y:S01]  /*a270*/  LOP3.LUT R47, R47, 0xffff0000, RZ, 0xc0, !PT ;  /* 0xffff00002f2f7812 */ /* 0x000fe200078ec0ff */
[----:B------:R-:W-:-:S02]  /*a280*/  IMAD.U32 R36, R50, 0x10000, RZ ;  /* 0x0001000032247824 */ /* 0x000fc400078e00ff */
[C---:B------:R-:W-:Y:S01]  /*a290*/  FFMA.FTZ R45, R32.reuse, R49, -R45 ;  /* 0x00000031202d7223 */ /* 0x040fe2000001082d */
[----:B------:R-:W-:Y:S01]  /*a2a0*/  FFMA.FTZ R55, R32, R39, R55 ;  /* 0x0000002720377223 */ /* 0x000fe20000010037 */
        /* <DEDUP_REMOVED lines=11> */
[----:B------:R-:W-:Y:S01]  /*a360*/  F2FP.BF16.F32.PACK_AB R38, R38, R39 ;  /* 0x000000272626723e */ /* 0x000fe200000010ff */
[----:B------:R-:W-:Y:S01]  /*a370*/  IMAD.MOV.U32 R32, RZ, RZ, R58 ;  /* 0x000000ffff207224 */ /* 0x000fe200078e003a */
[----:B------:R-:W-:Y:S01]  /*a380*/  F2FP.BF16.F32.PACK_AB R33, R56, R51 ;  /* 0x000000333821723e */ /* 0x000fe200000010ff */
[----:B------:R-:W-:Y:S01]  /*a390*/  IMAD.MOV.U32 R39, RZ, RZ, R48 ;  /* 0x000000ffff277224 */ /* 0x000fe200078e0030 */
[----:B------:R-:W-:Y:S02]  /*a3a0*/  F2FP.BF16.F32.PACK_AB R35, R57, R46 ;  /* 0x0000002e3923723e */ /* 0x000fe400000010ff */
[----:B------:R-:W-:-:S02]  /*a3b0*/  F2FP.BF16.F32.PACK_AB R37, R53, R52 ;  /* 0x000000343525723e */ /* 0x000fc400000010ff */
[----:B------:R-:W-:-:S07]  /*a3c0*/  F2FP.BF16.F32.PACK_AB R36, R55, R60 ;  /* 0x0000003c3724723e */ /* 0x000fce00000010ff */
.L_x_2572:
[----:B------:R-:W-:Y:S05]  /*a3d0*/  BSYNC B1 ;  /* 0x0000000000017941 */ /* 0x000fea0003800000 */
.L_x_2571:
        /* <DEDUP_REMOVED lines=10> */
.L_x_2488:
[----:B------:R-:W2:Y:S02]  /*a480*/  LDL R32, [R1+0x18] ;  /* 0x0000180001207983 */ /* 0x000ea40000100800 */
[----:B--2---:R-:W-:-:S13]  /*a490*/  R2UR UR4, R32 ;  /* 0x00000000200472ca */ /* 0x004fda00000e0000 */
[----:B------:R-:W-:-:S06]  /*a4a0*/  UISETP.NE.AND UP0, UPT, UR4, 0x3, UPT ;  /* 0x000000030400788c */ /* 0x000fcc000bf05270 */
[----:B------:R-:W-:-:S13]  /*a4b0*/  PLOP3.LUT P2, PT, PT, PT, UP0, 0x80, 0x0 ;  /* 0x000000000000781c */ /* 0x000fda0003f4f008 */
[----:B------:R-:W-:Y:S05]  /*a4c0*/  @!P2 BRA `(.L_x_2573) ;  /* 0x000000000004a947 */ /* 0x000fea0003800000 */
[----:B------:R-:W-:Y:S01]  /*a4d0*/  BPT.TRAP 0x1 ;  /* 0x000000040000795c */ /* 0x000fe20000300000 */
.L_x_2573:
[----:B------:R-:W-:Y:S01]  /*a4e0*/  IMAD R3, R16, 0x8, R2 ;  /* 0x0000000810037824 */ /* 0x000fe200078e0202 */
[----:B------:R-:W-:Y:S01]  /*a4f0*/  SHF.L.U32 R0, R188, 0x1f, RZ ;  /* 0x0000001fbc007819 */ /* 0x000fe200000006ff */
[----:B------:R-:W-:Y:S01]  /*a500*/  IMAD R4, R24, -0x80, R25 ;  /* 0xffffff8018047824 */ /* 0x000fe200078e0219 */
[----:B------:R-:W-:Y:S02]  /*a510*/  BSSY B1, `(.L_x_2574) ;  /* 0x0000005000017945 */ /* 0x000fe40003800000 */
[----:B------:R-:W1:Y:S02]  /*a520*/  SYNCS.PHASECHK.TRANS64.TRYWAIT P4, [R3+URZ+0x34890], R0 ;  /* 0x03489000030075a7 */ /* 0x000e64000808017f */
[----:B------:R-:W-:-:S04]  /*a530*/  VIMNMX R4, R4, 0x80, PT ;  /* 0x0000008004047848 */ /* 0x000fc80003fe0100 */
[----:B------:R-:W-:Y:S01]  /*a540*/  ISETP.GE.AND P3, PT, R17, R4, PT ;  /* 0x000000041100720c */ /* 0x000fe20003f66270 */
[----:B-1----:R-:W-:-:S12]  /*a550*/  @!P4 BRA `(.L_x_2575) ;  /* 0x000001c80060c947 */ /* 0x002fd80003800000 */
.L_x_2874:
[----:B------:R-:W-:Y:S05]  /*a560*/  BSYNC B1 ;  /* 0x0000000000017941 */ /* 0x000fea0003800000 */
.L_x_2574:
[----:B------:R-:W-:Y:S04]  /*a570*/  BSSY B1, `(.L_x_2576) ;  /* 0x0000014000017945 */ /* 0x000fe80003800000 */
[----:B------:R-:W-:Y:S05]  /*a580*/  @P3 BRA `(.L_x_2577) ;  /* 0x0000000000483947 */ /* 0x000fea0003800000 */
[----:B------:R-:W-:Y:S02]  /*a590*/  ISETP.NE.AND P4, PT, R11, RZ, PT ;  /* 0x000000ff0b00720c */ /* 0x000fe40003f85270 */
[----:B------:R-:W-:-:S11]  /*a5a0*/  ISETP.NE.AND P3, PT, R10, RZ, PT ;  /* 0x000000ff0a00720c */ /* 0x000fd60003f65270 */
[----:B0-----:R-:W0:Y:S04]  /*a5b0*/  @P4 LDS.128 R32, [R43] ;  /* 0x000000002b204984 */ /* 0x001e280000000c00 */
[----:B------:R-:W2:Y:S04]  /*a5c0*/  @P3 LDS.128 R36, [R42] ;  /* 0x000000002a243984 */ /* 0x000ea80000000c00 */
[----:B0-----:R-:W-:Y:S01]  /*a5d0*/  @P4 STG.E.128 desc[UR60][R44.64], R32 ;  /* 0x000000202c004986 */ /* 0x001fe2000c101d3c */
[----:B------:R-:W-:-:S03]  /*a5e0*/  ISETP.NE.AND P4, PT, R9, RZ, PT ;  /* 0x000000ff0900720c */ /* 0x000fc60003f85270 */
[----:B--2---:R-:W-:Y:S01]  /*a5f0*/  @P3 STG.E.128 desc[UR60][R44.64+0x40], R36 ;  /* 0x000040242c003986 */ /* 0x004fe2000c101d3c */
[----:B------:R-:W-:-:S09]  /*a600*/  ISETP.NE.AND P3, PT, R8, RZ, PT ;  /* 0x000000ff0800720c */ /* 0x000fd20003f65270 */
[----:B------:R-:W0:Y:S04]  /*a610*/  @P4 LDS.128 R32, [R43+0x4000] ;  /* 0x004000002b204984 */ /* 0x000e280000000c00 */
[----:B------:R-:W2:Y:S04]  /*a620*/  @P3 LDS.128 R36, [R42+0x4000] ;  /* 0x004000002a243984 */ /* 0x000ea80000000c00 */
[----:B0-----:R-:W-:Y:S01]  /*a630*/  @P4 STG.E.128 desc[UR60][R44.64+0x80], R32 ;  /* 0x000080202c004986 */ /* 0x001fe2000c101d3c */
[----:B------:R-:W-:-:S03]  /*a640*/  ISETP.NE.AND P4, PT, R6, RZ, PT ;  /* 0x000000ff0600720c */ /* 0x000fc60003f85270 */
[----:B--2---:R-:W-:Y:S01]  /*a650*/  @P3 STG.E.128 desc[UR60][R44.64+0xc0], R36 ;  /* 0x0000c0242c003986 */ /* 0x004fe2000c101d3c */
[----:B------:R-:W-:-:S09]  /*a660*/  ISETP.NE.AND P3, PT, R7, RZ, PT ;  /* 0x000000ff0700720c */ /* 0x000fd20003f65270 */
[----:B------:R-:W0:Y:S04]  /*a670*/  @P4 LDS.128 R36, [R42+0x8000] ;  /* 0x008000002a244984 */ /* 0x000e280000000c00 */
[----:B------:R-:W2:Y:S04]  /*a680*/  @P3 LDS.128 R32, [R43+0x8000] ;  /* 0x008000002b203984 */ /* 0x000ea80000000c00 */
[----:B0-----:R3:W-:Y:S04]  /*a690*/  @P4 STG.E.128 desc[UR60][R44.64+0x140], R36 ;  /* 0x000140242c004986 */ /* 0x0017e8000c101d3c */
[----:B--2---:R3:W-:Y:S02]  /*a6a0*/  @P3 STG.E.128 desc[UR60][R44.64+0x100], R32 ;  /* 0x000100202c003986 */ /* 0x0047e4000c101d3c */
.L_x_2577:
[----:B------:R-:W-:Y:S05]  /*a6b0*/  BSYNC B1 ;  /* 0x0000000000017941 */ /* 0x000fea0003800000 */
.L_x_2576:
[----:B------:R-:W-:-:S13]  /*a6c0*/  ISETP.GE.AND P3, PT, R214, R4, PT ;  /* 0x00000004d600720c */ /* 0x000fda0003f66270 */
[----:B------:R-:W-:Y:S05]  /*a6d0*/  @P3 BRA `(.L_x_2521) ;  /* 0x0000000000483947 */ /* 0x000fea0003800000 */
[----:B------:R-:W-:Y:S02]  /*a6e0*/  ISETP.NE.AND P4, PT, R11, RZ, PT ;  /* 0x000000ff0b00720c */ /* 0x000fe40003f85270 */
[----:B------:R-:W-:-:S11]  /*a6f0*/  ISETP.NE.AND P3, PT, R9, RZ, PT ;  /* 0x000000ff0900720c */ /* 0x000fd60003f65270 */
[----:B0--3--:R-:W0:Y:S04]  /*a700*/  @P4 LDS.128 R32, [R43+0x2000] ;  /* 0x002000002b204984 */ /* 0x009e280000000c00 */
[----:B------:R-:W2:Y:S04]  /*a710*/  @P3 LDS.128 R36, [R43+0x6000] ;  /* 0x006000002b243984 */ /* 0x000ea80000000c00 */
        /* <DEDUP_REMOVED lines=14> */
.L_x_2521:
[----:B------:R-:W-:Y:S05]  /*a800*/  BSYNC B0 ;  /* 0x0000000000007941 */ /* 0x000fea0003800000 */
.L_x_2487:
[----:B0-234-:R-:W0:Y:S01]  /*a810*/  S2R R32, SR_TID.X ;  /* 0x0000000000207919 */ /* 0x01de220000002100 */
[----:B------:R-:W-:Y:S01]  /*a820*/  @!PT LDS RZ, [RZ] ;  /* 0x00000000fffff984 */ /* 0x000fe20000000800 */
[----:B------:R-:W-:Y:S01]  /*a830*/  @!PT LDS RZ, [RZ] ;  /* 0x00000000fffff984 */ /* 0x000fe20000000800 */
[----:B------:R-:W-:Y:S01]  /*a840*/  @!PT LDS RZ, [RZ] ;  /* 0x00000000fffff984 */ /* 0x000fe20000000800 */
[----:B------:R-:W-:Y:S01]  /*a850*/  @!PT LDS RZ, [RZ] ;  /* 0x00000000fffff984 */ /* 0x000fe20000000800 */
[----:B------:R2:W-:Y:S06]  /*a860*/  MEMBAR.ALL.CTA ;  /* 0x0000000000007992 */ /* 0x0005ec0000008000 */
[----:B--2---:R-:W2:Y:S01]  /*a870*/  FENCE.VIEW.ASYNC.S ;  /* 0x00000000000073c6 */ /* 0x004ea20000000000 */
[----:B------:R-:W-:Y:S05]  /*a880*/  WARPSYNC.ALL ;  /* 0x0000000000007948 */ /* 0x000fea0003800000 */
[----:B------:R-:W-:Y:S01]  /*a890*/  BSSY B0, `(.L_x_2578) ;  /* 0x0000009000007945 */ /* 0x000fe20003800000 */
[----:B0-----:R-:W-:Y:S01]  /*a8a0*/  LOP3.LUT R32, R32, 0x7f, RZ, 0xc0, !PT ;  /* 0x0000007f20207812 */ /* 0x001fe200078ec0ff */
[----:B--2---:R0:W-:Y:S03]  /*a8b0*/  BAR.SYNC.DEFER_BLOCKING R148, 0x80 ;  /* 0x000200940000751d */ /* 0x0041e60000010000 */
[----:B------:R-:W-:-:S13]  /*a8c0*/  ISETP.NE.AND P3, PT, R32, RZ, PT ;  /* 0x000000ff2000720c */ /* 0x000fda0003f65270 */
[----:B------:R-:W-:-:S05]  /*a8d0*/  @!P3 VIADD R32, R3, 0x348a0 ;  /* 0x000348a00320b836 */ /* 0x000fca0000000000 */
[----:B------:R-:W-:-:S04]  /*a8e0*/  @!P3 PRMT R32, RZ, 0x654, R32 ;  /* 0x00000654ff20b816 */ /* 0x000fc80000000020 */
[----:B------:R0:W-:Y:S01]  /*a8f0*/  @!P3 SYNCS.ARRIVE.TRANS64.RED.A1T0 RZ, [R32+URZ], RZ ;  /* 0x000000ff20ffb9a7 */ /* 0x0001e2000810043f */
[----:B------:R-:W-:Y:S05]  /*a900*/  @!P2 BRA `(.L_x_2579) ;  /* 0x000000000004a947 */ /* 0x000fea0003800000 */
[----:B------:R-:W-:Y:S01]  /*a910*/  BPT.TRAP 0x1 ;  /* 0x000000040000795c */ /* 0x000fe20000300000 */
.L_x_2579:
[----:B------:R-:W-:Y:S05]  /*a920*/  BSYNC B0 ;  /* 0x0000000000007941 */ /* 0x000fea0003800000 */
.L_x_2578:
[----:B------:R-:W2:Y:S01]  /*a930*/  SYNCS.PHASECHK.TRANS64.TRYWAIT P4, [R3+URZ+0x348b0], R0 ;  /* 0x0348b000030075a7 */ /* 0x000ea2000808017f */
[----:B0-----:R-:W-:Y:S01]  /*a940*/  IMAD R32, R16, 0x4000, R27 ;  /* 0x0000400010207824 */ /* 0x001fe200078e021b */
[----:B------:R-:W-:Y:S01]  /*a950*/  ULDC.64 UR42, c[0x0][0x328] ;  /* 0x0000ca00002a7ab9 */ /* 0x000fe20000000a00 */
[----:B------:R-:W-:Y:S01]  /*a960*/  ULDC.64 UR40, c[0x0][0x318] ;  /* 0x0000c60000287ab9 */ /* 0x000fe20000000a00 */
[----:B------:R-:W-:Y:S01]  /*a970*/  BSSY B0, `(.L_x_2580) ;  /* 0x0000004000007945 */ /* 0x000fe20003800000 */
[----:B------:R-:W-:Y:S01]  /*a980*/  ISETP.GE.AND P2, PT, R17, R4, PT ;  /* 0x000000041100720c */ /* 0x000fe20003f46270 */
[----:B------:R-:W-:Y:S02]  /*a990*/  IMAD.IADD R34, R122, 0x1, R32 ;  /* 0x000000017a227824 */ /* 0x000fe400078e0220 */
[----:B--2---:R-:W-:Y:S10]  /*a9a0*/  @!P4 BRA `(.L_x_2581) ;  /* 0x000001c40060c947 */ /* 0x004ff40003800000 */
.L_x_2875:
[----:B------:R-:W-:Y:S05]  /*a9b0*/  BSYNC B0 ;  /* 0x0000000000007941 */ /* 0x000fea0003800000 */
.L_x_2580:
[----:B------:R-:W-:Y:S01]  /*a9c0*/  BSSY B0, `(.L_x_2582) ;  /* 0x000001a000007945 */ /* 0x000fe20003800000 */
[----:B01----:R-:W-:Y:S02]  /*a9d0*/  IMAD R0, R32, 0x2, R113 ;  /* 0x0000000220007824 */ /* 0x003fe400078e0271 */
        /* <DEDUP_REMOVED lines=24> */
.L_x_2583:
[----:B------:R-:W-:Y:S05]  /*ab60*/  BSYNC B0 ;  /* 0x0000000000007941 */ /* 0x000fea0003800000 */
.L_x_2582:
        /* <DEDUP_REMOVED lines=25> */
.L_x_2585:
[----:B------:R-:W-:Y:S05]  /*ad00*/  BSYNC B0 ;  /* 0x0000000000007941 */ /* 0x000fea0003800000 */
.L_x_2584:
[----:B------:R-:W3:Y:S01]  /*ad10*/  LDL R0, [R1+0x1c] ;  /* 0x00001c0001007983 */ /* 0x000ee20000100800 */
[----:B------:R-:W-:Y:S01]  /*ad20*/  @!P3 VIADD R3, R3, 0x348c0 ;  /* 0x000348c00303b836 */ /* 0x000fe20000000000 */
[----:B------:R-:W-:Y:S01]  /*ad30*/  PLOP3.LUT P2, PT, PT, PT, PT, 0x8, 0x0 ;  /* 0x000000000000781c */ /* 0x000fe20003f4e170 */
[----:B------:R-:W-:Y:S01]  /*ad40*/  VIADD R16, R16, 0x1 ;  /* 0x0000000110107836 */ /* 0x000fe20000000000 */
[----:B------:R-:W-:Y:S01]  /*ad50*/  @!PT LDS RZ, [RZ] ;  /* 0x00000000fffff984 */ /* 0x000fe20000000800 */
[----:B------:R-:W-:Y:S01]  /*ad60*/  @!PT LDS RZ, [RZ] ;  /* 0x00000000fffff984 */ /* 0x000fe20000000800 */
[----:B------:R-:W-:Y:S01]  /*ad70*/  @!PT LDS RZ, [RZ] ;  /* 0x00000000fffff984 */ /* 0x000fe20000000800 */
[----:B------:R-:W-:Y:S01]  /*ad80*/  @!PT LDS RZ, [RZ] ;  /* 0x00000000fffff984 */ /* 0x000fe20000000800 */
[----:B------:R1:W-:Y:S06]  /*ad90*/  MEMBAR.ALL.CTA ;  /* 0x0000000000007992 */ /* 0x0003ec0000008000 */
[----:B-1----:R-:W1:Y:S01]  /*ada0*/  FENCE.VIEW.ASYNC.S ;  /* 0x00000000000073c6 */ /* 0x002e620000000000 */
[----:B------:R-:W-:Y:S01]  /*adb0*/  @!P3 PRMT R3, RZ, 0x654, R3 ;  /* 0x00000654ff03b816 */ /* 0x000fe20000000003 */
[----:B-1----:R1:W-:Y:S06]  /*adc0*/  BAR.SYNC.DEFER_BLOCKING R148, 0x80 ;  /* 0x000200940000751d */ /* 0x0023ec0000010000 */
[----:B------:R4:W-:Y:S01]  /*add0*/  @!P3 SYNCS.ARRIVE.TRANS64.RED.A1T0 RZ, [R3+URZ], RZ ;  /* 0x000000ff03ffb9a7 */ /* 0x0009e2000810043f */
[----:B------:R-:W-:-:S04]  /*ade0*/  ISETP.NE.AND P3, PT, R16, 0x2, PT ;  /* 0x000000021000780c */ /* 0x000fc80003f65270 */
[----:B------:R-:W-:Y:S02]  /*adf0*/  SEL R16, R16, RZ, P3 ;  /* 0x000000ff10107207 */ /* 0x000fe40001800000 */
[----:B----4-:R-:W-:-:S04]  /*ae00*/  SEL R3, RZ, 0x1, P3 ;  /* 0x00000001ff037807 */ /* 0x010fc80001800000 */
[----:B------:R-:W-:Y:S02]  /*ae10*/  LOP3.LUT R188, R188, R3, RZ, 0x3c, !PT ;  /* 0x00000003bcbc7212 */ /* 0x000fe400078e3cff */
[----:B---3--:R-:W-:-:S13]  /*ae20*/  LOP3.LUT P4, RZ, R0, 0x2, RZ, 0xc0, !PT ;  /* 0x0000000200ff7812 */ /* 0x008fda000788c0ff */
[----:B-1----:R-:W-:Y:S05]  /*ae30*/  @P4 BRA `(.L_x_2586) ;  /* 0xffffff7c00a04947 */ /* 0x002fea000383ffff */
.L_x_2482:
[----:B------:R-:W1:Y:S01]  /*ae40*/  LDC R0, c[0x0][0x448] ;  /* 0x00011200ff007b82 */ /* 0x000e620000000800 */
[----:B------:R-:W-:Y:S01]  /*ae50*/  VIADD R3, R200, 0x7f ;  /* 0x0000007fc8037836 */ /* 0x000fe20000000000 */
[----:B------:R-:W-:Y:S01]  /*ae60*/  BSSY B0, `(.L_x_2587) ;  /* 0x0000010000007945 */ /* 0x000fe20003800000 */
[----:B------:R-:W-:Y:S01]  /*ae70*/  IMAD.MOV.U32 R88, RZ, RZ, RZ ;  /* 0x000000ffff587224 */ /* 0x000fe200078e00ff */
[----:B-1----:R-:W-:-:S13]  /*ae80*/  ISETP.NE.AND P0, PT, R0, 0x1, PT ;  /* 0x000000010000780c */ /* 0x002fda0003f05270 */
[----:B------:R-:W1:Y:S08]  /*ae90*/  @P0 LDC R0, c[0x0][0x44c] ;  /* 0x00011300ff000b82 */ /* 0x000e700000000800 */
[----:B------:R-:W3:Y:S01]  /*aea0*/  @P0 LDC R5, c[0x0][0x450] ;  /* 0x00011400ff050b82 */ /* 0x000ee20000000800 */
[----:B-1----:R-:W-:-:S05]  /*aeb0*/  @P0 IMAD.HI.U32 R0, R3, R0, RZ ;  /* 0x0000000003000227 */ /* 0x002fca00078e00ff */
[----:B---3--:R-:W-:-:S05]  /*aec0*/  @P0 SHF.R.U32.HI R3, RZ, R5, R0 ;  /* 0x00000005ff030219 */ /* 0x008fca0000011600 */
[----:B------:R-:W-:-:S05]  /*aed0*/  IMAD.IADD R3, R146, 0x1, R3 ;  /* 0x0000000192037824 */ /* 0x000fca00078e0203 */
[----:B------:R-:W-:-:S04]  /*aee0*/  SHF.R.S32.HI R0, RZ, 0x1f, R3 ;  /* 0x0000001fff007819 */ /* 0x000fc80000011403 */
[----:B------:R-:W-:-:S04]  /*aef0*/  LEA.HI R0, R0, R3, RZ, 0x7 ;  /* 0x0000000300007211 */ /* 0x000fc800078f38ff */
[----:B------:R-:W-:-:S04]  /*af00*/  SHF.R.S32.HI R0, RZ, 0x7, R0 ;  /* 0x00000007ff007819 */ /* 0x000fc80000011400 */
[----:B------:R-:W-:-:S04]  /*af10*/  VIMNMX R147, R147, R0, PT ;  /* 0x0000000093937248 */ /* 0x000fc80003fe0100 */
[----:B------:R-:W-:Y:S01]  /*af20*/  ISETP.GE.AND P0, PT, R147, 0x1, PT ;  /* 0x000000019300780c */ /* 0x000fe20003f06270 */
[----:B------:R-:W-:-:S12]  /*af30*/  @P2 BRA `(.L_x_2588) ;  /* 0x0000000000082947 */ /* 0x000fd80003800000 */
[----:B------:R-:W1:Y:S02]  /*af40*/  FENCE.VIEW.ASYNC.G ;  /* 0x00000000000073c6 */ /* 0x000e640000000100 */
[----:B-1----:R-:W-:Y:S06]  /*af50*/  BAR.ARV 0xc, 0x180 ;  /* 0x0306000000007b1d */ /* 0x002fec0000002000 */
.L_x_2588:
[----:B------:R-:W-:Y:S05]  /*af60*/  BSYNC B0 ;  /* 0x0000000000007941 */ /* 0x000fea0003800000 */
.L_x_2587:
[----:B------:R-:W-:Y:S04]  /*af70*/  BSSY B0, `(.L_x_2589) ;  /* 0x000001f000007945 */ /* 0x000fe80003800000 */
[----:B------:R-:W-:Y:S05]  /*af80*/  @!P0 BRA `(.L_x_2590) ;  /* 0x0000000000748947 */ /* 0x000fea0003800000 */
[----:B------:R-:W-:Y:S01]  /*af90*/  ISETP.NE.AND P0, PT, R209, RZ, PT ;  /* 0x000000ffd100720c */ /* 0x000fe20003f05270 */
[----:B------:R-:W-:-:S03]  /*afa0*/  ULDC UR4, c[0x0][0x9f0] ;  /* 0x00027c0000047ab9 */ /* 0x000fc60000000800 */
[----:B------:R-:W-:-:S04]  /*afb0*/  SEL R9, R209, UR4, P0 ;  /* 0x00000004d1097c07 */ /* 0x000fc80008000000 */
[-C--:B------:R-:W-:Y:S02]  /*afc0*/  IABS R6, R9.reuse ;  /* 0x0000000900067213 */ /* 0x080fe40000000000 */
[----:B------:R-:W-:Y:S02]  /*afd0*/  IADD3 R0, R9, -0x1, R147 ;  /* 0xffffffff09007810 */ /* 0x000fe40007ffe093 */
[----:B------:R-:W1:Y:S01]  /*afe0*/  I2F.RP R3, R6 ;  /* 0x0000000600037306 */ /* 0x000e620000209400 */
[-C--:B------:R-:W-:Y:S02]  /*aff0*/  IABS R10, R9.reuse ;  /* 0x00000009000a7213 */ /* 0x080fe40000000000 */
        /* <DEDUP_REMOVED lines=22> */
.L_x_2590:
[----:B------:R-:W-:Y:S05]  /*b160*/  BSYNC B0 ;  /* 0x0000000000007941 */ /* 0x000fea0003800000 */
.L_x_2589:
        /* <DEDUP_REMOVED lines=27> */
[----:B0-----:R-:W-:Y:S02]  /*b320*/  CS2R R42, SRZ ;  /* 0x00000000002a7805 */ /* 0x001fe4000001ff00 */
[----:B--2---:R-:W-:Y:S02]  /*b330*/  CS2R R40, SRZ ;  /* 0x0000000000287805 */ /* 0x004fe4000001ff00 */
        /* <DEDUP_REMOVED lines=12> */
[----:B---3--:R-:W-:Y:S02]  /*b400*/  R2UR UR4, R3 ;  /* 0x00000000030472ca */ /* 0x008fe400000e0000 */
[----:B0-----:R-:W-:-:S04]  /*b410*/  LEA.HI R3, R0, R0, RZ, 0x1 ;  /* 0x0000000000037211 */ /* 0x001fc800078f08ff */
[----:B------:R-:W-:-:S05]  /*b420*/  LOP3.LUT R3, R3, 0x1e, RZ, 0xc0, !PT ;  /* 0x0000001e03037812 */ /* 0x000fca00078ec0ff */
[----:B------:R-:W-:Y:S02]  /*b430*/  IMAD.IADD R3, R0, 0x1, -R3 ;  /* 0x0000000100037824 */ /* 0x000fe400078e0a03 */
[----:B------:R-:W-:-:S05]  /*b440*/  IMAD.U32 R0, RZ, RZ, UR4 ;  /* 0x00000004ff007e24 */ /* 0x000fca000f8e00ff */
[----:B------:R-:W-:Y:S02]  /*b450*/  LOP3.LUT P0, RZ, R0, 0x3ff, RZ, 0xc0, !PT ;  /* 0x000003ff00ff7812 */ /* 0x000fe4000780c0ff */
[----:B------:R-:W-:-:S04]  /*b460*/  LEA R3, R3, UR4, 0xd ;  /* 0x0000000403037c11 */ /* 0x000fc8000f8e68ff */
[----:B------:R-:W-:Y:S02]  /*b470*/  SHF.R.U32.HI R3, RZ, 0x4, R3 ;  /* 0x00000004ff037819 */ /* 0x000fe40000011603 */
[----:B------:R-:W-:Y:S02]  /*b480*/  P2R R24, PR, RZ, 0x1 ;  /* 0x00000001ff187803 */ /* 0x000fe40000000000 */
[----:B------:R-:W-:-:S03]  /*b490*/  LOP3.LUT R68, R3, 0x3fff, RZ, 0xc0, !PT ;  /* 0x00003fff03447812 */ /* 0x000fc600078ec0ff */
        /* <DEDUP_REMOVED lines=17> */
.L_x_2592:
        /* <DEDUP_REMOVED lines=12> */
.L_x_2596:
[----:B-1----:R1:W2:Y:S02]  /*b670*/  SYNCS.PHASECHK.TRANS64.TRYWAIT P0, [R2+URZ+0x34800], R3 ;  /* 0x03480003020075a7 */ /* 0x0022a4000800017f */
[----:B--2---:R-:W-:Y:S05]  /*b680*/  @!P0 NANOSLEEP.SYNCS 0x989680 ;  /* 0x009896800000895d */ /* 0x004fea0003900000 */
[----:B------:R-:W2:Y:S02]  /*b690*/  @!P0 SYNCS.PHASECHK.TRANS64 P0, [R2+URZ+0x34800], R3 ;  /* 0x03480003020085a7 */ /* 0x000ea4000800007f */
[----:B--2---:R-:W-:Y:S05]  /*b6a0*/  @!P0 BRA `(.L_x_2596) ;  /* 0xfffffffc00f08947 */ /* 0x004fea000383ffff */
.L_x_2595:
[----:B------:R-:W-:Y:S05]  /*b6b0*/  BSYNC B0 ;  /* 0x0000000000007941 */ /* 0x000fea0003800000 */
.L_x_2594:
[----:B------:R-:W-:Y:S05]  /*b6c0*/  BRA `(.L_x_2597) ;  /* 0x0000007400207947 */ /* 0x000fea0003800000 */
.L_x_2593:
[----:B------:R-:W-:Y:S01]  /*b6d0*/  ISETP.NE.AND P0, PT, R24, RZ, PT ;  /* 0x000000ff1800720c */ /* 0x000fe20003f05270 */
[----:B------:R-:W-:Y:S01]  /*b6e0*/  ULDC.64 UR4, c[0x0][0x3f8] ;  /* 0x0000fe0000047ab9 */ /* 0x000fe20000000a00 */
[----:B-----5:R-:W-:Y:S01]  /*b6f0*/  SHF.R.S32.HI R0, RZ, 0x1f, R141 ;  /* 0x0000001fff007819 */ /* 0x020fe2000001148d */
[----:B------:R-:W-:Y:S01]  /*b700*/  ULDC.64 UR6, c[0x0][0x408] ;  /* 0x0001020000067ab9 */ /* 0x000fe20000000a00 */
[----:B------:R-:W-:-:S04]  /*b710*/  IMAD.WIDE.U32 R24, R141, UR4, RZ ;  /* 0x000000048d187c25 */ /* 0x000fc8000f8e00ff */
[C---:B------:R-:W-:Y:S02]  /*b720*/  IMAD R4, R0.reuse, UR4, RZ ;  /* 0x0000000400047c24 */ /* 0x040fe4000f8e02ff */
[----:B------:R-:W-:Y:S02]  /*b730*/  IMAD R0, R0, UR6, RZ ;  /* 0x0000000600007c24 */ /* 0x000fe4000f8e02ff */
[C---:B------:R-:W-:Y:S02]  /*b740*/  IMAD R29, R141.reuse, UR5, R4 ;  /* 0x000000058d1d7c24 */ /* 0x040fe4000f8e0204 */
        /* <DEDUP_REMOVED lines=21> */
.L_x_2598:
        /* <DEDUP_REMOVED lines=9> */
[----:B------:R-:W-:Y:S01]  /*b930*/  IMAD.MOV.U32 R6, RZ, RZ, R24 ;  /* 0x000000ffff067224 */ /* 0x000fe200078e0018 */
[----:B------:R-:W-:Y:S01]  /*b940*/  SHF.R.S32.HI R73, RZ, 0x1f, R192 ;  /* 0x0000001fff497819 */ /* 0x000fe200000114c0 */
[----:B------:R-:W-:Y:S01]  /*b950*/  IMAD.MOV.U32 R7, RZ, RZ, R29 ;  /* 0x000000ffff077224 */ /* 0x000fe200078e001d */
[----:B------:R-:W-:Y:S01]  /*b960*/  SHF.R.S32.HI R75, RZ, 0x1f, R190 ;  /* 0x0000001fff4b7819 */ /* 0x000fe200000114be */
[----:B------:R-:W-:Y:S01]  /*b970*/  IMAD.MOV.U32 R8, RZ, RZ, R26 ;  /* 0x000000ffff087224 */ /* 0x000fe200078e001a */
[----:B------:R-:W-:Y:S01]  /*b980*/  SHF.R.S32.HI R72, RZ, 0x1f, R189 ;  /* 0x0000001fff487819 */ /* 0x000fe200000114bd */
[----:B------:R-:W-:Y:S01]  /*b990*/  IMAD.MOV.U32 R9, RZ, RZ, R31 ;  /* 0x000000ffff097224 */ /* 0x000fe200078e001f */
[----:B------:R-:W-:-:S02]  /*b9a0*/  SHF.R.S32.HI R74, RZ, 0x1f, R191 ;  /* 0x0000001fff4a7819 */ /* 0x000fc400000114bf */
[----:B0-----:R-:W-:-:S13]  /*b9b0*/  ISETP.NE.AND P0, PT, R10, 0x1, PT ;  /* 0x000000010a00780c */ /* 0x001fda0003f05270 */
[----:B------:R-:W0:Y:S08]  /*b9c0*/  @P0 LDC R0, c[0x0][0x44c] ;  /* 0x00011300ff000b82 */ /* 0x000e300000000800 */
[----:B------:R-:W1:Y:S01]  /*b9d0*/  @P0 LDC R5, c[0x0][0x450] ;  /* 0x00011400ff050b82 */ /* 0x000e620000000800 */
[----:B0-----:R-:W-:-:S05]  /*b9e0*/  @P0 IMAD.HI.U32 R0, R3, R0, RZ ;  /* 0x0000000003000227 */ /* 0x001fca00078e00ff */
[----:B-1----:R-:W-:-:S04]  /*b9f0*/  @P0 SHF.R.U32.HI R3, RZ, R5, R0 ;  /* 0x00000005ff030219 */ /* 0x002fc80000011600 */
        /* <DEDUP_REMOVED lines=21> */
.L_x_2881:
        /* <DEDUP_REMOVED lines=32> */
[----:B-1----:R-:W-:Y:S02]  /*bd50*/  @!P4 IMAD.MOV.U32 R9, RZ, RZ, R5 ;  /* 0x000000ffff09c224 */ /* 0x002fe400078e0005 */
[--C-:B------:R-:W-:Y:S01]  /*bd60*/  @!P3 IMAD.X R31, R5, 0x1, R6.reuse, P6 ;  /* 0x00000001051fb824 */ /* 0x100fe200030e0606 */
[-C--:B------:R-:W-:Y:S01]  /*bd70*/  @!P2 IADD3 R26, P6, R8, R25.reuse, RZ ;  /* 0x00000019081aa210 */ /* 0x080fe20007fde0ff */
[----:B---3--:R-:W-:Y:S01]  /*bd80*/  @!P3 IMAD.X R29, R33, 0x1, R6, P5 ;  /* 0x00000001211db824 */ /* 0x008fe200028e0606 */
[----:B------:R-:W-:Y:S01]  /*bd90*/  @!P2 IADD3 R24, P5, R32, R25, RZ ;  /* 0x000000192018a210 */ /* 0x000fe20007fbe0ff */
[----:B------:R-:W-:Y:S01]  /*bda0*/  @!P4 IMAD.WIDE R36, R22, 0x2, R8 ;  /* 0x000000021624c825 */ /* 0x000fe200078e0208 */
[----:B------:R-:W-:-:S03]  /*bdb0*/  @!P1 SHF.L.U64.HI R6, R191, 0x1, R74 ;  /* 0x00000001bf069819 */ /* 0x000fc6000001024a */
[--C-:B------:R-:W-:Y:S01]  /*bdc0*/  @!P2 IMAD.X R27, R5, 0x1, R10.reuse, P6 ;  /* 0x00000001051ba824 */ /* 0x100fe200030e060a */
[-C--:B------:R-:W-:Y:S01]  /*bdd0*/  @!P1 IADD3 R20, P6, R8, R15.reuse, RZ ;  /* 0x0000000f08149210 */ /* 0x080fe20007fde0ff */
[----:B------:R-:W-:Y:S01]  /*bde0*/  @!P2 IMAD.X R25, R33, 0x1, R10, P5 ;  /* 0x000000012119a824 */ /* 0x000fe200028e060a */
[----:B------:R-:W-:Y:S01]  /*bdf0*/  ISETP.GE.AND P5, PT, R193, UR4, PT ;  /* 0x00000004c1007c0c */ /* 0x000fe2000bfa6270 */
[----:B------:R-:W-:Y:S01]  /*be00*/  @!P4 IMAD.WIDE R34, R22, 0x2, R32 ;  /* 0x000000021622c825 */ /* 0x000fe200078e0220 */
[----:B------:R-:W-:Y:S01]  /*be10*/  @!P0 SHF.L.U64.HI R10, R189, 0x1, R72 ;  /* 0x00000001bd0a8819 */ /* 0x000fe20000010248 */
[----:B------:R1:W5:Y:S02]  /*be20*/  @!P4 LD.E.64 R60, desc[UR60][R36.64] ;  /* 0x0000003c243cc980 */ /* 0x000364000c101b00 */
[--C-:B------:R-:W-:Y:S01]  /*be30*/  @!P1 IMAD.X R21, R5, 0x1, R6.reuse, P6 ;  /* 0x0000000105159824 */ /* 0x100fe200030e0606 */
[----:B------:R-:W-:Y:S01]  /*be40*/  @!P1 IADD3 R14, P6, R32, R15, RZ ;  /* 0x0000000f200e9210 */ /* 0x000fe20007fde0ff */
[----:B------:R2:W5:Y:S04]  /*be50*/  @!P4 LD.E.64 R58, desc[UR60][R34.64] ;  /* 0x0000003c223ac980 */ /* 0x000568000c101b00 */
[----:B------:R-:W-:Y:S01]  /*be60*/  @!P1 IMAD.X R15, R33, 0x1, R6, P6 ;  /* 0x00000001210f9824 */ /* 0x000fe200030e0606 */
[----:B------:R-:W-:Y:S01]  /*be70*/  @!P0 IADD3 R12, P6, R8, R7, RZ ;  /* 0x00000007080c8210 */ /* 0x000fe20007fde0ff */
[----:B------:R-:W-:-:S04]  /*be80*/  @!P5 IMAD.SHL.U32 R11, R193, 0x2, RZ ;  /* 0x00000002c10bd824 */ /* 0x000fc800078e00ff */
[----:B------:R-:W-:Y:S01]  /*be90*/  @!P0 IMAD.X R13, R5, 0x1, R10, P6 ;  /* 0x00000001050d8824 */ /* 0x000fe200030e060a */
[----:B------:R-:W-:Y:S02]  /*bea0*/  @!P0 IADD3 R6, P6, R32, R7, RZ ;  /* 0x0000000720068210 */ /* 0x000fe40007fde0ff */
[----:B------:R-:W-:Y:S02]  /*beb0*/  @!P5 SHF.L.U64.HI R38, R193, 0x1, R236 ;  /* 0x00000001c126d819 */ /* 0x000fe400000102ec */
[-C--:B------:R-:W-:Y:S01]  /*bec0*/  @!P5 IADD3 R8, P4, R8, R11.reuse, RZ ;  /* 0x0000000b0808d210 */ /* 0x080fe20007f9e0ff */
[----:B------:R-:W-:Y:S01]  /*bed0*/  @!P0 IMAD.X R7, R33, 0x1, R10, P6 ;  /* 0x0000000121078824 */ /* 0x000fe200030e060a */
[----:B------:R-:W-:Y:S02]  /*bee0*/  @!P5 IADD3 R10, P6, R32, R11, RZ ;  /* 0x0000000b200ad210 */ /* 0x000fe40007fde0ff */
[----:B------:R-:W-:Y:S02]  /*bef0*/  CS2R R56, SRZ ;  /* 0x0000000000387805 */ /* 0x000fe4000001ff00 */
[----:B------:R-:W-:Y:S01]  /*bf00*/  CS2R R54, SRZ ;  /* 0x0000000000367805 */ /* 0x000fe2000001ff00 */
[--C-:B------:R-:W-:Y:S01]  /*bf10*/  @!P5 IMAD.X R9, R5, 0x1, R38.reuse, P4 ;  /* 0x000000010509d824 */ /* 0x100fe200020e0626 */
[----:B------:R-:W-:Y:S01]  /*bf20*/  CS2R R52, SRZ ;  /* 0x0000000000347805 */ /* 0x000fe2000001ff00 */
[----:B------:R-:W-:Y:S01]  /*bf30*/  @!P5 IMAD.X R11, R33, 0x1, R38, P6 ;  /* 0x00000001210bd824 */ /* 0x000fe200030e0626 */
[----:B------:R-:W-:-:S02]  /*bf40*/  CS2R R50, SRZ ;  /* 0x0000000000327805 */ /* 0x000fc4000001ff00 */
[----:B------:R-:W-:Y:S02]  /*bf50*/  CS2R R48, SRZ ;  /* 0x0000000000307805 */ /* 0x000fe4000001ff00 */
[----:B------:R-:W-:Y:S02]  /*bf60*/  CS2R R46, SRZ ;  /* 0x00000000002e7805 */ /* 0x000fe4000001ff00 */
[----:B------:R-:W-:Y:S02]  /*bf70*/  CS2R R44, SRZ ;  /* 0x00000000002c7805 */ /* 0x000fe4000001ff00 */
[----:B------:R-:W-:Y:S02]  /*bf80*/  CS2R R42, SRZ ;  /* 0x00000000002a7805 */ /* 0x000fe4000001ff00 */
[----:B-1----:R-:W-:Y:S02]  /*bf90*/  CS2R R36, SRZ ;  /* 0x0000000000247805 */ /* 0x002fe4000001ff00 */
        /* <DEDUP_REMOVED lines=11> */
.L_x_2603:
[----:B------:R-:W-:Y:S05]  /*c050*/  BSYNC B1 ;  /* 0x0000000000017941 */ /* 0x000fea0003800000 */
.L_x_2602:
[----:B-1---5:R-:W-:Y:S01]  /*c060*/  IMAD.MOV.U32 R5, RZ, RZ, R58 ;  /* 0x000000ffff057224 */ /* 0x022fe200078e003a */
[----:B------:R-:W-:Y:S01]  /*c070*/  UMOV UR4, 0xffffffff ;  /* 0xffffffff00047882 */ /* 0x000fe20000000000 */
[----:B--2---:R-:W-:Y:S01]  /*c080*/  IMAD.MOV.U32 R6, RZ, RZ, R59 ;  /* 0x000000ffff067224 */ /* 0x004fe200078e003b */
[----:B------:R-:W-:Y:S01]  /*c090*/  CS2R R30, SRZ ;  /* 0x00000000001e7805 */ /* 0x000fe2000001ff00 */
        /* <DEDUP_REMOVED lines=45> */
[----:B------:R-:W-:Y:S01]  /*c370*/  PRMT R66, R8, 0x7610, R66 ;  /* 0x0000761008427816 */ /* 0x000fe20000000042 */
[----:B------:R-:W-:Y:S06]  /*c380*/  BRA.DIV UR4, `(.L_x_2604) ;  /* 0x000001ae04707947 */ /* 0x000fec000b800000 */
[----:B0-----:R-:W0:Y:S04]  /*c390*/  SHFL.IDX PT, R0, R0, 0x1, 0x1c1f ;  /* 0x003c1f0000007f89 */ /* 0x001e2800000e0000 */
[----:B------:R1:W2:Y:S04]  /*c3a0*/  SHFL.IDX PT, R65, R4, 0x1, 0x1c1f ;  /* 0x003c1f0004417f89 */ /* 0x0002a800000e0000 */
[----:B------:R-:W0:Y:S04]  /*c3b0*/  SHFL.IDX PT, R63, R63, 0x1, 0x1c1f ;  /* 0x003c1f003f3f7f89 */ /* 0x000e2800000e0000 */
[----:B------:R1:W0:Y:S02]  /*c3c0*/  SHFL.IDX PT, R62, R3, 0x1, 0x1c1f ;  /* 0x003c1f00033e7f89 */ /* 0x00022400000e0000 */
.L_x_2887:
[----:B------:R-:W-:Y:S01]  /*c3d0*/  VIADD R64, R64, 0x40 ;  /* 0x0000004040407836 */ /* 0x000fe20000000000 */
[----:B-1----:R-:W-:Y:S01]  /*c3e0*/  LOP3.LUT R4, R195, 0x18, R18, 0xf8, !PT ;  /* 0x00000018c3047812 */ /* 0x002fe200078ef812 */
[----:B------:R-:W-:Y:S01]  /*c3f0*/  BSSY B1, `(.L_x_2605) ;  /* 0x0000055000017945 */ /* 0x000fe20003800000 */
[----:B------:R-:W-:Y:S02]  /*c400*/  LOP3.LUT P0, RZ, R237, 0x4, RZ, 0xc0, !PT ;  /* 0x00000004edff7812 */ /* 0x000fe4000780c0ff */
[----:B---34-:R-:W-:Y:S02]  /*c410*/  CS2R R32, SRZ ;  /* 0x0000000000207805 */ /* 0x018fe4000001ff00 */
[----:B------:R-:W-:Y:S02]  /*c420*/  ISETP.GE.AND P1, PT, R64, R67, PT ;  /* 0x000000434000720c */ /* 0x000fe40003f26270 */
[----:B------:R-:W-:Y:S02]  /*c430*/  CS2R R26, SRZ ;  /* 0x00000000001a7805 */ /* 0x000fe4000001ff00 */
[----:B------:R-:W-:-:S02]  /*c440*/  LOP3.LUT R3, R4, R197, RZ, 0x3c, !PT ;  /* 0x000000c504037212 */ /* 0x000fc400078e3cff */
[----:B------:R-:W-:Y:S02]  /*c450*/  CS2R R20, SRZ ;  /* 0x0000000000147805 */ /* 0x000fe4000001ff00 */
[----:B------:R-:W-:Y:S02]  /*c460*/  CS2R R12, SRZ ;  /* 0x00000000000c7805 */ /* 0x000fe4000001ff00 */
[----:B------:R-:W-:Y:S02]  /*c470*/  CS2R R8, SRZ ;  /* 0x0000000000087805 */ /* 0x000fe4000001ff00 */
[----:B------:R-:W-:Y:S01]  /*c480*/  CS2R R40, SRZ ;  /* 0x0000000000287805 */ /* 0x000fe2000001ff00 */
[----:B------:R-:W-:Y:S01]  /*c490*/  IMAD R3, R196, 0x200, R3 ;  /* 0x00000200c4037824 */ /* 0x000fe200078e0203 */
        /* <DEDUP_REMOVED lines=19> */
[-C--:B--2---:R-:W-:Y:S01]  /*c5d0*/  @!P4 IADD3 R26, P5, R65, R24.reuse, RZ ;  /* 0x00000018411ac210 */ /* 0x084fe20007fbe0ff */
[----:B------:R-:W-:Y:S01]  /*c5e0*/  @!P1 IMAD.SHL.U32 R4, R189, 0x2, RZ ;  /* 0x00000002bd049824 */ /* 0x000fe200078e00ff */
[----:B0-----:R-:W-:Y:S02]  /*c5f0*/  @!P4 IADD3 R24, P6, R62, R24, RZ ;  /* 0x000000183e18c210 */ /* 0x001fe40007fde0ff */
[----:B------:R-:W-:Y:S01]  /*c600*/  @!P2 SHF.L.U64.HI R74, R191, 0x1, R74 ;  /* 0x00000001bf4aa819 */ /* 0x000fe2000001024a */
[--C-:B------:R-:W-:Y:S01]  /*c610*/  @!P4 IMAD.X R27, R0, 0x1, R73.reuse, P5 ;  /* 0x00000001001bc824 */ /* 0x100fe200028e0649 */
[-C--:B------:R-:W-:Y:S01]  /*c620*/  @!P3 IADD3 R20, P5, R65, R14.reuse, RZ ;  /* 0x0000000e4114b210 */ /* 0x080fe20007fbe0ff */
[----:B------:R-:W-:Y:S01]  /*c630*/  @!P4 IMAD.X R25, R63, 0x1, R73, P6 ;  /* 0x000000013f19c824 */ /* 0x000fe200030e0649 */
[----:B------:R-:W-:-:S02]  /*c640*/  @!P3 IADD3 R14, P6, R62, R14, RZ ;  /* 0x0000000e3e0eb210 */ /* 0x000fc40007fde0ff */
        /* <DEDUP_REMOVED lines=47> */
.L_x_2606:
[----:B------:R-:W-:Y:S05]  /*c940*/  BSYNC B1 ;  /* 0x0000000000017941 */ /* 0x000fea0003800000 */
.L_x_2605:
[----:B---3--:R-:W-:Y:S01]  /*c950*/  LEA.HI R4, R213, R213, RZ, 0x1 ;  /* 0x000000d5d5047211 */ /* 0x008fe200078f08ff */
[----:B-----5:R-:W-:Y:S01]  /*c960*/  IMAD.MOV.U32 R5, RZ, RZ, R30 ;  /* 0x000000ffff057224 */ /* 0x020fe200078e001e */
[----:B------:R-:W-:Y:S01]  /*c970*/  VIADDMNMX R67, R67, -R200, 0x80, PT ;  /* 0x0000008043437446 */ /* 0x000fe200038009c8 */
[C---:B------:R-:W-:Y:S01]  /*c980*/  VIADD R6, R3.reuse, 0x10400 ;  /* 0x0001040003067836 */ /* 0x040fe20000000000 */
[----:B------:R-:W-:Y:S01]  /*c990*/  LOP3.LUT R4, R4, 0xfffffffe, RZ, 0xc0, !PT ;  /* 0xfffffffe04047812 */ /* 0x000fe200078ec0ff */
[----:B0-----:R-:W-:Y:S01]  /*c9a0*/  VIADD R0, R3, 0x10440 ;  /* 0x0001044003007836 */ /* 0x001fe20000000000 */
[----:B------:R-:W-:Y:S01]  /*c9b0*/  PRMT R105, R5, 0x7610, R105 ;  /* 0x0000761005697816 */ /* 0x000fe20000000069 */
[----:B------:R-:W-:Y:S01]  /*c9c0*/  IMAD.MOV.U32 R5, RZ, RZ, R31 ;  /* 0x000000ffff057224 */ /* 0x000fe200078e001f */
[----:B------:R-:W-:Y:S01]  /*c9d0*/  BSSY B1, `(.L_x_2607) ;  /* 0x0000031000017945 */ /* 0x000fe20003800000 */
[----:B------:R-:W-:Y:S01]  /*c9e0*/  IMAD.IADD R4, R213, 0x1, -R4 ;  /* 0x00000001d5047824 */ /* 0x000fe200078e0a04 */
[----:B------:R-:W-:Y:S01]  /*c9f0*/  ISETP.GE.AND P1, PT, R17, R67, PT ;  /* 0x000000431100720c */ /* 0x000fe20003f26270 */
[----:B------:R-:W-:Y:S01]  /*ca00*/  @P0 VIADD R0, R6, 0xffffffc0 ;  /* 0xffffffc006000836 */ /* 0x000fe20000000000 */
[----:B------:R-:W-:Y:S01]  /*ca10*/  PRMT R106, R5, 0x7610, R106 ;  /* 0x00007610056a7816 */ /* 0x000fe2000000006a */
[----:B------:R-:W-:Y:S01]  /*ca20*/  IMAD.MOV.U32 R6, RZ, RZ, R32 ;  /* 0x000000ffff067224 */ /* 0x000fe200078e0020 */
[----:B------:R-:W-:Y:S01]  /*ca30*/  SHF.L.U32 R5, R4, 0x1f, RZ ;  /* 0x0000001f04057819 */ /* 0x000fe200000006ff */
[----:B------:R-:W-:-:S02]  /*ca40*/  IMAD.MOV.U32 R7, RZ, RZ, R33 ;  /* 0x000000ffff077224 */ /* 0x000fc400078e0021 */
        /* <DEDUP_REMOVED lines=41> */
.L_x_2888:
[----:B------:R-:W-:Y:S05]  /*cce0*/  BSYNC B1 ;  /* 0x0000000000017941 */ /* 0x000fea0003800000 */
.L_x_2607:
[----:B------:R-:W-:Y:S01]  /*ccf0*/  BSSY B1, `(.L_x_2609) ;  /* 0x000012f000017945 */ /* 0x000fe20003800000 */
[----:B------:R-:W-:Y:S02]  /*cd00*/  PRMT R64, R4, 0x7610, R64 ;  /* 0x0000761004407816 */ /* 0x000fe40000000040 */
[----:B--2---:R-:W-:Y:S01]  /*cd10*/  PRMT R65, R6, 0x7610, R65 ;  /* 0x0000761006417816 */ /* 0x004fe20000000041 */
[----:B------:R-:W-:Y:S06]  /*cd20*/  @P1 BRA `(.L_x_2610) ;  /* 0x0000001000ac1947 */ /* 0x000fec0003800000 */
[----:B------:R-:W1:Y:S01]  /*cd30*/  LDC R4, c[0x0][0x3f4] ;  /* 0x0000fd00ff047b82 */ /* 0x000e620000000800 */
[----:B------:R-:W-:Y:S01]  /*cd40*/  BSSY B2, `(.L_x_2611) ;  /* 0x0000036000027945 */ /* 0x000fe20003800000 */
[-C--:B-1----:R-:W-:Y:S02]  /*cd50*/  ISETP.GE.AND P0, PT, R22, R4.reuse, PT ;  /* 0x000000041600720c */ /* 0x082fe40003f06270 */
[-C--:B------:R-:W-:Y:S02]  /*cd60*/  ISETP.GE.AND P1, PT, R192, R4.reuse, PT ;  /* 0x00000004c000720c */ /* 0x080fe40003f26270 */
[-C--:B------:R-:W-:Y:S02]  /*cd70*/  ISETP.GE.AND P2, PT, R190, R4.reuse, PT ;  /* 0x00000004be00720c */ /* 0x080fe40003f46270 */
[-C--:B------:R-:W-:Y:S02]  /*cd80*/  ISETP.GE.AND P3, PT, R191, R4.reuse, PT ;  /* 0x00000004bf00720c */ /* 0x080fe40003f66270 */
[----:B------:R-:W-:-:S02]  /*cd90*/  ISETP.GE.AND P4, PT, R189, R4, PT ;  /* 0x00000004bd00720c */ /* 0x000fc40003f86270 */
[----:B------:R-:W-:-:S03]  /*cda0*/  ISETP.GE.AND P5, PT, R193, R4, PT ;  /* 0x00000004c100720c */ /* 0x000fc60003fa6270 */
[----:B------:R-:W-:Y:S10]  /*cdb0*/  @P0 BRA `(.L_x_2612) ;  /* 0x0000000000b80947 */ /* 0x000ff40003800000 */
[----:B0-----:R-:W0:Y:S01]  /*cdc0*/  LDS.128 R4, [R3+0x10400] ;  /* 0x0104000003047984 */ /* 0x001e220000000c00 */
        /* <DEDUP_REMOVED lines=8> */
[C---:B------:R-:W-:Y:S01]  /*ce50*/  IMAD.U32 R114, R113.reuse, 0x10000, RZ ;  /* 0x0001000071727824 */ /* 0x040fe200078e00ff */
[----:B------:R-:W-:Y:S01]  /*ce60*/  LOP3.LUT R113, R113, 0xffff0000, RZ, 0xc0, !PT ;  /* 0xffff000071717812 */ /* 0x000fe200078ec0ff */
[C---:B------:R-:W-:Y:S01]  /*ce70*/  IMAD.U32 R109, R111.reuse, 0x10000, RZ ;  /* 0x000100006f6d7824 */ /* 0x040fe200078e00ff */
[----:B------:R-:W-:Y:S02]  /*ce80*/  LOP3.LUT R111, R111, 0xffff0000, RZ, 0xc0, !PT ;  /* 0xffff00006f6f7812 */ /* 0x000fe400078ec0ff */
[C---:B0-----:R-:W-:Y:S01]  /*ce90*/  LOP3.LUT R59, R6.reuse, 0xffff0000, RZ, 0xc0, !PT ;  /* 0xffff0000063b7812 */ /* 0x041fe200078ec0ff */
[----:B------:R-:W-:Y:S01]  /*cea0*/  IMAD.U32 R58, R6, 0x10000, RZ ;  /* 0x00010000063a7824 */ /* 0x000fe200078e00ff */
[C---:B------:R-:W-:Y:S01]  /*ceb0*/  LOP3.LUT R61, R7.reuse, 0xffff0000, RZ, 0xc0, !PT ;  /* 0xffff0000073d7812 */ /* 0x040fe200078ec0ff */
        /* <DEDUP_REMOVED lines=30> */
.L_x_2612:
[----:B------:R-:W-:Y:S05]  /*d0a0*/  BSYNC B2 ;  /* 0x0000000000027941 */ /* 0x000fea0003800000 */
.L_x_2611:
[----:B------:R-:W-:Y:S04]  /*d0b0*/  BSSY B2, `(.L_x_2613) ;  /* 0x0000030000027945 */ /* 0x000fe80003800000 */
[----:B------:R-:W-:Y:S05]  /*d0c0*/  @P1 BRA `(.L_x_2614) ;  /* 0x0000000000b81947 */ /* 0x000fea0003800000 */
[----:B01----:R-:W0:Y:S01]  /*d0d0*/  LDS.128 R4, [R0] ;  /* 0x0000000000047984 */ /* 0x003e220000000c00 */
[--C-:B------:R-:W-:Y:S02]  /*d0e0*/  SHF.R.U64 R59, R56, 0x10, R57.reuse ;  /* 0x00000010383b7819 */ /* 0x100fe40000001239 */
[----:B------:R-:W-:Y:S02]  /*d0f0*/  SHF.R.U32.HI R56, RZ, 0x10, R57 ;  /* 0x00000010ff387819 */ /* 0x000fe40000011639 */
[--C-:B------:R-:W-:Y:S02]  /*d100*/  SHF.R.U64 R57, R54, 0x10, R55.reuse ;  /* 0x0000001036397819 */ /* 0x100fe40000001237 */
        /* <DEDUP_REMOVED lines=17> */
[----:B------:R-:W-:Y:S01]  /*d220*/  FFMA.FTZ R109, R54, R59, R60 ;  /* 0x0000003b366d7223 */ /* 0x000fe2000001003c */
[-C--:B------:R-:W-:Y:S01]  /*d230*/  FMUL.FTZ R59, R57, R103.reuse ;  /* 0x00000067393b7220 */ /* 0x080fe20000410000 */
[----:B------:R-:W-:Y:S01]  /*d240*/  FFMA.FTZ R103, R56, R103, -R55 ;  /* 0x0000006738677223 */ /* 0x000fe20000010837 */
        /* <DEDUP_REMOVED lines=22> */
.L_x_2614:
[----:B------:R-:W-:Y:S05]  /*d3b0*/  BSYNC B2 ;  /* 0x0000000000027941 */ /* 0x000fea0003800000 */
.L_x_2613:
        /* <DEDUP_REMOVED lines=48> */
.L_x_2616:
[----:B------:R-:W-:Y:S05]  /*d6c0*/  BSYNC B2 ;  /* 0x0000000000027941 */ /* 0x000fea0003800000 */
.L_x_2615:
        /* <DEDUP_REMOVED lines=48> */
.L_x_2618:
[----:B------:R-:W-:Y:S05]  /*d9d0*/  BSYNC B2 ;  /* 0x0000000000027941 */ /* 0x000fea0003800000 */
.L_x_2617:
[----:B------:R-:W-:Y:S04]  /*d9e0*/  BSSY B2, `(.L_x_2619) ;  /* 0x0000030000027945 */ /* 0x000fe80003800000 */
        /* <DEDUP_REMOVED lines=47> */
.L_x_2620:
[----:B------:R-:W-:Y:S05]  /*dce0*/  BSYNC B2 ;  /* 0x0000000000027941 */ /* 0x000fea0003800000 */
.L_x_2619:
        /* <DEDUP_REMOVED lines=47> */
.L_x_2610:
[----:B------:R-:W-:Y:S05]  /*dfe0*/  BSYNC B1 ;  /* 0x0000000000017941 */ /* 0x000fea0003800000 */
.L_x_2609:
        /* <DEDUP_REMOVED lines=57> */
.L_x_2623:
[----:B------:R-:W-:Y:S05]  /*e380*/  BSYNC B1 ;  /* 0x0000000000017941 */ /* 0x000fea0003800000 */
.L_x_2622:
        /* <DEDUP_REMOVED lines=48> */
.L_x_2625:
[----:B------:R-:W-:Y:S05]  /*e690*/  BSYNC B1 ;  /* 0x0000000000017941 */ /* 0x000fea0003800000 */
.L_x_2624:
        /* <DEDUP_REMOVED lines=48> */
.L_x_2627:
[----:B------:R-:W-:Y:S05]  /*e9a0*/  BSYNC B1 ;  /* 0x0000000000017941 */ /* 0x000fea0003800000 */
.L_x_2626:
        /* <DEDUP_REMOVED lines=48> */
.L_x_2629:
[----:B------:R-:W-:Y:S05]  /*ecb0*/  BSYNC B1 ;  /* 0x0000000000017941 */ /* 0x000fea0003800000 */
.L_x_2628:
        /* <DEDUP_REMOVED lines=48> */
.L_x_2631:
[----:B------:R-:W-:Y:S05]  /*efc0*/  BSYNC B1 ;  /* 0x0000000000017941 */ /* 0x000fea0003800000 */
.L_x_2630:
        /* <DEDUP_REMOVED lines=48> */
.L_x_2600:
        /* <DEDUP_REMOVED lines=36> */
.L_x_2894:
[----:B------:R-:W-:Y:S01]  /*f510*/  IMAD R71, R201, R10, RZ ;  /* 0x0000000ac9477224 */ /* 0x000fe200078e02ff */
[----:B------:R-:W-:Y:S01]  /*f520*/  BSSY B1, `(.L_x_2633) ;  /* 0x000002e000017945 */ /* 0x000fe20003800000 */
[----:B---3--:R-:W-:Y:S01]  /*f530*/  IMAD.MOV.U32 R15, RZ, RZ, R5 ;  /* 0x000000ffff0f7224 */ /* 0x008fe200078e0005 */
[----:B------:R-:W-:Y:S02]  /*f540*/  CS2R R44, SRZ ;  /* 0x00000000002c7805 */ /* 0x000fe4000001ff00 */
[----:B------:R-:W-:Y:S02]  /*f550*/  CS2R R46, SRZ ;  /* 0x00000000002e7805 */ /* 0x000fe4000001ff00 */
[----:B------:R-:W-:Y:S02]  /*f560*/  ISETP.GE.AND P0, PT, R64, R71, PT ;  /* 0x000000474000720c */ /* 0x000fe40003f06270 */
        /* <DEDUP_REMOVED lines=33> */
[--C-:B----4-:R-:W-:Y:S01]  /*f780*/  @!P1 IMAD.WIDE R8, R3, 0x2, R14.reuse ;  /* 0x0000000203089825 */ /* 0x110fe200078e020e */
[----:B------:R0:W5:Y:S03]  /*f790*/  @!P1 LD.E.128 R28, desc[UR60][R4.64] ;  /* 0x0000003c041c9980 */ /* 0x000166000c101d00 */
[--C-:B------:R-:W-:Y:S01]  /*f7a0*/  @!P2 IMAD.WIDE R10, R11, 0x2, R14.reuse ;  /* 0x000000020b0aa825 */ /* 0x100fe200078e020e */
[----:B------:R0:W5:Y:S03]  /*f7b0*/  @!P1 LD.E.128 R40, desc[UR60][R8.64] ;  /* 0x0000003c08289980 */ /* 0x000166000c101d00 */
[----:B------:R-:W-:Y:S01]  /*f7c0*/  @!P0 IMAD.WIDE R14, R18, 0x2, R14 ;  /* 0x00000002120e8825 */ /* 0x000fe200078e020e */
[----:B------:R0:W5:Y:S04]  /*f7d0*/  @!P2 LD.E.128 R24, desc[UR60][R6.64] ;  /* 0x0000003c0618a980 */ /* 0x000168000c101d00 */
[----:B------:R0:W5:Y:S04]  /*f7e0*/  @!P0 LD.E.128 R44, desc[UR60][R14.64] ;  /* 0x0000003c0e2c8980 */ /* 0x000168000c101d00 */
[----:B------:R0:W5:Y:S02]  /*f7f0*/  @!P2 LD.E.128 R36, desc[UR60][R10.64] ;  /* 0x0000003c0a24a980 */ /* 0x000164000c101d00 */
.L_x_2634:
[----:B------:R-:W-:Y:S05]  /*f800*/  BSYNC B1 ;  /* 0x0000000000017941 */ /* 0x000fea0003800000 */
.L_x_2633:
        /* <DEDUP_REMOVED lines=55> */
.L_x_2900:
[----:B------:R-:W-:Y:S01]  /*fb80*/  VIADD R64, R64, 0x40 ;  /* 0x0000004040407836 */ /* 0x000fe20000000000 */
[----:B------:R-:W-:Y:S01]  /*fb90*/  BSSY B1, `(.L_x_2636) ;  /* 0x000002c000017945 */ /* 0x000fe20003800000 */
[----:B------:R-:W-:Y:S02]  /*fba0*/  CS2R R6, SRZ ;  /* 0x0000000000067805 */ /* 0x000fe4000001ff00 */
[----:B------:R-:W-:Y:S02]  /*fbb0*/  CS2R R8, SRZ ;  /* 0x0000000000087805 */ /* 0x000fe4000001ff00 */
[----:B------:R-:W-:Y:S02]  /*fbc0*/  CS2R R10, SRZ ;  /* 0x00000000000a7805 */ /* 0x000fe4000001ff00 */
[----:B------:R-:W-:Y:S02]  /*fbd0*/  ISETP.GE.AND P0, PT, R64, R71, PT ;  /* 0x000000474000720c */ /* 0x000fe40003f06270 */
[----:B------:R-:W-:-:S02]  /*fbe0*/  CS2R R12, SRZ ;  /* 0x00000000000c7805 */ /* 0x000fc4000001ff00 */
[----:B----4-:R-:W-:Y:S02]  /*fbf0*/  CS2R R14, SRZ ;  /* 0x00000000000e7805 */ /* 0x010fe4000001ff00 */
        /* <DEDUP_REMOVED lines=37> */
.L_x_2637:
[----:B------:R-:W-:Y:S05]  /*fe50*/  BSYNC B1 ;  /* 0x0000000000017941 */ /* 0x000fea0003800000 */
.L_x_2636:
[----:B------:R-:W-:Y:S01]  /*fe60*/  LEA.HI R0, R213, R213, RZ, 0x1 ;  /* 0x000000d5d5007211 */ /* 0x000fe200078f08ff */
[----:B----45:R-:W-:Y:S01]  /*fe70*/  IMAD.MOV.U32 R20, RZ, RZ, R4 ;  /* 0x000000ffff147224 */ /* 0x030fe200078e0004 */
        /* <DEDUP_REMOVED lines=12> */
[----:B0-----:R-:W-:Y:S01]  /*ff40*/  SHF.L.U32 R61, R0, 0x1f, RZ ;  /* 0x0000001f003d7819 */ /* 0x001fe200000006ff */
[----:B------:R-:W-:Y:S01]  /*ff50*/  IMAD.MOV.U32 R60, RZ, RZ, R10 ;  /* 0x000000ffff3c7224 */ /* 0x000fe200078e000a */
[----:B------:R-:W-:Y:S01]  /*ff60*/  PRMT R75, R21, 0x7610, R75 ;  /* 0x00007610154b7816 */ /* 0x000fe2000000004b */
[----:B------:R-:W-:Y:S01]  /*ff70*/  IMAD.MOV.U32 R21, RZ, RZ, R13 ;  /* 0x000000ffff157224 */ /* 0x000fe200078e000d */
[----:B------:R-:W0:Y:S01]  /*ff80*/  SYNCS.PHASECHK.TRANS64.TRYWAIT P0, [R2+URZ+0x34800], R61 ;  /* 0x0348003d020075a7 */ /* 0x000e22000800017f */
        /* <DEDUP_REMOVED lines=27> */
[----:B------:R-:W-:-:S02]  /*10140*/  VIADDMNMX R0, R71, -R200, 0x80, PT ;  /* 0x0000008047007446 */ /* 0x000fc400038009c8 */
[----:B------:R-:W-:Y:S01]  /*10150*/  PRMT R81, R60, 0x7610, R81 ;  /* 0x000076103c517816 */ /* 0x000fe20000000051 */
[----:B------:R-:W-:Y:S01]  /*10160*/  IMAD.MOV.U32 R60, RZ, RZ, R58 ;  /* 0x000000ffff3c7224 */ /* 0x000fe200078e003a */
[----:B------:R-:W-:Y:S01]  /*10170*/  PRMT R82, R62, 0x7610, R82 ;  /* 0x000076103e527816 */ /* 0x000fe20000000052 */
[----:B------:R-:W-:Y:S01]  /*10180*/  IMAD.MOV.U32 R62, RZ, RZ, R59 ;  /* 0x000000ffff3e7224 */ /* 0x000fe200078e003b */
[----:B------:R-:W-:Y:S02]  /*10190*/  ISETP.GE.AND P1, PT, R17, R0, PT ;  /* 0x000000001100720c */ /* 0x000fe40003f26270 */
[----:B------:R-:W-:Y:S02]  /*101a0*/  PRMT R70, R63, 0x7610, R70 ;  /* 0x000076103f467816 */ /* 0x000fe40000000046 */
[----:B------:R-:W-:Y:S01]  /*101b0*/  PRMT R71, R64, 0x7610, R71 ;  /* 0x0000761040477816 */ /* 0x000fe20000000047 */
[----:B0-----:R-:W-:Y:S08]  /*101c0*/  @!P0 BRA `(.L_x_2639) ;  /* 0x0000017400548947 */ /* 0x001ff00003800000 */
.L_x_2901:
[----:B------:R-:W-:Y:S05]  /*101d0*/  BSYNC B1 ;  /* 0x0000000000017941 */ /* 0x000fea0003800000 */
.L_x_2638:
        /* <DEDUP_REMOVED lines=10> */
[----:B0-----:R-:W-:Y:S02]  /*10280*/  LEA.HI R61, R78, R217, RZ, 0x1d ;  /* 0x000000d94e3d7211 */ /* 0x001fe400078fe8ff */
[----:B------:R-:W-:Y:S02]  /*10290*/  LOP3.LUT R60, R195, 0x38, R18, 0xf8, !PT ;  /* 0x00000038c33c7812 */ /* 0x000fe400078ef812 */
[----:B------:R-:W-:Y:S02]  /*102a0*/  SHF.R.S32.HI R62, RZ, 0x1f, R61 ;  /* 0x0000001fff3e7819 */ /* 0x000fe4000001143d */
[----:B------:R-:W-:Y:S02]  /*102b0*/  SHF.R.U64 R111, R44, 0x10, R45 ;  /* 0x000000102c6f7819 */ /* 0x000fe4000000122d */
[----:B------:R-:W-:Y:S01]  /*102c0*/  LEA.HI R63, R62, R61, RZ, 0x3 ;  /* 0x0000003d3e3f7211 */ /* 0x000fe200078f18ff */
[----:B------:R-:W-:Y:S01]  /*102d0*/  IMAD.SHL.U32 R62, R61, 0x8, RZ ;  /* 0x000000083d3e7824 */ /* 0x000fe200078e00ff */
[----:B------:R-:W-:-:S02]  /*102e0*/  LOP3.LUT R61, R60, R197, RZ, 0x3c, !PT ;  /* 0x000000c53c3d7212 */ /* 0x000fc400078e3cff */
[----:B------:R-:W-:Y:S01]  /*102f0*/  SHF.R.U64 R113, R32, 0x10, R33 ;  /* 0x0000001020717819 */ /* 0x000fe20000001221 */
[----:B------:R-:W-:Y:S01]  /*10300*/  IMAD.SHL.U32 R63, R63, 0x400, RZ ;  /* 0x000004003f3f7824 */ /* 0x000fe200078e00ff */
[----:B------:R-:W-:Y:S01]  /*10310*/  LOP3.LUT R62, R195, 0x38, R62, 0xf8, !PT ;  /* 0x00000038c33e7812 */ /* 0x000fe200078ef83e */
[----:B------:R-:W-:Y:S01]  /*10320*/  IMAD R61, R196, 0x200, R61 ;  /* 0x00000200c43d7824 */ /* 0x000fe200078e023d */
[----:B------:R-:W-:Y:S02]  /*10330*/  SHF.R.U32.HI R114, RZ, 0x10, R35 ;  /* 0x00000010ff727819 */ /* 0x000fe40000011623 */
[----:B------:R-:W-:Y:S01]  /*10340*/  LOP3.LUT R63, R63, 0x7fffe000, RZ, 0xc0, !PT ;  /* 0x7fffe0003f3f7812 */ /* 0x000fe200078ec0ff */
[----:B------:R-:W-:Y:S01]  /*10350*/  IMAD R99, R61, 0x2, R2 ;  /* 0x000000023d637824 */ /* 0x000fe200078e0202 */
[----:B------:R-:W-:Y:S02]  /*10360*/  LOP3.LUT R62, R62, R197, RZ, 0x3c, !PT ;  /* 0x000000c53e3e7212 */ /* 0x000fe400078e3cff */
[----:B------:R-:W-:Y:S01]  /*10370*/  PRMT R112, R112, 0x5410, R111 ;  /* 0x0000541070707816 */ /* 0x000fe2000000006f */
[----:B------:R-:W-:Y:S01]  /*10380*/  IMAD R63, R196, 0x200, R63 ;  /* 0x00000200c43f7824 */ /* 0x000fe200078e023f */
[----:B------:R-:W-:-:S02]  /*10390*/  SHF.R.U32.HI R32, RZ, 0x10, R33 ;  /* 0x00000010ff207819 */ /* 0x000fc40000011621 */
[----:B------:R-:W-:Y:S01]  /*103a0*/  SHF.R.U64 R33, R34, 0x10, R35 ;  /* 0x0000001022217819 */ /* 0x000fe20000001223 */
[----:B------:R-:W-:Y:S01]  /*103b0*/  IMAD.IADD R65, R63, 0x1, R62 ;  /* 0x000000013f417824 */ /* 0x000fe200078e023e */
[----:B------:R-:W-:Y:S01]  /*103c0*/  SHF.R.U32.HI R45, RZ, 0x10, R45 ;  /* 0x00000010ff2d7819 */ /* 0x000fe2000001162d */
[----:B------:R-:W0:Y:S01]  /*103d0*/  LDS.128 R60, [R99+0x10400] ;  /* 0x01040000633c7984 */ /* 0x000e220000000c00 */
[----:B------:R-:W-:Y:S01]  /*103e0*/  SHF.R.U64 R110, R46, 0x10, R47 ;  /* 0x000000102e6e7819 */ /* 0x000fe2000000122f */
[----:B------:R-:W-:Y:S01]  /*103f0*/  IMAD R100, R65, 0x2, R2 ;  /* 0x0000000241647824 */ /* 0x000fe200078e0202 */
[----:B------:R-:W-:Y:S01]  /*10400*/  PRMT R34, R72, 0x5432, R113 ;  /* 0x0000543248227816 */ /* 0x000fe20000000071 */
[----:B------:R-:W-:Y:S01]  /*10410*/  IMAD.U32 R120, R112, 0x10000, RZ ;  /* 0x0001000070787824 */ /* 0x000fe200078e00ff */
[----:B------:R-:W-:Y:S02]  /*10420*/  PRMT R35, R75, 0x5432, R114 ;  /* 0x000054324b237816 */ /* 0x000fe40000000072 */
[----:B--23--:R-:W1:Y:S01]  /*10430*/  LDS.128 R64, [R100+0x10400] ;  /* 0x0104000064407984 */ /* 0x00ce620000000c00 */
[----:B------:R-:W-:Y:S01]  /*10440*/  SHF.R.U32.HI R44, RZ, 0x10, R47 ;  /* 0x00000010ff2c7819 */ /* 0x000fe2000001162f */
[----:B------:R-:W-:Y:S01]  /*10450*/  IMAD.U32 R119, R34, 0x10000, RZ ;  /* 0x0001000022777824 */ /* 0x000fe200078e00ff */
[----:B------:R-:W-:-:S02]  /*10460*/  PRMT R46, R70, 0x5432, R45 ;  /* 0x00005432462e7816 */ /* 0x000fc4000000002d */
[----:B------:R-:W-:Y:S02]  /*10470*/  PRMT R45, R69, 0x5432, R110 ;  /* 0x00005432452d7816 */ /* 0x000fe4000000006e */
[----:B------:R-:W-:Y:S01]  /*10480*/  PRMT R32, R73, 0x5432, R32 ;  /* 0x0000543249207816 */ /* 0x000fe20000000020 */
[----:B------:R-:W-:Y:S01]  /*10490*/  IMAD.U32 R121, R46, 0x10000, RZ ;  /* 0x000100002e797824 */ /* 0x000fe200078e00ff */
[----:B------:R-:W-:Y:S02]  /*104a0*/  PRMT R44, R3, 0x5432, R44 ;  /* 0x00005432032c7816 */ /* 0x000fe4000000002c */
[----:B------:R-:W-:Y:S02]  /*104b0*/  LOP3.LUT R34, R34, 0xffff0000, RZ, 0xc0, !PT ;  /* 0xffff000022227812 */ /* 0x000fe400078ec0ff */
[----:B------:R-:W-:Y:S02]  /*104c0*/  LOP3.LUT R46, R46, 0xffff0000, RZ, 0xc0, !PT ;  /* 0xffff00002e2e7812 */ /* 0x000fe400078ec0ff */
[----:B------:R-:W-:Y:S01]  /*104d0*/  PRMT R33, R74, 0x5432, R33 ;  /* 0x000054324a217816 */ /* 0x000fe20000000021 */
[C---:B0-----:R-:W-:Y:S01]  /*104e0*/  IMAD.U32 R113, R60.reuse, 0x10000, RZ ;  /* 0x000100003c717824 */ /* 0x041fe200078e00ff */
[----:B------:R-:W-:Y:S01]  /*104f0*/  LOP3.LUT R110, R60, 0xffff0000, RZ, 0xc0, !PT ;  /* 0xffff00003c6e7812 */ /* 0x000fe200078ec0ff */
[C---:B------:R-:W-:Y:S01]  /*10500*/  IMAD.U32 R60, R62.reuse, 0x10000, RZ ;  /* 0x000100003e3c7824 */ /* 0x040fe200078e00ff */
[----:B------:R-:W-:Y:S01]  /*10510*/  LOP3.LUT R47, R62, 0xffff0000, RZ, 0xc0, !PT ;  /* 0xffff00003e2f7812 */ /* 0x000fe200078ec0ff */
[C---:B------:R-:W-:Y:S01]  /*10520*/  IMAD.U32 R115, R63.reuse, 0x10000, RZ ;  /* 0x000100003f737824 */ /* 0x040fe200078e00ff */
[----:B------:R-:W-:Y:S01]  /*10530*/  LOP3.LUT R62, R63, 0xffff0000, RZ, 0xc0, !PT ;  /* 0xffff00003f3e7812 */ /* 0x000fe200078ec0ff */
[----:B------:R-:W-:Y:S01]  /*10540*/  IMAD.U32 R116, R61, 0x10000, RZ ;  /* 0x000100003d747824 */ /* 0x000fe200078e00ff */
[C---:B-1----:R-:W-:Y:S01]  /*10550*/  LOP3.LUT R111, R64.reuse, 0xffff0000, RZ, 0xc0, !PT ;  /* 0xffff0000406f7812 */ /* 0x042fe200078ec0ff */
[----:B------:R-:W-:Y:S01]  /*10560*/  IMAD.U32 R114, R64, 0x10000, RZ ;  /* 0x0001000040727824 */ /* 0x000fe200078e00ff */
[C---:B------:R-:W-:Y:S01]  /*10570*/  LOP3.LUT R63, R66.reuse, 0xffff0000, RZ, 0xc0, !PT ;  /* 0xffff0000423f7812 */ /* 0x040fe200078ec0ff */
[----:B------:R-:W-:Y:S01]  /*10580*/  IMAD.U32 R64, R66, 0x10000, RZ ;  /* 0x0001000042407824 */ /* 0x000fe200078e00ff */
[C---:B------:R-:W-:Y:S01]  /*10590*/  LOP3.LUT R66, R67.reuse, 0xffff0000, RZ, 0xc0, !PT ;  /* 0xffff000043427812 */ /* 0x040fe200078ec0ff */
[----:B------:R-:W-:Y:S01]  /*105a0*/  FMUL.FTZ R122, R114, R120 ;  /* 0x00000078727a7220 */ /* 0x000fe20000410000 */
[----:B------:R-:W-:-:S02]  /*105b0*/  IMAD.U32 R118, R67, 0x10000, RZ ;  /* 0x0001000043767824 */ /* 0x000fc400078e00ff */
[-C--:B------:R-:W-:Y:S01]  /*105c0*/  FMUL.FTZ R124, R114, R119.reuse ;  /* 0x00000077727c7220 */ /* 0x080fe20000410000 */
[----:B------:R-:W-:Y:S02]  /*105d0*/  IMAD.U32 R117, R65, 0x10000, RZ ;  /* 0x0001000041757824 */ /* 0x000fe400078e00ff */
[C---:B------:R-:W-:Y:S01]  /*105e0*/  FFMA.FTZ R67, R113.reuse, R119, -R122 ;  /* 0x0000007771437223 */ /* 0x040fe2000001087a */
[----:B------:R-:W-:Y:S02]  /*105f0*/  IMAD.U32 R114, R32, 0x10000, RZ ;  /* 0x0001000020727824 */ /* 0x000fe400078e00ff */
[----:B------:R-:W-:Y:S01]  /*10600*/  FFMA.FTZ R113, R113, R120, R124 ;  /* 0x0000007871717223 */ /* 0x000fe2000001007c */
[----:B------:R-:W-:Y:S02]  /*10610*/  IMAD.U32 R122, R44, 0x10000, RZ ;  /* 0x000100002c7a7824 */ /* 0x000fe400078e00ff */
[C---:B------:R-:W-:Y:S01]  /*10620*/  FMUL.FTZ R123, R117.reuse, R121 ;  /* 0x00000079757b7220 */ /* 0x040fe20000410000 */
[----:B------:R-:W-:Y:S01]  /*10630*/  FMUL.FTZ R125, R117, R114 ;  /* 0x00000072757d7220 */ /* 0x000fe20000410000 */
[----:B------:R-:W-:-:S02]  /*10640*/  IMAD.U32 R119, R35, 0x10000, RZ ;  /* 0x0001000023777824 */ /* 0x000fc400078e00ff */
[----:B------:R-:W-:Y:S01]  /*10650*/  FMUL.FTZ R120, R118, R122 ;  /* 0x0000007a76787220 */ /* 0x000fe20000410000 */
[----:B------:R-:W-:Y:S01]  /*10660*/  LOP3.LUT R117, R112, 0xffff0000, RZ, 0xc0, !PT ;  /* 0xffff000070757812 */ /* 0x000fe200078ec0ff */
[----:B------:R-:W-:Y:S01]  /*10670*/  FFMA.FTZ R114, R116, R114, -R123 ;  /* 0x0000007274727223 */ /* 0x000fe2000001087b */
[-C--:B------:R-:W-:Y:S01]  /*10680*/  FMUL.FTZ R123, R118, R119.reuse ;  /* 0x00000077767b7220 */ /* 0x080fe20000410000 */
[----:B------:R-:W-:Y:S01]  /*10690*/  FFMA.FTZ R112, R115, R119, -R120 ;  /* 0x0000007773707223 */ /* 0x000fe20000010878 */
[----:B------:R-:W-:Y:S01]  /*106a0*/  LOP3.LUT R65, R65, 0xffff0000, RZ, 0xc0, !PT ;  /* 0xffff000041417812 */ /* 0x000fe200078ec0ff */
[----:B------:R-:W-:Y:S01]  /*106b0*/  FMUL.FTZ R119, R111, R117 ;  /* 0x000000756f777220 */ /* 0x000fe20000410000 */
[----:B------:R-:W-:Y:S01]  /*106c0*/  LOP3.LUT R118, R32, 0xffff0000, RZ, 0xc0, !PT ;  /* 0xffff000020767812 */ /* 0x000fe200078ec0ff */
[----:B------:R-:W-:Y:S01]  /*106d0*/  FFMA.FTZ R116, R116, R121, R125 ;  /* 0x0000007974747223 */ /* 0x000fe2000001007d */
[----:B------:R-:W-:Y:S01]  /*106e0*/  LOP3.LUT R61, R61, 0xffff0000, RZ, 0xc0, !PT ;  /* 0xffff00003d3d7812 */ /* 0x000fe200078ec0ff */
[-C--:B------:R-:W-:Y:S01]  /*106f0*/  FMUL.FTZ R121, R111, R34.reuse ;  /* 0x000000226f797220 */ /* 0x080fe20000410000 */
[C---:B------:R-:W-:Y:S01]  /*10700*/  FFMA.FTZ R32, R110.reuse, R34, -R119 ;  /* 0x000000226e207223 */ /* 0x040fe20000010877 */
[----:B------:R-:W-:Y:S01]  /*10710*/  FFMA.FTZ R115, R115, R122, R123 ;  /* 0x0000007a73737223 */ /* 0x000fe2000001007b */
[C---:B------:R-:W-:Y:S01]  /*10720*/  FMUL.FTZ R34, R65.reuse, R46 ;  /* 0x0000002e41227220 */ /* 0x040fe20000410000 */
[-C--:B------:R-:W-:Y:S01]  /*10730*/  FMUL.FTZ R123, R65, R118.reuse ;  /* 0x00000076417b7220 */ /* 0x080fe20000410000 */
[----:B------:R-:W-:Y:S01]  /*10740*/  IMAD.U32 R111, R33, 0x10000, RZ ;  /* 0x00010000216f7824 */ /* 0x000fe200078e00ff */
[----:B------:R-:W-:Y:S01]  /*10750*/  LOP3.LUT R35, R35, 0xffff0000, RZ, 0xc0, !PT ;  /* 0xffff000023237812 */ /* 0x000fe200078ec0ff */
[C---:B------:R-:W-:Y:S01]  /*10760*/  FFMA.FTZ R65, R61.reuse, R118, -R34 ;  /* 0x000000763d417223 */ /* 0x040fe20000010822 */
[----:B------:R-:W-:Y:S01]  /*10770*/  FFMA.FTZ R123, R61, R46, R123 ;  /* 0x0000002e3d7b7223 */ /* 0x000fe2000001007b */
[----:B------:R-:W-:Y:S01]  /*10780*/  LOP3.LUT R34, R33, 0xffff0000, RZ, 0xc0, !PT ;  /* 0xffff000021227812 */ /* 0x000fe200078ec0ff */
[C---:B------:R-:W-:Y:S01]  /*10790*/  IMAD.U32 R119, R45.reuse, 0x10000, RZ ;  /* 0x000100002d777824 */ /* 0x040fe200078e00ff */
[----:B------:R-:W-:Y:S01]  /*107a0*/  LOP3.LUT R46, R45, 0xffff0000, RZ, 0xc0, !PT ;  /* 0xffff00002d2e7812 */ /* 0x000fe200078ec0ff */
[----:B------:R-:W-:Y:S01]  /*107b0*/  FFMA.FTZ R110, R110, R117, R121 ;  /* 0x000000756e6e7223 */ /* 0x000fe20000010079 */
[----:B------:R-:W-:Y:S01]  /*107c0*/  LOP3.LUT R33, R44, 0xffff0000, RZ, 0xc0, !PT ;  /* 0xffff00002c217812 */ /* 0x000fe200078ec0ff */
[C---:B------:R-:W-:Y:S01]  /*107d0*/  FMUL.FTZ R117, R64.reuse, R119 ;  /* 0x0000007740757220 */ /* 0x040fe20000410000 */
[----:B------:R-:W-:Y:S01]  /*107e0*/  FMUL.FTZ R61, R64, R111 ;  /* 0x0000006f403d7220 */ /* 0x000fe20000410000 */
[C---:B------:R-:W-:Y:S01]  /*107f0*/  FMUL.FTZ R44, R63.reuse, R46 ;  /* 0x0000002e3f2c7220 */ /* 0x040fe20000410000 */
[-C--:B------:R-:W-:Y:S01]  /*10800*/  FMUL.FTZ R63, R63, R34.reuse ;  /* 0x000000223f3f7220 */ /* 0x080fe20000410000 */
[C---:B------:R-:W-:Y:S01]  /*10810*/  FMUL.FTZ R45, R66.reuse, R33 ;  /* 0x00000021422d7220 */ /* 0x040fe20000410000 */
[----:B------:R-:W-:Y:S01]  /*10820*/  FMUL.FTZ R66, R66, R35 ;  /* 0x0000002342427220 */ /* 0x000fe20000410000 */
[----:B------:R-:W-:Y:S01]  /*10830*/  FFMA.FTZ R117, R60, R111, -R117 ;  /* 0x0000006f3c757223 */ /* 0x000fe20000010875 */
        /* <DEDUP_REMOVED lines=15> */
.L_x_2643:
[----:B------:R-:W-:Y:S05]  /*10930*/  BSYNC B2 ;  /* 0x0000000000027941 */ /* 0x000fea0003800000 */
.L_x_2642:
[----:B------:R-:W-:Y:S04]  /*10940*/  BSSY B2, `(.L_x_2644) ;  /* 0x000006a000027945 */ /* 0x000fe80003800000 */
[----:B------:R-:W-:Y:S05]  /*10950*/  @P1 BRA `(.L_x_2645) ;  /* 0x0000000400a01947 */ /* 0x000fea0003800000 */
[----:B-1----:R-:W4:Y:S01]  /*10960*/  LDL R100, [R1+0x78] ;  /* 0x0000780001647983 */ /* 0x002f220000100800 */
[----:B------:R-:W-:Y:S02]  /*10970*/  LEA.HI R32, R78, R234, RZ, 0x1d ;  /* 0x000000ea4e207211 */ /* 0x000fe400078fe8ff */
[--C-:B0-----:R-:W-:Y:S02]  /*10980*/  SHF.R.U64 R61, R30, 0x10, R31.reuse ;  /* 0x000000101e3d7819 */ /* 0x101fe4000000121f */
[----:B------:R-:W-:Y:S02]  /*10990*/  SHF.R.S32.HI R33, RZ, 0x1f, R32 ;  /* 0x0000001fff217819 */ /* 0x000fe40000011420 */
[----:B------:R-:W-:Y:S02]  /*109a0*/  SHF.R.U32.HI R30, RZ, 0x10, R31 ;  /* 0x00000010ff1e7819 */ /* 0x000fe4000001161f */
[----:B------:R-:W-:Y:S01]  /*109b0*/  LEA.HI R33, R33, R32, RZ, 0x3 ;  /* 0x0000002021217211 */ /* 0x000fe200078f18ff */
[----:B------:R-:W-:Y:S01]  /*109c0*/  IMAD.SHL.U32 R32, R32, 0x8, RZ ;  /* 0x0000000820207824 */ /* 0x000fe200078e00ff */
[----:B------:R-:W-:-:S02]  /*109d0*/  SHF.R.U64 R31, R40, 0x10, R41 ;  /* 0x00000010281f7819 */ /* 0x000fc40000001229 */
[----:B------:R-:W-:Y:S01]  /*109e0*/  SHF.R.U64 R63, R28, 0x10, R29 ;  /* 0x000000101c3f7819 */ /* 0x000fe2000000121d */
[----:B------:R-:W-:Y:S01]  /*109f0*/  IMAD.SHL.U32 R33, R33, 0x400, RZ ;  /* 0x0000040021217824 */ /* 0x000fe200078e00ff */
[----:B------:R-:W-:Y:S02]  /*10a00*/  LOP3.LUT R32, R195, 0x38, R32, 0xf8, !PT ;  /* 0x00000038c3207812 */ /* 0x000fe400078ef820 */
[----:B------:R-:W-:Y:S02]  /*10a10*/  PRMT R102, R102, 0x5410, R31 ;  /* 0x0000541066667816 */ /* 0x000fe4000000001f */
[----:B------:R-:W-:Y:S02]  /*10a20*/  LOP3.LUT R33, R33, 0x7fffe000, RZ, 0xc0, !PT ;  /* 0x7fffe00021217812 */ /* 0x000fe400078ec0ff */
[----:B------:R-:W-:Y:S02]  /*10a30*/  LOP3.LUT R32, R32, R197, RZ, 0x3c, !PT ;  /* 0x000000c520207212 */ /* 0x000fe400078e3cff */
[----:B------:R-:W-:Y:S01]  /*10a40*/  SHF.R.U32.HI R40, RZ, 0x10, R41 ;  /* 0x00000010ff287819 */ /* 0x000fe20000011629 */
[----:B------:R-:W-:Y:S01]  /*10a50*/  IMAD R33, R196, 0x200, R33 ;  /* 0x00000200c4217824 */ /* 0x000fe200078e0221 */
[----:B------:R-:W-:-:S02]  /*10a60*/  SHF.R.U32.HI R28, RZ, 0x10, R29 ;  /* 0x00000010ff1c7819 */ /* 0x000fc4000001161d */
[----:B------:R-:W-:Y:S01]  /*10a70*/  PRMT R106, R106, 0x5410, R63 ;  /* 0x000054106a6a7816 */ /* 0x000fe2000000003f */
[----:B------:R-:W-:Y:S01]  /*10a80*/  IMAD.IADD R45, R33, 0x1, R32 ;  /* 0x00000001212d7824 */ /* 0x000fe200078e0220 */
[--C-:B------:R-:W-:Y:S01]  /*10a90*/  SHF.R.U64 R29, R42, 0x10, R43.reuse ;  /* 0x000000102a1d7819 */ /* 0x100fe2000000122b */
[----:B------:R-:W-:Y:S01]  /*10aa0*/  IMAD.U32 R63, R102, 0x10000, RZ ;  /* 0x00010000663f7824 */ /* 0x000fe200078e00ff */
[----:B------:R-:W-:Y:S01]  /*10ab0*/  SHF.R.U32.HI R42, RZ, 0x10, R43 ;  /* 0x00000010ff2a7819 */ /* 0x000fe2000001162b */
[----:B------:R-:W-:Y:S01]  /*10ac0*/  IMAD R60, R45, 0x2, R2 ;  /* 0x000000022d3c7824 */ /* 0x000fe200078e0202 */
[----:B------:R-:W-:Y:S02]  /*10ad0*/  PRMT R103, R103, 0x5410, R40 ;  /* 0x0000541067677816 */ /* 0x000fe40000000028 */
[----:B------:R-:W-:Y:S02]  /*10ae0*/  PRMT R105, R105, 0x5410, R42 ;  /* 0x0000541069697816 */ /* 0x000fe4000000002a */
[----:B------:R-:W0:Y:S01]  /*10af0*/  LDS.128 R44, [R60+0x10400] ;  /* 0x010400003c2c7984 */ /* 0x000e220000000c00 */
[----:B------:R-:W-:Y:S01]  /*10b00*/  PRMT R107, R107, 0x5410, R28 ;  /* 0x000054106b6b7816 */ /* 0x000fe2000000001c */
[----:B------:R-:W-:Y:S01]  /*10b10*/  IMAD.U32 R64, R103, 0x10000, RZ ;  /* 0x0001000067407824 */ /* 0x000fe200078e00ff */
[----:B------:R-:W-:-:S02]  /*10b20*/  PRMT R109, R109, 0x5410, R30 ;  /* 0x000054106d6d7816 */ /* 0x000fc4000000001e */
[----:B------:R-:W-:Y:S02]  /*10b30*/  PRMT R104, R104, 0x5410, R29 ;  /* 0x0000541068687816 */ /* 0x000fe4000000001d */
[----:B------:R-:W-:Y:S02]  /*10b40*/  PRMT R108, R108, 0x5410, R61 ;  /* 0x000054106c6c7816 */ /* 0x000fe4000000003d */
[----:B------:R-:W-:Y:S02]  /*10b50*/  LOP3.LUT R102, R102, 0xffff0000, RZ, 0xc0, !PT ;  /* 0xffff000066667812 */ /* 0x000fe400078ec0ff */
[----:B------:R-:W-:Y:S01]  /*10b60*/  LOP3.LUT R103, R103, 0xffff0000, RZ, 0xc0, !PT ;  /* 0xffff000067677812 */ /* 0x000fe200078ec0ff */
[----:B0-----:R-:W-:Y:S01]  /*10b70*/  IMAD.U32 R31, R44, 0x10000, RZ ;  /* 0x000100002c1f7824 */ /* 0x001fe200078e00ff */
[----:B------:R-:W-:Y:S01]  /*10b80*/  LOP3.LUT R30, R46, 0xffff0000, RZ, 0xc0, !PT ;  /* 0xffff00002e1e7812 */ /* 0x000fe200078ec0ff */
[----:B------:R-:W-:Y:S02]  /*10b90*/  IMAD.U32 R62, R47, 0x10000, RZ ;  /* 0x000100002f3e7824 */ /* 0x000fe400078e00ff */
[----:B------:R-:W-:Y:S01]  /*10ba0*/  FMUL.FTZ R65, R31, R63 ;  /* 0x0000003f1f417220 */ /* 0x000fe20000410000 */
[----:B----4-:R-:W0:Y:S02]  /*10bb0*/  LDS.128 R32, [R100] ;  /* 0x0000000064207984 */ /* 0x010e240000000c00 */
[C---:B0-----:R-:W-:Y:S01]  /*10bc0*/  IMAD.U32 R40, R32.reuse, 0x10000, RZ ;  /* 0x0001000020287824 */ /* 0x041fe200078e00ff */
[----:B------:R-:W-:Y:S01]  /*10bd0*/  LOP3.LUT R41, R32, 0xffff0000, RZ, 0xc0, !PT ;  /* 0xffff000020297812 */ /* 0x000fe200078ec0ff */
[----:B------:R-:W-:Y:S01]  /*10be0*/  IMAD.U32 R32, R106, 0x10000, RZ ;  /* 0x000100006a207824 */ /* 0x000fe200078e00ff */
[C---:B------:R-:W-:Y:S01]  /*10bf0*/  LOP3.LUT R28, R34.reuse, 0xffff0000, RZ, 0xc0, !PT ;  /* 0xffff0000221c7812 */ /* 0x040fe200078ec0ff */
[----:B------:R-:W-:Y:S01]  /*10c00*/  IMAD.U32 R29, R34, 0x10000, RZ ;  /* 0x00010000221d7824 */ /* 0x000fe200078e00ff */
[----:B------:R-:W-:Y:S01]  /*10c10*/  LOP3.LUT R34, R35, 0xffff0000, RZ, 0xc0, !PT ;  /* 0xffff000023227812 */ /* 0x000fe200078ec0ff */
[-C--:B--2---:R-:W-:Y:S01]  /*10c20*/  FMUL.FTZ R67, R31, R32.reuse ;  /* 0x000000201f437220 */ /* 0x084fe20000410000 */
[----:B------:R-:W-:Y:S01]  /*10c30*/  FFMA.FTZ R31, R40, R32, -R65 ;  /* 0x00000020281f7223 */ /* 0x000fe20000010841 */
[----:B------:R-:W-:Y:S01]  /*10c40*/  IMAD.U32 R61, R35, 0x10000, RZ ;  /* 0x00010000233d7824 */ /* 0x000fe200078e00ff */
[----:B------:R-:W-:Y:S01]  /*10c50*/  LOP3.LUT R43, R33, 0xffff0000, RZ, 0xc0, !PT ;  /* 0xffff0000212b7812 */ /* 0x000fe200078ec0ff */
[----:B------:R-:W-:Y:S01]  /*10c60*/  IMAD.U32 R65, R105, 0x10000, RZ ;  /* 0x0001000069417824 */ /* 0x000fe200078e00ff */
[----:B------:R-:W-:Y:S01]  /*10c70*/  LOP3.LUT R35, R44, 0xffff0000, RZ, 0xc0, !PT ;  /* 0xffff00002c237812 */ /* 0x000fe200078ec0ff */
[----:B------:R-:W-:Y:S01]  /*10c80*/  IMAD.U32 R42, R33, 0x10000, RZ ;  /* 0x00010000212a7824 */ /* 0x000fe200078e00ff */
[C---:B------:R-:W-:Y:S01]  /*10c90*/  LOP3.LUT R44, R45.reuse, 0xffff0000, RZ, 0xc0, !PT ;  /* 0xffff00002d2c7812 */ /* 0x040fe200078ec0ff */
[----:B------:R-:W-:-:S02]  /*10ca0*/  IMAD.U32 R33, R45, 0x10000, RZ ;  /* 0x000100002d217824 */ /* 0x000fc400078e00ff */
[----:B------:R-:W-:Y:S01]  /*10cb0*/  FFMA.FTZ R32, R40, R63, R67 ;  /* 0x0000003f28207223 */ /* 0x000fe20000010043 */
[----:B------:R-:W-:Y:S01]  /*10cc0*/  IMAD.U32 R45, R46, 0x10000, RZ ;  /* 0x000100002e2d7824 */ /* 0x000fe200078e00ff */
[----:B------:R-:W-:Y:S01]  /*10cd0*/  LOP3.LUT R46, R47, 0xffff0000, RZ, 0xc0, !PT ;  /* 0xffff00002f2e7812 */ /* 0x000fe200078ec0ff */
[----:B------:R-:W-:Y:S02]  /*10ce0*/  IMAD.U32 R40, R109, 0x10000, RZ ;  /* 0x000100006d287824 */ /* 0x000fe400078e00ff */
[----:B---3--:R-:W-:Y:S01]  /*10cf0*/  FMUL.FTZ R66, R62, R65 ;  /* 0x000000413e427220 */ /* 0x008fe20000410000 */
[----:B------:R-:W-:Y:S01]  /*10d00*/  IMAD.U32 R47, R107, 0x10000, RZ ;  /* 0x000100006b2f7824 */ /* 0x000fe200078e00ff */
[----:B------:R-:W-:Y:S01]  /*10d10*/  LOP3.LUT R106, R106, 0xffff0000, RZ, 0xc0, !PT ;  /* 0xffff00006a6a7812 */ /* 0x000fe200078ec0ff */
[-C--:B------:R-:W-:Y:S01]  /*10d20*/  FMUL.FTZ R62, R62, R40.reuse ;  /* 0x000000283e3e7220 */ /* 0x080fe20000410000 */
[----:B------:R-:W-:Y:S01]  /*10d30*/  FFMA.FTZ R67, R61, R40, -R66 ;  /* 0x000000283d437223 */ /* 0x000fe20000010842 */
[C---:B------:R-:W-:Y:S01]  /*10d40*/  FMUL.FTZ R99, R33.reuse, R64 ;  /* 0x0000004021637220 */ /* 0x040fe20000410000 */
[----:B------:R-:W-:Y:S01]  /*10d50*/  FMUL.FTZ R63, R33, R47 ;  /* 0x0000002f213f7220 */ /* 0x000fe20000410000 */
[----:B------:R-:W-:Y:S01]  /*10d60*/  FMUL.FTZ R40, R35, R102 ;  /* 0x0000006623287220 */ /* 0x000fe20000410000 */
[----:B------:R-:W-:Y:S01]  /*10d70*/  FFMA.FTZ R61, R61, R65, R62 ;  /* 0x000000413d3d7223 */ /* 0x000fe2000001003e */
[----:B------:R-:W-:Y:S01]  /*10d80*/  FMUL.FTZ R62, R35, R106 ;  /* 0x0000006a233e7220 */ /* 0x000fe20000410000 */
[C---:B------:R-:W-:Y:S01]  /*10d90*/  FFMA.FTZ R33, R42.reuse, R47, -R99 ;  /* 0x0000002f2a217223 */ /* 0x040fe20000010863 */
[----:B------:R-:W-:Y:S01]  /*10da0*/  FFMA.FTZ R63, R42, R64, R63 ;  /* 0x000000402a3f7223 */ /* 0x000fe2000001003f */
[----:B------:R-:W-:Y:S01]  /*10db0*/  LOP3.LUT R107, R107, 0xffff0000, RZ, 0xc0, !PT ;  /* 0xffff00006b6b7812 */ /* 0x000fe200078ec0ff */
[----:B------:R-:W-:Y:S01]  /*10dc0*/  FFMA.FTZ R106, R41, R106, -R40 ;  /* 0x0000006a296a7223 */ /* 0x000fe20000010828 */
[----:B------:R-:W-:-:S02]  /*10dd0*/  IMAD.U32 R42, R104, 0x10000, RZ ;  /* 0x00010000682a7824 */ /* 0x000fc400078e00ff */
[----:B------:R-:W-:Y:S01]  /*10de0*/  FMUL.FTZ R64, R44, R103 ;  /* 0x000000672c407220 */ /* 0x000fe20000410000 */
[----:B------:R-:W-:Y:S02]  /*10df0*/  IMAD.U32 R40, R108, 0x10000, RZ ;  /* 0x000100006c287824 */ /* 0x000fe400078e00ff */
[----:B------:R-:W-:Y:S01]  /*10e00*/  FFMA.FTZ R47, R41, R102, R62 ;  /* 0x00000066292f7223 */ /* 0x000fe2000001003e */
[-C--:B------:R-:W-:Y:S01]  /*10e10*/  FMUL.FTZ R44, R44, R107.reuse ;  /* 0x0000006b2c2c7220 */ /* 0x080fe20000410000 */
[C---:B------:R-:W-:Y:S01]  /*10e20*/  FMUL.FTZ R62, R45.reuse, R42 ;  /* 0x0000002a2d3e7220 */ /* 0x040fe20000410000 */
[-C--:B------:R-:W-:Y:S01]  /*10e30*/  FMUL.FTZ R66, R45, R40.reuse ;  /* 0x000000282d427220 */ /* 0x080fe20000410000 */
[----:B------:R-:W-:Y:S01]  /*10e40*/  LOP3.LUT R41, R104, 0xffff0000, RZ, 0xc0, !PT ;  /* 0xffff000068297812 */ /* 0x000fe200078ec0ff */
[----:B------:R-:W-:Y:S01]  /*10e50*/  FFMA.FTZ R64, R43, R107, -R64 ;  /* 0x0000006b2b407223 */ /* 0x000fe20000010840 */
[----:B------:R-:W-:Y:S01]  /*10e60*/  LOP3.LUT R105, R105, 0xffff0000, RZ, 0xc0, !PT ;  /* 0xffff000069697812 */ /* 0x000fe200078ec0ff */
[----:B------:R-:W-:Y:S01]  /*10e70*/  FFMA.FTZ R44, R43, R103, R44 ;  /* 0x000000672b2c7223 */ /* 0x000fe2000001002c */
[----:B------:R-:W-:Y:S01]  /*10e80*/  LOP3.LUT R35, R108, 0xffff0000, RZ, 0xc0, !PT ;  /* 0xffff00006c237812 */ /* 0x000fe200078ec0ff */
[----:B------:R-:W-:Y:S01]  /*10e90*/  FFMA.FTZ R62, R29, R40, -R62 ;  /* 0x000000281d3e7223 */ /* 0x000fe2000001083e */
[----:B------:R-:W-:Y:S01]  /*10ea0*/  LOP3.LUT R109, R109, 0xffff0000, RZ, 0xc0, !PT ;  /* 0xffff00006d6d7812 */ /* 0x000fe200078ec0ff */
        /* <DEDUP_REMOVED lines=19> */
.L_x_2645:
[----:B------:R-:W-:Y:S05]  /*10fe0*/  BSYNC B2 ;  /* 0x0000000000027941 */ /* 0x000fea0003800000 */
.L_x_2644:
[----:B------:R-:W-:Y:S05]  /*10ff0*/  @P2 BRA `(.L_x_2641) ;  /* 0x0000000400a02947 */ /* 0x000fea0003800000 */
[----:B----4-:R-:W4:Y:S01]  /*11000*/  LDL R60, [R1+0x70] ;  /* 0x00007000013c7983 */ /* 0x010f220000100800 */
[----:B------:R-:W-:Y:S02]  /*11010*/  LEA.HI R78, R78, R235, RZ, 0x1d ;  /* 0x000000eb4e4e7211 */ /* 0x000fe400078fe8ff */
[--C-:B-1----:R-:W-:Y:S02]  /*11020*/  SHF.R.U64 R46, R24, 0x10, R25.reuse ;  /* 0x00000010182e7819 */ /* 0x102fe40000001219 */
        /* <DEDUP_REMOVED lines=8> */
[----:B------:R-:W-:Y:S02]  /*110b0*/  SHF.R.U64 R24, R38, 0x10, R39 ;  /* 0x0000001026187819 */ /* 0x000fe40000001227 */
[----:B------:R-:W-:Y:S02]  /*110c0*/  LOP3.LUT R29, R29, 0x7fffe000, RZ, 0xc0, !PT ;  /* 0x7fffe0001d1d7812 */ /* 0x000fe400078ec0ff */
[----:B------:R-:W-:Y:S02]  /*110d0*/  LOP3.LUT R78, R78, R197, RZ, 0x3c, !PT ;  /* 0x000000c54e4e7212 */ /* 0x000fe400078e3cff */
[----:B------:R-:W-:Y:S01]  /*110e0*/  SHF.R.U32.HI R42, RZ, 0x10, R27 ;  /* 0x00000010ff2a7819 */ /* 0x000fe2000001161b */
[----:B------:R-:W-:Y:S01]  /*110f0*/  IMAD R29, R196, 0x200, R29 ;  /* 0x00000200c41d7824 */ /* 0x000fe200078e021d */
[----:B------:R-:W-:-:S02]  /*11100*/  SHF.R.U32.HI R37, RZ, 0x10, R37 ;  /* 0x00000010ff257819 */ /* 0x000fc40000011625 */
[----:B------:R-:W-:Y:S01]  /*11110*/  PRMT R90, R90, 0x5410, R25 ;  /* 0x000054105a5a7816 */ /* 0x000fe20000000019 */
[----:B------:R-:W-:Y:S01]  /*11120*/  IMAD.IADD R33, R29, 0x1, R78 ;  /* 0x000000011d217824 */ /* 0x000fe200078e024e */
[----:B------:R-:W-:Y:S02]  /*11130*/  PRMT R83, R83, 0x5410, R26 ;  /* 0x0000541053537816 */ /* 0x000fe4000000001a */
[----:B------:R-:W-:Y:S01]  /*11140*/  PRMT R85, R85, 0x5410, R24 ;  /* 0x0000541055557816 */ /* 0x000fe20000000018 */
[----:B------:R-:W-:Y:S01]  /*11150*/  IMAD R40, R33, 0x2, R2 ;  /* 0x0000000221287824 */ /* 0x000fe200078e0202 */
[----:B------:R-:W-:Y:S02]  /*11160*/  PRMT R87, R87, 0x5410, R46 ;  /* 0x0000541057577816 */ /* 0x000fe4000000002e */
[----:B------:R-:W-:Y:S01]  /*11170*/  PRMT R91, R91, 0x5410, R42 ;  /* 0x000054105b5b7816 */ /* 0x000fe2000000002a */
[----:B------:R-:W-:Y:S01]  /*11180*/  IMAD.U32 R42, R83, 0x10000, RZ ;  /* 0x00010000532a7824 */ /* 0x000fe200078e00ff */
[----:B------:R-:W1:Y:S01]  /*11190*/  LDS.128 R32, [R40+0x10400] ;  /* 0x0104000028207984 */ /* 0x000e620000000c00 */
[----:B------:R-:W-:Y:S01]  /*111a0*/  PRMT R84, R84, 0x5410, R37 ;  /* 0x0000541054547816 */ /* 0x000fe20000000025 */
[----:B------:R-:W-:Y:S01]  /*111b0*/  IMAD.U32 R41, R87, 0x10000, RZ ;  /* 0x0001000057297824 */ /* 0x000fe200078e00ff */
[----:B------:R-:W-:-:S02]  /*111c0*/  SHF.R.U32.HI R39, RZ, 0x10, R39 ;  /* 0x00000010ff277819 */ /* 0x000fc40000011627 */
[----:B------:R-:W-:Y:S01]  /*111d0*/  PRMT R89, R89, 0x5410, R44 ;  /* 0x0000541059597816 */ /* 0x000fe2000000002c */
[----:B------:R-:W-:Y:S01]  /*111e0*/  IMAD.U32 R43, R84, 0x10000, RZ ;  /* 0x00010000542b7824 */ /* 0x000fe200078e00ff */
[----:B------:R-:W-:Y:S02]  /*111f0*/  PRMT R86, R86, 0x5410, R39 ;  /* 0x0000541056567816 */ /* 0x000fe40000000027 */
[----:B------:R-:W-:Y:S02]  /*11200*/  LOP3.LUT R83, R83, 0xffff0000, RZ, 0xc0, !PT ;  /* 0xffff000053537812 */ /* 0x000fe400078ec0ff */
[----:B------:R-:W-:Y:S02]  /*11210*/  LOP3.LUT R87, R87, 0xffff0000, RZ, 0xc0, !PT ;  /* 0xffff000057577812 */ /* 0x000fe400078ec0ff */
        /* <DEDUP_REMOVED lines=23> */
[----:B------:R-:W-:Y:S01]  /*11390*/  FFMA.FTZ R45, R24, R41, -R45 ;  /* 0x00000029182d7223 */ /* 0x000fe2000001082d */
        /* <DEDUP_REMOVED lines=10> */
[----:B------:R-:W-:Y:S01]  /*11440*/  FMUL.FTZ R24, R32, R83 ;  /* 0x0000005320187220 */ /* 0x000fe20000410000 */
[----:B------:R-:W-:Y:S01]  /*11450*/  FFMA.FTZ R41, R36, R41, R42 ;  /* 0x0000002924297223 */ /* 0x000fe2000001002a */
[-C--:B------:R-:W-:Y:S01]  /*11460*/  FMUL.FTZ R36, R32, R87.reuse ;  /* 0x0000005720247220 */ /* 0x080fe20000410000 */
[----:B------:R-:W-:Y:S01]  /*11470*/  FMUL.FTZ R44, R38, R26 ;  /* 0x0000001a262c7220 */ /* 0x000fe20000410000 */
        /* <DEDUP_REMOVED lines=8> */
[----:B------:R-:W-:Y:S01]  /*11500*/  LOP3.LUT R91, R91, 0xffff0000, RZ, 0xc0, !PT ;  /* 0xffff00005b5b7812 */ /* 0x000fe200078ec0ff */
[C---:B------:R-:W-:Y:S01]  /*11510*/  FMUL.FTZ R24, R34.reuse, R85 ;  /* 0x0000005522187220 */ /* 0x040fe20000410000 */
[----:B------:R-:W-:Y:S01]  /*11520*/  FMUL.FTZ R34, R34, R90 ;  /* 0x0000005a22227220 */ /* 0x000fe20000410000 */
[----:B------:R-:W-:Y:S01]  /*11530*/  FMUL.FTZ R31, R33, R84 ;  /* 0x00000054211f7220 */ /* 0x000fe20000410000 */
[----:B------:R-:W-:Y:S01]  /*11540*/  FMUL.FTZ R25, R35, R86 ;  /* 0x0000005623197220 */ /* 0x000fe20000410000 */
[----:B------:R-:W-:Y:S01]  /*11550*/  FMUL.FTZ R33, R33, R89 ;  /* 0x0000005921217220 */ /* 0x000fe20000410000 */
[----:B------:R-:W-:Y:S01]  /*11560*/  FMUL.FTZ R35, R35, R91 ;  /* 0x0000005b23237220 */ /* 0x000fe20000410000 */
[----:B------:R-:W-:Y:S01]  /*11570*/  FFMA.FTZ R38, R27, R26, R38 ;  /* 0x0000001a1b267223 */ /* 0x000fe20000010026 */
[C---:B------:R-:W-:Y:S01]  /*11580*/  FFMA.FTZ R27, R29.reuse, R90, -R24 ;  /* 0x0000005a1d1b7223 */ /* 0x040fe20000010818 */
[----:B------:R-:W-:Y:S01]  /*11590*/  FFMA.FTZ R85, R29, R85, R34 ;  /* 0x000000551d557223 */ /* 0x000fe20000010022 */
        /* <DEDUP_REMOVED lines=14> */
.L_x_2641:
[----:B------:R-:W-:Y:S05]  /*11680*/  BSYNC B1 ;  /* 0x0000000000017941 */ /* 0x000fea0003800000 */
.L_x_2640:
[----:B------:R-:W-:-:S13]  /*11690*/  ISETP.GE.AND P0, PT, R214, R0, PT ;  /* 0x00000000d600720c */ /* 0x000fda0003f06270 */
[----:B------:R-:W-:Y:S05]  /*116a0*/  @P0 BRA `(.L_x_2621) ;  /* 0x0000001400040947 */ /* 0x000fea0003800000 */
[----:B------:R-:W5:Y:S01]  /*116b0*/  LDC R0, c[0x0][0x3f4] ;  /* 0x0000fd00ff007b82 */ /* 0x000f620000000800 */
[----:B------:R-:W-:Y:S01]  /*116c0*/  BSSY B1, `(.L_x_2646) ;  /* 0x000006d000017945 */ /* 0x000fe20003800000 */
[----:B------:R-:W-:Y:S02]  /*116d0*/  SHF.R.U32.HI R42, RZ, 0x3, R194 ;  /* 0x00000003ff2a7819 */ /* 0x000fe400000116c2 */
[-C--:B-----5:R-:W-:Y:S02]  /*116e0*/  ISETP.GE.AND P0, PT, R18, R0.reuse, PT ;  /* 0x000000001200720c */ /* 0x0a0fe40003f06270 */
[-C--:B------:R-:W-:Y:S02]  /*116f0*/  ISETP.GE.AND P1, PT, R185, R0.reuse, PT ;  /* 0x00000000b900720c */ /* 0x080fe40003f26270 */
[----:B------:R-:W-:-:S09]  /*11700*/  ISETP.GE.AND P2, PT, R186, R0, PT ;  /* 0x00000000ba00720c */ /* 0x000fd20003f46270 */
[----:B------:R-:W-:Y:S05]  /*11710*/  @P0 BRA `(.L_x_2647) ;  /* 0x00000004009c0947 */ /* 0x000fea0003800000 */
[----:B-1----:R-:W5:Y:S01]  /*11720*/  LDL R44, [R1+0x74] ;  /* 0x00007400012c7983 */ /* 0x002f620000100800 */
        /* <DEDUP_REMOVED lines=102> */
.L_x_2647:
[----:B------:R-:W-:Y:S05]  /*11d90*/  BSYNC B1 ;  /* 0x0000000000017941 */ /* 0x000fea0003800000 */
.L_x_2646:
[----:B------:R-:W-:Y:S04]  /*11da0*/  BSSY B1, `(.L_x_2648) ;  /* 0x0000069000017945 */ /* 0x000fe80003800000 */
[----:B------:R-:W-:Y:S05]  /*11db0*/  @P1 BRA `(.L_x_2649) ;  /* 0x00000004009c1947 */ /* 0x000fea0003800000 */
[----:B0-----:R-:W5:Y:S01]  /*11dc0*/  LDL R40, [R1+0x6c] ;  /* 0x00006c0001287983 */ /* 0x001f620000100800 */
[----:B------:R-:W-:Y:S02]  /*11dd0*/  LEA.HI R4, R0, R234, RZ, 0x1d ;  /* 0x000000ea00047211 */ /* 0x000fe400078fe8ff */
[----:B----4-:R-:W-:Y:S02]  /*11de0*/  SHF.R.U64 R29, R8, 0x10, R9 ;  /* 0x00000010081d7819 */ /* 0x010fe40000001209 */
[----:B------:R-:W-:Y:S01]  /*11df0*/  SHF.R.S32.HI R7, RZ, 0x1f, R4 ;  /* 0x0000001fff077819 */ /* 0x000fe20000011404 */
[----:B------:R-:W-:Y:S01]  /*11e00*/  IMAD.SHL.U32 R5, R4, 0x8, RZ ;  /* 0x0000000804057824 */ /* 0x000fe200078e00ff */
[----:B-1----:R-:W-:Y:S02]  /*11e10*/  SHF.R.U64 R32, R52, 0x10, R53 ;  /* 0x0000001034207819 */ /* 0x002fe40000001235 */
[----:B------:R-:W-:Y:S02]  /*11e20*/  LEA.HI R7, R7, R4, RZ, 0x3 ;  /* 0x0000000407077211 */ /* 0x000fe400078f18ff */
[----:B------:R-:W-:-:S02]  /*11e30*/  LOP3.LUT R4, R194, 0x38, R5, 0xf8, !PT ;  /* 0x00000038c2047812 */ /* 0x000fc400078ef805 */
[----:B------:R-:W-:Y:S01]  /*11e40*/  SHF.R.U32.HI R8, RZ, 0x10, R9 ;  /* 0x00000010ff087819 */ /* 0x000fe20000011609 */
        /* <DEDUP_REMOVED lines=9> */
[----:B------:R-:W-:Y:S01]  /*11ee0*/  SHF.R.U64 R30, R54, 0x10, R55 ;  /* 0x00000010361e7819 */ /* 0x000fe20000001237 */
[----:B------:R-:W-:Y:S01]  /*11ef0*/  IMAD R28, R25, 0x2, R2 ;  /* 0x00000002191c7824 */ /* 0x000fe200078e0202 */
[----:B------:R-:W-:Y:S02]  /*11f00*/  PRMT R75, R75, 0x5410, R8 ;  /* 0x000054104b4b7816 */ /* 0x000fe40000000008 */
[--C-:B------:R-:W-:Y:S02]  /*11f10*/  SHF.R.U64 R9, R10, 0x10, R11.reuse ;  /* 0x000000100a097819 */ /* 0x100fe4000000120b */
[----:B------:R-:W0:Y:S01]  /*11f20*/  LDS.128 R24, [R28+0x10400] ;  /* 0x010400001c187984 */ /* 0x000e220000000c00 */
[----:B------:R-:W-:Y:S01]  /*11f30*/  SHF.R.U32.HI R10, RZ, 0x10, R11 ;  /* 0x00000010ff0a7819 */ /* 0x000fe2000001160b */
[----:B------:R-:W-:Y:S01]  /*11f40*/  IMAD.U32 R35, R75, 0x10000, RZ ;  /* 0x000100004b237824 */ /* 0x000fe200078e00ff */
[----:B------:R-:W-:-:S02]  /*11f50*/  SHF.R.U32.HI R55, RZ, 0x10, R55 ;  /* 0x00000010ff377819 */ /* 0x000fc40000011637 */
[----:B------:R-:W-:Y:S02]  /*11f60*/  PRMT R80, R80, 0x5410, R53 ;  /* 0x0000541050507816 */ /* 0x000fe40000000035 */
[----:B------:R-:W-:Y:S02]  /*11f70*/  PRMT R81, R81, 0x5410, R30 ;  /* 0x0000541051517816 */ /* 0x000fe4000000001e */
[----:B------:R-:W-:Y:S02]  /*11f80*/  PRMT R77, R77, 0x5410, R10 ;  /* 0x000054104d4d7816 */ /* 0x000fe4000000000a */
        /* <DEDUP_REMOVED lines=10> */
[----:B------:R-:W-:Y:S01]  /*12030*/  FMUL.FTZ R36, R30, R35 ;  /* 0x000000231e247220 */ /* 0x000fe20000410000 */
[C---:B------:R-:W-:Y:S01]  /*12040*/  IMAD.U32 R32, R27.reuse, 0x10000, RZ ;  /* 0x000100001b207824 */ /* 0x040fe200078e00ff */
[----:B------:R-:W-:Y:S01]  /*12050*/  LOP3.LUT R80, R80, 0xffff0000, RZ, 0xc0, !PT ;  /* 0xffff000050507812 */ /* 0x000fe200078ec0ff */
[----:B------:R-:W-:Y:S01]  /*12060*/  FMUL.FTZ R30, R30, R29 ;  /* 0x0000001d1e1e7220 */ /* 0x000fe20000410000 */
[C---:B------:R-:W-:Y:S01]  /*12070*/  IMAD.U32 R31, R26.reuse, 0x10000, RZ ;  /* 0x000100001a1f7824 */ /* 0x040fe200078e00ff */
[----:B------:R-:W-:Y:S02]  /*12080*/  LOP3.LUT R26, R26, 0xffff0000, RZ, 0xc0, !PT ;  /* 0xffff00001a1a7812 */ /* 0x000fe400078ec0ff */
        /* <DEDUP_REMOVED lines=11> */
[----:B------:R-:W-:Y:S01]  /*12140*/  LOP3.LUT R29, R74, 0xffff0000, RZ, 0xc0, !PT ;  /* 0xffff00004a1d7812 */ /* 0x000fe200078ec0ff */
[C---:B------:R-:W-:Y:S01]  /*12150*/  FMUL.FTZ R34, R32.reuse, R33 ;  /* 0x0000002120227220 */ /* 0x040fe20000410000 */
[----:B------:R-:W-:Y:S02]  /*12160*/  IMAD.U32 R11, R7, 0x10000, RZ ;  /* 0x00010000070b7824 */ /* 0x000fe400078e00ff */
[-C--:B------:R-:W-:Y:S01]  /*12170*/  FMUL.FTZ R32, R32, R8.reuse ;  /* 0x0000000820207220 */ /* 0x080fe20000410000 */
[----:B------:R-:W-:Y:S01]  /*12180*/  FFMA.FTZ R35, R9, R35, R30 ;  /* 0x0000002309237223 */ /* 0x000fe2000001001e */
[----:B------:R-:W-:Y:S01]  /*12190*/  LOP3.LUT R30, R75, 0xffff0000, RZ, 0xc0, !PT ;  /* 0xffff00004b1e7812 */ /* 0x000fe200078ec0ff */
[C---:B------:R-:W-:Y:S01]  /*121a0*/  FMUL.FTZ R9, R24.reuse, R29 ;  /* 0x0000001d18097220 */ /* 0x040fe20000410000 */
[C---:B------:R-:W-:Y:S01]  /*121b0*/  FFMA.FTZ R38, R11.reuse, R8, -R34 ;  /* 0x000000080b267223 */ /* 0x040fe20000010822 */
[----:B------:R-:W-:Y:S01]  /*121c0*/  FFMA.FTZ R33, R11, R33, R32 ;  /* 0x000000210b217223 */ /* 0x000fe20000010020 */
[-C--:B------:R-:W-:Y:S01]  /*121d0*/  FMUL.FTZ R11, R24, R79.reuse ;  /* 0x0000004f180b7220 */ /* 0x080fe20000410000 */
[----:B------:R-:W-:Y:S01]  /*121e0*/  FFMA.FTZ R24, R4, R79, -R9 ;  /* 0x0000004f04187223 */ /* 0x000fe20000010809 */
[----:B------:R-:W-:Y:S01]  /*121f0*/  FMUL.FTZ R34, R25, R30 ;  /* 0x0000001e19227220 */ /* 0x000fe20000410000 */
[----:B------:R-:W-:-:S02]  /*12200*/  IMAD.U32 R9, R76, 0x10000, RZ ;  /* 0x000100004c097824 */ /* 0x000fc400078e00ff */
[-C--:B------:R-:W-:Y:S01]  /*12210*/  FMUL.FTZ R25, R25, R80.reuse ;  /* 0x0000005019197220 */ /* 0x080fe20000410000 */
[----:B------:R-:W-:Y:S02]  /*12220*/  IMAD.U32 R8, R81, 0x10000, RZ ;  /* 0x0001000051087824 */ /* 0x000fe400078e00ff */
[----:B------:R-:W-:Y:S01]  /*12230*/  FFMA.FTZ R32, R4, R29, R11 ;  /* 0x0000001d04207223 */ /* 0x000fe2000001000b */
[----:B------:R-:W-:Y:S02]  /*12240*/  IMAD.U32 R10, R6, 0x10000, RZ ;  /* 0x00010000060a7824 */ /* 0x000fe400078e00ff */
[-C--:B------:R-:W-:Y:S01]  /*12250*/  FMUL.FTZ R29, R31, R9.reuse ;  /* 0x000000091f1d7220 */ /* 0x080fe20000410000 */
[C---:B------:R-:W-:Y:S01]  /*12260*/  FFMA.FTZ R11, R5.reuse, R80, -R34 ;  /* 0x00000050050b7223 */ /* 0x040fe20000010822 */
[----:B------:R-:W-:Y:S01]  /*12270*/  FFMA.FTZ R30, R5, R30, R25 ;  /* 0x0000001e051e7223 */ /* 0x000fe20000010019 */
        /* <DEDUP_REMOVED lines=9> */
[----:B------:R-:W-:Y:S01]  /*12310*/  LOP3.LUT R6, R6, 0xffff0000, RZ, 0xc0, !PT ;  /* 0xffff000006067812 */ /* 0x000fe200078ec0ff */
[----:B------:R-:W-:Y:S01]  /*12320*/  FMUL.FTZ R8, R26, R81 ;  /* 0x000000511a087220 */ /* 0x000fe20000410000 */
[----:B------:R-:W-:Y:S01]  /*12330*/  LOP3.LUT R7, R7, 0xffff0000, RZ, 0xc0, !PT ;  /* 0xffff000007077812 */ /* 0x000fe200078ec0ff */
[----:B------:R-:W-:-:S02]  /*12340*/  FMUL.FTZ R31, R27, R82 ;  /* 0x000000521b1f7220 */ /* 0x000fc40000410000 */
[C---:B------:R-:W-:Y:S01]  /*12350*/  FFMA.FTZ R26, R6.reuse, R81, -R9 ;  /* 0x00000051061a7223 */ /* 0x040fe20000010809 */
[----:B------:R-:W-:Y:S01]  /*12360*/  FFMA.FTZ R25, R6, R5, R8 ;  /* 0x0000000506197223 */ /* 0x000fe20000010008 */
[C---:B------:R-:W-:Y:S01]  /*12370*/  FFMA.FTZ R27, R7.reuse, R82, -R34 ;  /* 0x00000052071b7223 */ /* 0x040fe20000010822 */
[----:B------:R-:W-:Y:S01]  /*12380*/  FFMA.FTZ R34, R7, R4, R31 ;  /* 0x0000000407227223 */ /* 0x000fe2000001001f */
[----:B------:R-:W-:Y:S02]  /*12390*/  F2FP.BF16.F32.PACK_AB R4, R24, R37 ;  /* 0x000000251804723e */ /* 0x000fe400000010ff */
[----:B------:R-:W-:Y:S02]  /*123a0*/  F2FP.BF16.F32.PACK_AB R5, R11, R36 ;  /* 0x000000240b05723e */ /* 0x000fe400000010ff */
[----:B------:R-:W-:Y:S02]  /*123b0*/  F2FP.BF16.F32.PACK_AB R6, R26, R29 ;  /* 0x0000001d1a06723e */ /* 0x000fe400000010ff */
[----:B------:R-:W-:-:S02]  /*123c0*/  F2FP.BF16.F32.PACK_AB R7, R27, R38 ;  /* 0x000000261b07723e */ /* 0x000fc400000010ff */
[----:B------:R-:W-:Y:S02]  /*123d0*/  F2FP.BF16.F32.PACK_AB R8, R32, R39 ;  /* 0x000000272008723e */ /* 0x000fe400000010ff */
[----:B------:R-:W-:Y:S01]  /*123e0*/  F2FP.BF16.F32.PACK_AB R9, R30, R35 ;  /* 0x000000231e09723e */ /* 0x000fe200000010ff */
[----:B------:R0:W-:Y:S01]  /*123f0*/  STS.128 [R40], R4 ;  /* 0x0000000428007388 */ /* 0x0001e20000000c00 */
[----:B------:R-:W-:Y:S02]  /*12400*/  F2FP.BF16.F32.PACK_AB R10, R25, R10 ;  /* 0x0000000a190a723e */ /* 0x000fe400000010ff */
[----:B------:R-:W-:-:S05]  /*12410*/  F2FP.BF16.F32.PACK_AB R11, R34, R33 ;  /* 0x00000021220b723e */ /* 0x000fca00000010ff */
[----:B------:R0:W-:Y:S02]  /*12420*/  STS.128 [R28+0x10400], R8 ;  /* 0x010400081c007388 */ /* 0x0001e40000000c00 */
.L_x_2649:
[----:B------:R-:W-:Y:S05]  /*12430*/  BSYNC B1 ;  /* 0x0000000000017941 */ /* 0x000fea0003800000 */
.L_x_2648:
[----:B------:R-:W-:Y:S05]  /*12440*/  @P2 BRA `(.L_x_2621) ;  /* 0x00000004009c2947 */ /* 0x000fea0003800000 */
[----:B------:R-:W5:Y:S01]  /*12450*/  LDL R36, [R1+0x68] ;  /* 0x0000680001247983 */ /* 0x000f620000100800 */
[----:B------:R-:W-:Y:S02]  /*12460*/  LEA.HI R0, R0, R235, RZ, 0x1d ;  /* 0x000000eb00007211 */ /* 0x000fe400078fe8ff */
[----:B0-----:R-:W-:Y:S02]  /*12470*/  SHF.R.U64 R25, R58, 0x10, R59 ;  /* 0x000000103a197819 */ /* 0x001fe4000000123b */
[----:B------:R-:W-:Y:S01]  /*12480*/  SHF.R.S32.HI R7, RZ, 0x1f, R0 ;  /* 0x0000001fff077819 */ /* 0x000fe20000011400 */
[----:B------:R-:W-:Y:S01]  /*12490*/  IMAD.SHL.U32 R5, R0, 0x8, RZ ;  /* 0x0000000800057824 */ /* 0x000fe200078e00ff */
[----:B----4-:R-:W-:Y:S02]  /*124a0*/  SHF.R.U64 R29, R56, 0x10, R57 ;  /* 0x00000010381d7819 */ /* 0x010fe40000001239 */
[----:B------:R-:W-:Y:S02]  /*124b0*/  LEA.HI R7, R7, R0, RZ, 0x3 ;  /* 0x0000000007077211 */ /* 0x000fe400078f18ff */
[----:B------:R-:W-:-:S02]  /*124c0*/  LOP3.LUT R0, R194, 0x38, R5, 0xf8, !PT ;  /* 0x00000038c2007812 */ /* 0x000fc400078ef805 */
[--C-:B------:R-:W-:Y:S01]  /*124d0*/  SHF.R.U64 R12, R12, 0x10, R13.reuse ;  /* 0x000000100c0c7819 */ /* 0x100fe2000000120d */
[----:B------:R-:W-:Y:S01]  /*124e0*/  IMAD.SHL.U32 R7, R7, 0x400, RZ ;  /* 0x0000040007077824 */ /* 0x000fe200078e00ff */
[----:B------:R-:W-:Y:S02]  /*124f0*/  LOP3.LUT R5, R0, R42, RZ, 0x3c, !PT ;  /* 0x0000002a00057212 */ /* 0x000fe400078e3cff */
[----:B------:R-:W-:Y:S02]  /*12500*/  SHF.R.U32.HI R27, RZ, 0x10, R13 ;  /* 0x00000010ff1b7819 */ /* 0x000fe4000001160d */
[----:B------:R-:W-:Y:S02]  /*12510*/  LOP3.LUT R7, R7, 0x7fffe000, RZ, 0xc0, !PT ;  /* 0x7fffe00007077812 */ /* 0x000fe400078ec0ff */
[----:B------:R-:W-:Y:S02]  /*12520*/  PRMT R72, R72, 0x5410, R25 ;  /* 0x0000541048487816 */ /* 0x000fe40000000019 */
[----:B------:R-:W-:-:S02]  /*12530*/  IADD3 R9, R5, R7, R198 ;  /* 0x0000000705097210 */ /* 0x000fc40007ffe0c6 */
[----:B------:R-:W-:Y:S02]  /*12540*/  PRMT R70, R70, 0x5410, R29 ;  /* 0x0000541046467816 */ /* 0x000fe4000000001d */
[----:B------:R-:W-:Y:S01]  /*12550*/  PRMT R25, R3, 0x5410, R12 ;  /* 0x0000541003197816 */ /* 0x000fe2000000000c */
[----:B------:R-:W-:Y:S01]  /*12560*/  IMAD R0, R9, 0x2, R2 ;  /* 0x0000000209007824 */ /* 0x000fe200078e0202 */
[----:B------:R-:W-:Y:S01]  /*12570*/  SHF.R.U32.HI R56, RZ, 0x10, R57 ;  /* 0x00000010ff387819 */ /* 0x000fe20000011639 */
[----:B------:R-:W-:Y:S01]  /*12580*/  IMAD.U32 R26, R70, 0x10000, RZ ;  /* 0x00010000461a7824 */ /* 0x000fe200078e00ff */
[----:B------:R-:W-:Y:S01]  /*12590*/  SHF.R.U64 R30, R14, 0x10, R15 ;  /* 0x000000100e1e7819 */ /* 0x000fe2000000120f */
[----:B------:R-:W-:Y:S01]  /*125a0*/  IMAD.U32 R28, R25, 0x10000, RZ ;  /* 0x00010000191c7824 */ /* 0x000fe200078e00ff */
[----:B------:R-:W0:Y:S01]  /*125b0*/  LDS.128 R8, [R0+0x10400] ;  /* 0x0104000000087984 */ /* 0x000e220000000c00 */
[----:B------:R-:W-:Y:S02]  /*125c0*/  PRMT R27, R20, 0x5410, R27 ;  /* 0x00005410141b7816 */ /* 0x000fe4000000001b */
[----:B------:R-:W-:-:S02]  /*125d0*/  SHF.R.U32.HI R14, RZ, 0x10, R15 ;  /* 0x00000010ff0e7819 */ /* 0x000fc4000001160f */
[----:B------:R-:W-:Y:S01]  /*125e0*/  SHF.R.U32.HI R58, RZ, 0x10, R59 ;  /* 0x00000010ff3a7819 */ /* 0x000fe2000001163b */
[----:B------:R-:W-:Y:S01]  /*125f0*/  IMAD.U32 R29, R27, 0x10000, RZ ;  /* 0x000100001b1d7824 */ /* 0x000fe200078e00ff */
[----:B------:R-:W-:Y:S02]  /*12600*/  PRMT R71, R71, 0x5410, R56 ;  /* 0x0000541047477816 */ /* 0x000fe40000000038 */
[----:B------:R-:W-:Y:S02]  /*12610*/  PRMT R69, R69, 0x5410, R14 ;  /* 0x0000541045457816 */ /* 0x000fe4000000000e */
[----:B------:R-:W-:Y:S02]  /*12620*/  PRMT R73, R73, 0x5410, R58 ;  /* 0x0000541049497816 */ /* 0x000fe4000000003a */
[----:B------:R-:W-:Y:S01]  /*12630*/  LOP3.LUT R25, R25, 0xffff0000, RZ, 0xc0, !PT ;  /* 0xffff000019197812 */ /* 0x000fe200078ec0ff */
[----:B------:R-:W-:Y:S01]  /*12640*/  IMAD.U32 R31, R69, 0x10000, RZ ;  /* 0x00010000451f7824 */ /* 0x000fe200078e00ff */
[----:B------:R-:W-:Y:S01]  /*12650*/  PRMT R30, R21, 0x5410, R30 ;  /* 0x00005410151e7816 */ /* 0x000fe2000000001e */
[C---:B0-----:R-:W-:Y:S01]  /*12660*/  IMAD.U32 R15, R8.reuse, 0x10000, RZ ;  /* 0x00010000080f7824 */ /* 0x041fe200078e00ff */
[----:B------:R-:W-:Y:S01]  /*12670*/  LOP3.LUT R8, R8, 0xffff0000, RZ, 0xc0, !PT ;  /* 0xffff000008087812 */ /* 0x000fe200078ec0ff */
[C---:B------:R-:W-:Y:S01]  /*12680*/  IMAD.U32 R20, R9.reuse, 0x10000, RZ ;  /* 0x0001000009147824 */ /* 0x040fe200078e00ff */
[----:B------:R-:W-:Y:S01]  /*12690*/  LOP3.LUT R9, R9, 0xffff0000, RZ, 0xc0, !PT ;  /* 0xffff000009097812 */ /* 0x000fe200078ec0ff */
[C---:B-1----:R-:W-:Y:S01]  /*126a0*/  FMUL.FTZ R32, R15.reuse, R28 ;  /* 0x0000001c0f207220 */ /* 0x042fe20000410000 */
        /* <DEDUP_REMOVED lines=8> */
[----:B------:R-:W-:Y:S01]  /*12730*/  IMAD.U32 R20, R30, 0x10000, RZ ;  /* 0x000100001e147824 */ /* 0x000fe200078e00ff */
[----:B-----5:R-:W0:Y:S02]  /*12740*/  LDS.128 R4, [R36] ;  /* 0x0000000024047984 */ /* 0x020e240000000c00 */
        /* <DEDUP_REMOVED lines=8> */
[----:B------:R-:W-:Y:S02]  /*127d0*/  IMAD.U32 R14, R7, 0x10000, RZ ;  /* 0x00010000070e7824 */ /* 0x000fe400078e00ff */
[C---:B------:R-:W-:Y:S01]  /*127e0*/  FMUL.FTZ R15, R24.reuse, R31 ;  /* 0x0000001f180f7220 */ /* 0x040fe20000410000 */
[----:B------:R-:W-:Y:S01]  /*127f0*/  FMUL.FTZ R24, R24, R3 ;  /* 0x0000000318187220 */ /* 0x000fe20000410000 */
[----:B------:R-:W-:Y:S01]  /*12800*/  FFMA.FTZ R35, R12, R29, R35 ;  /* 0x0000001d0c237223 */ /* 0x000fe20000010023 */
[----:B------:R-:W-:Y:S01]  /*12810*/  LOP3.LUT R12, R71, 0xffff0000, RZ, 0xc0, !PT ;  /* 0xffff0000470c7812 */ /* 0x000fe200078ec0ff */
[----:B------:R-:W-:Y:S01]  /*12820*/  FFMA.FTZ R28, R14, R3, -R15 ;  /* 0x000000030e1c7223 */ /* 0x000fe2000001080f */
[----:B------:R-:W-:Y:S01]  /*12830*/  LOP3.LUT R3, R70, 0xffff0000, RZ, 0xc0, !PT ;  /* 0xffff000046037812 */ /* 0x000fe200078ec0ff */
[----:B------:R-:W-:Y:S01]  /*12840*/  FFMA.FTZ R31, R14, R31, R24 ;  /* 0x0000001f0e1f7223 */ /* 0x000fe20000010018 */
[----:B------:R-:W-:Y:S01]  /*12850*/  LOP3.LUT R14, R27, 0xffff0000, RZ, 0xc0, !PT ;  /* 0xffff00001b0e7812 */ /* 0x000fe200078ec0ff */
[----:B------:R-:W-:Y:S01]  /*12860*/  FMUL.FTZ R15, R8, R25 ;  /* 0x00000019080f7220 */ /* 0x000fe20000410000 */
[----:B------:R-:W-:-:S02]  /*12870*/  IMAD.U32 R13, R6, 0x10000, RZ ;  /* 0x00010000060d7824 */ /* 0x000fc400078e00ff */
[-C--:B------:R-:W-:Y:S01]  /*12880*/  FMUL.FTZ R27, R8, R3.reuse ;  /* 0x00000003081b7220 */ /* 0x080fe20000410000 */
[----:B------:R-:W-:Y:S02]  /*12890*/  IMAD.U32 R8, R72, 0x10000, RZ ;  /* 0x0001000048087824 */ /* 0x000fe400078e00ff */
[C---:B------:R-:W-:Y:S01]  /*128a0*/  FMUL.FTZ R24, R9.reuse, R14 ;  /* 0x0000000e09187220 */ /* 0x040fe20000410000 */
[C---:B------:R-:W-:Y:S01]  /*128b0*/  FFMA.FTZ R15, R4.reuse, R3, -R15 ;  /* 0x00000003040f7223 */ /* 0x040fe2000001080f */
[----:B------:R-:W-:Y:S01]  /*128c0*/  FMUL.FTZ R9, R9, R12 ;  /* 0x0000000c09097220 */ /* 0x000fe20000410000 */
[----:B------:R-:W-:Y:S01]  /*128d0*/  FFMA.FTZ R27, R4, R25, R27 ;  /* 0x00000019041b7223 */ /* 0x000fe2000001001b */
[----:B------:R-:W-:Y:S01]  /*128e0*/  FMUL.FTZ R4, R21, R20 ;  /* 0x0000001415047220 */ /* 0x000fe20000410000 */
[C---:B------:R-:W-:Y:S01]  /*128f0*/  FFMA.FTZ R24, R5.reuse, R12, -R24 ;  /* 0x0000000c05187223 */ /* 0x040fe20000010818 */
[----:B------:R-:W-:Y:S01]  /*12900*/  FFMA.FTZ R14, R5, R14, R9 ;  /* 0x0000000e050e7223 */ /* 0x000fe20000010009 */
[-C--:B------:R-:W-:Y:S01]  /*12910*/  FMUL.FTZ R26, R21, R8.reuse ;  /* 0x00000008151a7220 */ /* 0x080fe20000410000 */
[----:B------:R-:W-:Y:S01]  /*12920*/  FFMA.FTZ R12, R13, R8, -R4 ;  /* 0x000000080d0c7223 */ /* 0x000fe20000010804 */
[----:B------:R-:W-:-:S02]  /*12930*/  LOP3.LUT R5, R30, 0xffff0000, RZ, 0xc0, !PT ;  /* 0xffff00001e057812 */ /* 0x000fc400078ec0ff */
[----:B------:R-:W-:Y:S01]  /*12940*/  LOP3.LUT R3, R72, 0xffff0000, RZ, 0xc0, !PT ;  /* 0xffff000048037812 */ /* 0x000fe200078ec0ff */
[----:B------:R-:W-:Y:S01]  /*12950*/  FFMA.FTZ R26, R13, R20, R26 ;  /* 0x000000140d1a7223 */ /* 0x000fe2000001001a */
        /* <DEDUP_REMOVED lines=22> */
.L_x_2621:
[----:B------:R-:W-:Y:S05]  /*12ac0*/  BSYNC B0 ;  /* 0x0000000000007941 */ /* 0x000fea0003800000 */
.L_x_2599:
        /* <DEDUP_REMOVED lines=8> */
.L_x_2597:
[----:B01234-:R-:W2:Y:S02]  /*12b50*/  LDL R0, [R1+0x18] ;  /* 0x0000180001007983 */ /* 0x01fea40000100800 */
[----:B--2---:R-:W-:-:S13]  /*12b60*/  R2UR UR4, R0 ;  /* 0x00000000000472ca */ /* 0x004fda00000e0000 */
[----:B------:R-:W-:-:S05]  /*12b70*/  IMAD.U32 R0, RZ, RZ, UR4 ;  /* 0x00000004ff007e24 */ /* 0x000fca000f8e00ff */
[----:B------:R-:W-:-:S13]  /*12b80*/  ISETP.NE.AND P0, PT, R0, 0x3, PT ;  /* 0x000000030000780c */ /* 0x000fda0003f05270 */
[----:B------:R-:W-:Y:S05]  /*12b90*/  @!P0 BRA `(.L_x_2650) ;  /* 0x0000000000048947 */ /* 0x000fea0003800000 */
[----:B------:R-:W-:Y:S01]  /*12ba0*/  BPT.TRAP 0x1 ;  /* 0x000000040000795c */ /* 0x000fe20000300000 */
.L_x_2650:
[----:B------:R-:W-:Y:S01]  /*12bb0*/  IMAD R6, R184, 0x8, R2 ;  /* 0x00000008b8067824 */ /* 0x000fe200078e0202 */
[----:B------:R-:W-:-:S04]  /*12bc0*/  SHF.L.U32 R3, R187, 0x1f, RZ ;  /* 0x0000001fbb037819 */ /* 0x000fc800000006ff */
[----:B------:R0:W1:Y:S01]  /*12bd0*/  SYNCS.PHASECHK.TRANS64.TRYWAIT P2, [R6+URZ+0x34830], R3 ;  /* 0x03483003060075a7 */ /* 0x000062000804017f */
[----:B------:R-:W-:Y:S05]  /*12be0*/  @!P0 BRA `(.L_x_2651) ;  /* 0x0000000000048947 */ /* 0x000fea0003800000 */
[----:B------:R-:W-:Y:S01]  /*12bf0*/  BPT.TRAP 0x1 ;  /* 0x000000040000795c */ /* 0x000fe20000300000 */
.L_x_2651:
[----:B------:R-:W2:Y:S02]  /*12c00*/  S2R R0, SR_TID.X ;  /* 0x0000000000007919 */ /* 0x000ea40000002100 */
[----:B--2---:R-:W-:-:S04]  /*12c10*/  LOP3.LUT R0, R0, 0x7f, RZ, 0xc0, !PT ;  /* 0x0000007f00007812 */ /* 0x004fc800078ec0ff */
[----:B------:R-:W-:Y:S01]  /*12c20*/  ISETP.NE.AND P1, PT, R0, RZ, PT ;  /* 0x000000ff0000720c */ /* 0x000fe20003f25270 */
[----:B-1----:R-:W-:-:S12]  /*12c30*/  @P2 BRA `(.L_x_2652) ;  /* 0x0000000000082947 */ /* 0x002fd80003800000 */
[----:B------:R-:W1:Y:S02]  /*12c40*/  SYNCS.PHASECHK.TRANS64.TRYWAIT P2, [R6+URZ+0x34830], R3 ;  /* 0x03483003060075a7 */ /* 0x000e64000804017f */
[----:B-1----:R-:W-:Y:S05]  /*12c50*/  @!P2 BRA `(.L_x_2653) ;  /* 0x0000014800c4a947 */ /* 0x002fea0003800000 */
.L_x_2652:
[----:B------:R-:W-:Y:S05]  /*12c60*/  WARPSYNC.ALL ;  /* 0x0000000000007948 */ /* 0x000fea0003800000 */
[----:B------:R-:W-:Y:S01]  /*12c70*/  VIADD R0, R2, 0x1c400 ;  /* 0x0001c40002007836 */ /* 0x000fe20000000000 */
        /* <DEDUP_REMOVED lines=14> */
[----:B------:R-:W-:Y:S01]  /*12d60*/  IMAD.MOV.U32 R5, RZ, RZ, 0x40000040 ;  /* 0x40000040ff057424 */ /* 0x000fe200078e00ff */
        /* <DEDUP_REMOVED lines=9> */
[----:B------:R-:W-:Y:S01]  /*12e00*/  R2UR UR11, R9 ;  /* 0x00000000090b72ca */ /* 0x000fe200000e0000 */
[----:B------:R-:W-:Y:S01]  /*12e10*/  IMAD.MOV.U32 R9, RZ, RZ, 0x40000040 ;  /* 0x40000040ff097424 */ /* 0x000fe200078e00ff */
[----:B------:R-:W-:Y:S01]  /*12e20*/  R2UR UR50, R8 ;  /* 0x00000000083272ca */ /* 0x000fe200000e0000 */
[----:B------:R-:W-:Y:S01]  /*12e30*/  VIADD R8, R4, 0x4 ;  /* 0x0000000404087836 */ /* 0x000fe20000000000 */
[----:B------:R-:W-:Y:S01]  /*12e40*/  UIADD3 UR56, UR52, 0x804, URZ ;  /* 0x0000080434387890 */ /* 0x000fe2000fffe03f */
[----:B------:R-:W-:Y:S01]  /*12e50*/  IMAD.U32 R11, RZ, RZ, UR9 ;  /* 0x00000009ff0b7e24 */ /* 0x000fe2000f8e00ff */
[----:B------:R-:W-:Y:S01]  /*12e60*/  UMOV UR8, UR4 ;  /* 0x0000000400087c82 */ /* 0x000fe20008000000 */
[----:B------:R-:W-:Y:S01]  /*12e70*/  UIADD3 UR4, UR52, 0x400, URZ ;  /* 0x0000040034047890 */ /* 0x000fe2000fffe03f */
[----:B------:R-:W-:Y:S01]  /*12e80*/  R2UR UR46, R8 ;  /* 0x00000000082e72ca */ /* 0x000fe200000e0000 */
[----:B------:R-:W-:Y:S01]  /*12e90*/  VIADD R8, R4, 0x6 ;  /* 0x0000000604087836 */ /* 0x000fe20000000000 */
[----:B------:R-:W-:Y:S01]  /*12ea0*/  UMOV UR57, 0x40000040 ;  /* 0x4000004000397882 */ /* 0x000fe20000000000 */
[----:B------:R-:W-:Y:S01]  /*12eb0*/  HGMMA.64x128x16.F32.BF16 R24, gdesc[UR52], RZ, !UPT, gsb0 ;  /* 0x01e00000341879f0 */ /* 0x000fe2000c0018ff */
[----:B------:R-:W-:Y:S01]  /*12ec0*/  IMAD.U32 R10, RZ, RZ, UR8 ;  /* 0x00000008ff0a7e24 */ /* 0x000fe2000f8e00ff */
[----:B------:R-:W-:Y:S01]  /*12ed0*/  R2UR UR39, R5 ;  /* 0x00000000052772ca */ /* 0x000fe200000e0000 */
[----:B------:R-:W-:Y:S01]  /*12ee0*/  UIADD3 UR36, UR52, 0x806, URZ ;  /* 0x0000080634247890 */ /* 0x000fe2000fffe03f */
[----:B------:R-:W-:Y:S01]  /*12ef0*/  R2UR UR10, R8 ;  /* 0x00000000080a72ca */ /* 0x000fe200000e0000 */
[----:B------:R-:W-:Y:S01]  /*12f00*/  VIADD R8, R4, 0x400 ;  /* 0x0000040004087836 */ /* 0x000fe20000000000 */
[----:B------:R2:W-:Y:S01]  /*12f10*/  STL.64 [R1+0x38], R10 ;  /* 0x0000380a01007387 */ /* 0x0005e20000100a00 */
[----:B------:R-:W-:Y:S01]  /*12f20*/  UMOV UR37, 0x40000040 ;  /* 0x4000004000257882 */ /* 0x000fe20000000000 */
[----:B------:R-:W3:Y:S01]  /*12f30*/  LDC R0, c[0x0][0x448] ;  /* 0x00011200ff007b82 */ /* 0x000ee20000000800 */
[----:B------:R-:W-:Y:S01]  /*12f40*/  IMAD.IADD R12, R205, 0x1, R200 ;  /* 0x00000001cd0c7824 */ /* 0x000fe200078e02c8 */
[----:B------:R-:W-:Y:S01]  /*12f50*/  BSSY B0, `(.L_x_2654) ;  /* 0x0000530000007945 */ /* 0x000fe20003800000 */
[----:B01----:R-:W-:Y:S01]  /*12f60*/  @!P1 VIADD R6, R6, 0x34840 ;  /* 0x0003484006069836 */ /* 0x003fe20000000000 */
[----:B------:R-:W-:-:S02]  /*12f70*/  CS2R R150, SRZ ;  /* 0x0000000000967805 */ /* 0x000fc4000001ff00 */
[----:B------:R-:W-:Y:S02]  /*12f80*/  CS2R R148, SRZ ;  /* 0x0000000000947805 */ /* 0x000fe4000001ff00 */
[----:B------:R-:W-:Y:S02]  /*12f90*/  CS2R R146, SRZ ;  /* 0x0000000000927805 */ /* 0x000fe4000001ff00 */
[----:B------:R-:W-:Y:S02]  /*12fa0*/  CS2R R144, SRZ ;  /* 0x0000000000907805 */ /* 0x000fe4000001ff00 */
[----:B------:R-:W-:Y:S02]  /*12fb0*/  @!P1 PRMT R6, RZ, 0x654, R6 ;  /* 0x00000654ff069816 */ /* 0x000fe40000000006 */
[----:B------:R-:W-:Y:S02]  /*12fc0*/  CS2R R142, SRZ ;  /* 0x00000000008e7805 */ /* 0x000fe4000001ff00 */
[----:B-----5:R-:W-:-:S02]  /*12fd0*/  CS2R R140, SRZ ;  /* 0x00000000008c7805 */ /* 0x020fc4000001ff00 */
        /* <DEDUP_REMOVED lines=13> */
[----:B---3--:R-:W-:-:S13]  /*130b0*/  ISETP.NE.AND P2, PT, R0, 0x1, PT ;  /* 0x000000010000780c */ /* 0x008fda0003f45270 */
[----:B------:R-:W0:Y:S08]  /*130c0*/  @P2 LDC R3, c[0x0][0x44c] ;  /* 0x00011300ff032b82 */ /* 0x000e300000000800 */
[----:B------:R-:W1:Y:S01]  /*130d0*/  @P2 LDC R5, c[0x0][0x450] ;  /* 0x00011400ff052b82 */ /* 0x000e620000000800 */
[----:B0-----:R-:W-:-:S04]  /*130e0*/  @P2 IMAD.HI.U32 R0, R12, R3, RZ ;  /* 0x000000030c002227 */ /* 0x001fc800078e00ff */
[----:B------:R-:W-:Y:S01]  /*130f0*/  IMAD.MOV.U32 R3, RZ, RZ, -0x80 ;  /* 0xffffff80ff037424 */ /* 0x000fe200078e00ff */
[----:B-1----:R-:W-:-:S03]  /*13100*/  @P2 SHF.R.U32.HI R12, RZ, R5, R0 ;  /* 0x00000005ff0c2219 */ /* 0x002fc60000011600 */
[----:B------:R-:W-:Y:S02]  /*13110*/  IMAD R3, R88, R3, 0x80 ;  /* 0x0000008058037424 */ /* 0x000fe400078e0203 */
[----:B------:R-:W0:Y:S03]  /*13120*/  SHFL.IDX PT, R0, R12, 0x1, 0x1c1f ;  /* 0x003c1f000c007f89 */ /* 0x000e2600000e0000 */
[----:B------:R-:W-:-:S04]  /*13130*/  IADD3 R107, -R204, 0x1, R3 ;  /* 0x00000001cc6b7810 */ /* 0x000fc80007ffe103 */
[----:B------:R-:W-:Y:S01]  /*13140*/  IADD3 R107, -R201, R107, R202 ;  /* 0x0000006bc96b7210 */ /* 0x000fe20007ffe1ca */
        /* <DEDUP_REMOVED lines=29> */
[----:B-1----:R-:W-:Y:S02]  /*13320*/  IMAD.U32 R10, RZ, RZ, UR8 ;  /* 0x00000008ff0a7e24 */ /* 0x002fe4000f8e00ff */
        /* <DEDUP_REMOVED lines=48> */
[C---:B------:R-:W-:Y:S01]  /*13630*/  VIADD R8, R4.reuse, 0x804 ;  /* 0x0000080404087836 */ /* 0x040fe20000000000 */
[----:B------:R-:W-:Y:S01]  /*13640*/  ULDC UR4, c[0x0][0x988] ;  /* 0x0002620000047ab9 */ /* 0x000fe20000000800 */
[----:B------:R-:W-:Y:S02]  /*13650*/  IMAD.MOV.U32 R9, RZ, RZ, 0x40000040 ;  /* 0x40000040ff097424 */ /* 0x000fe400078e00ff */
[----:B------:R-:W-:Y:S01]  /*13660*/  VIADD R4, R4, 0x806 ;  /* 0x0000080604047836 */ /* 0x000fe20000000000 */
[----:B------:R-:W-:Y:S01]  /*13670*/  R2UR UR58, R8 ;  /* 0x00000000083a72ca */ /* 0x000fe200000e0000 */
[----:B-1----:R-:W-:Y:S01]  /*13680*/  IMAD.U32 R10, RZ, RZ, UR8 ;  /* 0x00000008ff0a7e24 */ /* 0x002fe2000f8e00ff */
[----:B------:R-:W-:Y:S01]  /*13690*/  R2UR UR59, R9 ;  /* 0x00000000093b72ca */ /* 0x000fe200000e0000 */
[----:B------:R-:W-:Y:S01]  /*136a0*/  IMAD.U32 R11, RZ, RZ, UR9 ;  /* 0x00000009ff0b7e24 */ /* 0x000fe2000f8e00ff */
[----:B------:R-:W-:-:S04]  /*136b0*/  R2UR UR38, R4 ;  /* 0x00000000042672ca */ /* 0x000fc800000e0000 */
[----:B------:R1:W-:Y:S02]  /*136c0*/  STL.64 [R1], R10 ;  /* 0x0000000a01007387 */ /* 0x0003e40000100a00 */
[----:B-1----:R-:W-:-:S04]  /*136d0*/  IADD3 R10, -R204, R202, R3 ;  /* 0x000000cacc0a7210 */ /* 0x002fc80007ffe103 */
[----:B0-----:R-:W-:-:S04]  /*136e0*/  VIADDMNMX R0, R0, R107, R10, PT ;  /* 0x0000006b00007246 */ /* 0x001fc8000380010a */
        /* <DEDUP_REMOVED lines=8> */
[----:B------:R-:W-:Y:S01]  /*13770*/  HGMMA.64x128x16.F32.BF16 R24, gdesc[UR56], R24, gsb0 ;  /* 0x01e00000381879f0 */ /* 0x000fe20008001818 */
[----:B------:R-:W-:Y:S01]  /*13780*/  ULDC UR58, c[0x0][0x988] ;  /* 0x00026200003a7ab9 */ /* 0x000fe20000000800 */
[----:B------:R-:W-:Y:S01]  /*13790*/  ULDC UR59, c[0x0][0x988] ;  /* 0x00026200003b7ab9 */ /* 0x000fe20000000800 */
        /* <DEDUP_REMOVED lines=9> */
[----:B------:R-:W-:Y:S01]  /*13830*/  FMNMX.FTZ R4, R113, R111, !PT ;  /* 0x0000006f71047209 */ /* 0x000fe20007810000 */
[----:B------:R-:W1:Y:S01]  /*13840*/  SHFL.IDX PT, R30, R12, RZ, 0x1c1f ;  /* 0x001c1fff0c1e7589 */ /* 0x000e6200000e0000 */
        /* <DEDUP_REMOVED lines=81> */
[----:B------:R-:W-:Y:S01]  /*13d60*/  ISETP.GT.AND P3, PT, R0, 0x79, PT ;  /* 0x000000790000780c */ /* 0x000fe20003f64270 */
[----:B------:R-:W-:Y:S01]  /*13d70*/  IMAD.U32 R0, RZ, RZ, UR4 ;  /* 0x00000004ff007e24 */ /* 0x000fe2000f8e00ff */
[----:B------:R-:W-:-:S02]  /*13d80*/  FSEL R27, R86, -INF , P4 ;  /* 0xff800000561b7808 */ /* 0x000fc40002000000 */
[----:B------:R-:W-:Y:S02]  /*13d90*/  FMNMX.FTZ R4, R83, R4, !PT ;  /* 0x0000000453047209 */ /* 0x000fe40007810000 */
[----:B------:R-:W-:Y:S02]  /*13da0*/  FSEL R87, R87, -INF , P3 ;  /* 0xff80000057577808 */ /* 0x000fe40001800000 */
[----:B------:R-:W-:Y:S02]  /*13db0*/  FMNMX.FTZ R4, R27, R4, !PT ;  /* 0x000000041b047209 */ /* 0x000fe40007810000 */
[----:B-1----:R-:W-:Y:S02]  /*13dc0*/  VIADDMNMX R30, R30, R107, R10, PT ;  /* 0x0000006b1e1e7246 */ /* 0x002fe4000380010a */
[----:B------:R-:W-:Y:S02]  /*13dd0*/  CS2R R106, SRZ ;  /* 0x00000000006a7805 */ /* 0x000fe4000001ff00 */
[----:B------:R-:W-:-:S02]  /*13de0*/  FMNMX.FTZ R14, R87, R4, !PT ;  /* 0x00000004570e7209 */ /* 0x000fc40007810000 */
[C---:B------:R-:W-:Y:S02]  /*13df0*/  ISETP.GT.AND P4, PT, R30.reuse, 0x1, PT ;  /* 0x000000011e00780c */ /* 0x040fe40003f84270 */
[----:B------:R-:W-:Y:S01]  /*13e00*/  ISETP.GT.AND P5, PT, R30, 0x8, PT ;  /* 0x000000081e00780c */ /* 0x000fe20003fa4270 */
[----:B------:R-:W1:Y:S01]  /*13e10*/  SHFL.BFLY PT, R31, R14, 0x2, 0x1f ;  /* 0x0c401f000e1f7f89 */ /* 0x000e6200000e0000 */
[----:B------:R-:W-:Y:S02]  /*13e20*/  FSEL R25, R25, -INF , P4 ;  /* 0xff80000019197808 */ /* 0x000fe40002000000 */
[----:B------:R-:W-:Y:S02]  /*13e30*/  FSEL R35, R28, -INF , P5 ;  /* 0xff8000001c237808 */ /* 0x000fe40002800000 */
[----:B------:R-:W-:Y:S02]  /*13e40*/  ISETP.GT.AND P4, PT, R30, 0x10, PT ;  /* 0x000000101e00780c */ /* 0x000fe40003f84270 */
[----:B-1----:R-:W-:-:S05]  /*13e50*/  FMNMX.FTZ R31, R14, R31, !PT ;  /* 0x0000001f0e1f7209 */ /* 0x002fca0007810000 */
[----:B------:R-:W1:Y:S02]  /*13e60*/  SHFL.BFLY PT, R4, R31, 0x1, 0x1f ;  /* 0x0c201f001f047f89 */ /* 0x000e6400000e0000 */
        /* <DEDUP_REMOVED lines=8> */
[C---:B------:R-:W-:Y:S01]  /*13ef0*/  ISETP.GT.AND P3, PT, R30.reuse, 0x9, PT ;  /* 0x000000091e00780c */ /* 0x040fe20003f64270 */
[-CC-:B------:R-:W-:Y:S01]  /*13f00*/  FFMA.FTZ R179, R101, R0.reuse, -R8.reuse ;  /* 0x0000000065b37223 */ /* 0x180fe20000010808 */
[----:B------:R-:W-:Y:S01]  /*13f10*/  FMNMX.FTZ R14, R31, R25, !PT ;  /* 0x000000191f0e7209 */ /* 0x000fe20007810000 */
[-CC-:B------:R-:W-:Y:S01]  /*13f20*/  FFMA.FTZ R26, R103, R0.reuse, -R8.reuse ;  /* 0x00000000671a7223 */ /* 0x180fe20000010808 */
        /* <DEDUP_REMOVED lines=10> */
[C---:B------:R-:W-:Y:S01]  /*13fd0*/  ISETP.GT.AND P4, PT, R30.reuse, 0x18, PT ;  /* 0x000000181e00780c */ /* 0x040fe20003f84270 */
        /* <DEDUP_REMOVED lines=12> */
[----:B------:R1:W-:Y:S01]  /*140a0*/  MUFU.EX2 R14, R24 ;  /* 0x00000018000e7308 */ /* 0x0003e20000000800 */
        /* <DEDUP_REMOVED lines=10> */
[C---:B------:R-:W-:Y:S01]  /*14150*/  ISETP.GT.AND P4, PT, R30.reuse, 0x28, PT ;  /* 0x000000281e00780c */ /* 0x040fe20003f84270 */
[-CC-:B------:R-:W-:Y:S01]  /*14160*/  FFMA.FTZ R157, R13, R0.reuse, -R8.reuse ;  /* 0x000000000d9d7223 */ /* 0x180fe20000010808 */
[----:B------:R-:W-:Y:S01]  /*14170*/  FSEL R41, R41, -INF , P3 ;  /* 0xff80000029297808 */ /* 0x000fe20001800000 */
[--C-:B------:R-:W-:Y:S01]  /*14180*/  FFMA.FTZ R159, R15, R0, -R8.reuse ;  /* 0x000000000f9f7223 */ /* 0x100fe20000010808 */
[----:B------:R-:W-:Y:S01]  /*14190*/  FMNMX.FTZ R20, R93, R20, !PT ;  /* 0x000000145d147209 */ /* 0x000fe20007810000 */
[----:B------:R-:W2:Y:S01]  /*141a0*/  MUFU.EX2 R10, R111 ;  /* 0x0000006f000a7308 */ /* 0x000ea20000000800 */
[----:B------:R-:W-:Y:S01]  /*141b0*/  ISETP.GT.AND P3, PT, R30, 0x29, PT ;  /* 0x000000291e00780c */ /* 0x000fe20003f64270 */
[-CC-:B------:R-:W-:Y:S01]  /*141c0*/  FFMA.FTZ R163, R11, R0.reuse, -R8.reuse ;  /* 0x000000000ba37223 */ /* 0x180fe20000010808 */
[----:B------:R-:W-:Y:S01]  /*141d0*/  FSEL R101, R44, -INF , P4 ;  /* 0xff8000002c657808 */ /* 0x000fe20002000000 */
[--C-:B------:R-:W-:Y:S01]  /*141e0*/  FFMA.FTZ R153, R21, R0, -R8.reuse ;  /* 0x0000000015997223 */ /* 0x100fe20000010808 */
[----:B-1----:R-:W-:Y:S01]  /*141f0*/  FMNMX.FTZ R24, R41, R20, !PT ;  /* 0x0000001429187209 */ /* 0x002fe20007810000 */
        /* <DEDUP_REMOVED lines=8> */
[----:B------:R-:W-:Y:S01]  /*14280*/  FFMA.FTZ R83, R83, R0, -R8 ;  /* 0x0000000053537223 */ /* 0x000fe20000010808 */
[----:B------:R-:W-:Y:S01]  /*14290*/  FSEL R103, R48, -INF , P4 ;  /* 0xff80000030677808 */ /* 0x000fe20002000000 */
[----:B------:R-:W3:Y:S01]  /*142a0*/  MUFU.EX2 R183, R183 ;  /* 0x000000b700b77308 */ /* 0x000ee20000000800 */
[----:B------:R-:W-:Y:S01]  /*142b0*/  FMNMX.FTZ R24, R45, R24, !PT ;  /* 0x000000182d187209 */ /* 0x000fe20007810000 */
[----:B--2---:R-:W-:Y:S01]  /*142c0*/  FADD.FTZ R48, R181, R10 ;  /* 0x0000000ab5307221 */ /* 0x004fe20000010000 */
[----:B------:R-:W-:-:S02]  /*142d0*/  ISETP.GT.AND P4, PT, R30, 0x38, PT ;  /* 0x000000381e00780c */ /* 0x000fc40003f84270 */
[----:B------:R-:W-:Y:S02]  /*142e0*/  CS2R R112, SRZ ;  /* 0x0000000000707805 */ /* 0x000fe4000001ff00 */
[----:B------:R-:W-:Y:S02]  /*142f0*/  FSEL R49, R49, -INF , P3 ;  /* 0xff80000031317808 */ /* 0x000fe40001800000 */
[----:B------:R-:W-:Y:S02]  /*14300*/  CS2R R110, SRZ ;  /* 0x00000000006e7805 */ /* 0x000fe4000001ff00 */
[----:B------:R-:W-:Y:S01]  /*14310*/  FMNMX.FTZ R24, R103, R24, !PT ;  /* 0x0000001867187209 */ /* 0x000fe20007810000 */
[----:B------:R-:W2:Y:S01]  /*14320*/  MUFU.EX2 R12, R12 ;  /* 0x0000000c000c7308 */ /* 0x000ea20000000800 */
[----:B------:R-:W-:Y:S02]  /*14330*/  ISETP.GT.AND P3, PT, R30, 0x39, PT ;  /* 0x000000391e00780c */ /* 0x000fe40003f64270 */
[----:B------:R-:W-:-:S02]  /*14340*/  CS2R R108, SRZ ;  /* 0x00000000006c7805 */ /* 0x000fc4000001ff00 */
[----:B------:R-:W-:Y:S02]  /*14350*/  FSEL R99, R52, -INF , P4 ;  /* 0xff80000034637808 */ /* 0x000fe40002000000 */
[----:B-1----:R-:W-:Y:S01]  /*14360*/  FMNMX.FTZ R26, R49, R24, !PT ;  /* 0x00000018311a7209 */ /* 0x002fe20007810000 */
[----:B------:R-:W1:Y:S01]  /*14370*/  @P2 LDC R52, c[0x0][0x450] ;  /* 0x00011400ff342b82 */ /* 0x000e620000000800 */
[C---:B------:R-:W-:Y:S01]  /*14380*/  ISETP.GT.AND P4, PT, R30.reuse, 0x40, PT ;  /* 0x000000401e00780c */ /* 0x040fe20003f84270 */
[----:B------:R4:W-:Y:S01]  /*14390*/  MUFU.EX2 R24, R28 ;  /* 0x0000001c00187308 */ /* 0x0009e20000000800 */
[----:B------:R-:W-:Y:S02]  /*143a0*/  FSEL R53, R53, -INF , P3 ;  /* 0xff80000035357808 */ /* 0x000fe40001800000 */
[----:B------:R-:W-:Y:S02]  /*143b0*/  FMNMX.FTZ R26, R99, R26, !PT ;  /* 0x0000001a631a7209 */ /* 0x000fe40007810000 */
[----:B------:R-:W-:-:S02]  /*143c0*/  ISETP.GT.AND P3, PT, R30, 0x41, PT ;  /* 0x000000411e00780c */ /* 0x000fc40003f64270 */
[----:B------:R-:W-:Y:S01]  /*143d0*/  FSEL R97, R56, -INF , P4 ;  /* 0xff80000038617808 */ /* 0x000fe20002000000 */
[----:B------:R-:W0:Y:S01]  /*143e0*/  MUFU.EX2 R177, R177 ;  /* 0x000000b100b17308 */ /* 0x000e220000000800 */
[----:B------:R-:W-:Y:S02]  /*143f0*/  FMNMX.FTZ R26, R53, R26, !PT ;  /* 0x0000001a351a7209 */ /* 0x000fe40007810000 */
[C---:B------:R-:W-:Y:S02]  /*14400*/  ISETP.GT.AND P4, PT, R30.reuse, 0x48, PT ;  /* 0x000000481e00780c */ /* 0x040fe40003f84270 */
[----:B------:R-:W-:Y:S02]  /*14410*/  FSEL R57, R57, -INF , P3 ;  /* 0xff80000039397808 */ /* 0x000fe40001800000 */
[----:B------:R-:W-:Y:S01]  /*14420*/  FMNMX.FTZ R26, R97, R26, !PT ;  /* 0x0000001a611a7209 */ /* 0x000fe20007810000 */
[----:B------:R-:W1:Y:S01]  /*14430*/  MUFU.EX2 R179, R179 ;  /* 0x000000b300b37308 */ /* 0x000e620000000800 */
[----:B------:R-:W-:-:S02]  /*14440*/  ISETP.GT.AND P3, PT, R30, 0x49, PT ;  /* 0x000000491e00780c */ /* 0x000fc40003f64270 */
[----:B------:R-:W-:Y:S02]  /*14450*/  FSEL R95, R60, -INF , P4 ;  /* 0xff8000003c5f7808 */ /* 0x000fe40002000000 */
[----:B----4-:R-:W-:Y:S02]  /*14460*/  FMNMX.FTZ R28, R57, R26, !PT ;  /* 0x0000001a391c7209 */ /* 0x010fe40007810000 */
[C---:B------:R-:W-:Y:S01]  /*14470*/  ISETP.GT.AND P4, PT, R30.reuse, 0x50, PT ;  /* 0x000000501e00780c */ /* 0x040fe20003f84270 */
[----:B------:R4:W-:Y:S01]  /*14480*/  MUFU.EX2 R26, R32 ;  /* 0x00000020001a7308 */ /* 0x0009e20000000800 */
[----:B------:R-:W-:Y:S02]  /*14490*/  FSEL R61, R61, -INF , P3 ;  /* 0xff8000003d3d7808 */ /* 0x000fe40001800000 */
[----:B------:R-:W-:Y:S02]  /*144a0*/  FMNMX.FTZ R28, R95, R28, !PT ;  /* 0x0000001c5f1c7209 */ /* 0x000fe40007810000 */
[----:B------:R-:W-:-:S02]  /*144b0*/  ISETP.GT.AND P3, PT, R30, 0x51, PT ;  /* 0x000000511e00780c */ /* 0x000fc40003f64270 */
[----:B------:R-:W-:Y:S01]  /*144c0*/  FSEL R91, R64, -INF , P4 ;  /* 0xff800000405b7808 */ /* 0x000fe20002000000 */
[----:B------:R-:W1:Y:S01]  /*144d0*/  MUFU.EX2 R173, R173 ;  /* 0x000000ad00ad7308 */ /* 0x000e620000000800 */
[----:B------:R-:W-:Y:S02]  /*144e0*/  FMNMX.FTZ R28, R61, R28, !PT ;  /* 0x0000001c3d1c7209 */ /* 0x000fe40007810000 */
[C---:B------:R-:W-:Y:S02]  /*144f0*/  ISETP.GT.AND P4, PT, R30.reuse, 0x58, PT ;  /* 0x000000581e00780c */ /* 0x040fe40003f84270 */
[----:B------:R-:W-:Y:S02]  /*14500*/  FSEL R65, R65, -INF , P3 ;  /* 0xff80000041417808 */ /* 0x000fe40001800000 */
[----:B------:R-:W-:Y:S01]  /*14510*/  FMNMX.FTZ R28, R91, R28, !PT ;  /* 0x0000001c5b1c7209 */ /* 0x000fe20007810000 */
[----:B------:R-:W-:Y:S01]  /*14520*/  MUFU.EX2 R175, R175 ;  /* 0x000000af00af7308 */ /* 0x000fe20000000800 */
        /* <DEDUP_REMOVED lines=9> */
[----:B------:R-:W-:Y:S01]  /*145c0*/  MUFU.EX2 R169, R169 ;  /* 0x000000a900a97308 */ /* 0x000fe20000000800 */
        /* <DEDUP_REMOVED lines=15> */
[----:B------:R-:W-:Y:S01]  /*146c0*/  FMNMX.FTZ R34, R77, R34, !PT ;  /* 0x000000224d227209 */ /* 0x000fe20007810000 */
[--C-:B----4-:R-:W-:Y:S01]  /*146d0*/  FFMA.FTZ R36, R67, R0, -R8.reuse ;  /* 0x0000000043247223 */ /* 0x110fe20000010808 */
[C---:B------:R-:W-:Y:S02]  /*146e0*/  ISETP.GT.AND P4, PT, R30.reuse, 0x78, PT ;  /* 0x000000781e00780c */ /* 0x040fe40003f84270 */
[----:B------:R-:W-:Y:S02]  /*146f0*/  FSEL R81, R81, -INF , P3 ;  /* 0xff80000051517808 */ /* 0x000fe40001800000 */
[----:B------:R-:W-:Y:S01]  /*14700*/  FMNMX.FTZ R34, R55, R34, !PT ;  /* 0x0000002237227209 */ /* 0x000fe20007810000 */
[----:B------:R-:W-:Y:S01]  /*14710*/  MUFU.EX2 R167, R167 ;  /* 0x000000a700a77308 */ /* 0x000fe20000000800 */
[----:B------:R-:W-:Y:S01]  /*14720*/  ISETP.GT.AND P3, PT, R30, 0x79, PT ;  /* 0x000000791e00780c */ /* 0x000fe20003f64270 */
[----:B------:R-:W-:Y:S01]  /*14730*/  FFMA.FTZ R30, R59, R0, -R8 ;  /* 0x000000003b1e7223 */ /* 0x000fe20000010808 */
[----:B------:R-:W-:-:S02]  /*14740*/  FSEL R105, R84, -INF , P4 ;  /* 0xff80000054697808 */ /* 0x000fc40002000000 */
[----:B------:R-:W-:Y:S02]  /*14750*/  FMNMX.FTZ R34, R81, R34, !PT ;  /* 0x0000002251227209 */ /* 0x000fe40007810000 */
[----:B------:R-:W-:Y:S01]  /*14760*/  FSEL R85, R85, -INF , P3 ;  /* 0xff80000055557808 */ /* 0x000fe20001800000 */
[----:B------:R-:W-:Y:S01]  /*14770*/  MUFU.EX2 R30, R30 ;  /* 0x0000001e001e7308 */ /* 0x000fe20000000800 */
[----:B------:R-:W-:Y:S02]  /*14780*/  FMNMX.FTZ R34, R105, R34, !PT ;  /* 0x0000002269227209 */ /* 0x000fe40007810000 */
[----:B------:R-:W-:Y:S02]  /*14790*/  F2FP.BF16.F32.PACK_AB R181, R10, R181 ;  /* 0x000000b50ab5723e */ /* 0x000fe400000010ff */
[----:B------:R-:W-:Y:S01]  /*147a0*/  FMNMX.FTZ R3, R85, R34, !PT ;  /* 0x0000002255037209 */ /* 0x000fe20007810000 */
[--C-:B------:R-:W-:Y:S02]  /*147b0*/  FFMA.FTZ R34, R63, R0, -R8.reuse ;  /* 0x000000003f227223 */ /* 0x100fe40000010808 */
[----:B------:R-:W-:Y:S02]  /*147c0*/  MUFU.EX2 R161, R161 ;  /* 0x000000a100a17308 */ /* 0x000fe40000000800 */
[----:B------:R-:W4:Y:S06]  /*147d0*/  SHFL.BFLY PT, R40, R3, 0x2, 0x1f ;  /* 0x0c401f0003287f89 */ /* 0x000f2c00000e0000 */
[----:B------:R-:W-:Y:S08]  /*147e0*/  MUFU.EX2 R34, R34 ;  /* 0x0000002200227308 */ /* 0x000ff00000000800 */
[----:B------:R-:W-:Y:S08]  /*147f0*/  MUFU.EX2 R36, R36 ;  /* 0x0000002400247308 */ /* 0x000ff00000000800 */
[----:B------:R-:W-:Y:S01]  /*14800*/  MUFU.EX2 R163, R163 ;  /* 0x000000a300a37308 */ /* 0x000fe20000000800 */
[----:B----4-:R-:W-:Y:S01]  /*14810*/  FMNMX.FTZ R5, R3, R40, !PT ;  /* 0x0000002803057209 */ /* 0x010fe20007810000 */
[-CC-:B------:R-:W-:Y:S01]  /*14820*/  FFMA.FTZ R40, R75, R0.reuse, -R8.reuse ;  /* 0x000000004b287223 */ /* 0x180fe20000010808 */
[----:B------:R-:W-:-:S03]  /*14830*/  FFMA.FTZ R8, R87, R0, -R8 ;  /* 0x0000000057087223 */ /* 0x000fc60000010808 */
[----:B------:R-:W4:Y:S02]  /*14840*/  SHFL.BFLY PT, R44, R5, 0x1, 0x1f ;  /* 0x0c201f00052c7f89 */ /* 0x000f2400000e0000 */
[----:B------:R-:W-:Y:S08]  /*14850*/  MUFU.EX2 R38, R38 ;  /* 0x0000002600267308 */ /* 0x000ff00000000800 */
[----:B------:R-:W-:Y:S08]  /*14860*/  MUFU.EX2 R157, R157 ;  /* 0x0000009d009d7308 */ /* 0x000ff00000000800 */
[----:B------:R-:W-:Y:S01]  /*14870*/  MUFU.EX2 R40, R40 ;  /* 0x0000002800287308 */ /* 0x000fe20000000800 */
[----:B----4-:R-:W-:Y:S01]  /*14880*/  FMNMX.FTZ R3, R5, R44, !PT ;  /* 0x0000002c05037209 */ /* 0x010fe20007810000 */
[----:B---3--:R-:W-:-:S06]  /*14890*/  FADD.FTZ R5, R183, R48 ;  /* 0x00000030b7057221 */ /* 0x008fcc0000010000 */
[----:B------:R-:W-:Y:S01]  /*148a0*/  MUFU.EX2 R159, R159 ;  /* 0x0000009f009f7308 */ /* 0x000fe20000000800 */
[C---:B--2---:R-:W-:Y:S01]  /*148b0*/  F2FP.BF16.F32.PACK_AB R183, R12.reuse, R183 ;  /* 0x000000b70cb7723e */ /* 0x044fe200000010ff */
[C---:B------:R-:W-:Y:S01]  /*148c0*/  FMUL.FTZ R46, R3.reuse, R0 ;  /* 0x00000000032e7220 */ /* 0x040fe20000410000 */
[----:B------:R-:W-:Y:S01]  /*148d0*/  FSETP.NEU.FTZ.AND P3, PT, R3, -INF , PT ;  /* 0xff8000000300780b */ /* 0x000fe20003f7d000 */
[----:B------:R-:W-:Y:S01]  /*148e0*/  FADD.FTZ R48, R12, R5 ;  /* 0x000000050c307221 */ /* 0x000fe20000010000 */
[----:B------:R-:W-:Y:S02]  /*148f0*/  VIADD R12, R88, 0xfffffffe ;  /* 0xfffffffe580c7836 */ /* 0x000fe40000000000 */
[----:B------:R-:W-:Y:S01]  /*14900*/  FSEL R46, R46, RZ, P3 ;  /* 0x000000ff2e2e7208 */ /* 0x000fe20001800000 */
[----:B0-----:R-:W-:Y:S01]  /*14910*/  FADD.FTZ R5, R177, R48 ;  /* 0x00000030b1057221 */ /* 0x001fe20000010000 */
[----:B------:R-:W-:Y:S01]  /*14920*/  MUFU.EX2 R42, R42 ;  /* 0x0000002a002a7308 */ /* 0x000fe20000000800 */
[----:B------:R-:W-:-:S02]  /*14930*/  F2FP.BF16.F32.PACK_AB R177, R14, R177 ;  /* 0x000000b10eb1723e */ /* 0x000fc400000010ff */
        /* <DEDUP_REMOVED lines=8> */
[----:B------:R-:W-:Y:S01]  /*149c0*/  FADD.FTZ R48, R14, R5 ;  /* 0x000000050e307221 */ /* 0x000fe20000010000 */
[-CC-:B------:R-:W-:Y:S01]  /*149d0*/  FFMA.FTZ R21, R37, R0.reuse, -R46.reuse ;  /* 0x0000000025157223 */ /* 0x180fe2000001082e */
[-CC-:B------:R-:W-:Y:S01]  /*149e0*/  FFMA.FTZ R172, R93, R0.reuse, -R46.reuse ;  /* 0x000000005dac7223 */ /* 0x180fe2000001082e */
[-C--:B------:R-:W-:Y:S01]  /*149f0*/  FFMA.FTZ R25, R41, R0.reuse, -R46 ;  /* 0x0000000029197223 */ /* 0x080fe2000001082e */
[----:B-1----:R-:W-:Y:S01]  /*14a00*/  FADD.FTZ R11, R179, R48 ;  /* 0x00000030b30b7221 */ /* 0x002fe20000010000 */
[-CC-:B------:R-:W-:Y:S01]  /*14a10*/  FFMA.FTZ R174, R101, R0.reuse, -R46.reuse ;  /* 0x0000000065ae7223 */ /* 0x180fe2000001082e */
[----:B------:R-:W0:Y:S01]  /*14a20*/  MUFU.EX2 R9, R9 ;  /* 0x0000000900097308 */ /* 0x000e220000000800 */
[-CC-:B------:R-:W-:Y:S01]  /*14a30*/  FFMA.FTZ R27, R45, R0.reuse, -R46.reuse ;  /* 0x000000002d1b7223 */ /* 0x180fe2000001082e */
[----:B------:R-:W-:Y:S01]  /*14a40*/  FADD.FTZ R50, R20, R11 ;  /* 0x0000000b14327221 */ /* 0x000fe20000010000 */
[-CC-:B------:R-:W-:Y:S01]  /*14a50*/  FFMA.FTZ R168, R103, R0.reuse, -R46.reuse ;  /* 0x0000000067a87223 */ /* 0x180fe2000001082e */
[-C--:B------:R-:W-:Y:S01]  /*14a60*/  FFMA.FTZ R29, R49, R0.reuse, -R46 ;  /* 0x00000000311d7223 */ /* 0x080fe2000001082e */
[----:B------:R-:W1:Y:S01]  /*14a70*/  @P2 LDC R37, c[0x0][0x44c] ;  /* 0x00011300ff252b82 */ /* 0x000e620000000800 */
[----:B------:R-:W-:Y:S01]  /*14a80*/  FADD.FTZ R11, R173, R50 ;  /* 0x00000032ad0b7221 */ /* 0x000fe20000010000 */
[-CC-:B------:R-:W-:Y:S01]  /*14a90*/  FFMA.FTZ R170, R99, R0.reuse, -R46.reuse ;  /* 0x0000000063aa7223 */ /* 0x180fe2000001082e */
[----:B------:R-:W2:Y:S01]  /*14aa0*/  MUFU.EX2 R182, R182 ;  /* 0x000000b600b67308 */ /* 0x000ea20000000800 */
[-CC-:B------:R-:W-:Y:S01]  /*14ab0*/  FFMA.FTZ R31, R53, R0.reuse, -R46.reuse ;  /* 0x00000000351f7223 */ /* 0x180fe2000001082e */
[-CC-:B------:R-:W-:Y:S01]  /*14ac0*/  FFMA.FTZ R164, R97, R0.reuse, -R46.reuse ;  /* 0x0000000061a47223 */ /* 0x180fe2000001082e */
[-CC-:B------:R-:W-:Y:S01]  /*14ad0*/  FFMA.FTZ R33, R57, R0.reuse, -R46.reuse ;  /* 0x0000000039217223 */ /* 0x180fe2000001082e */
[-CC-:B------:R-:W-:Y:S01]  /*14ae0*/  FFMA.FTZ R166, R95, R0.reuse, -R46.reuse ;  /* 0x000000005fa67223 */ /* 0x180fe2000001082e */
[-CC-:B------:R-:W-:Y:S01]  /*14af0*/  FFMA.FTZ R35, R61, R0.reuse, -R46.reuse ;  /* 0x000000003d237223 */ /* 0x180fe2000001082e */
[-C--:B------:R-:W-:Y:S01]  /*14b00*/  FFMA.FTZ R160, R91, R0.reuse, -R46 ;  /* 0x000000005ba07223 */ /* 0x080fe2000001082e */
[----:B------:R-:W-:Y:S01]  /*14b10*/  IMAD.MOV.U32 R39, RZ, RZ, R200 ;  /* 0x000000ffff277224 */ /* 0x000fe200078e00c8 */
[----:B------:R-:W3:Y:S01]  /*14b20*/  MUFU.EX2 R13, R13 ;  /* 0x0000000d000d7308 */ /* 0x000ee20000000800 */
[----:B0-----:R-:W-:Y:S01]  /*14b30*/  FADD.FTZ R5, R180, R9 ;  /* 0x00000009b4057221 */ /* 0x001fe20000010000 */
[-CC-:B------:R-:W-:Y:S01]  /*14b40*/  FFMA.FTZ R162, R47, R0.reuse, -R46.reuse ;  /* 0x000000002fa27223 */ /* 0x180fe2000001082e */
[-CC-:B------:R-:W-:Y:S01]  /*14b50*/  FFMA.FTZ R156, R51, R0.reuse, -R46.reuse ;  /* 0x00000000339c7223 */ /* 0x180fe2000001082e */
[-CC-:B------:R-:W-:Y:S01]  /*14b60*/  FFMA.FTZ R41, R73, R0.reuse, -R46.reuse ;  /* 0x0000000049297223 */ /* 0x180fe2000001082e */
[-CC-:B------:R-:W-:Y:S01]  /*14b70*/  FFMA.FTZ R43, R43, R0.reuse, -R46.reuse ;  /* 0x000000002b2b7223 */ /* 0x180fe2000001082e */
[-CC-:B------:R-:W-:Y:S01]  /*14b80*/  FFMA.FTZ R77, R77, R0.reuse, -R46.reuse ;  /* 0x000000004d4d7223 */ /* 0x180fe2000001082e */
[-CC-:B------:R-:W-:Y:S01]  /*14b90*/  FFMA.FTZ R55, R55, R0.reuse, -R46.reuse ;  /* 0x0000000037377223 */ /* 0x180fe2000001082e */
[----:B------:R-:W0:Y:S01]  /*14ba0*/  MUFU.EX2 R176, R176 ;  /* 0x000000b000b07308 */ /* 0x000e220000000800 */
[----:B--2---:R-:W-:Y:S01]  /*14bb0*/  FADD.FTZ R48, R182, R5 ;  /* 0x00000005b6307221 */ /* 0x004fe20000010000 */
[-CC-:B------:R-:W-:Y:S01]  /*14bc0*/  FFMA.FTZ R81, R81, R0.reuse, -R46.reuse ;  /* 0x0000000051517223 */ /* 0x180fe2000001082e */
[----:B------:R-:W-:Y:S01]  /*14bd0*/  FFMA.FTZ R105, R105, R0, -R46 ;  /* 0x0000000069697223 */ /* 0x000fe2000001082e */
[----:B------:R-:W-:Y:S01]  /*14be0*/  F2FP.BF16.F32.PACK_AB R180, R9, R180 ;  /* 0x000000b409b4723e */ /* 0x000fe200000010ff */
[----:B-1----:R-:W-:Y:S01]  /*14bf0*/  @P2 IMAD.HI.U32 R37, R200, R37, RZ ;  /* 0x00000025c8252227 */ /* 0x002fe200078e00ff */
[----:B------:R-:W-:-:S02]  /*14c00*/  F2FP.BF16.F32.PACK_AB R179, R20, R179 ;  /* 0x000000b314b3723e */ /* 0x000fc400000010ff */
[----:B------:R-:W-:Y:S01]  /*14c10*/  CS2R R102, SRZ ;  /* 0x0000000000667805 */ /* 0x000fe2000001ff00 */
[----:B------:R-:W1:Y:S01]  /*14c20*/  MUFU.EX2 R15, R15 ;  /* 0x0000000f000f7308 */ /* 0x000e620000000800 */
[----:B---3--:R-:W-:Y:S01]  /*14c30*/  FADD.FTZ R5, R13, R48 ;  /* 0x000000300d057221 */ /* 0x008fe20000010000 */
[C---:B------:R-:W-:Y:S01]  /*14c40*/  FADD.FTZ R48, R24.reuse, R11 ;  /* 0x0000000b18307221 */ /* 0x040fe20000010000 */
[----:B------:R-:W-:Y:S01]  /*14c50*/  @P2 SHF.R.U32.HI R39, RZ, R52, R37 ;  /* 0x00000034ff272219 */ /* 0x000fe20000011625 */
[----:B------:R-:W-:Y:S01]  /*14c60*/  FFMA.FTZ R37, R65, R0, -R46 ;  /* 0x0000000041257223 */ /* 0x000fe2000001082e */
[----:B------:R-:W-:Y:S01]  /*14c70*/  F2FP.BF16.F32.PACK_AB R173, R24, R173 ;  /* 0x000000ad18ad723e */ /* 0x000fe200000010ff */
[----:B------:R-:W-:Y:S01]  /*14c80*/  FADD.FTZ R11, R175, R48 ;  /* 0x00000030af0b7221 */ /* 0x000fe20000010000 */
[----:B------:R-:W-:Y:S01]  /*14c90*/  IADD3 R49, R39, R202, -R201 ;  /* 0x000000ca27317210 */ /* 0x000fe20007ffe8c9 */
[----:B------:R-:W2:Y:S01]  /*14ca0*/  MUFU.EX2 R178, R178 ;  /* 0x000000b200b27308 */ /* 0x000ea20000000800 */
[----:B0-----:R-:W-:Y:S01]  /*14cb0*/  FADD.FTZ R6, R176, R5 ;  /* 0x00000005b0067221 */ /* 0x001fe20000010000 */
[C---:B------:R-:W-:Y:S01]  /*14cc0*/  FADD.FTZ R48, R26.reuse, R11 ;  /* 0x0000000b1a307221 */ /* 0x040fe20000010000 */
[-CC-:B------:R-:W-:Y:S01]  /*14cd0*/  FFMA.FTZ R39, R69, R0.reuse, -R46.reuse ;  /* 0x0000000045277223 */ /* 0x180fe2000001082e */
[----:B------:R-:W-:Y:S01]  /*14ce0*/  SHF.R.S32.HI R50, RZ, 0x1f, R49 ;  /* 0x0000001fff327819 */ /* 0x000fe20000011431 */
[----:B------:R-:W-:Y:S01]  /*14cf0*/  FFMA.FTZ R46, R85, R0, -R46 ;  /* 0x00000000552e7223 */ /* 0x000fe2000001082e */
[----:B------:R-:W-:Y:S01]  /*14d00*/  FADD.FTZ R11, R169, R48 ;  /* 0x00000030a90b7221 */ /* 0x000fe20000010000 */
[----:B------:R-:W-:Y:S01]  /*14d10*/  F2FP.BF16.F32.PACK_AB R175, R26, R175 ;  /* 0x000000af1aaf723e */ /* 0x000fe200000010ff */
[----:B------:R-:W0:Y:S01]  /*14d20*/  MUFU.EX2 R21, R21 ;  /* 0x0000001500157308 */ /* 0x000e220000000800 */
[C---:B-1----:R-:W-:Y:S01]  /*14d30*/  FADD.FTZ R5, R15.reuse, R6 ;  /* 0x000000060f057221 */ /* 0x042fe20000010000 */
[----:B------:R-:W-:Y:S01]  /*14d40*/  FADD.FTZ R48, R28, R11 ;  /* 0x0000000b1c307221 */ /* 0x000fe20000010000 */
[----:B------:R-:W-:-:S02]  /*14d50*/  F2FP.BF16.F32.PACK_AB R176, R15, R176 ;  /* 0x000000b00fb0723e */ /* 0x000fc400000010ff */
[----:B------:R-:W-:Y:S02]  /*14d60*/  CS2R R100, SRZ ;  /* 0x0000000000647805 */ /* 0x000fe4000001ff00 */
[----:B------:R-:W-:Y:S01]  /*14d70*/  F2FP.BF16.F32.PACK_AB R169, R28, R169 ;  /* 0x000000a91ca9723e */ /* 0x000fe200000010ff */
[----:B------:R-:W-:Y:S01]  /*14d80*/  FADD.FTZ R11, R171, R48 ;  /* 0x00000030ab0b7221 */ /* 0x000fe20000010000 */
[----:B------:R-:W-:Y:S01]  /*14d90*/  F2FP.BF16.F32.PACK_AB R171, R32, R171 ;  /* 0x000000ab20ab723e */ /* 0x000fe200000010ff */
[----:B------:R-:W1:Y:S01]  /*14da0*/  MUFU.EX2 R172, R172 ;  /* 0x000000ac00ac7308 */ /* 0x000e620000000800 */
[----:B--2---:R-:W-:Y:S01]  /*14db0*/  FADD.FTZ R6, R178, R5 ;  /* 0x00000005b2067221 */ /* 0x004fe20000010000 */
[----:B------:R-:W-:Y:S01]  /*14dc0*/  FADD.FTZ R48, R32, R11 ;  /* 0x0000000b20307221 */ /* 0x000fe20000010000 */
[----:B------:R-:W-:Y:S02]  /*14dd0*/  F2FP.BF16.F32.PACK_AB R182, R13, R182 ;  /* 0x000000b60db6723e */ /* 0x000fe400000010ff */
[----:B------:R-:W-:-:S02]  /*14de0*/  CS2R R98, SRZ ;  /* 0x0000000000627805 */ /* 0x000fc4000001ff00 */
[----:B------:R-:W-:Y:S01]  /*14df0*/  CS2R R96, SRZ ;  /* 0x0000000000607805 */ /* 0x000fe2000001ff00 */
[----:B------:R-:W-:Y:S01]  /*14e00*/  FADD.FTZ R11, R165, R48 ;  /* 0x00000030a50b7221 */ /* 0x000fe20000010000 */
[C---:B------:R-:W-:Y:S01]  /*14e10*/  F2FP.BF16.F32.PACK_AB R165, R30.reuse, R165 ;  /* 0x000000a51ea5723e */ /* 0x040fe200000010ff */
[----:B------:R-:W2:Y:S01]  /*14e20*/  MUFU.EX2 R25, R25 ;  /* 0x0000001900197308 */ /* 0x000ea20000000800 */
[C---:B0-----:R-:W-:Y:S01]  /*14e30*/  FADD.FTZ R5, R21.reuse, R6 ;  /* 0x0000000615057221 */ /* 0x041fe20000010000 */
[----:B------:R-:W-:Y:S01]  /*14e40*/  FADD.FTZ R48, R30, R11 ;  /* 0x0000000b1e307221 */ /* 0x000fe20000010000 */
[----:B------:R-:W-:Y:S02]  /*14e50*/  F2FP.BF16.F32.PACK_AB R178, R21, R178 ;  /* 0x000000b215b2723e */ /* 0x000fe400000010ff */
[----:B------:R-:W-:Y:S02]  /*14e60*/  CS2R R94, SRZ ;  /* 0x00000000005e7805 */ /* 0x000fe4000001ff00 */
[----:B------:R-:W-:Y:S01]  /*14e70*/  CS2R R92, SRZ ;  /* 0x00000000005c7805 */ /* 0x000fe2000001ff00 */
[----:B------:R-:W-:Y:S01]  /*14e80*/  FADD.FTZ R11, R167, R48 ;  /* 0x00000030a70b7221 */ /* 0x000fe20000010000 */
[----:B------:R-:W-:Y:S01]  /*14e90*/  F2FP.BF16.F32.PACK_AB R167, R34, R167 ;  /* 0x000000a722a7723e */ /* 0x000fe200000010ff */
[----:B------:R-:W0:Y:S01]  /*14ea0*/  MUFU.EX2 R174, R174 ;  /* 0x000000ae00ae7308 */ /* 0x000e220000000800 */
[----:B-1----:R-:W-:Y:S01]  /*14eb0*/  FADD.FTZ R6, R172, R5 ;  /* 0x00000005ac067221 */ /* 0x002fe20000010000 */
[----:B------:R-:W-:Y:S01]  /*14ec0*/  FADD.FTZ R48, R34, R11 ;  /* 0x0000000b22307221 */ /* 0x000fe20000010000 */
[----:B------:R-:W-:-:S02]  /*14ed0*/  LEA.HI R11, R50, R49, RZ, 0x7 ;  /* 0x00000031320b7211 */ /* 0x000fc400078f38ff */
[----:B------:R-:W-:Y:S02]  /*14ee0*/  CS2R R90, SRZ ;  /* 0x00000000005a7805 */ /* 0x000fe4000001ff00 */
[----:B------:R-:W-:Y:S01]  /*14ef0*/  CS2R R88, SRZ ;  /* 0x0000000000587805 */ /* 0x000fe2000001ff00 */
[----:B------:R-:W-:Y:S01]  /*14f00*/  FADD.FTZ R45, R161, R48 ;  /* 0x00000030a12d7221 */ /* 0x000fe20000010000 */
[C---:B------:R-:W-:Y:S01]  /*14f10*/  F2FP.BF16.F32.PACK_AB R161, R36.reuse, R161 ;  /* 0x000000a124a1723e */ /* 0x040fe200000010ff */
[----:B------:R-:W1:Y:S01]  /*14f20*/  MUFU.EX2 R27, R27 ;  /* 0x0000001b001b7308 */ /* 0x000e620000000800 */
[C---:B--2---:R-:W-:Y:S01]  /*14f30*/  FADD.FTZ R5, R25.reuse, R6 ;  /* 0x0000000619057221 */ /* 0x044fe20000010000 */
[----:B------:R-:W-:Y:S01]  /*14f40*/  FADD.FTZ R48, R36, R45 ;  /* 0x0000002d24307221 */ /* 0x000fe20000010000 */
[----:B------:R-:W-:-:S03]  /*14f50*/  F2FP.BF16.F32.PACK_AB R172, R25, R172 ;  /* 0x000000ac19ac723e */ /* 0x000fc600000010ff */
[----:B------:R-:W-:Y:S01]  /*14f60*/  FADD.FTZ R45, R163, R48 ;  /* 0x00000030a32d7221 */ /* 0x000fe20000010000 */
[----:B------:R-:W-:Y:S01]  /*14f70*/  F2FP.BF16.F32.PACK_AB R163, R38, R163 ;  /* 0x000000a326a3723e */ /* 0x000fe200000010ff */
[----:B------:R-:W2:Y:S01]  /*14f80*/  MUFU.EX2 R168, R168 ;  /* 0x000000a800a87308 */ /* 0x000ea20000000800 */
[----:B0-----:R-:W-:Y:S01]  /*14f90*/  FADD.FTZ R6, R174, R5 ;  /* 0x00000005ae067221 */ /* 0x001fe20000010000 */
[----:B------:R-:W-:-:S04]  /*14fa0*/  FADD.FTZ R10, R38, R45 ;  /* 0x0000002d260a7221 */ /* 0x000fc80000010000 */
[----:B------:R-:W-:Y:S01]  /*14fb0*/  FADD.FTZ R45, R157, R10 ;  /* 0x0000000a9d2d7221 */ /* 0x000fe20000010000 */
[C---:B------:R-:W-:Y:S01]  /*14fc0*/  F2FP.BF16.F32.PACK_AB R157, R40.reuse, R157 ;  /* 0x0000009d289d723e */ /* 0x040fe200000010ff */
        /* <DEDUP_REMOVED lines=48> */
[----:B0-----:R-:W-:Y:S01]  /*152d0*/  FADD.FTZ R5, R155, R10 ;  /* 0x0000000a9b057221 */ /* 0x001fe20000010000 */
[----:B------:R-:W-:-:S04]  /*152e0*/  SHF.R.S32.HI R10, RZ, 0x7, R11 ;  /* 0x00000007ff0a7819 */ /* 0x000fc8000001140b */
[----:B------:R-:W-:Y:S02]  /*152f0*/  VIMNMX R15, R199, R10, !PT ;  /* 0x0000000ac70f7248 */ /* 0x000fe40007fe0100 */
[----:B------:R-:W0:Y:S01]  /*15300*/  MUFU.EX2 R55, R55 ;  /* 0x0000003700377308 */ /* 0x000e220000000800 */
[----:B-1----:R-:W-:Y:S01]  /*15310*/  FADD.FTZ R9, R43, R6 ;  /* 0x000000062b097221 */ /* 0x002fe20000010000 */
[----:B------:R-:W-:-:S06]  /*15320*/  ISETP.GE.AND P3, PT, R12, R15, PT ;  /* 0x0000000f0c00720c */ /* 0x000fcc0003f66270 */
        /* <DEDUP_REMOVED lines=9> */
[----:B--2---:R-:W-:Y:S01]  /*153c0*/  FADD.FTZ R9, R105, R6 ;  /* 0x0000000669097221 */ /* 0x004fe20000010000 */
[C---:B0-----:R-:W-:Y:S01]  /*153d0*/  FADD.FTZ R5, R8.reuse, R5 ;  /* 0x0000000508057221 */ /* 0x041fe20000010000 */
[----:B------:R-:W-:Y:S01]  /*153e0*/  F2FP.BF16.F32.PACK_AB R155, R8, R155 ;  /* 0x0000009b089b723e */ /* 0x000fe200000010ff */
[----:B------:R-:W-:Y:S02]  /*153f0*/  IMAD.MOV.U32 R8, RZ, RZ, 0x3f800000 ;  /* 0x3f800000ff087424 */ /* 0x000fe400078e00ff */
[C---:B-1----:R-:W-:Y:S01]  /*15400*/  FADD.FTZ R6, R46.reuse, R9 ;  /* 0x000000092e067221 */ /* 0x042fe20000010000 */
[----:B------:R-:W-:Y:S01]  /*15410*/  F2FP.BF16.F32.PACK_AB R154, R46, R105 ;  /* 0x000000692e9a723e */ /* 0x000fe200000010ff */
[----:B------:R-:W-:Y:S01]  /*15420*/  IMAD.MOV.U32 R9, RZ, RZ, 0x3f800000 ;  /* 0x3f800000ff097424 */ /* 0x000fe200078e00ff */
[----:B------:R-:W-:Y:S01]  /*15430*/  CS2R R104, SRZ ;  /* 0x0000000000687805 */ /* 0x000fe2000001ff00 */
[----:B------:R-:W-:Y:S06]  /*15440*/  @!P3 BRA `(.L_x_2655) ;  /* 0x0000002c0080b947 */ /* 0x000fec0003800000 */
[----:B------:R-:W-:Y:S01]  /*15450*/  BSSY B1, `(.L_x_2655) ;  /* 0x00002df000017945 */ /* 0x000fe20003800000 */
[----:B------:R-:W-:Y:S02]  /*15460*/  IMAD.MOV.U32 R14, RZ, RZ, R4 ;  /* 0x000000ffff0e7224 */ /* 0x000fe400078e0004 */
[----:B------:R-:W-:Y:S02]  /*15470*/  IMAD.MOV.U32 R13, RZ, RZ, R3 ;  /* 0x000000ffff0d7224 */ /* 0x000fe400078e0003 */
[----:B------:R-:W-:Y:S02]  /*15480*/  IMAD.MOV.U32 R11, RZ, RZ, R187 ;  /* 0x000000ffff0b7224 */ /* 0x000fe400078e00bb */
[----:B------:R-:W-:Y:S02]  /*15490*/  IMAD.MOV.U32 R10, RZ, RZ, R184 ;  /* 0x000000ffff0a7224 */ /* 0x000fe400078e00b8 */
[----:B------:R-:W-:Y:S02]  /*154a0*/  IMAD.MOV.U32 R8, RZ, RZ, 0x3f800000 ;  /* 0x3f800000ff087424 */ /* 0x000fe400078e00ff */
[----:B------:R-:W-:-:S07]  /*154b0*/  IMAD.MOV.U32 R151, RZ, RZ, RZ ;  /* 0x000000ffff977224 */ /* 0x000fce00078e00ff */
.L_x_2666:
[----:B------:R-:W-:-:S05]  /*154c0*/  VIADD R0, R10, 0x1 ;  /* 0x000000010a007836 */ /* 0x000fca0000000000 */
[----:B------:R-:W-:-:S04]  /*154d0*/  ISETP.NE.AND P3, PT, R0, 0x2, PT ;  /* 0x000000020000780c */ /* 0x000fc80003f65270 */
[----:B------:R-:W-:Y:S02]  /*154e0*/  SEL R4, RZ, 0x1, P3 ;  /* 0x00000001ff047807 */ /* 0x000fe40001800000 */
[----:B------:R-:W-:Y:S02]  /*154f0*/  SEL R184, R0, RZ, P3 ;  /* 0x000000ff00b87207 */ /* 0x000fe40001800000 */
[----:B------:R-:W-:Y:S01]  /*15500*/  LOP3.LUT R187, R11, R4, RZ, 0x3c, !PT ;  /* 0x000000040bbb7212 */ /* 0x000fe200078e3cff */
[----:B------:R-:W-:Y:S06]  /*15510*/  @!P0 BRA `(.L_x_2656) ;  /* 0x0000000000048947 */ /* 0x000fec0003800000 */
[----:B------:R-:W-:Y:S01]  /*15520*/  BPT.TRAP 0x1 ;  /* 0x000000040000795c */ /* 0x000fe20000300000 */
.L_x_2656:
[----:B------:R-:W-:Y:S01]  /*15530*/  IMAD R20, R184, 0x8, R2 ;  /* 0x00000008b8147824 */ /* 0x000fe200078e0202 */
[----:B------:R-:W-:-:S04]  /*15540*/  SHF.L.U32 R3, R187, 0x1f, RZ ;  /* 0x0000001fbb037819 */ /* 0x000fc800000006ff */
[----:B------:R0:W1:Y:S01]  /*15550*/  SYNCS.PHASECHK.TRANS64.TRYWAIT P3, [R20+URZ+0x34830], R3 ;  /* 0x03483003140075a7 */ /* 0x000062000806017f */
[----:B------:R-:W-:Y:S05]  /*15560*/  @!P0 BRA `(.L_x_2657) ;  /* 0x0000000000048947 */ /* 0x000fea0003800000 */
[----:B------:R-:W-:Y:S01]  /*15570*/  BPT.TRAP 0x1 ;  /* 0x000000040000795c */ /* 0x000fe20000300000 */
.L_x_2657:
[----:B------:R-:W-:Y:S01]  /*15580*/  IMAD R0, R184, 0xc00, R7 ;  /* 0x00000c00b8007824 */ /* 0x000fe200078e0207 */
[----:B------:R-:W-:Y:S03]  /*15590*/  BSSY B2, `(.L_x_2658) ;  /* 0x0000006000027945 */ /* 0x000fe60003800000 */
[C---:B------:R-:W-:Y:S02]  /*155a0*/  VIADD R26, R0.reuse, 0x2 ;  /* 0x00000002001a7836 */ /* 0x040fe40000000000 */
[----:B------:R-:W-:Y:S01]  /*155b0*/  VIADD R4, R0, 0x4 ;  /* 0x0000000400047836 */ /* 0x000fe20000000000 */
[----:B-1----:R-:W-:Y:S06]  /*155c0*/  @P3 BRA `(.L_x_2659) ;  /* 0x0000000000083947 */ /* 0x002fec0003800000 */
[----:B------:R-:W1:Y:S02]  /*155d0*/  SYNCS.PHASECHK.TRANS64.TRYWAIT P3, [R20+URZ+0x34830], R3 ;  /* 0x03483003140075a7 */ /* 0x000e64000806017f */
[----:B-1----:R-:W-:Y:S05]  /*155e0*/  @!P3 BRA `(.L_x_2660) ;  /* 0x000001200074b947 */ /* 0x002fea0003800000 */
.L_x_2659:
[----:B------:R-:W-:Y:S05]  /*155f0*/  BSYNC B2 ;  /* 0x0000000000027941 */ /* 0x000fea0003800000 */
.L_x_2658:
[----:B------:R-:W-:Y:S01]  /*15600*/  IMAD.MOV.U32 R24, RZ, RZ, R0 ;  /* 0x000000ffff187224 */ /* 0x000fe200078e0000 */
[----:B------:R-:W-:Y:S01]  /*15610*/  R2UR UR50, R26 ;  /* 0x000000001a3272ca */ /* 0x000fe200000e0000 */
[----:B------:R-:W-:Y:S01]  /*15620*/  IMAD.MOV.U32 R26, RZ, RZ, R4 ;  /* 0x000000ffff1a7224 */ /* 0x000fe200078e0004 */
[----:B------:R2:W-:Y:S02]  /*15630*/  STL.64 [R1+0xb0], R14 ;  /* 0x0000b00e01007387 */ /* 0x0005e40000100a00 */
[----:B------:R-:W-:Y:S01]  /*15640*/  R2UR UR54, R24 ;  /* 0x00000000183672ca */ /* 0x000fe200000e0000 */
[----:B------:R-:W-:Y:S01]  /*15650*/  VIADD R24, R0, 0x6 ;  /* 0x0000000600187836 */ /* 0x000fe20000000000 */
[----:B------:R-:W-:Y:S01]  /*15660*/  R2UR UR46, R26 ;  /* 0x000000001a2e72ca */ /* 0x000fe200000e0000 */
[----:B------:R-:W-:-:S03]  /*15670*/  VIADD R26, R0, 0x400 ;  /* 0x00000400001a7836 */ /* 0x000fc60000000000 */
[----:B------:R-:W-:Y:S01]  /*15680*/  R2UR UR34, R24 ;  /* 0x00000000182272ca */ /* 0x000fe200000e0000 */
[----:B------:R-:W-:Y:S01]  /*15690*/  VIADD R24, R0, 0x404 ;  /* 0x0000040400187836 */ /* 0x000fe20000000000 */
[----:B------:R-:W-:Y:S01]  /*156a0*/  R2UR UR30, R26 ;  /* 0x000000001a1e72ca */ /* 0x000fe200000e0000 */
[----:B------:R-:W-:Y:S01]  /*156b0*/  IMAD.MOV.U32 R25, RZ, RZ, 0x40000040 ;  /* 0x40000040ff197424 */ /* 0x000fe200078e00ff */
[----:B--2---:R-:W2:Y:S01]  /*156c0*/  LDL.64 R14, [R1+0x30] ;  /* 0x00003000010e7983 */ /* 0x004ea20000100a00 */
[----:B------:R-:W-:Y:S01]  /*156d0*/  VIADD R28, R0, 0x402 ;  /* 0x00000402001c7836 */ /* 0x000fe20000000000 */
[----:B------:R-:W-:Y:S01]  /*156e0*/  R2UR UR22, R24 ;  /* 0x00000000181672ca */ /* 0x000fe200000e0000 */
[C---:B------:R-:W-:Y:S01]  /*156f0*/  VIADD R26, R0.reuse, 0x406 ;  /* 0x00000406001a7836 */ /* 0x040fe20000000000 */
[C---:B------:R-:W-:Y:S01]  /*15700*/  R2UR UR55, R25.reuse ;  /* 0x00000000193772ca */ /* 0x040fe200000e0000 */
[----:B------:R-:W-:Y:S01]  /*15710*/  VIADD R24, R0, 0x802 ;  /* 0x0000080200187836 */ /* 0x000fe20000000000 */
[----:B------:R-:W-:Y:S01]  /*15720*/  R2UR UR26, R28 ;  /* 0x000000001c1a72ca */ /* 0x000fe200000e0000 */
[----:B------:R-:W-:Y:S01]  /*15730*/  IMAD.MOV.U32 R27, RZ, RZ, 0x40000040 ;  /* 0x40000040ff1b7424 */ /* 0x000fe200078e00ff */
[----:B------:R-:W-:Y:S01]  /*15740*/  R2UR UR18, R26 ;  /* 0x000000001a1272ca */ /* 0x000fe200000e0000 */
[----:B------:R-:W-:Y:S01]  /*15750*/  IMAD.MOV.U32 R29, RZ, RZ, 0x40000040 ;  /* 0x40000040ff1d7424 */ /* 0x000fe200078e00ff */
[----:B------:R-:W-:Y:S01]  /*15760*/  R2UR UR10, R24 ;  /* 0x00000000180a72ca */ /* 0x000fe200000e0000 */
[C---:B------:R-:W-:Y:S01]  /*15770*/  VIADD R28, R0.reuse, 0x800 ;  /* 0x00000800001c7836 */ /* 0x040fe20000000000 */
[C---:B------:R-:W-:Y:S01]  /*15780*/  R2UR UR35, R25.reuse ;  /* 0x00000000192372ca */ /* 0x040fe200000e0000 */
[C---:B------:R-:W-:Y:S01]  /*15790*/  VIADD R26, R0.reuse, 0x804 ;  /* 0x00000804001a7836 */ /* 0x040fe20000000000 */
[----:B------:R-:W-:Y:S01]  /*157a0*/  R2UR UR23, R25 ;  /* 0x00000000191772ca */ /* 0x000fe200000e0000 */
[----:B------:R-:W-:Y:S01]  /*157b0*/  VIADD R24, R0, 0x806 ;  /* 0x0000080600187836 */ /* 0x000fe20000000000 */
[C---:B------:R-:W-:Y:S01]  /*157c0*/  R2UR UR51, R27.reuse ;  /* 0x000000001b3372ca */ /* 0x040fe200000e0000 */
[----:B------:R3:W-:Y:S01]  /*157d0*/  STL.64 [R1+0xa8], R12 ;  /* 0x0000a80c01007387 */ /* 0x0007e20000100a00 */
[----:B------:R-:W-:-:S02]  /*157e0*/  R2UR UR47, R27 ;  /* 0x000000001b2f72ca */ /* 0x000fc400000e0000 */
[----:B------:R-:W-:Y:S02]  /*157f0*/  R2UR UR31, R27 ;  /* 0x000000001b1f72ca */ /* 0x000fe400000e0000 */
[----:B------:R-:W-:Y:S02]  /*15800*/  R2UR UR27, R29 ;  /* 0x000000001d1b72ca */ /* 0x000fe400000e0000 */
[----:B------:R-:W-:Y:S02]  /*15810*/  R2UR UR19, R27 ;  /* 0x000000001b1372ca */ /* 0x000fe400000e0000 */
[----:B------:R-:W-:Y:S02]  /*15820*/  R2UR UR14, R28 ;  /* 0x000000001c0e72ca */ /* 0x000fe400000e0000 */
[----:B------:R-:W-:Y:S01]  /*15830*/  R2UR UR15, R29 ;  /* 0x000000001d0f72ca */ /* 0x000fe200000e0000 */
[----:B---3--:R-:W3:Y:S01]  /*15840*/  LDL.64 R12, [R1+0x28] ;  /* 0x00002800010c7983 */ /* 0x008ee20000100a00 */
[----:B------:R-:W-:-:S02]  /*15850*/  R2UR UR11, R25 ;  /* 0x00000000190b72ca */ /* 0x000fc400000e0000 */
[----:B------:R-:W-:Y:S01]  /*15860*/  R2UR UR6, R26 ;  /* 0x000000001a0672ca */ /* 0x000fe200000e0000 */
[----:B------:R4:W-:Y:S01]  /*15870*/  STL.64 [R1+0xa0], R10 ;  /* 0x0000a00a01007387 */ /* 0x0009e20000100a00 */
[----:B------:R-:W-:Y:S02]  /*15880*/  R2UR UR7, R27 ;  /* 0x000000001b0772ca */ /* 0x000fe400000e0000 */
[----:B------:R-:W-:Y:S02]  /*15890*/  R2UR UR38, R24 ;  /* 0x00000000182672ca */ /* 0x000fe400000e0000 */
[----:B------:R-:W-:Y:S02]  /*158a0*/  R2UR UR39, R25 ;  /* 0x00000000192772ca */ /* 0x000fe400000e0000 */
[----:B------:R-:W-:Y:S01]  /*158b0*/  WARPGROUP.ARRIVE ;  /* 0x00000000000079c5 */ /* 0x000fe20000000000 */
[-C--:B------:R-:W-:Y:S01]  /*158c0*/  FMUL.FTZ R88, R88, R9.reuse ;  /* 0x0000000958587220 */ /* 0x080fe20000410000 */
[-C--:B------:R-:W-:Y:S01]  /*158d0*/  FMUL.FTZ R89, R89, R9.reuse ;  /* 0x0000000959597220 */ /* 0x080fe20000410000 */
[----:B----4-:R-:W4:Y:S03]  /*158e0*/  LDL.64 R10, [R1+0x20] ;  /* 0x00002000010a7983 */ /* 0x010f260000100a00 */
[----:B------:R-:W-:Y:S01]  /*158f0*/  HGMMA.64x128x16.F32.BF16 R24, gdesc[UR52], RZ, !UPT, gsb0 ;  /* 0x01e00000341879f0 */ /* 0x000fe2000c0018ff */
[-C--:B------:R-:W-:Y:S01]  /*15900*/  FMUL.FTZ R92, R92, R9.reuse ;  /* 0x000000095c5c7220 */ /* 0x080fe20000410000 */
        /* <DEDUP_REMOVED lines=64> */
[----:B-1----:R-:W4:Y:S04]  /*15d10*/  LDL.64 R2, [R1+0x8] ;  /* 0x0000080001027983 */ /* 0x002f280000100a00 */
[----:B------:R-:W2:Y:S01]  /*15d20*/  LDL.64 R8, [R1+0x38] ;  /* 0x0000380001087983 */ /* 0x000ea20000100a00 */
[----:B------:R-:W-:-:S02]  /*15d30*/  WARPGROUP.DEPBAR.LE gsb0, 0x0 ;  /* 0x00008000000079c5 */ /* 0x000fc40000010000 */
[----:B------:R-:W-:-:S06]  /*15d40*/  WARPGROUP.ARRIVE ;  /* 0x00000000000079c5 */ /* 0x000fcc0000000000 */
[----:B------:R-:W-:Y:S03]  /*15d50*/  HGMMA.64x128x16.F32.BF16 R24, gdesc[UR48], R24, gsb0 ;  /* 0x01e00000301879f0 */ /* 0x000fe60008001818 */
[----:B------:R-:W-:Y:S02]  /*15d60*/  WARPGROUP.DEPBAR.LE gsb0, 0x0 ;  /* 0x00008000000079c5 */ /* 0x000fe40000010000 */
[----:B------:R-:W-:-:S07]  /*15d70*/  WARPGROUP.ARRIVE ;  /* 0x00000000000079c5 */ /* 0x000fce0000000000 */
[----:B------:R-:W-:Y:S01]  /*15d80*/  HGMMA.64x128x16.F32.BF16 R24, gdesc[UR44], R24, gsb0 ;  /* 0x01e000002c1879f0 */ /* 0x000fe20008001818 */
[----:B--2---:R-:W-:Y:S02]  /*15d90*/  R2UR UR32, R8 ;  /* 0x00000000082072ca */ /* 0x004fe400000e0000 */
[----:B------:R-:W-:Y:S02]  /*15da0*/  R2UR UR33, R9 ;  /* 0x00000000092172ca */ /* 0x000fe400000e0000 */
[----:B------:R-:W-:Y:S01]  /*15db0*/  R2UR UR28, R14 ;  /* 0x000000000e1c72ca */ /* 0x000fe200000e0000 */
[----:B------:R-:W2:Y:S01]  /*15dc0*/  LDL.64 R8, [R1] ;  /* 0x0000000001087983 */ /* 0x000ea20000100a00 */
[----:B------:R-:W-:Y:S02]  /*15dd0*/  WARPGROUP.DEPBAR.LE gsb0, 0x0 ;  /* 0x00008000000079c5 */ /* 0x000fe40000010000 */
[----:B------:R-:W-:-:S07]  /*15de0*/  WARPGROUP.ARRIVE ;  /* 0x00000000000079c5 */ /* 0x000fce0000000000 */
[----:B------:R-:W-:Y:S01]  /*15df0*/  HGMMA.64x128x16.F32.BF16 R24, gdesc[UR32], R24, gsb0 ;  /* 0x01e00000201879f0 */ /* 0x000fe20008001818 */
[----:B------:R-:W-:Y:S02]  /*15e00*/  R2UR UR29, R15 ;  /* 0x000000000f1d72ca */ /* 0x000fe400000e0000 */
[----:B---3--:R-:W-:Y:S01]  /*15e10*/  R2UR UR24, R12 ;  /* 0x000000000c1872ca */ /* 0x008fe200000e0000 */
[----:B------:R0:W5:Y:S01]  /*15e20*/  LDL.LU.64 R14, [R1+0xb0] ;  /* 0x0000b000010e7983 */ /* 0x0001620000300a00 */
[----:B------:R-:W-:Y:S02]  /*15e30*/  R2UR UR25, R13 ;  /* 0x000000000d1972ca */ /* 0x000fe400000e0000 */
[----:B----4-:R-:W-:Y:S01]  /*15e40*/  R2UR UR20, R10 ;  /* 0x000000000a1472ca */ /* 0x010fe200000e0000 */
[----:B------:R0:W5:Y:S01]  /*15e50*/  LDL.LU.64 R12, [R1+0xa8] ;  /* 0x0000a800010c7983 */ /* 0x0001620000300a00 */
[----:B------:R-:W-:Y:S02]  /*15e60*/  WARPGROUP.DEPBAR.LE gsb0, 0x0 ;  /* 0x00008000000079c5 */ /* 0x000fe40000010000 */
[----:B------:R-:W-:-:S06]  /*15e70*/  WARPGROUP.ARRIVE ;  /* 0x00000000000079c5 */ /* 0x000fcc0000000000 */
[----:B------:R-:W-:Y:S01]  /*15e80*/  HGMMA.64x128x16.F32.BF16 R24, gdesc[UR28], R24, gsb0 ;  /* 0x01e000001c1879f0 */ /* 0x000fe20008001818 */
[----:B------:R-:W-:Y:S02]  /*15e90*/  R2UR UR21, R11 ;  /* 0x000000000b1572ca */ /* 0x000fe400000e0000 */
[----:B------:R-:W-:Y:S01]  /*15ea0*/  R2UR UR16, R6 ;  /* 0x00000000061072ca */ /* 0x000fe200000e0000 */
[----:B------:R0:W5:Y:S01]  /*15eb0*/  LDL.LU.64 R10, [R1+0xa0] ;  /* 0x0000a000010a7983 */ /* 0x0001620000300a00 */
[----:B------:R-:W-:Y:S02]  /*15ec0*/  WARPGROUP.DEPBAR.LE gsb0, 0x0 ;  /* 0x00008000000079c5 */ /* 0x000fe40000010000 */
[----:B------:R-:W-:-:S06]  /*15ed0*/  WARPGROUP.ARRIVE ;  /* 0x00000000000079c5 */ /* 0x000fcc0000000000 */
[----:B------:R-:W-:Y:S01]  /*15ee0*/  HGMMA.64x128x16.F32.BF16 R24, gdesc[UR24], R24, gsb0 ;  /* 0x01e00000181879f0 */ /* 0x000fe20008001818 */
[----:B------:R-:W-:Y:S02]  /*15ef0*/  R2UR UR17, R7 ;  /* 0x00000000071172ca */ /* 0x000fe400000e0000 */
[----:B------:R-:W-:Y:S01]  /*15f00*/  R2UR UR12, R2 ;  /* 0x00000000020c72ca */ /* 0x000fe200000e0000 */
[----:B------:R0:W5:Y:S01]  /*15f10*/  LDL.LU.64 R6, [R1+0x98] ;  /* 0x0000980001067983 */ /* 0x0001620000300a00 */
[----:B------:R-:W-:Y:S02]  /*15f20*/  R2UR UR13, R3 ;  /* 0x00000000030d72ca */ /* 0x000fe400000e0000 */
[----:B--2---:R-:W-:Y:S01]  /*15f30*/  R2UR UR8, R8 ;  /* 0x00000000080872ca */ /* 0x004fe200000e0000 */
[----:B------:R0:W5:Y:S01]  /*15f40*/  LDL.LU R2, [R1+0x90] ;  /* 0x0000900001027983 */ /* 0x0001620000300800 */
[----:B------:R-:W-:Y:S02]  /*15f50*/  WARPGROUP.DEPBAR.LE gsb0, 0x0 ;  /* 0x00008000000079c5 */ /* 0x000fe40000010000 */
[----:B------:R-:W-:-:S06]  /*15f60*/  WARPGROUP.ARRIVE ;  /* 0x00000000000079c5 */ /* 0x000fcc0000000000 */
[----:B------:R-:W-:Y:S03]  /*15f70*/  HGMMA.64x128x16.F32.BF16 R24, gdesc[UR20], R24, gsb0 ;  /* 0x01e00000141879f0 */ /* 0x000fe60008001818 */
[----:B------:R-:W-:Y:S02]  /*15f80*/  WARPGROUP.DEPBAR.LE gsb0, 0x0 ;  /* 0x00008000000079c5 */ /* 0x000fe40000010000 */
[----:B------:R-:W-:-:S07]  /*15f90*/  WARPGROUP.ARRIVE ;  /* 0x00000000000079c5 */ /* 0x000fce0000000000 */
[----:B------:R-:W-:Y:S01]  /*15fa0*/  HGMMA.64x128x16.F32.BF16 R24, gdesc[UR16], R24, gsb0 ;  /* 0x01e00000101879f0 */ /* 0x000fe20008001818 */
[----:B------:R-:W-:Y:S02]  /*15fb0*/  R2UR UR9, R9 ;  /* 0x00000000090972ca */ /* 0x000fe400000e0000 */
[----:B------:R-:W-:Y:S02]  /*15fc0*/  WARPGROUP.DEPBAR.LE gsb0, 0x0 ;  /* 0x00008000000079c5 */ /* 0x000fe40000010000 */
[----:B------:R-:W-:-:S07]  /*15fd0*/  WARPGROUP.ARRIVE ;  /* 0x00000000000079c5 */ /* 0x000fce0000000000 */
[----:B------:R-:W-:Y:S01]  /*15fe0*/  HGMMA.64x128x16.F32.BF16 R24, gdesc[UR12], R24, gsb0 ;  /* 0x01e000000c1879f0 */ /* 0x000fe20008001818 */
[----:B------:R-:W-:Y:S01]  /*15ff0*/  UMOV UR4, UR56 ;  /* 0x0000003800047c82 */ /* 0x000fe20008000000 */
[----:B------:R-:W-:Y:S01]  /*16000*/  UMOV UR5, UR57 ;  /* 0x0000003900057c82 */ /* 0x000fe20008000000 */
        /* <DEDUP_REMOVED lines=12> */
.L_x_2661:
[----:B-----5:R-:W-:Y:S01]  /*160d0*/  SHF.L.U32 R0, R11, 0x1f, RZ ;  /* 0x0000001f0b007819 */ /* 0x020fe200000006ff */
[----:B------:R-:W-:-:S04]  /*160e0*/  IMAD R21, R10, 0x8, R2 ;  /* 0x000000080a157824 */ /* 0x000fc800078e0202 */
[----:B------:R0:W1:Y:S01]  /*160f0*/  SYNCS.PHASECHK.TRANS64.TRYWAIT P3, [R21+URZ+0x34850], R0 ;  /* 0x03485000150075a7 */ /* 0x000062000806017f */
[----:B------:R-:W-:Y:S05]  /*16100*/  @!P0 BRA `(.L_x_2662) ;  /* 0x0000000000048947 */ /* 0x000fea0003800000 */
[----:B------:R-:W-:Y:S01]  /*16110*/  BPT.TRAP 0x1 ;  /* 0x000000040000795c */ /* 0x000fe20000300000 */
.L_x_2662:
[----:B------:R-:W-:Y:S04]  /*16120*/  BSSY B2, `(.L_x_2663) ;  /* 0x0000004000027945 */ /* 0x000fe80003800000 */
[----:B-1----:R-:W-:Y:S05]  /*16130*/  @P3 BRA `(.L_x_2664) ;  /* 0x0000000000083947 */ /* 0x002fea0003800000 */
[----:B------:R-:W1:Y:S02]  /*16140*/  SYNCS.PHASECHK.TRANS64.TRYWAIT P3, [R21+URZ+0x34850], R0 ;  /* 0x03485000150075a7 */ /* 0x000e64000806017f */
[----:B-1----:R-:W-:Y:S05]  /*16150*/  @!P3 BRA `(.L_x_2665) ;  /* 0x0000011400acb947 */ /* 0x002fea0003800000 */
.L_x_2664:
[----:B------:R-:W-:Y:S05]  /*16160*/  BSYNC B2 ;  /* 0x0000000000027941 */ /* 0x000fea0003800000 */
.L_x_2663:
[----:B01----:R-:W-:Y:S01]  /*16170*/  VIADD R0, R2, 0x400 ;  /* 0x0000040002007836 */ /* 0x003fe20000000000 */
[----:B------:R-:W-:Y:S01]  /*16180*/  WARPGROUP.ARRIVE ;  /* 0x00000000000079c5 */ /* 0x000fe20000000000 */
[----:B------:R-:W-:Y:S01]  /*16190*/  IMAD.MOV.U32 R9, RZ, RZ, 0x40000040 ;  /* 0x40000040ff097424 */ /* 0x000fe200078e00ff */
[----:B------:R-:W0:Y:S01]  /*161a0*/  @P2 LDC R3, c[0x0][0x44c] ;  /* 0x00011300ff032b82 */ /* 0x000e220000000800 */
[----:B------:R-:W-:Y:S01]  /*161b0*/  IMAD.MOV.U32 R11, RZ, RZ, 0x40000040 ;  /* 0x40000040ff0b7424 */ /* 0x000fe200078e00ff */
[----:B------:R-:W-:Y:S01]  /*161c0*/  SHF.R.U32.HI R0, RZ, 0x4, R0 ;  /* 0x00000004ff007819 */ /* 0x000fe20000011600 */
[----:B------:R-:W-:Y:S01]  /*161d0*/  IMAD.IADD R4, R205, 0x1, R200 ;  /* 0x00000001cd047824 */ /* 0x000fe200078e02c8 */
[----:B------:R-:W-:Y:S01]  /*161e0*/  R2UR UR7, R9 ;  /* 0x00000000090772ca */ /* 0x000fe200000e0000 */
[----:B------:R-:W-:Y:S01]  /*161f0*/  @!P1 VIADD R20, R20, 0x34840 ;  /* 0x0003484014149836 */ /* 0x000fe20000000000 */
[----:B------:R-:W-:Y:S01]  /*16200*/  LOP3.LUT R0, R0, 0x3fff, RZ, 0xc0, !PT ;  /* 0x00003fff00007812 */ /* 0x000fe200078ec0ff */
[----:B------:R-:W-:-:S03]  /*16210*/  @!P1 VIADD R21, R21, 0x34860 ;  /* 0x0003486015159836 */ /* 0x000fc60000000000 */
[----:B------:R-:W-:Y:S02]  /*16220*/  LOP3.LUT R0, R0, 0x4000000, RZ, 0xfc, !PT ;  /* 0x0400000000007812 */ /* 0x000fe400078efcff */
[----:B------:R-:W-:Y:S02]  /*16230*/  @!P1 PRMT R20, RZ, 0x654, R20 ;  /* 0x00000654ff149816 */ /* 0x000fe40000000014 */
[----:B------:R-:W-:Y:S01]  /*16240*/  @!P1 PRMT R21, RZ, 0x654, R21 ;  /* 0x00000654ff159816 */ /* 0x000fe20000000015 */
[----:B------:R-:W-:Y:S02]  /*16250*/  IMAD R8, R10, 0x800, R0 ;  /* 0x000008000a087824 */ /* 0x000fe400078e0200 */
[----:B------:R-:W1:Y:S02]  /*16260*/  @P2 LDC R0, c[0x0][0x450] ;  /* 0x00011400ff002b82 */ /* 0x000e640000000800 */
[C---:B------:R-:W-:Y:S01]  /*16270*/  VIADD R10, R8.reuse, 0x80 ;  /* 0x00000080080a7836 */ /* 0x040fe20000000000 */
[----:B------:R-:W-:Y:S01]  /*16280*/  R2UR UR6, R8 ;  /* 0x00000000080672ca */ /* 0x000fe200000e0000 */
[----:B0-----:R-:W-:-:S12]  /*16290*/  @P2 IMAD.HI.U32 R3, R4, R3, RZ ;  /* 0x0000000304032227 */ /* 0x001fd800078e00ff */
[----:B------:R-:W-:Y:S01]  /*162a0*/  HGMMA.64x128x16.F32.BF16 R88, R180, gdesc[UR4].tnspB, R88, gsb0 ;  /* 0x41e00004b4587df0 */ /* 0x000fe20008001858 */
[----:B------:R-:W-:Y:S01]  /*162b0*/  R2UR UR6, R10 ;  /* 0x000000000a0672ca */ /* 0x000fe200000e0000 */
[----:B------:R-:W-:Y:S01]  /*162c0*/  VIADD R10, R8, 0x100 ;  /* 0x00000100080a7836 */ /* 0x000fe20000000000 */
[----:B------:R-:W-:Y:S01]  /*162d0*/  R2UR UR7, R11 ;  /* 0x000000000b0772ca */ /* 0x000fe200000e0000 */
[----:B------:R-:W-:Y:S01]  /*162e0*/  IMAD.MOV.U32 R11, RZ, RZ, 0x40000040 ;  /* 0x40000040ff0b7424 */ /* 0x000fe200078e00ff */
[----:B-1----:R-:W-:Y:S01]  /*162f0*/  @P2 SHF.R.U32.HI R4, RZ, R0, R3 ;  /* 0x00000000ff042219 */ /* 0x002fe20000011603 */
[----:B------:R-:W-:-:S04]  /*16300*/  IMAD.MOV.U32 R3, RZ, RZ, -0x80 ;  /* 0xffffff80ff037424 */ /* 0x000fc800078e00ff */
[----:B------:R-:W0:Y:S01]  /*16310*/  SHFL.IDX PT, R0, R4, RZ, 0x1c1f ;  /* 0x001c1fff04007589 */ /* 0x000e2200000e0000 */
[----:B------:R-:W-:-:S03]  /*16320*/  IMAD R3, R12, R3, 0x1 ;  /* 0x000000010c037424 */ /* 0x000fc600078e0203 */
[----:B------:R-:W1:Y:S02]  /*16330*/  SHFL.IDX PT, R4, R4, 0x1, 0x1c1f ;  /* 0x003c1f0004047f89 */ /* 0x000e6400000e0000 */
        /* <DEDUP_REMOVED lines=53> */
[----:B------:R-:W-:Y:S01]  /*16690*/  FSEL R56, R56, -INF , P3 ;  /* 0xff80000038387808 */ /* 0x000fe20001800000 */
[----:B------:R-:W-:Y:S02]  /*166a0*/  WARPGROUP.DEPBAR.LE gsb0, 0x0 ;  /* 0x00008000000079c5 */ /* 0x000fe40000010000 */
[----:B------:R-:W-:Y:S01]  /*166b0*/  WARPGROUP.ARRIVE ;  /* 0x00000000000079c5 */ /* 0x000fe20000000000 */
[----:B------:R-:W-:Y:S02]  /*166c0*/  FMNMX.FTZ R3, R53, R3, !PT ;  /* 0x0000000335037209 */ /* 0x000fe40007810000 */
[----:B------:R-:W-:Y:S02]  /*166d0*/  ISETP.GT.AND P3, PT, R0, 0x48, PT ;  /* 0x000000480000780c */ /* 0x000fe40003f64270 */
[----:B------:R-:W-:Y:S01]  /*166e0*/  FSEL R57, R57, -INF , P4 ;  /* 0xff80000039397808 */ /* 0x000fe20002000000 */
[----:B------:R-:W-:Y:S01]  /*166f0*/  HGMMA.64x128x16.F32.BF16 R88, R176, gdesc[UR4].tnspB, R88, gsb0 ;  /* 0x41e00004b0587df0 */ /* 0x000fe20008001858 */
[----:B------:R-:W-:Y:S01]  /*16700*/  R2UR UR6, R10 ;  /* 0x000000000a0672ca */ /* 0x000fe200000e0000 */
[----:B------:R-:W-:Y:S01]  /*16710*/  VIADD R10, R8, 0x180 ;  /* 0x00000180080a7836 */ /* 0x000fe20000000000 */
[----:B------:R-:W-:Y:S01]  /*16720*/  R2UR UR7, R11 ;  /* 0x000000000b0772ca */ /* 0x000fe200000e0000 */
[----:B------:R-:W-:Y:S01]  /*16730*/  IMAD.MOV.U32 R11, RZ, RZ, 0x40000040 ;  /* 0x40000040ff0b7424 */ /* 0x000fe200078e00ff */
[----:B------:R-:W-:-:S02]  /*16740*/  FMNMX.FTZ R3, R56, R3, !PT ;  /* 0x0000000338037209 */ /* 0x000fc40007810000 */
[----:B------:R-:W-:Y:S02]  /*16750*/  ISETP.GT.AND P4, PT, R0, 0x49, PT ;  /* 0x000000490000780c */ /* 0x000fe40003f84270 */
[----:B------:R-:W-:Y:S02]  /*16760*/  FSEL R60, R60, -INF , P3 ;  /* 0xff8000003c3c7808 */ /* 0x000fe40001800000 */
[----:B------:R-:W-:Y:S02]  /*16770*/  FMNMX.FTZ R3, R57, R3, !PT ;  /* 0x0000000339037209 */ /* 0x000fe40007810000 */
[----:B------:R-:W-:Y:S02]  /*16780*/  FSEL R61, R61, -INF , P4 ;  /* 0xff8000003d3d7808 */ /* 0x000fe40002000000 */
[----:B------:R-:W-:Y:S02]  /*16790*/  ISETP.GT.AND P3, PT, R0, 0x50, PT ;  /* 0x000000500000780c */ /* 0x000fe40003f64270 */
[----:B------:R-:W-:-:S02]  /*167a0*/  FMNMX.FTZ R3, R60, R3, !PT ;  /* 0x000000033c037209 */ /* 0x000fc40007810000 */
[----:B------:R-:W-:Y:S02]  /*167b0*/  ISETP.GT.AND P4, PT, R0, 0x51, PT ;  /* 0x000000510000780c */ /* 0x000fe40003f84270 */
[----:B------:R-:W-:Y:S02]  /*167c0*/  FSEL R64, R64, -INF , P3 ;  /* 0xff80000040407808 */ /* 0x000fe40001800000 */
[----:B------:R-:W-:Y:S02]  /*167d0*/  FMNMX.FTZ R3, R61, R3, !PT ;  /* 0x000000033d037209 */ /* 0x000fe40007810000 */
[----:B------:R-:W-:Y:S02]  /*167e0*/  FSEL R65, R65, -INF , P4 ;  /* 0xff80000041417808 */ /* 0x000fe40002000000 */
[C---:B------:R-:W-:Y:S02]  /*167f0*/  ISETP.GT.AND P4, PT, R0.reuse, 0x59, PT ;  /* 0x000000590000780c */ /* 0x040fe40003f84270 */
[----:B------:R-:W-:-:S02]  /*16800*/  ISETP.GT.AND P3, PT, R0, 0x58, PT ;  /* 0x000000580000780c */ /* 0x000fc40003f64270 */
[----:B------:R-:W-:Y:S02]  /*16810*/  FMNMX.FTZ R3, R64, R3, !PT ;  /* 0x0000000340037209 */ /* 0x000fe40007810000 */
[----:B------:R-:W-:Y:S02]  /*16820*/  FSEL R69, R69, -INF , P4 ;  /* 0xff80000045457808 */ /* 0x000fe40002000000 */
[----:B------:R-:W-:Y:S02]  /*16830*/  ISETP.GT.AND P4, PT, R0, 0x61, PT ;  /* 0x000000610000780c */ /* 0x000fe40003f84270 */
[----:B------:R-:W-:Y:S02]  /*16840*/  FSEL R68, R68, -INF , P3 ;  /* 0xff80000044447808 */ /* 0x000fe40001800000 */
[----:B------:R-:W-:Y:S02]  /*16850*/  FMNMX.FTZ R3, R65, R3, !PT ;  /* 0x0000000341037209 */ /* 0x000fe40007810000 */
[----:B------:R-:W-:-:S02]  /*16860*/  ISETP.GT.AND P5, PT, R0, 0x69, PT ;  /* 0x000000690000780c */ /* 0x000fc40003fa4270 */
[----:B------:R-:W-:Y:S02]  /*16870*/  FSEL R73, R73, -INF , P4 ;  /* 0xff80000049497808 */ /* 0x000fe40002000000 */
[C---:B------:R-:W-:Y:S02]  /*16880*/  ISETP.GT.AND P4, PT, R0.reuse, 0x71, PT ;  /* 0x000000710000780c */ /* 0x040fe40003f84270 */
[----:B------:R-:W-:Y:S02]  /*16890*/  ISETP.GT.AND P3, PT, R0, 0x60, PT ;  /* 0x000000600000780c */ /* 0x000fe40003f64270 */
[----:B------:R-:W-:Y:S02]  /*168a0*/  FMNMX.FTZ R3, R68, R3, !PT ;  /* 0x0000000344037209 */ /* 0x000fe40007810000 */
[----:B------:R-:W-:Y:S02]  /*168b0*/  FSEL R77, R77, -INF , P5 ;  /* 0xff8000004d4d7808 */ /* 0x000fe40002800000 */
[----:B------:R-:W-:-:S02]  /*168c0*/  ISETP.GT.AND P5, PT, R0, 0x79, PT ;  /* 0x000000790000780c */ /* 0x000fc40003fa4270 */
[----:B------:R-:W-:Y:S02]  /*168d0*/  FSEL R81, R81, -INF , P4 ;  /* 0xff80000051517808 */ /* 0x000fe40002000000 */
[----:B------:R-:W-:Y:S02]  /*168e0*/  FSEL R72, R72, -INF , P3 ;  /* 0xff80000048487808 */ /* 0x000fe40001800000 */
[----:B------:R-:W-:Y:S02]  /*168f0*/  FMNMX.FTZ R3, R69, R3, !PT ;  /* 0x0000000345037209 */ /* 0x000fe40007810000 */
[----:B------:R-:W-:Y:S02]  /*16900*/  ISETP.GT.AND P4, PT, R9, RZ, PT ;  /* 0x000000ff0900720c */ /* 0x000fe40003f84270 */
[----:B------:R-:W-:Y:S02]  /*16910*/  FSEL R85, R85, -INF , P5 ;  /* 0xff80000055557808 */ /* 0x000fe40002800000 */
[----:B------:R-:W-:-:S02]  /*16920*/  ISETP.GT.AND P6, PT, R0, 0x68, PT ;  /* 0x000000680000780c */ /* 0x000fc40003fc4270 */
[----:B------:R-:W-:Y:S02]  /*16930*/  FMNMX.FTZ R3, R72, R3, !PT ;  /* 0x0000000348037209 */ /* 0x000fe40007810000 */
[----:B------:R-:W-:Y:S02]  /*16940*/  ISETP.GT.AND P5, PT, R9, 0x1, PT ;  /* 0x000000010900780c */ /* 0x000fe40003fa4270 */
[----:B------:R-:W-:Y:S02]  /*16950*/  FSEL R26, R26, -INF , P4 ;  /* 0xff8000001a1a7808 */ /* 0x000fe40002000000 */
[----:B------:R-:W-:Y:S02]  /*16960*/  FSEL R76, R76, -INF , P6 ;  /* 0xff8000004c4c7808 */ /* 0x000fe40003000000 */
[----:B------:R-:W-:Y:S02]  /*16970*/  FMNMX.FTZ R3, R73, R3, !PT ;  /* 0x0000000349037209 */ /* 0x000fe40007810000 */
[----:B------:R-:W-:-:S02]  /*16980*/  ISETP.GT.AND P4, PT, R9, 0x8, PT ;  /* 0x000000080900780c */ /* 0x000fc40003f84270 */
[----:B------:R-:W-:Y:S02]  /*16990*/  FSEL R27, R27, -INF , P5 ;  /* 0xff8000001b1b7808 */ /* 0x000fe40002800000 */
[----:B------:R-:W-:Y:S02]  /*169a0*/  FMNMX.FTZ R4, R26, R14, !PT ;  /* 0x0000000e1a047209 */ /* 0x000fe40007810000 */
[----:B------:R-:W-:Y:S02]  /*169b0*/  ISETP.GT.AND P3, PT, R0, 0x70, PT ;  /* 0x000000700000780c */ /* 0x000fe40003f64270 */
[----:B------:R-:W-:Y:S02]  /*169c0*/  FMNMX.FTZ R3, R76, R3, !PT ;  /* 0x000000034c037209 */ /* 0x000fe40007810000 */
[----:B------:R-:W-:Y:S02]  /*169d0*/  ISETP.GT.AND P5, PT, R9, 0x9, PT ;  /* 0x000000090900780c */ /* 0x000fe40003fa4270 */
[----:B------:R-:W-:-:S02]  /*169e0*/  FSEL R30, R30, -INF , P4 ;  /* 0xff8000001e1e7808 */ /* 0x000fc40002000000 */
[----:B------:R-:W-:Y:S02]  /*169f0*/  FMNMX.FTZ R4, R27, R4, !PT ;  /* 0x000000041b047209 */ /* 0x000fe40007810000 */
[----:B------:R-:W-:Y:S02]  /*16a00*/  FSEL R80, R80, -INF , P3 ;  /* 0xff80000050507808 */ /* 0x000fe40001800000 */
[----:B------:R-:W-:Y:S02]  /*16a10*/  FMNMX.FTZ R3, R77, R3, !PT ;  /* 0x000000034d037209 */ /* 0x000fe40007810000 */
[----:B------:R-:W-:Y:S02]  /*16a20*/  ISETP.GT.AND P4, PT, R9, 0x10, PT ;  /* 0x000000100900780c */ /* 0x000fe40003f84270 */
[----:B------:R-:W-:Y:S02]  /*16a30*/  FSEL R31, R31, -INF , P5 ;  /* 0xff8000001f1f7808 */ /* 0x000fe40002800000 */
[----:B------:R-:W-:-:S02]  /*16a40*/  FMNMX.FTZ R4, R30, R4, !PT ;  /* 0x000000041e047209 */ /* 0x000fc40007810000 */
[----:B------:R-:W-:Y:S02]  /*16a50*/  ISETP.GT.AND P6, PT, R0, 0x78, PT ;  /* 0x000000780000780c */ /* 0x000fe40003fc4270 */
[----:B------:R-:W-:Y:S02]  /*16a60*/  FMNMX.FTZ R3, R80, R3, !PT ;  /* 0x0000000350037209 */ /* 0x000fe40007810000 */
[----:B------:R-:W-:Y:S02]  /*16a70*/  ISETP.GT.AND P5, PT, R9, 0x11, PT ;  /* 0x000000110900780c */ /* 0x000fe40003fa4270 */
[----:B------:R-:W-:Y:S02]  /*16a80*/  FSEL R34, R34, -INF , P4 ;  /* 0xff80000022227808 */ /* 0x000fe40002000000 */
[----:B------:R-:W-:Y:S02]  /*16a90*/  FMNMX.FTZ R4, R31, R4, !PT ;  /* 0x000000041f047209 */ /* 0x000fe40007810000 */
[----:B------:R-:W-:-:S02]  /*16aa0*/  FSEL R84, R84, -INF , P6 ;  /* 0xff80000054547808 */ /* 0x000fc40003000000 */
[----:B------:R-:W-:Y:S02]  /*16ab0*/  FMNMX.FTZ R3, R81, R3, !PT ;  /* 0x0000000351037209 */ /* 0x000fe40007810000 */
[----:B------:R-:W-:Y:S02]  /*16ac0*/  ISETP.GT.AND P4, PT, R9, 0x18, PT ;  /* 0x000000180900780c */ /* 0x000fe40003f84270 */
[----:B------:R-:W-:Y:S02]  /*16ad0*/  FSEL R35, R35, -INF , P5 ;  /* 0xff80000023237808 */ /* 0x000fe40002800000 */
[----:B------:R-:W-:Y:S02]  /*16ae0*/  FMNMX.FTZ R4, R34, R4, !PT ;  /* 0x0000000422047209 */ /* 0x000fe40007810000 */
[----:B------:R-:W-:Y:S02]  /*16af0*/  FMNMX.FTZ R3, R84, R3, !PT ;  /* 0x0000000354037209 */ /* 0x000fe40007810000 */
[----:B------:R-:W-:-:S02]  /*16b00*/  ISETP.GT.AND P5, PT, R9, 0x19, PT ;  /* 0x000000190900780c */ /* 0x000fc40003fa4270 */
[----:B------:R-:W-:Y:S02]  /*16b10*/  FSEL R38, R38, -INF , P4 ;  /* 0xff80000026267808 */ /* 0x000fe40002000000 */
[----:B------:R-:W-:Y:S02]  /*16b20*/  FMNMX.FTZ R4, R35, R4, !PT ;  /* 0x0000000423047209 */ /* 0x000fe40007810000 */
[----:B------:R-:W-:Y:S02]  /*16b30*/  FMNMX.FTZ R3, R85, R3, !PT ;  /* 0x0000000355037209 */ /* 0x000fe40007810000 */
[----:B------:R-:W-:Y:S02]  /*16b40*/  ISETP.GT.AND P4, PT, R9, 0x20, PT ;  /* 0x000000200900780c */ /* 0x000fe40003f84270 */
[----:B------:R-:W-:Y:S01]  /*16b50*/  FSEL R39, R39, -INF , P5 ;  /* 0xff80000027277808 */ /* 0x000fe20002800000 */
[----:B------:R-:W0:Y:S01]  /*16b60*/  SHFL.BFLY PT, R0, R3, 0x2, 0x1f ;  /* 0x0c401f0003007f89 */ /* 0x000e2200000e0000 */
        /* <DEDUP_REMOVED lines=29> */
[----:B0-----:R-:W-:Y:S01]  /*16d40*/  FMNMX.FTZ R3, R3, R0, !PT ;  /* 0x0000000003037209 */ /* 0x001fe20007810000 */
[----:B------:R-:W-:Y:S01]  /*16d50*/  IMAD.U32 R0, RZ, RZ, UR59 ;  /* 0x0000003bff007e24 */ /* 0x000fe2000f8e00ff */
        /* <DEDUP_REMOVED lines=48> */
[----:B------:R-:W-:Y:S02]  /*17060*/  FSEL R87, R87, -INF , P5 ;  /* 0xff80000057577808 */ /* 0x000fe40002800000 */
[----:B------:R-:W-:-:S04]  /*17070*/  FMNMX.FTZ R4, R86, R4, !PT ;  /* 0x0000000456047209 */ /* 0x000fc80007810000 */
[----:B------:R-:W-:Y:S01]  /*17080*/  FMNMX.FTZ R4, R87, R4, !PT ;  /* 0x0000000457047209 */ /* 0x000fe20007810000 */
[----:B------:R-:W-:Y:S02]  /*17090*/  WARPGROUP.DEPBAR.LE gsb0, 0x0 ;  /* 0x00008000000079c5 */ /* 0x000fe40000010000 */
[----:B------:R-:W-:Y:S02]  /*170a0*/  WARPGROUP.ARRIVE ;  /* 0x00000000000079c5 */ /* 0x000fe40000000000 */
[----:B------:R-:W0:Y:S04]  /*170b0*/  SHFL.BFLY PT, R9, R4, 0x2, 0x1f ;  /* 0x0c401f0004097f89 */ /* 0x000e2800000e0000 */
[----:B------:R-:W-:Y:S01]  /*170c0*/  HGMMA.64x128x16.F32.BF16 R88, R168, gdesc[UR4].tnspB, R88, gsb0 ;  /* 0x41e00004a8587df0 */ /* 0x000fe20008001858 */
[----:B------:R-:W-:Y:S01]  /*170d0*/  R2UR UR6, R10 ;  /* 0x000000000a0672ca */ /* 0x000fe200000e0000 */
[----:B------:R-:W-:Y:S01]  /*170e0*/  VIADD R10, R8, 0x280 ;  /* 0x00000280080a7836 */ /* 0x000fe20000000000 */
[----:B------:R-:W-:Y:S01]  /*170f0*/  R2UR UR7, R11 ;  /* 0x000000000b0772ca */ /* 0x000fe200000e0000 */
[----:B------:R-:W-:Y:S01]  /*17100*/  IMAD.MOV.U32 R11, RZ, RZ, 0x40000040 ;  /* 0x40000040ff0b7424 */ /* 0x000fe200078e00ff */
[----:B0-----:R-:W-:-:S05]  /*17110*/  FMNMX.FTZ R4, R4, R9, !PT ;  /* 0x0000000904047209 */ /* 0x001fca0007810000 */
[----:B------:R-:W0:Y:S02]  /*17120*/  SHFL.BFLY PT, R9, R4, 0x1, 0x1f ;  /* 0x0c201f0004097f89 */ /* 0x000e2400000e0000 */
[----:B0-----:R-:W-:-:S04]  /*17130*/  FMNMX.FTZ R4, R4, R9, !PT ;  /* 0x0000000904047209 */ /* 0x001fc80007810000 */
[----:B------:R-:W-:Y:S01]  /*17140*/  FSETP.NEU.FTZ.AND P4, PT, R4, -INF , PT ;  /* 0xff8000000400780b */ /* 0x000fe20003f9d000 */
[----:B------:R-:W-:Y:S02]  /*17150*/  WARPGROUP.DEPBAR.LE gsb0, 0x0 ;  /* 0x00008000000079c5 */ /* 0x000fe40000010000 */
[----:B------:R-:W-:-:S06]  /*17160*/  WARPGROUP.ARRIVE ;  /* 0x00000000000079c5 */ /* 0x000fcc0000000000 */
[----:B------:R-:W-:Y:S01]  /*17170*/  HGMMA.64x128x16.F32.BF16 R88, R164, gdesc[UR4].tnspB, R88, gsb0 ;  /* 0x41e00004a4587df0 */ /* 0x000fe20008001858 */
[----:B------:R-:W-:Y:S02]  /*17180*/  R2UR UR6, R10 ;  /* 0x000000000a0672ca */ /* 0x000fe400000e0000 */
[----:B------:R-:W-:Y:S01]  /*17190*/  R2UR UR7, R11 ;  /* 0x000000000b0772ca */ /* 0x000fe200000e0000 */
[----:B------:R-:W-:Y:S02]  /*171a0*/  WARPGROUP.DEPBAR.LE gsb0, 0x0 ;  /* 0x00008000000079c5 */ /* 0x000fe40000010000 */
[----:B------:R-:W-:Y:S01]  /*171b0*/  WARPGROUP.ARRIVE ;  /* 0x00000000000079c5 */ /* 0x000fe20000000000 */
[----:B------:R-:W0:Y:S09]  /*171c0*/  SHFL.BFLY PT, R164, R3, 0x1, 0x1f ;  /* 0x0c201f0003a47f89 */ /* 0x000e3200000e0000 */
[----:B------:R-:W-:Y:S01]  /*171d0*/  HGMMA.64x128x16.F32.BF16 R88, R160, gdesc[UR4].tnspB, R88, gsb0 ;  /* 0x41e00004a0587df0 */ /* 0x000fe20008001858 */
[----:B0-----:R-:W-:-:S04]  /*171e0*/  FMNMX.FTZ R3, R3, R164, !PT ;  /* 0x000000a403037209 */ /* 0x001fc80007810000 */
[C---:B------:R-:W-:Y:S01]  /*171f0*/  FSETP.NEU.FTZ.AND P3, PT, R3.reuse, -INF , PT ;  /* 0xff8000000300780b */ /* 0x040fe20003f7d000 */
[----:B------:R-:W-:-:S03]  /*17200*/  FMUL.FTZ R11, R3, R0 ;  /* 0x00000000030b7220 */ /* 0x000fc60000410000 */
[----:B------:R-:W-:Y:S02]  /*17210*/  FSEL R9, R3, RZ, P3 ;  /* 0x000000ff03097208 */ /* 0x000fe40001800000 */
[----:B------:R-:W-:Y:S02]  /*17220*/  FSEL R11, R11, RZ, P3 ;  /* 0x000000ff0b0b7208 */ /* 0x000fe40001800000 */
[C---:B------:R-:W-:Y:S01]  /*17230*/  ISETP.GT.AND P3, PT, R12.reuse, R15, PT ;  /* 0x0000000f0c00720c */ /* 0x040fe20003f64270 */
[----:B------:R-:W-:Y:S01]  /*17240*/  FADD.FTZ R9, -R9, R13 ;  /* 0x0000000d09097221 */ /* 0x000fe20000010100 */
[----:B------:R-:W-:Y:S02]  /*17250*/  VIADD R12, R12, 0xffffffff ;  /* 0xffffffff0c0c7836 */ /* 0x000fe40000000000 */
[-CC-:B------:R-:W-:Y:S01]  /*17260*/  FFMA.FTZ R10, R25, R0.reuse, -R11.reuse ;  /* 0x00000000190a7223 */ /* 0x180fe2000001080b */
[-CC-:B------:R-:W-:Y:S01]  /*17270*/  FFMA.FTZ R176, R32, R0.reuse, -R11.reuse ;  /* 0x0000000020b07223 */ /* 0x180fe2000001080b */
[----:B------:R-:W-:Y:S01]  /*17280*/  FFMA.FTZ R25, R33, R0, -R11 ;  /* 0x0000000021197223 */ /* 0x000fe2000001080b */
[----:B------:R-:W-:-:S02]  /*17290*/  VIADD R32, R8, 0x300 ;  /* 0x0000030008207836 */ /* 0x000fc40000000000 */
[-CC-:B------:R-:W-:Y:S01]  /*172a0*/  FFMA.FTZ R168, R48, R0.reuse, -R11.reuse ;  /* 0x0000000030a87223 */ /* 0x180fe2000001080b */
[----:B------:R-:W-:Y:S02]  /*172b0*/  IMAD.MOV.U32 R33, RZ, RZ, 0x40000040 ;  /* 0x40000040ff217424 */ /* 0x000fe400078e00ff */
[-CC-:B------:R-:W-:Y:S01]  /*172c0*/  FFMA.FTZ R48, R65, R0.reuse, -R11.reuse ;  /* 0x0000000041307223 */ /* 0x180fe2000001080b */
[-C--:B------:R-:W-:Y:S01]  /*172d0*/  FMUL.FTZ R65, R4, R0.reuse ;  /* 0x0000000004417220 */ /* 0x080fe20000410000 */
[----:B------:R-:W-:Y:S01]  /*172e0*/  R2UR UR6, R32 ;  /* 0x00000000200672ca */ /* 0x000fe200000e0000 */
[-CC-:B------:R-:W-:Y:S01]  /*172f0*/  FFMA.FTZ R180, R24, R0.reuse, -R11.reuse ;  /* 0x0000000018b47223 */ /* 0x180fe2000001080b */
[----:B------:R-:W-:Y:S01]  /*17300*/  R2UR UR7, R33 ;  /* 0x00000000210772ca */ /* 0x000fe200000e0000 */
[-C--:B------:R-:W-:Y:S01]  /*17310*/  FMUL.FTZ R9, R9, R0.reuse ;  /* 0x0000000009097220 */ /* 0x080fe20000410000 */
[----:B------:R-:W-:Y:S01]  /*17320*/  FSEL R65, R65, RZ, P4 ;  /* 0x000000ff41417208 */ /* 0x000fe20002000000 */
[-CC-:B------:R-:W-:Y:S01]  /*17330*/  FFMA.FTZ R182, R28, R0.reuse, -R11.reuse ;  /* 0x000000001cb67223 */ /* 0x180fe2000001080b */
[----:B------:R-:W-:Y:S01]  /*17340*/  MUFU.EX2 R10, R10 ;  /* 0x0000000a000a7308 */ /* 0x000fe20000000800 */
[-CC-:B------:R-:W-:Y:S01]  /*17350*/  FFMA.FTZ R24, R29, R0.reuse, -R11.reuse ;  /* 0x000000001d187223 */ /* 0x180fe2000001080b */
[-C--:B------:R-:W-:Y:S01]  /*17360*/  FFMA.FTZ R178, R36, R0.reuse, -R11 ;  /* 0x0000000024b27223 */ /* 0x080fe2000001080b */
[-CC-:B------:R-:W-:Y:S01]  /*17370*/  FFMA.FTZ R181, R26, R0.reuse, -R65.reuse ;  /* 0x000000001ab57223 */ /* 0x180fe20000010841 */
[----:B------:R-:W-:Y:S01]  /*17380*/  FSEL R26, R4, RZ, P4 ;  /* 0x000000ff041a7208 */ /* 0x000fe20002000000 */
[----:B------:R-:W-:Y:S01]  /*17390*/  FFMA.FTZ R32, R27, R0, -R65 ;  /* 0x000000001b207223 */ /* 0x000fe20000010841 */
[----:B------:R-:W-:-:S02]  /*173a0*/  IMAD.MOV.U32 R27, RZ, RZ, 0x40000040 ;  /* 0x40000040ff1b7424 */ /* 0x000fc400078e00ff */
[-CC-:B------:R-:W-:Y:S01]  /*173b0*/  FFMA.FTZ R183, R30, R0.reuse, -R65.reuse ;  /* 0x000000001eb77223 */ /* 0x180fe20000010841 */
[----:B------:R-:W-:Y:S01]  /*173c0*/  MUFU.EX2 R180, R180 ;  /* 0x000000b400b47308 */ /* 0x000fe20000000800 */
[----:B------:R-:W-:Y:S01]  /*173d0*/  FADD.FTZ R14, -R26, R14 ;  /* 0x0000000e1a0e7221 */ /* 0x000fe20000010100 */
[----:B------:R-:W-:Y:S02]  /*173e0*/  VIADD R26, R8, 0x380 ;  /* 0x00000380081a7836 */ /* 0x000fe40000000000 */
[-CC-:B------:R-:W-:Y:S01]  /*173f0*/  FFMA.FTZ R177, R34, R0.reuse, -R65.reuse ;  /* 0x0000000022b17223 */ /* 0x180fe20000010841 */
[-CC-:B------:R-:W-:Y:S01]  /*17400*/  FFMA.FTZ R30, R35, R0.reuse, -R65.reuse ;  /* 0x00000000231e7223 */ /* 0x180fe20000010841 */
[-C--:B------:R-:W-:Y:S01]  /*17410*/  FMUL.FTZ R14, R14, R0.reuse ;  /* 0x000000000e0e7220 */ /* 0x080fe20000410000 */
[-C--:B------:R-:W-:Y:S01]  /*17420*/  FFMA.FTZ R179, R38, R0.reuse, -R65 ;  /* 0x0000000026b37223 */ /* 0x080fe20000010841 */
[-C--:B------:R-:W-:Y:S01]  /*17430*/  FFMA.FTZ R28, R37, R0.reuse, -R11 ;  /* 0x00000000251c7223 */ /* 0x080fe2000001080b */
[----:B------:R-:W0:Y:S01]  /*17440*/  MUFU.EX2 R9, R9 ;  /* 0x0000000900097308 */ /* 0x000e220000000800 */
[-C--:B------:R-:W-:Y:S01]  /*17450*/  FFMA.FTZ R33, R39, R0.reuse, -R65 ;  /* 0x0000000027217223 */ /* 0x080fe20000010841 */
[-C--:B------:R-:W-:Y:S01]  /*17460*/  FFMA.FTZ R172, R40, R0.reuse, -R11 ;  /* 0x0000000028ac7223 */ /* 0x080fe2000001080b */
[-C--:B------:R-:W-:Y:S01]  /*17470*/  FFMA.FTZ R173, R42, R0.reuse, -R65 ;  /* 0x000000002aad7223 */ /* 0x080fe20000010841 */
[-C--:B------:R-:W-:Y:S01]  /*17480*/  FFMA.FTZ R29, R41, R0.reuse, -R11 ;  /* 0x00000000291d7223 */ /* 0x080fe2000001080b */
[-C--:B------:R-:W-:Y:S01]  /*17490*/  FFMA.FTZ R35, R43, R0.reuse, -R65 ;  /* 0x000000002b237223 */ /* 0x080fe20000010841 */
[-C--:B------:R-:W-:Y:S01]  /*174a0*/  FFMA.FTZ R174, R44, R0.reuse, -R11 ;  /* 0x000000002cae7223 */ /* 0x080fe2000001080b */
[-C--:B------:R-:W-:Y:S01]  /*174b0*/  FFMA.FTZ R175, R46, R0.reuse, -R65 ;  /* 0x000000002eaf7223 */ /* 0x080fe20000010841 */
[----:B------:R-:W-:Y:S01]  /*174c0*/  MUFU.EX2 R181, R181 ;  /* 0x000000b500b57308 */ /* 0x000fe20000000800 */
[-C--:B------:R-:W-:Y:S01]  /*174d0*/  FFMA.FTZ R36, R45, R0.reuse, -R11 ;  /* 0x000000002d247223 */ /* 0x080fe2000001080b */
[-C--:B------:R-:W-:Y:S01]  /*174e0*/  FFMA.FTZ R169, R50, R0.reuse, -R65 ;  /* 0x0000000032a97223 */ /* 0x080fe20000010841 */
[-C--:B------:R-:W-:Y:S01]  /*174f0*/  FFMA.FTZ R37, R49, R0.reuse, -R11 ;  /* 0x0000000031257223 */ /* 0x080fe2000001080b */
[-C--:B------:R-:W-:Y:S01]  /*17500*/  FFMA.FTZ R34, R51, R0.reuse, -R65 ;  /* 0x0000000033227223 */ /* 0x080fe20000010841 */
[-C--:B------:R-:W-:Y:S01]  /*17510*/  FFMA.FTZ R170, R52, R0.reuse, -R11 ;  /* 0x0000000034aa7223 */ /* 0x080fe2000001080b */
[-C--:B------:R-:W-:Y:S01]  /*17520*/  FFMA.FTZ R171, R54, R0.reuse, -R65 ;  /* 0x0000000036ab7223 */ /* 0x080fe20000010841 */
[----:B------:R-:W-:Y:S01]  /*17530*/  FFMA.FTZ R40, R53, R0, -R11 ;  /* 0x0000000035287223 */ /* 0x000fe2000001080b */
[----:B------:R1:W2:Y:S01]  /*17540*/  MUFU.EX2 R8, R14 ;  /* 0x0000000e00087308 */ /* 0x0002a20000000800 */
[----:B0-----:R-:W-:Y:S01]  /*17550*/  FFMA.FTZ R6, R9, R6, R180 ;  /* 0x0000000609067223 */ /* 0x001fe200000100b4 */
[-C--:B------:R-:W-:Y:S01]  /*17560*/  FFMA.FTZ R55, R55, R0.reuse, -R65 ;  /* 0x0000000037377223 */ /* 0x080fe20000010841 */
[-C--:B------:R-:W-:Y:S01]  /*17570*/  FFMA.FTZ R164, R56, R0.reuse, -R11 ;  /* 0x0000000038a47223 */ /* 0x080fe2000001080b */
[-C--:B------:R-:W-:Y:S01]  /*17580*/  FFMA.FTZ R165, R58, R0.reuse, -R65 ;  /* 0x000000003aa57223 */ /* 0x080fe20000010841 */
[----:B------:R-:W-:Y:S01]  /*17590*/  FADD.FTZ R6, R10, R6 ;  /* 0x000000060a067221 */ /* 0x000fe20000010000 */
[-CC-:B------:R-:W-:Y:S01]  /*175a0*/  FFMA.FTZ R41, R57, R0.reuse, -R11.reuse ;  /* 0x0000000039297223 */ /* 0x180fe2000001080b */
[-C--:B------:R-:W-:Y:S01]  /*175b0*/  FFMA.FTZ R166, R60, R0.reuse, -R11 ;  /* 0x000000003ca67223 */ /* 0x080fe2000001080b */
[----:B------:R-:W0:Y:S01]  /*175c0*/  MUFU.EX2 R32, R32 ;  /* 0x0000002000207308 */ /* 0x000e220000000800 */
[-CC-:B-1----:R-:W-:Y:S01]  /*175d0*/  FFMA.FTZ R14, R59, R0.reuse, -R65.reuse ;  /* 0x000000003b0e7223 */ /* 0x182fe20000010841 */
[-C--:B------:R-:W-:Y:S01]  /*175e0*/  FFMA.FTZ R167, R62, R0.reuse, -R65 ;  /* 0x000000003ea77223 */ /* 0x080fe20000010841 */
[-C--:B------:R-:W-:Y:S01]  /*175f0*/  FFMA.FTZ R45, R61, R0.reuse, -R11 ;  /* 0x000000003d2d7223 */ /* 0x080fe2000001080b */
[-C--:B------:R-:W-:Y:S01]  /*17600*/  FFMA.FTZ R63, R63, R0.reuse, -R65 ;  /* 0x000000003f3f7223 */ /* 0x080fe20000010841 */
[--C-:B------:R-:W-:Y:S01]  /*17610*/  FFMA.FTZ R49, R69, R0, -R11.reuse ;  /* 0x0000000045317223 */ /* 0x100fe2000001080b */
[----:B------:R-:W-:Y:S01]  /*17620*/  F2FP.BF16.F32.PACK_AB R180, R10, R180 ;  /* 0x000000b40ab4723e */ /* 0x000fe200000010ff */
[-C--:B------:R-:W-:Y:S01]  /*17630*/  FFMA.FTZ R44, R72, R0.reuse, -R11 ;  /* 0x00000000482c7223 */ /* 0x080fe2000001080b */
[----:B------:R-:W1:Y:S01]  /*17640*/  MUFU.EX2 R182, R182 ;  /* 0x000000b600b67308 */ /* 0x000e620000000800 */
[----:B--2---:R-:W-:Y:S01]  /*17650*/  FFMA.FTZ R5, R8, R5, R181 ;  /* 0x0000000508057223 */ /* 0x004fe200000100b5 */
[-C--:B------:R-:W-:Y:S01]  /*17660*/  FFMA.FTZ R52, R73, R0.reuse, -R11 ;  /* 0x0000000049347223 */ /* 0x080fe2000001080b */
[-C--:B------:R-:W-:Y:S01]  /*17670*/  FFMA.FTZ R75, R75, R0.reuse, -R65 ;  /* 0x000000004b4b7223 */ /* 0x080fe20000010841 */
[-C--:B------:R-:W-:Y:S01]  /*17680*/  FFMA.FTZ R53, R76, R0.reuse, -R11 ;  /* 0x000000004c357223 */ /* 0x080fe2000001080b */
[-C--:B------:R-:W-:Y:S01]  /*17690*/  FFMA.FTZ R78, R78, R0.reuse, -R65 ;  /* 0x000000004e4e7223 */ /* 0x080fe20000010841 */
[-C--:B------:R-:W-:Y:S01]  /*176a0*/  FFMA.FTZ R56, R77, R0.reuse, -R11 ;  /* 0x000000004d387223 */ /* 0x080fe2000001080b */
[-C--:B------:R-:W-:Y:S01]  /*176b0*/  FFMA.FTZ R79, R79, R0.reuse, -R65 ;  /* 0x000000004f4f7223 */ /* 0x080fe20000010841 */
[----:B------:R-:W-:Y:S01]  /*176c0*/  MUFU.EX2 R183, R183 ;  /* 0x000000b700b77308 */ /* 0x000fe20000000800 */
[----:B0-----:R-:W-:Y:S01]  /*176d0*/  FADD.FTZ R5, R32, R5 ;  /* 0x0000000520057221 */ /* 0x001fe20000010000 */
[-C--:B------:R-:W-:Y:S01]  /*176e0*/  FFMA.FTZ R57, R80, R0.reuse, -R11 ;  /* 0x0000000050397223 */ /* 0x080fe2000001080b */
[-C--:B------:R-:W-:Y:S01]  /*176f0*/  FFMA.FTZ R82, R82, R0.reuse, -R65 ;  /* 0x0000000052527223 */ /* 0x080fe20000010841 */
[-C--:B------:R-:W-:Y:S01]  /*17700*/  FFMA.FTZ R60, R81, R0.reuse, -R11 ;  /* 0x00000000513c7223 */ /* 0x080fe2000001080b */
[-C--:B------:R-:W-:Y:S01]  /*17710*/  FFMA.FTZ R83, R83, R0.reuse, -R65 ;  /* 0x0000000053537223 */ /* 0x080fe20000010841 */
[-C--:B------:R-:W-:Y:S01]  /*17720*/  FFMA.FTZ R61, R84, R0.reuse, -R11 ;  /* 0x00000000543d7223 */ /* 0x080fe2000001080b */
[----:B------:R-:W-:Y:S01]  /*17730*/  FFMA.FTZ R86, R86, R0, -R65 ;  /* 0x0000000056567223 */ /* 0x000fe20000010841 */
[----:B------:R-:W0:Y:S01]  /*17740*/  MUFU.EX2 R24, R24 ;  /* 0x0000001800187308 */ /* 0x000e220000000800 */
[----:B-1----:R-:W-:Y:S01]  /*17750*/  FADD.FTZ R6, R182, R6 ;  /* 0x00000006b6067221 */ /* 0x002fe20000010000 */
[----:B------:R-:W-:-:S06]  /*17760*/  F2FP.BF16.F32.PACK_AB R181, R32, R181 ;  /* 0x000000b520b5723e */ /* 0x000fcc00000010ff */
[----:B------:R-:W-:Y:S08]  /*17770*/  MUFU.EX2 R176, R176 ;  /* 0x000000b000b07308 */ /* 0x000ff00000000800 */
[----:B------:R-:W-:Y:S01]  /*17780*/  MUFU.EX2 R177, R177 ;  /* 0x000000b100b17308 */ /* 0x000fe20000000800 */
[C---:B0-----:R-:W-:Y:S01]  /*17790*/  FADD.FTZ R6, R24.reuse, R6 ;  /* 0x0000000618067221 */ /* 0x041fe20000010000 */
[----:B------:R-:W-:-:S06]  /*177a0*/  F2FP.BF16.F32.PACK_AB R182, R24, R182 ;  /* 0x000000b618b6723e */ /* 0x000fcc00000010ff */
[----:B------:R-:W-:Y:S01]  /*177b0*/  MUFU.EX2 R25, R25 ;  /* 0x0000001900197308 */ /* 0x000fe20000000800 */
[----:B------:R-:W-:Y:S02]  /*177c0*/  WARPGROUP.DEPBAR.LE gsb0, 0x0 ;  /* 0x00008000000079c5 */ /* 0x000fe40000010000 */
[----:B------:R-:W-:Y:S01]  /*177d0*/  WARPGROUP.ARRIVE ;  /* 0x00000000000079c5 */ /* 0x000fe20000000000 */
[-C--:B------:R-:W-:Y:S01]  /*177e0*/  FFMA.FTZ R160, R64, R0.reuse, -R11 ;  /* 0x0000000040a07223 */ /* 0x080fe2000001080b */
[----:B------:R-:W-:-:S03]  /*177f0*/  FFMA.FTZ R64, R31, R0, -R65 ;  /* 0x000000001f407223 */ /* 0x000fc60000010841 */
[----:B------:R-:W-:Y:S01]  /*17800*/  MUFU.EX2 R30, R30 ;  /* 0x0000001e001e7308 */ /* 0x000fe20000000800 */
[-CC-:B------:R-:W-:Y:S01]  /*17810*/  FFMA.FTZ R31, R47, R0.reuse, -R65.reuse ;  /* 0x000000002f1f7223 */ /* 0x180fe20000010841 */
[-C--:B------:R-:W-:Y:S01]  /*17820*/  FFMA.FTZ R161, R66, R0.reuse, -R65 ;  /* 0x0000000042a17223 */ /* 0x080fe20000010841 */
[----:B------:R-:W-:Y:S01]  /*17830*/  HGMMA.64x128x16.F32.BF16 R88, R156, gdesc[UR4].tnspB, R88, gsb0 ;  /* 0x41e000049c587df0 */ /* 0x000fe20008001858 */
[----:B------:R-:W-:Y:S01]  /*17840*/  R2UR UR6, R26 ;  /* 0x000000001a0672ca */ /* 0x000fe200000e0000 */
[-C--:B------:R-:W-:Y:S01]  /*17850*/  FFMA.FTZ R162, R68, R0.reuse, -R11 ;  /* 0x0000000044a27223 */ /* 0x080fe2000001080b */
[----:B------:R-:W-:Y:S01]  /*17860*/  R2UR UR7, R27 ;  /* 0x000000001b0772ca */ /* 0x000fe200000e0000 */
[-C--:B------:R-:W-:Y:S01]  /*17870*/  FFMA.FTZ R163, R70, R0.reuse, -R65 ;  /* 0x0000000046a37223 */ /* 0x080fe20000010841 */
[----:B------:R-:W0:Y:S01]  /*17880*/  MUFU.EX2 R64, R64 ;  /* 0x0000004000407308 */ /* 0x000e220000000800 */
[----:B------:R-:W-:-:S07]  /*17890*/  FFMA.FTZ R11, R85, R0, -R11 ;  /* 0x00000000550b7223 */ /* 0x000fce000001080b */
[----:B------:R-:W-:Y:S08]  /*178a0*/  MUFU.EX2 R178, R178 ;  /* 0x000000b200b27308 */ /* 0x000ff00000000800 */
[----:B------:R-:W1:Y:S08]  /*178b0*/  MUFU.EX2 R179, R179 ;  /* 0x000000b300b37308 */ /* 0x000e700000000800 */
[----:B------:R-:W-:Y:S08]  /*178c0*/  MUFU.EX2 R28, R28 ;  /* 0x0000001c001c7308 */ /* 0x000ff00000000800 */
[----:B------:R-:W2:Y:S08]  /*178d0*/  MUFU.EX2 R33, R33 ;  /* 0x0000002100217308 */ /* 0x000eb00000000800 */
[----:B------:R-:W-:Y:S08]  /*178e0*/  MUFU.EX2 R172, R172 ;  /* 0x000000ac00ac7308 */ /* 0x000ff00000000800 */
[----:B------:R-:W3:Y:S08]  /*178f0*/  MUFU.EX2 R173, R173 ;  /* 0x000000ad00ad7308 */ /* 0x000ef00000000800 */
[----:B------:R-:W-:Y:S08]  /*17900*/  MUFU.EX2 R29, R29 ;  /* 0x0000001d001d7308 */ /* 0x000ff00000000800 */
[----:B------:R-:W4:Y:S08]  /*17910*/  MUFU.EX2 R35, R35 ;  /* 0x0000002300237308 */ /* 0x000f300000000800 */
[----:B------:R-:W-:Y:S08]  /*17920*/  MUFU.EX2 R174, R174 ;  /* 0x000000ae00ae7308 */ /* 0x000ff00000000800 */
[----:B------:R-:W5:Y:S08]  /*17930*/  MUFU.EX2 R175, R175 ;  /* 0x000000af00af7308 */ /* 0x000f700000000800 */
[----:B------:R-:W-:Y:S08]  /*17940*/  MUFU.EX2 R36, R36 ;  /* 0x0000002400247308 */ /* 0x000ff00000000800 */
[----:B------:R-:W5:Y:S08]  /*17950*/  MUFU.EX2 R31, R31 ;  /* 0x0000001f001f7308 */ /* 0x000f700000000800 */
[----:B------:R-:W-:Y:S08]  /*17960*/  MUFU.EX2 R168, R168 ;  /* 0x000000a800a87308 */ /* 0x000ff00000000800 */
[----:B------:R-:W5:Y:S08]  /*17970*/  MUFU.EX2 R169, R169 ;  /* 0x000000a900a97308 */ /* 0x000f700000000800 */
[----:B------:R-:W-:Y:S08]  /*17980*/  MUFU.EX2 R37, R37 ;  /* 0x0000002500257308 */ /* 0x000ff00000000800 */
[----:B------:R-:W5:Y:S08]  /*17990*/  MUFU.EX2 R34, R34 ;  /* 0x0000002200227308 */ /* 0x000f700000000800 */
[----:B------:R-:W-:Y:S01]  /*179a0*/  MUFU.EX2 R170, R170 ;  /* 0x000000aa00aa7308 */ /* 0x000fe20000000800 */
[----:B------:R-:W-:-:S02]  /*179b0*/  WARPGROUP.DEPBAR.LE gsb0, 0x0 ;  /* 0x00008000000079c5 */ /* 0x000fc40000010000 */
[----:B------:R-:W-:Y:S01]  /*179c0*/  WARPGROUP.ARRIVE ;  /* 0x00000000000079c5 */ /* 0x000fe20000000000 */
[----:B------:R-:W-:-:S04]  /*179d0*/  FFMA.FTZ R157, R74, R0, -R65 ;  /* 0x000000004a9d7223 */ /* 0x000fc80000010841 */
[----:B------:R-:W5:Y:S01]  /*179e0*/  MUFU.EX2 R171, R171 ;  /* 0x000000ab00ab7308 */ /* 0x000f620000000800 */
[----:B------:R-:W-:Y:S07]  /*179f0*/  HGMMA.64x128x16.F32.BF16 R88, R152, gdesc[UR4].tnspB, R88, gsb0 ;  /* 0x41e0000498587df0 */ /* 0x000fee0008001858 */
        /* <DEDUP_REMOVED lines=20> */
[----:B0-----:R-:W-:Y:S01]  /*17b40*/  FADD.FTZ R20, R183, R5 ;  /* 0x00000005b7147221 */ /* 0x001fe20000010000 */
[----:B------:R0:W-:Y:S06]  /*17b50*/  @!P1 SYNCS.ARRIVE.TRANS64.RED.A1T0 RZ, [R21+URZ], RZ ;  /* 0x000000ff15ff99a7 */ /* 0x0001ec000810043f */
[----:B------:R-:W5:Y:S01]  /*17b60*/  MUFU.EX2 R5, R63 ;  /* 0x0000003f00057308 */ /* 0x000f620000000800 */
[C---:B------:R-:W-:Y:S01]  /*17b70*/  F2FP.BF16.F32.PACK_AB R183, R64.reuse, R183 ;  /* 0x000000b740b7723e */ /* 0x040fe200000010ff */
[----:B------:R-:W-:-:S04]  /*17b80*/  FADD.FTZ R20, R64, R20 ;  /* 0x0000001440147221 */ /* 0x000fc80000010000 */
[----:B------:R-:W-:Y:S01]  /*17b90*/  FADD.FTZ R20, R177, R20 ;  /* 0x00000014b1147221 */ /* 0x000fe20000010000 */
[----:B0-----:R-:W-:Y:S01]  /*17ba0*/  FADD.FTZ R21, R176, R6 ;  /* 0x00000006b0157221 */ /* 0x001fe20000010000 */
[----:B------:R-:W-:Y:S01]  /*17bb0*/  FFMA.FTZ R6, R67, R0, -R65 ;  /* 0x0000000043067223 */ /* 0x000fe20000010841 */
[C---:B------:R-:W-:Y:S01]  /*17bc0*/  F2FP.BF16.F32.PACK_AB R176, R25.reuse, R176 ;  /* 0x000000b019b0723e */ /* 0x040fe200000010ff */
[----:B------:R-:W-:Y:S01]  /*17bd0*/  FADD.FTZ R26, R30, R20 ;  /* 0x000000141e1a7221 */ /* 0x000fe20000010000 */
[----:B------:R-:W-:Y:S01]  /*17be0*/  FADD.FTZ R21, R25, R21 ;  /* 0x0000001519157221 */ /* 0x000fe20000010000 */
[-C--:B------:R-:W-:Y:S01]  /*17bf0*/  FFMA.FTZ R20, R71, R0.reuse, -R65 ;  /* 0x0000000047147223 */ /* 0x080fe20000010841 */
[----:B------:R-:W-:Y:S01]  /*17c00*/  MUFU.EX2 R75, R75 ;  /* 0x0000004b004b7308 */ /* 0x000fe20000000800 */
[----:B-1----:R-:W-:Y:S01]  /*17c10*/  FADD.FTZ R26, R179, R26 ;  /* 0x0000001ab31a7221 */ /* 0x002fe20000010000 */
[----:B------:R-:W-:Y:S01]  /*17c20*/  FADD.FTZ R21, R178, R21 ;  /* 0x00000015b2157221 */ /* 0x000fe20000010000 */
[----:B------:R-:W-:Y:S01]  /*17c30*/  FFMA.FTZ R65, R87, R0, -R65 ;  /* 0x0000000057417223 */ /* 0x000fe20000010841 */
[----:B------:R-:W-:Y:S01]  /*17c40*/  F2FP.BF16.F32.PACK_AB R177, R30, R177 ;  /* 0x000000b11eb1723e */ /* 0x000fe200000010ff */
[----:B--2---:R-:W-:Y:S01]  /*17c50*/  FADD.FTZ R26, R33, R26 ;  /* 0x0000001a211a7221 */ /* 0x004fe20000010000 */
[C---:B------:R-:W-:Y:S01]  /*17c60*/  FADD.FTZ R21, R28.reuse, R21 ;  /* 0x000000151c157221 */ /* 0x040fe20000010000 */
[----:B------:R-:W-:Y:S01]  /*17c70*/  F2FP.BF16.F32.PACK_AB R178, R28, R178 ;  /* 0x000000b21cb2723e */ /* 0x000fe200000010ff */
[----:B------:R-:W0:Y:S01]  /*17c80*/  MUFU.EX2 R6, R6 ;  /* 0x0000000600067308 */ /* 0x000e220000000800 */
[----:B---3--:R-:W-:Y:S01]  /*17c90*/  FADD.FTZ R26, R173, R26 ;  /* 0x0000001aad1a7221 */ /* 0x008fe20000010000 */
[----:B------:R-:W-:Y:S01]  /*17ca0*/  FADD.FTZ R21, R172, R21 ;  /* 0x00000015ac157221 */ /* 0x000fe20000010000 */
[----:B------:R-:W-:-:S02]  /*17cb0*/  F2FP.BF16.F32.PACK_AB R179, R33, R179 ;  /* 0x000000b321b3723e */ /* 0x000fc400000010ff */
[----:B----4-:R-:W-:Y:S01]  /*17cc0*/  FADD.FTZ R26, R35, R26 ;  /* 0x0000001a231a7221 */ /* 0x010fe20000010000 */
[C---:B------:R-:W-:Y:S01]  /*17cd0*/  FADD.FTZ R21, R29.reuse, R21 ;  /* 0x000000151d157221 */ /* 0x040fe20000010000 */
[----:B------:R-:W-:Y:S01]  /*17ce0*/  F2FP.BF16.F32.PACK_AB R172, R29, R172 ;  /* 0x000000ac1dac723e */ /* 0x000fe200000010ff */
[----:B------:R-:W1:Y:S01]  /*17cf0*/  MUFU.EX2 R20, R20 ;  /* 0x0000001400147308 */ /* 0x000e620000000800 */
[----:B-----5:R-:W-:Y:S01]  /*17d00*/  FADD.FTZ R26, R175, R26 ;  /* 0x0000001aaf1a7221 */ /* 0x020fe20000010000 */
[----:B------:R-:W-:Y:S01]  /*17d10*/  FADD.FTZ R21, R174, R21 ;  /* 0x00000015ae157221 */ /* 0x000fe20000010000 */
[----:B------:R-:W-:Y:S02]  /*17d20*/  F2FP.BF16.F32.PACK_AB R173, R35, R173 ;  /* 0x000000ad23ad723e */ /* 0x000fe400000010ff */
[----:B------:R-:W-:Y:S01]  /*17d30*/  FADD.FTZ R26, R31, R26 ;  /* 0x0000001a1f1a7221 */ /* 0x000fe20000010000 */
[C---:B------:R-:W-:Y:S01]  /*17d40*/  FADD.FTZ R21, R36.reuse, R21 ;  /* 0x0000001524157221 */ /* 0x040fe20000010000 */
[----:B------:R-:W-:Y:S01]  /*17d50*/  F2FP.BF16.F32.PACK_AB R174, R36, R174 ;  /* 0x000000ae24ae723e */ /* 0x000fe200000010ff */
[----:B------:R-:W-:Y:S01]  /*17d60*/  MUFU.EX2 R53, R53 ;  /* 0x0000003500357308 */ /* 0x000fe20000000800 */
[----:B------:R-:W-:Y:S01]  /*17d70*/  FADD.FTZ R26, R169, R26 ;  /* 0x0000001aa91a7221 */ /* 0x000fe20000010000 */
[----:B------:R-:W-:Y:S01]  /*17d80*/  FADD.FTZ R21, R168, R21 ;  /* 0x00000015a8157221 */ /* 0x000fe20000010000 */
[----:B------:R-:W-:-:S02]  /*17d90*/  F2FP.BF16.F32.PACK_AB R175, R31, R175 ;  /* 0x000000af1faf723e */ /* 0x000fc400000010ff */
[----:B------:R-:W-:Y:S01]  /*17da0*/  FADD.FTZ R26, R34, R26 ;  /* 0x0000001a221a7221 */ /* 0x000fe20000010000 */
[C---:B------:R-:W-:Y:S01]  /*17db0*/  FADD.FTZ R21, R37.reuse, R21 ;  /* 0x0000001525157221 */ /* 0x040fe20000010000 */
[----:B------:R-:W-:Y:S01]  /*17dc0*/  F2FP.BF16.F32.PACK_AB R168, R37, R168 ;  /* 0x000000a825a8723e */ /* 0x000fe200000010ff */
[----:B------:R-:W2:Y:S01]  /*17dd0*/  MUFU.EX2 R78, R78 ;  /* 0x0000004e004e7308 */ /* 0x000ea20000000800 */
[----:B------:R-:W-:Y:S01]  /*17de0*/  FADD.FTZ R26, R171, R26 ;  /* 0x0000001aab1a7221 */ /* 0x000fe20000010000 */
[----:B------:R-:W-:Y:S01]  /*17df0*/  FADD.FTZ R21, R170, R21 ;  /* 0x00000015aa157221 */ /* 0x000fe20000010000 */
[C---:B------:R-:W-:Y:S02]  /*17e00*/  F2FP.BF16.F32.PACK_AB R171, R13.reuse, R171 ;  /* 0x000000ab0dab723e */ /* 0x040fe400000010ff */
[----:B------:R-:W-:Y:S01]  /*17e10*/  FADD.FTZ R26, R13, R26 ;  /* 0x0000001a0d1a7221 */ /* 0x000fe20000010000 */
[----:B------:R-:W-:Y:S01]  /*17e20*/  FADD.FTZ R21, R40, R21 ;  /* 0x0000001528157221 */ /* 0x000fe20000010000 */
[----:B------:R-:W-:Y:S01]  /*17e30*/  F2FP.BF16.F32.PACK_AB R169, R34, R169 ;  /* 0x000000a922a9723e */ /* 0x000fe200000010ff */
[----:B------:R-:W-:Y:S01]  /*17e40*/  MUFU.EX2 R56, R56 ;  /* 0x0000003800387308 */ /* 0x000fe20000000800 */
[----:B------:R-:W-:Y:S01]  /*17e50*/  FADD.FTZ R26, R165, R26 ;  /* 0x0000001aa51a7221 */ /* 0x000fe20000010000 */
[----:B------:R-:W-:Y:S01]  /*17e60*/  FADD.FTZ R21, R164, R21 ;  /* 0x00000015a4157221 */ /* 0x000fe20000010000 */
[----:B------:R-:W-:-:S02]  /*17e70*/  F2FP.BF16.F32.PACK_AB R165, R14, R165 ;  /* 0x000000a50ea5723e */ /* 0x000fc400000010ff */
[----:B------:R-:W-:Y:S01]  /*17e80*/  FADD.FTZ R26, R14, R26 ;  /* 0x0000001a0e1a7221 */ /* 0x000fe20000010000 */
[----:B------:R-:W-:Y:S01]  /*17e90*/  FADD.FTZ R21, R41, R21 ;  /* 0x0000001529157221 */ /* 0x000fe20000010000 */
[----:B------:R-:W-:Y:S01]  /*17ea0*/  F2FP.BF16.F32.PACK_AB R170, R40, R170 ;  /* 0x000000aa28aa723e */ /* 0x000fe200000010ff */
[----:B------:R-:W3:Y:S01]  /*17eb0*/  MUFU.EX2 R79, R79 ;  /* 0x0000004f004f7308 */ /* 0x000ee20000000800 */
        /* <DEDUP_REMOVED lines=9> */
[----:B0-----:R-:W-:-:S02]  /*17f50*/  F2FP.BF16.F32.PACK_AB R161, R6, R161 ;  /* 0x000000a106a1723e */ /* 0x001fc400000010ff */
[----:B------:R-:W-:Y:S01]  /*17f60*/  FADD.FTZ R10, R6, R25 ;  /* 0x00000019060a7221 */ /* 0x000fe20000010000 */
[----:B------:R-:W-:Y:S01]  /*17f70*/  FADD.FTZ R21, R48, R21 ;  /* 0x0000001530157221 */ /* 0x000fe20000010000 */
[----:B------:R-:W-:Y:S01]  /*17f80*/  F2FP.BF16.F32.PACK_AB R166, R45, R166 ;  /* 0x000000a62da6723e */ /* 0x000fe200000010ff */
[----:B------:R-:W0:Y:S01]  /*17f90*/  MUFU.EX2 R82, R82 ;  /* 0x0000005200527308 */ /* 0x000e220000000800 */
[----:B------:R-:W-:Y:S01]  /*17fa0*/  FADD.FTZ R13, R163, R10 ;  /* 0x0000000aa30d7221 */ /* 0x000fe20000010000 */
[----:B------:R-:W-:Y:S01]  /*17fb0*/  FADD.FTZ R24, R162, R21 ;  /* 0x00000015a2187221 */ /* 0x000fe20000010000 */
[----:B------:R-:W-:Y:S02]  /*17fc0*/  F2FP.BF16.F32.PACK_AB R160, R48, R160 ;  /* 0x000000a030a0723e */ /* 0x000fe400000010ff */
[----:B-1----:R-:W-:Y:S01]  /*17fd0*/  FADD.FTZ R10, R20, R13 ;  /* 0x0000000d140a7221 */ /* 0x002fe20000010000 */
[C---:B------:R-:W-:Y:S01]  /*17fe0*/  FADD.FTZ R21, R49.reuse, R24 ;  /* 0x0000001831157221 */ /* 0x040fe20000010000 */
[----:B------:R-:W-:Y:S01]  /*17ff0*/  F2FP.BF16.F32.PACK_AB R162, R49, R162 ;  /* 0x000000a231a2723e */ /* 0x000fe200000010ff */
[----:B------:R-:W1:Y:S01]  /*18000*/  MUFU.EX2 R60, R60 ;  /* 0x0000003c003c7308 */ /* 0x000e620000000800 */
[----:B------:R-:W-:Y:S01]  /*18010*/  FADD.FTZ R10, R157, R10 ;  /* 0x0000000a9d0a7221 */ /* 0x000fe20000010000 */
[----:B------:R-:W-:Y:S01]  /*18020*/  FADD.FTZ R21, R44, R21 ;  /* 0x000000152c157221 */ /* 0x000fe20000010000 */
[----:B------:R-:W-:-:S02]  /*18030*/  F2FP.BF16.F32.PACK_AB R163, R20, R163 ;  /* 0x000000a314a3723e */ /* 0x000fc400000010ff */
[----:B------:R-:W-:Y:S01]  /*18040*/  FADD.FTZ R5, R75, R10 ;  /* 0x0000000a4b057221 */ /* 0x000fe20000010000 */
[C---:B------:R-:W-:Y:S01]  /*18050*/  FADD.FTZ R14, R52.reuse, R21 ;  /* 0x00000015340e7221 */ /* 0x040fe20000010000 */
[----:B------:R-:W-:Y:S01]  /*18060*/  F2FP.BF16.F32.PACK_AB R156, R52, R44 ;  /* 0x0000002c349c723e */ /* 0x000fe200000010ff */
[----:B------:R-:W4:Y:S01]  /*18070*/  MUFU.EX2 R83, R83 ;  /* 0x0000005300537308 */ /* 0x000f220000000800 */
[----:B--2---:R-:W-:Y:S01]  /*18080*/  FADD.FTZ R6, R78, R5 ;  /* 0x000000054e067221 */ /* 0x004fe20000010000 */
[----:B------:R-:W-:Y:S01]  /*18090*/  FADD.FTZ R13, R53, R14 ;  /* 0x0000000e350d7221 */ /* 0x000fe20000010000 */
[----:B------:R-:W-:Y:S01]  /*180a0*/  F2FP.BF16.F32.PACK_AB R157, R75, R157 ;  /* 0x0000009d4b9d723e */ /* 0x000fe200000010ff */
[----:B------:R-:W-:Y:S02]  /*180b0*/  IMAD.MOV.U32 R14, RZ, RZ, R4 ;  /* 0x000000ffff0e7224 */ /* 0x000fe400078e0004 */
[----:B---3--:R-:W-:Y:S01]  /*180c0*/  FADD.FTZ R5, R79, R6 ;  /* 0x000000064f057221 */ /* 0x008fe20000010000 */
[C---:B------:R-:W-:Y:S01]  /*180d0*/  FADD.FTZ R10, R56.reuse, R13 ;  /* 0x0000000d380a7221 */ /* 0x040fe20000010000 */
[----:B------:R-:W-:Y:S01]  /*180e0*/  F2FP.BF16.F32.PACK_AB R158, R56, R53 ;  /* 0x00000035389e723e */ /* 0x000fe200000010ff */
[----:B------:R-:W2:Y:S01]  /*180f0*/  MUFU.EX2 R61, R61 ;  /* 0x0000003d003d7308 */ /* 0x000ea20000000800 */
[----:B0-----:R-:W-:Y:S01]  /*18100*/  FADD.FTZ R6, R82, R5 ;  /* 0x0000000552067221 */ /* 0x001fe20000010000 */
[----:B------:R-:W-:Y:S01]  /*18110*/  FADD.FTZ R13, R57, R10 ;  /* 0x0000000a390d7221 */ /* 0x000fe20000010000 */
[----:B------:R-:W-:-:S02]  /*18120*/  F2FP.BF16.F32.PACK_AB R159, R79, R78 ;  /* 0x0000004e4f9f723e */ /* 0x000fc400000010ff */
[C---:B-1----:R-:W-:Y:S01]  /*18130*/  F2FP.BF16.F32.PACK_AB R152, R60.reuse, R57 ;  /* 0x000000393c98723e */ /* 0x042fe200000010ff */
[----:B------:R-:W-:Y:S01]  /*18140*/  FADD.FTZ R10, R60, R13 ;  /* 0x0000000d3c0a7221 */ /* 0x000fe20000010000 */
[----:B------:R-:W-:Y:S01]  /*18150*/  IMAD.MOV.U32 R13, RZ, RZ, R3 ;  /* 0x000000ffff0d7224 */ /* 0x000fe200078e0003 */
[----:B------:R-:W0:Y:S01]  /*18160*/  MUFU.EX2 R86, R86 ;  /* 0x0000005600567308 */ /* 0x000e220000000800 */
[C---:B----4-:R-:W-:Y:S01]  /*18170*/  FADD.FTZ R5, R83.reuse, R6 ;  /* 0x0000000653057221 */ /* 0x050fe20000010000 */
[----:B------:R-:W-:-:S06]  /*18180*/  F2FP.BF16.F32.PACK_AB R153, R83, R82 ;  /* 0x000000525399723e */ /* 0x000fcc00000010ff */
[----:B------:R-:W1:Y:S01]  /*18190*/  MUFU.EX2 R11, R11 ;  /* 0x0000000b000b7308 */ /* 0x000e620000000800 */
[----:B--2---:R-:W-:-:S07]  /*181a0*/  FADD.FTZ R10, R61, R10 ;  /* 0x0000000a3d0a7221 */ /* 0x004fce0000010000 */
[----:B------:R-:W2:Y:S01]  /*181b0*/  MUFU.EX2 R65, R65 ;  /* 0x0000004100417308 */ /* 0x000ea20000000800 */
[----:B0-----:R-:W-:Y:S01]  /*181c0*/  FADD.FTZ R5, R86, R5 ;  /* 0x0000000556057221 */ /* 0x001fe20000010000 */
[C---:B-1----:R-:W-:Y:S01]  /*181d0*/  FADD.FTZ R6, R11.reuse, R10 ;  /* 0x0000000a0b067221 */ /* 0x042fe20000010000 */
[----:B------:R-:W-:Y:S01]  /*181e0*/  F2FP.BF16.F32.PACK_AB R154, R11, R61 ;  /* 0x0000003d0b9a723e */ /* 0x000fe200000010ff */
[----:B------:R-:W-:Y:S02]  /*181f0*/  IMAD.MOV.U32 R11, RZ, RZ, R187 ;  /* 0x000000ffff0b7224 */ /* 0x000fe400078e00bb */
[----:B------:R-:W-:Y:S02]  /*18200*/  IMAD.MOV.U32 R10, RZ, RZ, R184 ;  /* 0x000000ffff0a7224 */ /* 0x000fe400078e00b8 */
[C---:B--2---:R-:W-:Y:S01]  /*18210*/  FADD.FTZ R5, R65.reuse, R5 ;  /* 0x0000000541057221 */ /* 0x044fe20000010000 */
[----:B------:R-:W-:Y:S01]  /*18220*/  F2FP.BF16.F32.PACK_AB R155, R65, R86 ;  /* 0x00000056419b723e */ /* 0x000fe200000010ff */
[----:B------:R-:W-:Y:S06]  /*18230*/  @P3 BRA `(.L_x_2666) ;  /* 0xffffffd000a03947 */ /* 0x000fec000383ffff */
[----:B------:R-:W-:Y:S05]  /*18240*/  BSYNC B1 ;  /* 0x0000000000017941 */ /* 0x000fea0003800000 */
.L_x_2655:
[----:B------:R-:W-:Y:S05]  /*18250*/  BSYNC B0 ;  /* 0x0000000000007941 */ /* 0x000fea0003800000 */
.L_x_2654:
[----:B------:R-:W-:Y:S01]  /*18260*/  ISETP.GE.AND P2, PT, R12, R199, PT ;  /* 0x000000c70c00720c */ /* 0x000fe20003f46270 */
[----:B------:R-:W-:-:S12]  /*18270*/  BSSY B0, `(.L_x_2667) ;  /* 0x000024d000007945 */ /* 0x000fd80003800000 */
[----:B------:R-:W-:Y:S05]  /*18280*/  @!P2 BRA `(.L_x_2668) ;  /* 0x00000024002ca947 */ /* 0x000fea0003800000 */
[----:B------:R-:W-:Y:S02]  /*18290*/  IMAD.MOV.U32 R14, RZ, RZ, R4 ;  /* 0x000000ffff0e7224 */ /* 0x000fe400078e0004 */
[----:B------:R-:W-:Y:S02]  /*182a0*/  IMAD.MOV.U32 R13, RZ, RZ, R3 ;  /* 0x000000ffff0d7224 */ /* 0x000fe400078e0003 */
[----:B------:R-:W-:Y:S02]  /*182b0*/  IMAD.MOV.U32 R11, RZ, RZ, R187 ;  /* 0x000000ffff0b7224 */ /* 0x000fe400078e00bb */
[----:B------:R-:W-:-:S07]  /*182c0*/  IMAD.MOV.U32 R10, RZ, RZ, R184 ;  /* 0x000000ffff0a7224 */ /* 0x000fce00078e00b8 */
.L_x_2679:
        /* <DEDUP_REMOVED lines=8> */
.L_x_2669:
[----:B------:R-:W-:Y:S01]  /*18350*/  IMAD R3, R184, 0x8, R2 ;  /* 0x00000008b8037824 */ /* 0x000fe200078e0202 */
[----:B------:R-:W-:-:S04]  /*18360*/  SHF.L.U32 R4, R187, 0x1f, RZ ;  /* 0x0000001fbb047819 */ /* 0x000fc800000006ff */
[----:B------:R0:W1:Y:S01]  /*18370*/  SYNCS.PHASECHK.TRANS64.TRYWAIT P2, [R3+URZ+0x34830], R4 ;  /* 0x03483004030075a7 */ /* 0x000062000804017f */
[----:B------:R-:W-:Y:S05]  /*18380*/  @!P0 BRA `(.L_x_2670) ;  /* 0x0000000000048947 */ /* 0x000fea0003800000 */
[----:B------:R-:W-:Y:S01]  /*18390*/  BPT.TRAP 0x1 ;  /* 0x000000040000795c */ /* 0x000fe20000300000 */
.L_x_2670:
[----:B------:R-:W-:Y:S01]  /*183a0*/  IMAD R0, R184, 0xc00, R7 ;  /* 0x00000c00b8007824 */ /* 0x000fe200078e0207 */
[----:B------:R-:W-:Y:S03]  /*183b0*/  BSSY B1, `(.L_x_2671) ;  /* 0x0000006000017945 */ /* 0x000fe60003800000 */
[C---:B------:R-:W-:Y:S02]  /*183c0*/  VIADD R26, R0.reuse, 0x2 ;  /* 0x00000002001a7836 */ /* 0x040fe40000000000 */
[----:B------:R-:W-:Y:S01]  /*183d0*/  VIADD R15, R0, 0x4 ;  /* 0x00000004000f7836 */ /* 0x000fe20000000000 */
[----:B-1----:R-:W-:Y:S06]  /*183e0*/  @P2 BRA `(.L_x_2672) ;  /* 0x0000000000082947 */ /* 0x002fec0003800000 */
[----:B------:R-:W1:Y:S02]  /*183f0*/  SYNCS.PHASECHK.TRANS64.TRYWAIT P2, [R3+URZ+0x34830], R4 ;  /* 0x03483004030075a7 */ /* 0x000e64000804017f */
[----:B-1----:R-:W-:Y:S05]  /*18400*/  @!P2 BRA `(.L_x_2673) ;  /* 0x000000f40014a947 */ /* 0x002fea0003800000 */
.L_x_2672:
[----:B------:R-:W-:Y:S05]  /*18410*/  BSYNC B1 ;  /* 0x0000000000017941 */ /* 0x000fea0003800000 */
.L_x_2671:
        /* <DEDUP_REMOVED lines=59> */
[----:B01----:R-:W4:Y:S01]  /*187d0*/  LDL.64 R4, [R1+0x10] ;  /* 0x0000100001047983 */ /* 0x003f220000100a00 */
        /* <DEDUP_REMOVED lines=53> */
[----:B0-----:R-:W4:Y:S04]  /*18b30*/  LDL.64 R2, [R1+0x8] ;  /* 0x0000080001027983 */ /* 0x001f280000100a00 */
        /* <DEDUP_REMOVED lines=31> */
[----:B------:R0:W5:Y:S01]  /*18d30*/  LDL.LU R5, [R1+0x98] ;  /* 0x0000980001057983 */ /* 0x0001620000300800 */
        /* <DEDUP_REMOVED lines=27> */
.L_x_2674:
[----:B-----5:R-:W-:Y:S01]  /*18ef0*/  SHF.L.U32 R0, R11, 0x1f, RZ ;  /* 0x0000001f0b007819 */ /* 0x020fe200000006ff */
[----:B------:R-:W-:-:S04]  /*18f00*/  IMAD R15, R10, 0x8, R2 ;  /* 0x000000080a0f7824 */ /* 0x000fc800078e0202 */
[----:B------:R0:W1:Y:S01]  /*18f10*/  SYNCS.PHASECHK.TRANS64.TRYWAIT P2, [R15+URZ+0x34850], R0 ;  /* 0x034850000f0075a7 */ /* 0x000062000804017f */
[----:B------:R-:W-:Y:S05]  /*18f20*/  @!P0 BRA `(.L_x_2675) ;  /* 0x0000000000048947 */ /* 0x000fea0003800000 */
[----:B------:R-:W-:Y:S01]  /*18f30*/  BPT.TRAP 0x1 ;  /* 0x000000040000795c */ /* 0x000fe20000300000 */
.L_x_2675:
[----:B------:R-:W-:Y:S04]  /*18f40*/  BSSY B1, `(.L_x_2676) ;  /* 0x0000004000017945 */ /* 0x000fe80003800000 */
[----:B-1----:R-:W-:Y:S05]  /*18f50*/  @P2 BRA `(.L_x_2677) ;  /* 0x0000000000082947 */ /* 0x002fea0003800000 */
[----:B------:R-:W1:Y:S02]  /*18f60*/  SYNCS.PHASECHK.TRANS64.TRYWAIT P2, [R15+URZ+0x34850], R0 ;  /* 0x034850000f0075a7 */ /* 0x000e64000804017f */
[----:B-1----:R-:W-:Y:S05]  /*18f70*/  @!P2 BRA `(.L_x_2678) ;  /* 0x000000e8004ca947 */ /* 0x002fea0003800000 */
.L_x_2677:
[----:B------:R-:W-:Y:S05]  /*18f80*/  BSYNC B1 ;  /* 0x0000000000017941 */ /* 0x000fea0003800000 */
.L_x_2676:
[----:B01----:R-:W-:Y:S01]  /*18f90*/  VIADD R0, R2, 0x400 ;  /* 0x0000040002007836 */ /* 0x003fe20000000000 */
[----:B------:R-:W-:Y:S01]  /*18fa0*/  WARPGROUP.ARRIVE ;  /* 0x00000000000079c5 */ /* 0x000fe20000000000 */
[----:B------:R-:W-:Y:S01]  /*18fb0*/  IMAD.MOV.U32 R11, RZ, RZ, 0x40000040 ;  /* 0x40000040ff0b7424 */ /* 0x000fe200078e00ff */
[C---:B------:R-:W-:Y:S01]  /*18fc0*/  ISETP.GT.AND P2, PT, R12.reuse, R199, PT ;  /* 0x000000c70c00720c */ /* 0x040fe20003f44270 */
[----:B------:R-:W-:Y:S01]  /*18fd0*/  IMAD.MOV.U32 R9, RZ, RZ, 0x40000040 ;  /* 0x40000040ff097424 */ /* 0x000fe200078e00ff */
[----:B------:R-:W-:Y:S01]  /*18fe0*/  SHF.R.U32.HI R0, RZ, 0x4, R0 ;  /* 0x00000004ff007819 */ /* 0x000fe20000011600 */
[----:B------:R-:W-:Y:S01]  /*18ff0*/  @!P1 VIADD R15, R15, 0x34860 ;  /* 0x000348600f0f9836 */ /* 0x000fe20000000000 */
[----:B------:R-:W-:Y:S01]  /*19000*/  R2UR UR7, R11 ;  /* 0x000000000b0772ca */ /* 0x000fe200000e0000 */
[----:B------:R-:W-:Y:S01]  /*19010*/  VIADD R12, R12, 0xffffffff ;  /* 0xffffffff0c0c7836 */ /* 0x000fe20000000000 */
[----:B------:R-:W-:Y:S02]  /*19020*/  LOP3.LUT R0, R0, 0x3fff, RZ, 0xc0, !PT ;  /* 0x00003fff00007812 */ /* 0x000fe400078ec0ff */
[----:B------:R-:W-:-:S02]  /*19030*/  @!P1 PRMT R15, RZ, 0x654, R15 ;  /* 0x00000654ff0f9816 */ /* 0x000fc4000000000f */
[----:B------:R-:W-:-:S05]  /*19040*/  LOP3.LUT R0, R0, 0x4000000, RZ, 0xfc, !PT ;  /* 0x0400000000007812 */ /* 0x000fca00078efcff */
        /* <DEDUP_REMOVED lines=52> */
[----:B------:R-:W-:-:S04]  /*19390*/  FADD.FTZ R4, -R3, R13 ;  /* 0x0000000d03047221 */ /* 0x000fc80000010100 */
[----:B------:R-:W-:Y:S01]  /*193a0*/  FMUL.FTZ R4, R4, R0 ;  /* 0x0000000004047220 */ /* 0x000fe20000410000 */
        /* <DEDUP_REMOVED lines=17> */
[----:B------:R-:W-:Y:S02]  /*194c0*/  R2UR UR6, R8 ;  /* 0x00000000080672ca */ /* 0x000fe400000e0000 */
[----:B------:R-:W-:Y:S02]  /*194d0*/  R2UR UR7, R9 ;  /* 0x00000000090772ca */ /* 0x000fe400000e0000 */
[----:B------:R0:W-:Y:S02]  /*194e0*/  MUFU.EX2 R9, R4 ;  /* 0x0000000400097308 */ /* 0x0001e40000000800 */
[----:B0-----:R-:W-:-:S04]  /*194f0*/  FMNMX.FTZ R4, R26, R14, !PT ;  /* 0x0000000e1a047209 */ /* 0x001fc80007810000 */
        /* <DEDUP_REMOVED lines=33> */
[-C--:B------:R-:W-:Y:S01]  /*19710*/  FMUL.FTZ R167, R3, R0.reuse ;  /* 0x0000000003a77220 */ /* 0x080fe20000410000 */
[----:B------:R-:W0:Y:S03]  /*19720*/  SHFL.BFLY PT, R8, R4, 0x2, 0x1f ;  /* 0x0c401f0004087f89 */ /* 0x000e2600000e0000 */
[-CC-:B------:R-:W-:Y:S01]  /*19730*/  FFMA.FTZ R180, R24, R0.reuse, -R167.reuse ;  /* 0x0000000018b47223 */ /* 0x180fe200000108a7 */
[----:B------:R-:W-:Y:S01]  /*19740*/  HGMMA.64x128x16.F32.BF16 R88, R160, gdesc[UR4].tnspB, R88, gsb0 ;  /* 0x41e00004a0587df0 */ /* 0x000fe20008001858 */
[----:B------:R-:W-:Y:S01]  /*19750*/  FFMA.FTZ R164, R25, R0, -R167 ;  /* 0x0000000019a47223 */ /* 0x000fe200000108a7 */
[----:B------:R-:W-:-:S02]  /*19760*/  VIADD R24, R10, 0x300 ;  /* 0x000003000a187836 */ /* 0x000fc40000000000 */
[-CC-:B------:R-:W-:Y:S01]  /*19770*/  FFMA.FTZ R176, R32, R0.reuse, -R167.reuse ;  /* 0x0000000020b07223 */ /* 0x180fe200000108a7 */
[----:B------:R-:W-:Y:S02]  /*19780*/  IMAD.MOV.U32 R25, RZ, RZ, 0x40000040 ;  /* 0x40000040ff197424 */ /* 0x000fe400078e00ff */
[-CC-:B------:R-:W-:Y:S01]  /*19790*/  FFMA.FTZ R32, R37, R0.reuse, -R167.reuse ;  /* 0x0000000025207223 */ /* 0x180fe200000108a7 */
[-CC-:B------:R-:W-:Y:S01]  /*197a0*/  FFMA.FTZ R37, R57, R0.reuse, -R167.reuse ;  /* 0x0000000039257223 */ /* 0x180fe200000108a7 */
[----:B------:R-:W-:Y:S01]  /*197b0*/  R2UR UR6, R24 ;  /* 0x00000000180672ca */ /* 0x000fe200000e0000 */
[----:B------:R-:W-:Y:S01]  /*197c0*/  VIADD R24, R10, 0x380 ;  /* 0x000003800a187836 */ /* 0x000fe20000000000 */
[----:B------:R-:W-:Y:S01]  /*197d0*/  R2UR UR7, R25 ;  /* 0x00000000190772ca */ /* 0x000fe200000e0000 */
[----:B------:R-:W-:Y:S01]  /*197e0*/  IMAD.MOV.U32 R25, RZ, RZ, 0x40000040 ;  /* 0x40000040ff197424 */ /* 0x000fe200078e00ff */
[----:B------:R-:W1:Y:S01]  /*197f0*/  MUFU.EX2 R180, R180 ;  /* 0x000000b400b47308 */ /* 0x000e620000000800 */
[-CC-:B------:R-:W-:Y:S01]  /*19800*/  FFMA.FTZ R182, R28, R0.reuse, -R167.reuse ;  /* 0x000000001cb67223 */ /* 0x180fe200000108a7 */
[-CC-:B------:R-:W-:Y:S01]  /*19810*/  FFMA.FTZ R165, R29, R0.reuse, -R167.reuse ;  /* 0x000000001da57223 */ /* 0x180fe200000108a7 */
[-CC-:B------:R-:W-:Y:S01]  /*19820*/  FFMA.FTZ R11, R33, R0.reuse, -R167.reuse ;  /* 0x00000000210b7223 */ /* 0x180fe200000108a7 */
[-CC-:B------:R-:W-:Y:S01]  /*19830*/  FFMA.FTZ R178, R36, R0.reuse, -R167.reuse ;  /* 0x0000000024b27223 */ /* 0x180fe200000108a7 */
[-CC-:B------:R-:W-:Y:S01]  /*19840*/  FFMA.FTZ R172, R40, R0.reuse, -R167.reuse ;  /* 0x0000000028ac7223 */ /* 0x180fe200000108a7 */
[-CC-:B------:R-:W-:Y:S01]  /*19850*/  FFMA.FTZ R21, R41, R0.reuse, -R167.reuse ;  /* 0x0000000029157223 */ /* 0x180fe200000108a7 */
[--C-:B------:R-:W-:Y:S01]  /*19860*/  FFMA.FTZ R174, R44, R0, -R167.reuse ;  /* 0x000000002cae7223 */ /* 0x100fe200000108a7 */
[----:B------:R-:W2:Y:S01]  /*19870*/  MUFU.EX2 R164, R164 ;  /* 0x000000a400a47308 */ /* 0x000ea20000000800 */
[----:B0-----:R-:W-:Y:S01]  /*19880*/  FMNMX.FTZ R4, R4, R8, !PT ;  /* 0x0000000804047209 */ /* 0x001fe20007810000 */
[-CC-:B------:R-:W-:Y:S01]  /*19890*/  FFMA.FTZ R13, R45, R0.reuse, -R167.reuse ;  /* 0x000000002d0d7223 */ /* 0x180fe200000108a7 */
[-CC-:B------:R-:W-:Y:S01]  /*198a0*/  FFMA.FTZ R168, R48, R0.reuse, -R167.reuse ;  /* 0x0000000030a87223 */ /* 0x180fe200000108a7 */
[-CC-:B------:R-:W-:Y:S01]  /*198b0*/  FFMA.FTZ R29, R49, R0.reuse, -R167.reuse ;  /* 0x00000000311d7223 */ /* 0x180fe200000108a7 */
[-CC-:B------:R-:W-:Y:S01]  /*198c0*/  FFMA.FTZ R170, R52, R0.reuse, -R167.reuse ;  /* 0x0000000034aa7223 */ /* 0x180fe200000108a7 */
[----:B------:R-:W0:Y:S01]  /*198d0*/  SHFL.BFLY PT, R8, R4, 0x1, 0x1f ;  /* 0x0c201f0004087f89 */ /* 0x000e2200000e0000 */
[--C-:B------:R-:W-:Y:S01]  /*198e0*/  FFMA.FTZ R28, R53, R0, -R167.reuse ;  /* 0x00000000351c7223 */ /* 0x100fe200000108a7 */
[----:B------:R-:W3:Y:S01]  /*198f0*/  MUFU.EX2 R182, R182 ;  /* 0x000000b600b67308 */ /* 0x000ee20000000800 */
[----:B-1----:R-:W-:Y:S01]  /*19900*/  FFMA.FTZ R6, R9, R6, R180 ;  /* 0x0000000609067223 */ /* 0x002fe200000100b4 */
[-CC-:B------:R-:W-:Y:S01]  /*19910*/  FFMA.FTZ R33, R56, R0.reuse, -R167.reuse ;  /* 0x0000000038217223 */ /* 0x180fe200000108a7 */
[-CC-:B------:R-:W-:Y:S01]  /*19920*/  FFMA.FTZ R166, R60, R0.reuse, -R167.reuse ;  /* 0x000000003ca67223 */ /* 0x180fe200000108a7 */
[-CC-:B------:R-:W-:Y:S01]  /*19930*/  FFMA.FTZ R45, R61, R0.reuse, -R167.reuse ;  /* 0x000000003d2d7223 */ /* 0x180fe200000108a7 */
[-CC-:B------:R-:W-:Y:S01]  /*19940*/  FFMA.FTZ R44, R65, R0.reuse, -R167.reuse ;  /* 0x00000000412c7223 */ /* 0x180fe200000108a7 */
[-CC-:B------:R-:W-:Y:S01]  /*19950*/  FFMA.FTZ R40, R69, R0.reuse, -R167.reuse ;  /* 0x0000000045287223 */ /* 0x180fe200000108a7 */
[-CC-:B------:R-:W-:Y:S01]  /*19960*/  FFMA.FTZ R36, R72, R0.reuse, -R167.reuse ;  /* 0x0000000048247223 */ /* 0x180fe200000108a7 */
[----:B------:R-:W1:Y:S01]  /*19970*/  MUFU.EX2 R165, R165 ;  /* 0x000000a500a57308 */ /* 0x000e620000000800 */
[----:B--2---:R-:W-:Y:S01]  /*19980*/  FADD.FTZ R6, R164, R6 ;  /* 0x00000006a4067221 */ /* 0x004fe20000010000 */
[-CC-:B------:R-:W-:Y:S01]  /*19990*/  FFMA.FTZ R41, R73, R0.reuse, -R167.reuse ;  /* 0x0000000049297223 */ /* 0x180fe200000108a7 */
[-CC-:B------:R-:W-:Y:S01]  /*199a0*/  FFMA.FTZ R48, R76, R0.reuse, -R167.reuse ;  /* 0x000000004c307223 */ /* 0x180fe200000108a7 */
[-CC-:B------:R-:W-:Y:S01]  /*199b0*/  FFMA.FTZ R49, R77, R0.reuse, -R167.reuse ;  /* 0x000000004d317223 */ /* 0x180fe200000108a7 */
[-CC-:B------:R-:W-:Y:S01]  /*199c0*/  FFMA.FTZ R52, R80, R0.reuse, -R167.reuse ;  /* 0x0000000050347223 */ /* 0x180fe200000108a7 */
[-CC-:B------:R-:W-:Y:S01]  /*199d0*/  FFMA.FTZ R53, R81, R0.reuse, -R167.reuse ;  /* 0x0000000051357223 */ /* 0x180fe200000108a7 */
[-CC-:B------:R-:W-:Y:S01]  /*199e0*/  FFMA.FTZ R56, R84, R0.reuse, -R167.reuse ;  /* 0x0000000054387223 */ /* 0x180fe200000108a7 */
[----:B------:R-:W-:Y:S01]  /*199f0*/  MUFU.EX2 R176, R176 ;  /* 0x000000b000b07308 */ /* 0x000fe20000000800 */
[----:B---3--:R-:W-:Y:S01]  /*19a00*/  FADD.FTZ R6, R182, R6 ;  /* 0x00000006b6067221 */ /* 0x008fe20000010000 */
[----:B------:R-:W-:Y:S01]  /*19a10*/  FFMA.FTZ R85, R85, R0, -R167 ;  /* 0x0000000055557223 */ /* 0x000fe200000108a7 */
[----:B------:R-:W-:-:S02]  /*19a20*/  F2FP.BF16.F32.PACK_AB R180, R164, R180 ;  /* 0x000000b4a4b4723e */ /* 0x000fc400000010ff */
[----:B0-----:R-:W-:-:S03]  /*19a30*/  FMNMX.FTZ R4, R4, R8, !PT ;  /* 0x0000000804047209 */ /* 0x001fc60007810000 */
[----:B------:R-:W-:Y:S01]  /*19a40*/  MUFU.EX2 R11, R11 ;  /* 0x0000000b000b7308 */ /* 0x000fe20000000800 */
[C---:B-1----:R-:W-:Y:S01]  /*19a50*/  FADD.FTZ R6, R165.reuse, R6 ;  /* 0x00000006a5067221 */ /* 0x042fe20000010000 */
[----:B------:R-:W-:Y:S01]  /*19a60*/  F2FP.BF16.F32.PACK_AB R182, R165, R182 ;  /* 0x000000b6a5b6723e */ /* 0x000fe200000010ff */
        /* <DEDUP_REMOVED lines=30> */
[----:B------:R-:W-:-:S02]  /*19c50*/  FFMA.FTZ R86, R86, R0, -R57 ;  /* 0x0000000056567223 */ /* 0x000fc40000010839 */
[----:B------:R-:W-:Y:S01]  /*19c60*/  MUFU.EX2 R183, R183 ;  /* 0x000000b700b77308 */ /* 0x000fe20000000800 */
[----:B0-----:R-:W-:-:S07]  /*19c70*/  FFMA.FTZ R5, R8, R5, R181 ;  /* 0x0000000508057223 */ /* 0x001fce00000100b5 */
[----:B------:R-:W-:Y:S01]  /*19c80*/  MUFU.EX2 R27, R27 ;  /* 0x0000001b001b7308 */ /* 0x000fe20000000800 */
[C---:B-1----:R-:W-:Y:S01]  /*19c90*/  FADD.FTZ R5, R26.reuse, R5 ;  /* 0x000000051a057221 */ /* 0x042fe20000010000 */
[----:B------:R-:W-:-:S06]  /*19ca0*/  F2FP.BF16.F32.PACK_AB R181, R26, R181 ;  /* 0x000000b51ab5723e */ /* 0x000fcc00000010ff */
        /* <DEDUP_REMOVED lines=8> */
[-CC-:B------:R-:W-:Y:S01]  /*19d30*/  FFMA.FTZ R160, R64, R0.reuse, -R167.reuse ;  /* 0x0000000040a07223 */ /* 0x180fe200000108a7 */
[-C--:B------:R-:W-:Y:S01]  /*19d40*/  FFMA.FTZ R162, R68, R0.reuse, -R167 ;  /* 0x0000000044a27223 */ /* 0x080fe200000108a7 */
[-CC-:B------:R-:W-:Y:S01]  /*19d50*/  FFMA.FTZ R167, R62, R0.reuse, -R57.reuse ;  /* 0x000000003ea77223 */ /* 0x180fe20000010839 */
[-CC-:B------:R-:W-:Y:S01]  /*19d60*/  FFMA.FTZ R161, R66, R0.reuse, -R57.reuse ;  /* 0x0000000042a17223 */ /* 0x180fe20000010839 */
[----:B------:R-:W-:Y:S01]  /*19d70*/  HGMMA.64x128x16.F32.BF16 R88, R156, gdesc[UR4].tnspB, R88, gsb0 ;  /* 0x41e000049c587df0 */ /* 0x000fe20008001858 */
[----:B------:R-:W-:Y:S01]  /*19d80*/  R2UR UR6, R24 ;  /* 0x00000000180672ca */ /* 0x000fe200000e0000 */
[----:B------:R-:W-:Y:S01]  /*19d90*/  @!P1 IMAD R24, R20, 0x8, R2 ;  /* 0x0000000814189824 */ /* 0x000fe200078e0202 */
[----:B------:R-:W-:Y:S01]  /*19da0*/  R2UR UR7, R25 ;  /* 0x00000000190772ca */ /* 0x000fe200000e0000 */
[----:B------:R-:W-:Y:S01]  /*19db0*/  MUFU.EX2 R172, R172 ;  /* 0x000000ac00ac7308 */ /* 0x000fe20000000800 */
[----:B------:R-:W-:Y:S01]  /*19dc0*/  FFMA.FTZ R163, R70, R0, -R57 ;  /* 0x0000000046a37223 */ /* 0x000fe20000010839 */
[----:B------:R-:W-:-:S05]  /*19dd0*/  @!P1 VIADD R24, R24, 0x34840 ;  /* 0x0003484018189836 */ /* 0x000fca0000000000 */
[----:B------:R-:W-:Y:S01]  /*19de0*/  @!P1 PRMT R25, RZ, 0x654, R24 ;  /* 0x00000654ff199816 */ /* 0x000fe20000000018 */
        /* <DEDUP_REMOVED lines=19> */
[----:B------:R-:W-:-:S04]  /*19f20*/  FFMA.FTZ R157, R74, R0, -R57 ;  /* 0x000000004a9d7223 */ /* 0x000fc80000010839 */
[----:B------:R-:W0:Y:S01]  /*19f30*/  MUFU.EX2 R37, R37 ;  /* 0x0000002500257308 */ /* 0x000e220000000800 */
[----:B------:R-:W-:Y:S07]  /*19f40*/  HGMMA.64x128x16.F32.BF16 R88, R152, gdesc[UR4].tnspB, R88, gsb0 ;  /* 0x41e0000498587df0 */ /* 0x000fee0008001858 */
[----:B------:R-:W1:Y:S08]  /*19f50*/  MUFU.EX2 R24, R59 ;  /* 0x0000003b00187308 */ /* 0x000e700000000800 */
[----:B------:R-:W-:Y:S01]  /*19f60*/  MUFU.EX2 R166, R166 ;  /* 0x000000a600a67308 */ /* 0x000fe20000000800 */
[----:B0-----:R-:W-:-:S07]  /*19f70*/  F2FP.BF16.F32.PACK_AB R164, R37, R33 ;  /* 0x0000002125a4723e */ /* 0x001fce00000010ff */
[----:B------:R-:W-:Y:S01]  /*19f80*/  MUFU.EX2 R167, R167 ;  /* 0x000000a700a77308 */ /* 0x000fe20000000800 */
[----:B-1----:R-:W-:-:S07]  /*19f90*/  F2FP.BF16.F32.PACK_AB R165, R24, R20 ;  /* 0x0000001418a5723e */ /* 0x002fce00000010ff */
        /* <DEDUP_REMOVED lines=12> */
[----:B0-----:R-:W-:-:S07]  /*1a060*/  F2FP.BF16.F32.PACK_AB R156, R41, R36 ;  /* 0x00000024299c723e */ /* 0x001fce00000010ff */
[----:B------:R-:W-:Y:S08]  /*1a070*/  MUFU.EX2 R78, R78 ;  /* 0x0000004e004e7308 */ /* 0x000ff00000000800 */
[----:B------:R-:W0:Y:S01]  /*1a080*/  MUFU.EX2 R49, R49 ;  /* 0x0000003100317308 */ /* 0x000e220000000800 */
[----:B------:R-:W-:Y:S02]  /*1a090*/  WARPGROUP.DEPBAR.LE gsb0, 0x0 ;  /* 0x00008000000079c5 */ /* 0x000fe40000010000 */
[----:B------:R1:W-:Y:S05]  /*1a0a0*/  @!P1 SYNCS.ARRIVE.TRANS64.RED.A1T0 RZ, [R25+URZ], RZ ;  /* 0x000000ff19ff99a7 */ /* 0x0003ea000810043f */
[----:B------:R-:W2:Y:S01]  /*1a0b0*/  MUFU.EX2 R79, R79 ;  /* 0x0000004f004f7308 */ /* 0x000ea20000000800 */
[----:B0-----:R-:W-:Y:S01]  /*1a0c0*/  F2FP.BF16.F32.PACK_AB R158, R49, R48 ;  /* 0x00000030319e723e */ /* 0x001fe200000010ff */
[----:B-1----:R-:W-:Y:S01]  /*1a0d0*/  FADD.FTZ R25, R183, R5 ;  /* 0x00000005b7197221 */ /* 0x002fe20000010000 */
[----:B------:R0:W-:Y:S05]  /*1a0e0*/  @!P1 SYNCS.ARRIVE.TRANS64.RED.A1T0 RZ, [R15+URZ], RZ ;  /* 0x000000ff0fff99a7 */ /* 0x0001ea000810043f */
[----:B------:R-:W-:Y:S01]  /*1a0f0*/  MUFU.EX2 R5, R63 ;  /* 0x0000003f00057308 */ /* 0x000fe20000000800 */
[C---:B------:R-:W-:Y:S01]  /*1a100*/  F2FP.BF16.F32.PACK_AB R183, R27.reuse, R183 ;  /* 0x000000b71bb7723e */ /* 0x040fe200000010ff */
[----:B------:R-:W-:-:S04]  /*1a110*/  FADD.FTZ R25, R27, R25 ;  /* 0x000000191b197221 */ /* 0x000fc80000010000 */
[----:B------:R-:W-:Y:S01]  /*1a120*/  FADD.FTZ R25, R177, R25 ;  /* 0x00000019b1197221 */ /* 0x000fe20000010000 */
[----:B0-----:R-:W-:Y:S01]  /*1a130*/  FADD.FTZ R15, R176, R6 ;  /* 0x00000006b00f7221 */ /* 0x001fe20000010000 */
[----:B------:R-:W-:Y:S01]  /*1a140*/  FFMA.FTZ R6, R67, R0, -R57 ;  /* 0x0000000043067223 */ /* 0x000fe20000010839 */
[C---:B------:R-:W-:Y:S01]  /*1a150*/  F2FP.BF16.F32.PACK_AB R176, R11.reuse, R176 ;  /* 0x000000b00bb0723e */ /* 0x040fe200000010ff */
[C---:B------:R-:W-:Y:S01]  /*1a160*/  FADD.FTZ R25, R30.reuse, R25 ;  /* 0x000000191e197221 */ /* 0x040fe20000010000 */
[----:B------:R-:W-:Y:S01]  /*1a170*/  FADD.FTZ R15, R11, R15 ;  /* 0x0000000f0b0f7221 */ /* 0x000fe20000010000 */
[----:B------:R-:W-:Y:S01]  /*1a180*/  F2FP.BF16.F32.PACK_AB R177, R30, R177 ;  /* 0x000000b11eb1723e */ /* 0x000fe200000010ff */
[----:B------:R-:W-:Y:S01]  /*1a190*/  MUFU.EX2 R52, R52 ;  /* 0x0000003400347308 */ /* 0x000fe20000000800 */
[----:B------:R-:W-:Y:S01]  /*1a1a0*/  FADD.FTZ R25, R179, R25 ;  /* 0x00000019b3197221 */ /* 0x000fe20000010000 */
[----:B------:R-:W-:Y:S01]  /*1a1b0*/  FADD.FTZ R39, R178, R15 ;  /* 0x0000000fb2277221 */ /* 0x000fe20000010000 */
[-CC-:B------:R-:W-:Y:S01]  /*1a1c0*/  FFMA.FTZ R15, R71, R0.reuse, -R57.reuse ;  /* 0x00000000470f7223 */ /* 0x180fe20000010839 */
[----:B------:R-:W-:Y:S01]  /*1a1d0*/  FFMA.FTZ R57, R87, R0, -R57 ;  /* 0x0000000057397223 */ /* 0x000fe20000010839 */
        /* <DEDUP_REMOVED lines=10> */
[----:B------:R-:W-:Y:S01]  /*1a280*/  MUFU.EX2 R15, R15 ;  /* 0x0000000f000f7308 */ /* 0x000fe20000000800 */
[----:B------:R-:W-:Y:S01]  /*1a290*/  FADD.FTZ R25, R175, R25 ;  /* 0x00000019af197221 */ /* 0x000fe20000010000 */
[----:B------:R-:W-:Y:S01]  /*1a2a0*/  FADD.FTZ R39, R174, R39 ;  /* 0x00000027ae277221 */ /* 0x000fe20000010000 */
[----:B------:R-:W-:Y:S02]  /*1a2b0*/  F2FP.BF16.F32.PACK_AB R174, R13, R174 ;  /* 0x000000ae0dae723e */ /* 0x000fe400000010ff */
        /* <DEDUP_REMOVED lines=13> */
[C---:B------:R-:W-:Y:S02]  /*1a390*/  F2FP.BF16.F32.PACK_AB R171, R10.reuse, R171 ;  /* 0x000000ab0aab723e */ /* 0x040fe400000010ff */
[----:B------:R-:W-:Y:S01]  /*1a3a0*/  FADD.FTZ R25, R10, R25 ;  /* 0x000000190a197221 */ /* 0x000fe20000010000 */
[----:B------:R-:W-:Y:S01]  /*1a3b0*/  FADD.FTZ R39, R28, R39 ;  /* 0x000000271c277221 */ /* 0x000fe20000010000 */
[----:B------:R-:W-:Y:S01]  /*1a3c0*/  F2FP.BF16.F32.PACK_AB R169, R38, R169 ;  /* 0x000000a926a9723e */ /* 0x000fe200000010ff */
[----:B------:R-:W1:Y:S01]  /*1a3d0*/  MUFU.EX2 R83, R83 ;  /* 0x0000005300537308 */ /* 0x000e620000000800 */
[----:B------:R-:W-:Y:S01]  /*1a3e0*/  FADD.FTZ R25, R20, R25 ;  /* 0x0000001914197221 */ /* 0x000fe20000010000 */
[----:B------:R-:W-:Y:S01]  /*1a3f0*/  FADD.FTZ R26, R33, R39 ;  /* 0x00000027211a7221 */ /* 0x000fe20000010000 */
[----:B------:R-:W-:-:S02]  /*1a400*/  F2FP.BF16.F32.PACK_AB R170, R28, R170 ;  /* 0x000000aa1caa723e */ /* 0x000fc400000010ff */
[----:B--2---:R-:W-:Y:S01]  /*1a410*/  F2FP.BF16.F32.PACK_AB R159, R79, R78 ;  /* 0x0000004e4f9f723e */ /* 0x004fe200000010ff */
[----:B------:R-:W-:Y:S01]  /*1a420*/  FADD.FTZ R11, R37, R26 ;  /* 0x0000001a250b7221 */ /* 0x000fe20000010000 */
[----:B------:R-:W-:Y:S01]  /*1a430*/  FADD.FTZ R26, R24, R25 ;  /* 0x00000019181a7221 */ /* 0x000fe20000010000 */
[----:B------:R-:W-:Y:S01]  /*1a440*/  MUFU.EX2 R56, R56 ;  /* 0x0000003800387308 */ /* 0x000fe20000000800 */
[----:B0-----:R-:W-:Y:S01]  /*1a450*/  F2FP.BF16.F32.PACK_AB R152, R53, R52 ;  /* 0x000000343598723e */ /* 0x001fe200000010ff */
[----:B------:R-:W-:Y:S01]  /*1a460*/  FADD.FTZ R30, R166, R11 ;  /* 0x0000000ba61e7221 */ /* 0x000fe20000010000 */
[----:B------:R-:W-:Y:S01]  /*1a470*/  FADD.FTZ R26, R167, R26 ;  /* 0x0000001aa71a7221 */ /* 0x000fe20000010000 */
[----:B------:R-:W-:Y:S02]  /*1a480*/  F2FP.BF16.F32.PACK_AB R167, R5, R167 ;  /* 0x000000a705a7723e */ /* 0x000fe400000010ff */
[----:B------:R-:W-:Y:S01]  /*1a490*/  FADD.FTZ R11, R45, R30 ;  /* 0x0000001e2d0b7221 */ /* 0x000fe20000010000 */
[----:B------:R-:W-:Y:S01]  /*1a4a0*/  FADD.FTZ R26, R5, R26 ;  /* 0x0000001a051a7221 */ /* 0x000fe20000010000 */
[----:B------:R-:W-:Y:S01]  /*1a4b0*/  MUFU.EX2 R86, R86 ;  /* 0x0000005600567308 */ /* 0x000fe20000000800 */
[----:B------:R-:W-:Y:S01]  /*1a4c0*/  F2FP.BF16.F32.PACK_AB R166, R45, R166 ;  /* 0x000000a62da6723e */ /* 0x000fe200000010ff */
[----:B------:R-:W-:Y:S01]  /*1a4d0*/  FADD.FTZ R11, R160, R11 ;  /* 0x0000000ba00b7221 */ /* 0x000fe20000010000 */
[----:B------:R-:W-:Y:S01]  /*1a4e0*/  FADD.FTZ R13, R161, R26 ;  /* 0x0000001aa10d7221 */ /* 0x000fe20000010000 */
[----:B------:R-:W-:-:S02]  /*1a4f0*/  F2FP.BF16.F32.PACK_AB R161, R6, R161 ;  /* 0x000000a106a1723e */ /* 0x000fc400000010ff */
[----:B------:R-:W-:Y:S01]  /*1a500*/  FADD.FTZ R11, R44, R11 ;  /* 0x0000000b2c0b7221 */ /* 0x000fe20000010000 */
[----:B------:R-:W-:Y:S01]  /*1a510*/  FADD.FTZ R26, R6, R13 ;  /* 0x0000000d061a7221 */ /* 0x000fe20000010000 */
[----:B------:R-:W0:Y:S01]  /*1a520*/  MUFU.EX2 R14, R85 ;  /* 0x00000055000e7308 */ /* 0x000e220000000800 */
[----:B------:R-:W-:Y:S01]  /*1a530*/  F2FP.BF16.F32.PACK_AB R160, R44, R160 ;  /* 0x000000a02ca0723e */ /* 0x000fe200000010ff */
[----:B------:R-:W-:Y:S01]  /*1a540*/  FADD.FTZ R11, R162, R11 ;  /* 0x0000000ba20b7221 */ /* 0x000fe20000010000 */
[----:B------:R-:W-:Y:S01]  /*1a550*/  FADD.FTZ R26, R163, R26 ;  /* 0x0000001aa31a7221 */ /* 0x000fe20000010000 */
[C---:B------:R-:W-:Y:S01]  /*1a560*/  F2FP.BF16.F32.PACK_AB R162, R40.reuse, R162 ;  /* 0x000000a228a2723e */ /* 0x040fe200000010ff */
[----:B------:R-:W-:Y:S02]  /*1a570*/  IMAD.MOV.U32 R13, RZ, RZ, R3 ;  /* 0x000000ffff0d7224 */ /* 0x000fe400078e0003 */
[----:B------:R-:W-:Y:S01]  /*1a580*/  FADD.FTZ R11, R40, R11 ;  /* 0x0000000b280b7221 */ /* 0x000fe20000010000 */
[C---:B------:R-:W-:Y:S01]  /*1a590*/  FADD.FTZ R26, R15.reuse, R26 ;  /* 0x0000001a0f1a7221 */ /* 0x040fe20000010000 */
[----:B------:R-:W2:Y:S01]  /*1a5a0*/  MUFU.EX2 R57, R57 ;  /* 0x0000003900397308 */ /* 0x000ea20000000800 */
[----:B------:R-:W-:Y:S01]  /*1a5b0*/  F2FP.BF16.F32.PACK_AB R163, R15, R163 ;  /* 0x000000a30fa3723e */ /* 0x000fe200000010ff */
[----:B------:R-:W-:Y:S01]  /*1a5c0*/  FADD.FTZ R10, R36, R11 ;  /* 0x0000000b240a7221 */ /* 0x000fe20000010000 */
[----:B------:R-:W-:Y:S01]  /*1a5d0*/  FADD.FTZ R26, R157, R26 ;  /* 0x0000001a9d1a7221 */ /* 0x000fe20000010000 */
[----:B------:R-:W-:-:S02]  /*1a5e0*/  F2FP.BF16.F32.PACK_AB R157, R75, R157 ;  /* 0x0000009d4b9d723e */ /* 0x000fc400000010ff */
[----:B------:R-:W-:Y:S01]  /*1a5f0*/  FADD.FTZ R5, R41, R10 ;  /* 0x0000000a29057221 */ /* 0x000fe20000010000 */
[----:B------:R-:W-:Y:S01]  /*1a600*/  FADD.FTZ R11, R75, R26 ;  /* 0x0000001a4b0b7221 */ /* 0x000fe20000010000 */
[----:B-1----:R-:W-:Y:S02]  /*1a610*/  F2FP.BF16.F32.PACK_AB R153, R83, R82 ;  /* 0x000000525399723e */ /* 0x002fe400000010ff */
[----:B------:R-:W-:Y:S01]  /*1a620*/  FADD.FTZ R10, R48, R5 ;  /* 0x00000005300a7221 */ /* 0x000fe20000010000 */
[----:B------:R-:W-:Y:S01]  /*1a630*/  FADD.FTZ R6, R78, R11 ;  /* 0x0000000b4e067221 */ /* 0x000fe20000010000 */
[----:B0-----:R-:W-:Y:S02]  /*1a640*/  F2FP.BF16.F32.PACK_AB R154, R14, R56 ;  /* 0x000000380e9a723e */ /* 0x001fe400000010ff */
[----:B------:R-:W-:Y:S01]  /*1a650*/  FADD.FTZ R5, R49, R10 ;  /* 0x0000000a31057221 */ /* 0x000fe20000010000 */
[----:B------:R-:W-:Y:S01]  /*1a660*/  FADD.FTZ R11, R79, R6 ;  /* 0x000000064f0b7221 */ /* 0x000fe20000010000 */
[----:B--2---:R-:W-:-:S02]  /*1a670*/  F2FP.BF16.F32.PACK_AB R155, R57, R86 ;  /* 0x00000056399b723e */ /* 0x004fc400000010ff */
[----:B------:R-:W-:Y:S01]  /*1a680*/  FADD.FTZ R6, R52, R5 ;  /* 0x0000000534067221 */ /* 0x000fe20000010000 */
[----:B------:R-:W-:-:S03]  /*1a690*/  FADD.FTZ R10, R82, R11 ;  /* 0x0000000b520a7221 */ /* 0x000fc60000010000 */
[----:B------:R-:W-:Y:S01]  /*1a6a0*/  FADD.FTZ R5, R53, R6 ;  /* 0x0000000635057221 */ /* 0x000fe20000010000 */
[----:B------:R-:W-:Y:S01]  /*1a6b0*/  FADD.FTZ R11, R83, R10 ;  /* 0x0000000a530b7221 */ /* 0x000fe20000010000 */
[----:B------:R-:W-:Y:S02]  /*1a6c0*/  IMAD.MOV.U32 R10, RZ, RZ, R184 ;  /* 0x000000ffff0a7224 */ /* 0x000fe400078e00b8 */
[----:B------:R-:W-:Y:S01]  /*1a6d0*/  FADD.FTZ R5, R56, R5 ;  /* 0x0000000538057221 */ /* 0x000fe20000010000 */
[----:B------:R-:W-:-:S03]  /*1a6e0*/  FADD.FTZ R11, R86, R11 ;  /* 0x0000000b560b7221 */ /* 0x000fc60000010000 */
[----:B------:R-:W-:Y:S01]  /*1a6f0*/  FADD.FTZ R6, R14, R5 ;  /* 0x000000050e067221 */ /* 0x000fe20000010000 */
[----:B------:R-:W-:Y:S01]  /*1a700*/  FADD.FTZ R5, R57, R11 ;  /* 0x0000000b39057221 */ /* 0x000fe20000010000 */
[----:B------:R-:W-:Y:S02]  /*1a710*/  IMAD.MOV.U32 R11, RZ, RZ, R187 ;  /* 0x000000ffff0b7224 */ /* 0x000fe400078e00bb */
[----:B------:R-:W-:Y:S01]  /*1a720*/  IMAD.MOV.U32 R14, RZ, RZ, R4 ;  /* 0x000000ffff0e7224 */ /* 0x000fe200078e0004 */
[----:B------:R-:W-:Y:S06]  /*1a730*/  @P2 BRA `(.L_x_2679) ;  /* 0xffffffd800e42947 */ /* 0x000fec000383ffff */
.L_x_2668:
[----:B------:R-:W-:Y:S05]  /*1a740*/  BSYNC B0 ;  /* 0x0000000000007941 */ /* 0x000fea0003800000 */
.L_x_2667:
        /* <DEDUP_REMOVED lines=67> */
.L_x_2680:
[----:B------:R-:W-:Y:S01]  /*1ab80*/  IMAD R7, R184, 0x8, R2 ;  /* 0x00000008b8077824 */ /* 0x000fe200078e0202 */
[----:B------:R-:W-:-:S04]  /*1ab90*/  SHF.L.U32 R8, R187, 0x1f, RZ ;  /* 0x0000001fbb087819 */ /* 0x000fc800000006ff */
[----:B------:R0:W1:Y:S01]  /*1aba0*/  SYNCS.PHASECHK.TRANS64.TRYWAIT P2, [R7+URZ+0x34850], R8 ;  /* 0x03485008070075a7 */ /* 0x000062000804017f */
[----:B------:R-:W-:Y:S05]  /*1abb0*/  @!P0 BRA `(.L_x_2681) ;  /* 0x0000000000048947 */ /* 0x000fea0003800000 */
[----:B------:R-:W-:Y:S01]  /*1abc0*/  BPT.TRAP 0x1 ;  /* 0x000000040000795c */ /* 0x000fe20000300000 */
.L_x_2681:
        /* <DEDUP_REMOVED lines=9> */
.L_x_2683:
[----:B------:R-:W-:Y:S05]  /*1ac60*/  BSYNC B0 ;  /* 0x0000000000007941 */ /* 0x000fea0003800000 */
.L_x_2682:
[----:B01----:R-:W-:Y:S01]  /*1ac70*/  IMAD.MOV.U32 R8, RZ, RZ, R2 ;  /* 0x000000ffff087224 */ /* 0x003fe200078e0002 */
        /* <DEDUP_REMOVED lines=52> */
[----:B------:R-:W0:Y:S01]  /*1afc0*/  SHFL.BFLY PT, R2, R5, 0x2, 0x1f ;  /* 0x0c401f0005027f89 */ /* 0x000e2200000e0000 */
[----:B------:R-:W-:Y:S02]  /*1afd0*/  WARPGROUP.DEPBAR.LE gsb0, 0x0 ;  /* 0x00008000000079c5 */ /* 0x000fe40000010000 */
[----:B------:R-:W-:-:S08]  /*1afe0*/  WARPGROUP.ARRIVE ;  /* 0x00000000000079c5 */ /* 0x000fd00000000000 */
[----:B------:R-:W-:Y:S01]  /*1aff0*/  HGMMA.64x128x16.F32.BF16 R24, R156, gdesc[UR4].tnspB, R24, gsb0 ;  /* 0x41e000049c187df0 */ /* 0x000fe20008001818 */
[----:B------:R-:W-:Y:S01]  /*1b000*/  R2UR UR6, R8 ;  /* 0x00000000080672ca */ /* 0x000fe200000e0000 */
[----:B0-----:R-:W-:Y:S01]  /*1b010*/  FADD.FTZ R8, R2, R5 ;  /* 0x0000000502087221 */ /* 0x001fe20000010000 */
[----:B------:R-:W-:Y:S01]  /*1b020*/  R2UR UR7, R9 ;  /* 0x00000000090772ca */ /* 0x000fe200000e0000 */
[----:B------:R-:W-:Y:S01]  /*1b030*/  IMAD.MOV.U32 R5, RZ, RZ, RZ ;  /* 0x000000ffff057224 */ /* 0x000fe200078e00ff */
[----:B------:R-:W0:Y:S04]  /*1b040*/  SHFL.BFLY PT, R9, R6, 0x2, 0x1f ;  /* 0x0c401f0006097f89 */ /* 0x000e2800000e0000 */
[----:B------:R-:W1:Y:S01]  /*1b050*/  SHFL.BFLY PT, R11, R8, 0x1, 0x1f ;  /* 0x0c201f00080b7f89 */ /* 0x000e6200000e0000 */
[----:B0-----:R-:W-:Y:S01]  /*1b060*/  FADD.FTZ R9, R9, R6 ;  /* 0x0000000609097221 */ /* 0x001fe20000010000 */
[----:B-1----:R-:W-:-:S04]  /*1b070*/  FADD.FTZ R13, R8, R11 ;  /* 0x0000000b080d7221 */ /* 0x002fc80000010000 */
[----:B------:R-:W0:Y:S01]  /*1b080*/  SHFL.BFLY PT, R2, R9, 0x1, 0x1f ;  /* 0x0c201f0009027f89 */ /* 0x000e2200000e0000 */
[----:B------:R-:W-:Y:S01]  /*1b090*/  @!P1 VIADD R8, R7, 0x34860 ;  /* 0x0003486007089836 */ /* 0x000fe20000000000 */
[----:B------:R-:W-:-:S04]  /*1b0a0*/  FSETP.NE.FTZ.AND P3, PT, R13, RZ, PT ;  /* 0x000000ff0d00720b */ /* 0x000fc80003f75000 */
[----:B------:R-:W-:-:S09]  /*1b0b0*/  @!P1 PRMT R8, RZ, 0x654, R8 ;  /* 0x00000654ff089816 */ /* 0x000fd20000000008 */
[----:B------:R-:W1:Y:S01]  /*1b0c0*/  @P3 MUFU.LG2 R11, R13 ;  /* 0x0000000d000b3308 */ /* 0x000e620000000c00 */
[----:B0-----:R-:W-:Y:S01]  /*1b0d0*/  FADD.FTZ R12, R9, R2 ;  /* 0x00000002090c7221 */ /* 0x001fe20000010000 */
[----:B------:R-:W-:-:S04]  /*1b0e0*/  SEL R2, RZ, 0x1, P2 ;  /* 0x00000001ff027807 */ /* 0x000fc80001000000 */
[----:B------:R-:W-:Y:S02]  /*1b0f0*/  FSETP.NE.FTZ.AND P0, PT, R12, RZ, PT ;  /* 0x000000ff0c00720b */ /* 0x000fe40003f15000 */
[----:B------:R-:W-:Y:S01]  /*1b100*/  LOP3.LUT R187, R187, R2, RZ, 0x3c, !PT ;  /* 0x00000002bbbb7212 */ /* 0x000fe200078e3cff */
[----:B------:R-:W-:Y:S02]  /*1b110*/  IMAD.MOV.U32 R2, RZ, RZ, RZ ;  /* 0x000000ffff027224 */ /* 0x000fe400078e00ff */
[----:B-1----:R-:W-:-:S04]  /*1b120*/  @P3 FMUL.FTZ R11, R11, 0.69314718246459960938 ;  /* 0x3f3172180b0b3820 */ /* 0x002fc80000410000 */
        /* <DEDUP_REMOVED lines=78> */
.L_x_2591:
        /* <DEDUP_REMOVED lines=12> */
[----:B------:R-:W-:Y:S01]  /*1b6d0*/  F2FP.BF16.F32.PACK_AB R36, R73, R72 ;  /* 0x000000484924723e */ /* 0x000fe200000010ff */
[----:B------:R-:W3:Y:S01]  /*1b6e0*/  S2R R3, SR_SWINHI ;  /* 0x0000000000037919 */ /* 0x000ee20000002f00 */
[----:B------:R-:W-:Y:S01]  /*1b6f0*/  ULDC.64 UR4, c[0x0][0xc08] ;  /* 0x0003020000047ab9 */ /* 0x000fe20000000a00 */
[----:B------:R-:W-:Y:S02]  /*1b700*/  MOV R88, R2 ;  /* 0x0000000200587202 */ /* 0x000fe40000000f00 */
[----:B---3--:R-:W-:Y:S01]  /*1b710*/  MOV R89, R3 ;  /* 0x0000000300597202 */ /* 0x008fe20000000f00 */
[----:B------:R-:W-:Y:S02]  /*1b720*/  BAR.SYNC.DEFER_BLOCKING 0x1, 0x100 ;  /* 0x0044000000007b1d */ /* 0x000fe40000010000 */
[----:B--2---:R-:W-:-:S03]  /*1b730*/  IMAD.WIDE R12, R0, 0x2, R88 ;  /* 0x00000002000c7825 */ /* 0x004fc600078e0258 */
[C---:B------:R-:W-:Y:S02]  /*1b740*/  LOP3.LUT R3, R12.reuse, 0x380, RZ, 0xc0, !PT ;  /* 0x000003800c037812 */ /* 0x040fe400078ec0ff */
[C---:B------:R-:W-:Y:S02]  /*1b750*/  IADD3 R15, P6, R12.reuse, 0x20, RZ ;  /* 0x000000200c0f7810 */ /* 0x040fe40007fde0ff */
[----:B------:R-:W-:Y:S02]  /*1b760*/  SHF.R.U64 R3, R3, 0x3, RZ ;  /* 0x0000000303037819 */ /* 0x000fe400000012ff */
[C---:B-1----:R-:W-:Y:S01]  /*1b770*/  IADD3 R4, P5, R12.reuse, 0x40, RZ ;  /* 0x000000400c047810 */ /* 0x042fe20007fbe0ff */
        /* <DEDUP_REMOVED lines=17> */
[----:B------:R-:W-:Y:S02]  /*1b890*/  SHF.R.U64 R3, R3, 0x3, RZ ;  /* 0x0000000303037819 */ /* 0x000fe400000012ff */
[----:B------:R-:W-:Y:S02]  /*1b8a0*/  LOP3.LUT R26, R37, 0x380, RZ, 0xc0, !PT ;  /* 0x00000380251a7812 */ /* 0x000fe400078ec0ff */
[----:B------:R-:W-:Y:S02]  /*1b8b0*/  SHF.R.U64 R14, R14, 0x3, RZ ;  /* 0x000000030e0e7819 */ /* 0x000fe400000012ff */
[----:B------:R-:W-:-:S02]  /*1b8c0*/  LOP3.LUT R8, R0, R15, RZ, 0x3c, !PT ;  /* 0x0000000f00087212 */ /* 0x000fc400078e3cff */
[----:B------:R-:W-:Y:S02]  /*1b8d0*/  LOP3.LUT R10, R3, R4, RZ, 0x3c, !PT ;  /* 0x00000004030a7212 */ /* 0x000fe400078e3cff */
[----:B------:R-:W-:Y:S02]  /*1b8e0*/  LOP3.LUT R0, R39, 0x380, RZ, 0xc0, !PT ;  /* 0x0000038027007812 */ /* 0x000fe400078ec0ff */
[----:B------:R-:W-:Y:S02]  /*1b8f0*/  SHF.R.U64 R26, R26, 0x3, RZ ;  /* 0x000000031a1a7819 */ /* 0x000fe400000012ff */
[----:B------:R-:W-:Y:S02]  /*1b900*/  LOP3.LUT R4, R107, 0x380, RZ, 0xc0, !PT ;  /* 0x000003806b047812 */ /* 0x000fe400078ec0ff */
[----:B------:R-:W-:Y:S02]  /*1b910*/  LOP3.LUT R24, R14, R35, RZ, 0x3c, !PT ;  /* 0x000000230e187212 */ /* 0x000fe400078e3cff */
[----:B------:R-:W-:-:S02]  /*1b920*/  MOV R3, R12 ;  /* 0x0000000c00037202 */ /* 0x000fc40000000f00 */
[----:B------:R-:W-:Y:S02]  /*1b930*/  LOP3.LUT R32, R109, 0x380, RZ, 0xc0, !PT ;  /* 0x000003806d207812 */ /* 0x000fe400078ec0ff */
[----:B------:R-:W-:Y:S02]  /*1b940*/  F2FP.BF16.F32.PACK_AB R12, R91, R90 ;  /* 0x0000005a5b0c723e */ /* 0x000fe400000010ff */
[----:B------:R-:W-:Y:S02]  /*1b950*/  F2FP.BF16.F32.PACK_AB R13, R99, R98 ;  /* 0x00000062630d723e */ /* 0x000fe400000010ff */
[----:B------:R-:W-:Y:S02]  /*1b960*/  F2FP.BF16.F32.PACK_AB R14, R93, R92 ;  /* 0x0000005c5d0e723e */ /* 0x000fe400000010ff */
[----:B------:R-:W-:Y:S02]  /*1b970*/  F2FP.BF16.F32.PACK_AB R15, R101, R100 ;  /* 0x00000064650f723e */ /* 0x000fe400000010ff */
[----:B------:R-:W-:-:S02]  /*1b980*/  SHF.R.U64 R0, R0, 0x3, RZ ;  /* 0x0000000300007819 */ /* 0x000fc400000012ff */
[----:B------:R-:W-:Y:S01]  /*1b990*/  LOP3.LUT R26, R26, R37, RZ, 0x3c, !PT ;  /* 0x000000251a1a7212 */ /* 0x000fe200078e3cff */
[----:B------:R1:W-:Y:S01]  /*1b9a0*/  STSM.16.M88.4 [R3], R12 ;  /* 0x0000000c03007844 */ /* 0x0003e20000000200 */
[----:B------:R-:W-:Y:S02]  /*1b9b0*/  SHF.R.U64 R4, R4, 0x3, RZ ;  /* 0x0000000304047819 */ /* 0x000fe400000012ff */
[----:B------:R-:W-:Y:S02]  /*1b9c0*/  SHF.R.U64 R32, R32, 0x3, RZ ;  /* 0x0000000320207819 */ /* 0x000fe400000012ff */
[----:B------:R-:W-:Y:S02]  /*1b9d0*/  MOV R37, R8 ;  /* 0x0000000800257202 */ /* 0x000fe40000000f00 */
[----:B------:R-:W-:Y:S02]  /*1b9e0*/  MOV R38, R10 ;  /* 0x0000000a00267202 */ /* 0x000fe40000000f00 */
[----:B------:R-:W-:-:S02]  /*1b9f0*/  LOP3.LUT R28, R0, R39, RZ, 0x3c, !PT ;  /* 0x00000027001c7212 */ /* 0x000fc400078e3cff */
[----:B------:R-:W-:Y:S02]  /*1ba00*/  F2FP.BF16.F32.PACK_AB R8, R95, R94 ;  /* 0x0000005e5f08723e */ /* 0x000fe400000010ff */
[----:B------:R-:W-:Y:S02]  /*1ba10*/  F2FP.BF16.F32.PACK_AB R9, R103, R102 ;  /* 0x000000666709723e */ /* 0x000fe400000010ff */
[----:B------:R-:W-:Y:S02]  /*1ba20*/  F2FP.BF16.F32.PACK_AB R10, R97, R96 ;  /* 0x00000060610a723e */ /* 0x000fe400000010ff */
[----:B------:R-:W-:Y:S02]  /*1ba30*/  F2FP.BF16.F32.PACK_AB R11, R105, R104 ;  /* 0x00000068690b723e */ /* 0x000fe400000010ff */
[----:B------:R-:W-:Y:S02]  /*1ba40*/  LOP3.LUT R30, R4, R107, RZ, 0x3c, !PT ;  /* 0x0000006b041e7212 */ /* 0x000fe400078e3cff */
[----:B------:R-:W-:Y:S01]  /*1ba50*/  MOV R39, R24 ;  /* 0x0000001800277202 */ /* 0x000fe20000000f00 */
[----:B------:R-:W-:Y:S01]  /*1ba60*/  STSM.16.M88.4 [R37], R8 ;  /* 0x0000000825007844 */ /* 0x000fe20000000200 */
[----:B------:R-:W-:-:S02]  /*1ba70*/  MOV R0, R26 ;  /* 0x0000001a00007202 */ /* 0x000fc40000000f00 */
[----:B-1----:R-:W-:Y:S02]  /*1ba80*/  F2FP.BF16.F32.PACK_AB R12, R41, R40 ;  /* 0x00000028290c723e */ /* 0x002fe400000010ff */
[----:B------:R-:W-:Y:S02]  /*1ba90*/  F2FP.BF16.F32.PACK_AB R13, R43, R42 ;  /* 0x0000002a2b0d723e */ /* 0x000fe400000010ff */
[----:B------:R-:W-:Y:S02]  /*1baa0*/  F2FP.BF16.F32.PACK_AB R14, R45, R44 ;  /* 0x0000002c2d0e723e */ /* 0x000fe400000010ff */
[----:B------:R-:W-:Y:S02]  /*1bab0*/  F2FP.BF16.F32.PACK_AB R15, R47, R46 ;  /* 0x0000002e2f0f723e */ /* 0x000fe400000010ff */
[----:B------:R-:W-:Y:S02]  /*1bac0*/  LOP3.LUT R32, R32, R109, RZ, 0x3c, !PT ;  /* 0x0000006d20207212 */ /* 0x000fe400078e3cff */
[----:B------:R-:W-:Y:S01]  /*1bad0*/  F2FP.BF16.F32.PACK_AB R24, R49, R48 ;  /* 0x000000303118723e */ /* 0x000fe200000010ff */
[----:B------:R-:W-:Y:S01]  /*1bae0*/  STSM.16.M88.4 [R38], R12 ;  /* 0x0000000c26007844 */ /* 0x000fe20000000200 */
[----:B------:R-:W-:-:S02]  /*1baf0*/  F2FP.BF16.F32.PACK_AB R25, R51, R50 ;  /* 0x000000323319723e */ /* 0x000fc400000010ff */
[----:B------:R-:W-:Y:S02]  /*1bb00*/  F2FP.BF16.F32.PACK_AB R26, R53, R52 ;  /* 0x00000034351a723e */ /* 0x000fe400000010ff */
[----:B------:R-:W-:Y:S02]  /*1bb10*/  F2FP.BF16.F32.PACK_AB R27, R55, R54 ;  /* 0x00000036371b723e */ /* 0x000fe400000010ff */
[----:B------:R-:W-:Y:S02]  /*1bb20*/  MOV R4, R28 ;  /* 0x0000001c00047202 */ /* 0x000fe40000000f00 */
[----:B------:R-:W-:Y:S01]  /*1bb30*/  MOV R106, R30 ;  /* 0x0000001e006a7202 */ /* 0x000fe20000000f00 */
[----:B------:R1:W-:Y:S01]  /*1bb40*/  STSM.16.M88.4 [R39], R24 ;  /* 0x0000001827007844 */ /* 0x0003e20000000200 */
[----:B------:R-:W-:Y:S02]  /*1bb50*/  F2FP.BF16.F32.PACK_AB R28, R57, R56 ;  /* 0x00000038391c723e */ /* 0x000fe400000010ff */
[----:B------:R-:W-:-:S02]  /*1bb60*/  F2FP.BF16.F32.PACK_AB R29, R59, R58 ;  /* 0x0000003a3b1d723e */ /* 0x000fc400000010ff */
[----:B------:R-:W-:Y:S02]  /*1bb70*/  F2FP.BF16.F32.PACK_AB R30, R61, R60 ;  /* 0x0000003c3d1e723e */ /* 0x000fe400000010ff */
[----:B------:R-:W-:Y:S02]  /*1bb80*/  F2FP.BF16.F32.PACK_AB R31, R63, R62 ;  /* 0x0000003e3f1f723e */ /* 0x000fe400000010ff */
[----:B------:R-:W-:Y:S02]  /*1bb90*/  MOV R3, R32 ;  /* 0x0000002000037202 */ /* 0x000fe40000000f00 */
[----:B------:R-:W-:Y:S01]  /*1bba0*/  F2FP.BF16.F32.PACK_AB R32, R65, R64 ;  /* 0x000000404120723e */ /* 0x000fe200000010ff */
[----:B------:R2:W-:Y:S01]  /*1bbb0*/  STSM.16.M88.4 [R0], R28 ;  /* 0x0000001c00007844 */ /* 0x0005e20000000200 */
[----:B------:R-:W-:Y:S02]  /*1bbc0*/  F2FP.BF16.F32.PACK_AB R33, R67, R66 ;  /* 0x000000424321723e */ /* 0x000fe400000010ff */
[----:B------:R-:W-:Y:S01]  /*1bbd0*/  F2FP.BF16.F32.PACK_AB R35, R71, R70 ;  /* 0x000000464723723e */ /* 0x000fe200000010ff */
[----:B-1----:R-:W1:Y:S01]  /*1bbe0*/  LDC.64 R26, c[0x0][0xba8] ;  /* 0x0002ea00ff1a7b82 */ /* 0x002e620000000a00 */
[----:B------:R-:W-:-:S02]  /*1bbf0*/  F2FP.BF16.F32.PACK_AB R37, R75, R74 ;  /* 0x0000004a4b25723e */ /* 0x000fc400000010ff */
[----:B------:R-:W-:Y:S01]  /*1bc00*/  F2FP.BF16.F32.PACK_AB R38, R77, R76 ;  /* 0x0000004c4d26723e */ /* 0x000fe200000010ff */
[----:B------:R-:W-:Y:S01]  /*1bc10*/  STSM.16.M88.4 [R4], R32 ;  /* 0x0000002004007844 */ /* 0x000fe20000000200 */
[----:B------:R-:W-:Y:S02]  /*1bc20*/  F2FP.BF16.F32.PACK_AB R39, R79, R78 ;  /* 0x0000004e4f27723e */ /* 0x000fe400000010ff */
[----:B------:R-:W-:Y:S02]  /*1bc30*/  F2FP.BF16.F32.PACK_AB R8, R81, R80 ;  /* 0x000000505108723e */ /* 0x000fe400000010ff */
[----:B------:R-:W-:Y:S01]  /*1bc40*/  F2FP.BF16.F32.PACK_AB R9, R83, R82 ;  /* 0x000000525309723e */ /* 0x000fe200000010ff */
[----:B------:R-:W-:Y:S01]  /*1bc50*/  STSM.16.M88.4 [R106], R36 ;  /* 0x000000246a007844 */ /* 0x000fe20000000200 */
[----:B------:R-:W-:Y:S01]  /*1bc60*/  F2FP.BF16.F32.PACK_AB R10, R85, R84 ;  /* 0x00000054550a723e */ /* 0x000fe200000010ff */
[----:B--2---:R-:W-:Y:S01]  /*1bc70*/  IMAD.MOV.U32 R0, RZ, RZ, RZ ;  /* 0x000000ffff007224 */ /* 0x004fe200078e00ff */
[----:B------:R-:W-:-:S02]  /*1bc80*/  F2FP.BF16.F32.PACK_AB R11, R87, R86 ;  /* 0x00000056570b723e */ /* 0x000fc400000010ff */
[----:B------:R-:W-:Y:S02]  /*1bc90*/  ISETP.NE.U32.AND P0, PT, RZ, UR6, PT ;  /* 0x00000006ff007c0c */ /* 0x000fe4000bf05070 */
[----:B------:R-:W-:Y:S01]  /*1bca0*/  IADD3 R12, P1, R211, UR6, RZ ;  /* 0x00000006d30c7c10 */ /* 0x000fe2000ff3e0ff */
[----:B------:R2:W-:Y:S01]  /*1bcb0*/  STSM.16.M88.4 [R3], R8 ;  /* 0x0000000803007844 */ /* 0x0005e20000000200 */
[----:B------:R-:W-:Y:S01]  /*1bcc0*/  BAR.SYNC.DEFER_BLOCKING 0x1, 0x100 ;  /* 0x0044000000007b1d */ /* 0x000fe20000010000 */
[----:B------:R-:W-:Y:S02]  /*1bcd0*/  ISETP.NE.AND.EX P0, PT, RZ, UR7, PT, P0 ;  /* 0x00000007ff007c0c */ /* 0x000fe4000bf05300 */
[----:B------:R-:W-:Y:S01]  /*1bce0*/  IADD3.X R13, R212, UR7, RZ, P1, !PT ;  /* 0x00000007d40d7c10 */ /* 0x000fe20008ffe4ff */
[----:B------:R-:W-:-:S04]  /*1bcf0*/  IMAD.MOV.U32 R30, RZ, RZ, 0x9b8 ;  /* 0x000009b8ff1e7424 */ /* 0x000fc800078e00ff */
[----:B--2---:R-:W2:Y:S06]  /*1bd00*/  LDC R3, c[0x0][0xbe8] ;  /* 0x0002fa00ff037b82 */ /* 0x004eac0000000800 */
[----:B------:R-:W3:Y:S01]  /*1bd10*/  @P0 LDG.E R0, desc[UR60][R12.64] ;  /* 0x0000003c0c000981 */ /* 0x000ee2000c1e1900 */
[----:B------:R-:W-:-:S04]  /*1bd20*/  ISETP.NE.U32.AND P1, PT, RZ, UR4, PT ;  /* 0x00000004ff007c0c */ /* 0x000fc8000bf25070 */
[----:B------:R-:W-:-:S13]  /*1bd30*/  ISETP.NE.AND.EX P1, PT, RZ, UR5, PT, P1 ;  /* 0x00000005ff007c0c */ /* 0x000fda000bf25310 */
[----:B------:R-:W-:Y:S01]  /*1bd40*/  @P1 IADD3 R8, P2, R211, UR4, RZ ;  /* 0x00000004d3081c10 */ /* 0x000fe2000ff5e0ff */
[----:B------:R-:W-:Y:S02]  /*1bd50*/  ULDC UR4, c[0x0][0xa88] ;  /* 0x0002a20000047ab9 */ /* 0x000fe40000000800 */
[----:B------:R-:W-:Y:S01]  /*1bd60*/  IMAD.U32 R4, RZ, RZ, UR4 ;  /* 0x00000004ff047e24 */ /* 0x000fe2000f8e00ff */
[----:B------:R-:W-:Y:S01]  /*1bd70*/  @P1 IADD3.X R9, R212, UR5, RZ, P2, !PT ;  /* 0x00000005d4091c10 */ /* 0x000fe200097fe4ff */
[----:B------:R-:W-:Y:S01]  /*1bd80*/  ULDC UR4, c[0x0][0xad4] ;  /* 0x0002b50000047ab9 */ /* 0x000fe20000000800 */
[----:B------:R-:W-:Y:S02]  /*1bd90*/  ISETP.NE.AND P2, PT, R209, RZ, PT ;  /* 0x000000ffd100720c */ /* 0x000fe40003f45270 */
[----:B--2---:R-:W-:Y:S01]  /*1bda0*/  ISETP.NE.AND P4, PT, R3, 0x1, PT ;  /* 0x000000010300780c */ /* 0x004fe20003f85270 */
[----:B------:R2:W5:Y:S01]  /*1bdb0*/  @P1 LDG.E R4, desc[UR60][R8.64] ;  /* 0x0000003c08041981 */ /* 0x000562000c1e1900 */
[----:B------:R-:W-:Y:S01]  /*1bdc0*/  SEL R209, R209, UR4, P2 ;  /* 0x00000004d1d17c07 */ /* 0x000fe20009000000 */
[----:B------:R-:W-:Y:S01]  /*1bdd0*/  IMAD.IADD R28, R205, 0x1, R200 ;  /* 0x00000001cd1c7824 */ /* 0x000fe200078e02c8 */
[----:B------:R-:W-:-:S02]  /*1bde0*/  ISETP.NE.U32.AND P2, PT, RZ, UR6, PT ;  /* 0x00000006ff007c0c */ /* 0x000fc4000bf45070 */
[----:B------:R-:W-:Y:S02]  /*1bdf0*/  ISETP.GT.AND P3, PT, R209, 0x1, PT ;  /* 0x00000001d100780c */ /* 0x000fe40003f64270 */
[----:B------:R-:W-:Y:S02]  /*1be00*/  ISETP.NE.AND.EX P2, PT, RZ, UR7, PT, P2 ;  /* 0x00000007ff007c0c */ /* 0x000fe4000bf45320 */
[----:B------:R-:W-:Y:S02]  /*1be10*/  SEL R30, R30, 0x978, P3 ;  /* 0x000009781e1e7807 */ /* 0x000fe40001800000 */
[----:B------:R-:W-:Y:S01]  /*1be20*/  SEL R210, R210, RZ, !P2 ;  /* 0x000000ffd2d27207 */ /* 0x000fe20005000000 */
[----:B------:R-:W4:Y:S01]  /*1be30*/  @P4 LDC R35, c[0x0][0xbec] ;  /* 0x0002fb00ff234b82 */ /* 0x000f220000000800 */
[----:B------:R-:W-:-:S07]  /*1be40*/  SEL R29, R232, RZ, !P2 ;  /* 0x000000ffe81d7207 */ /* 0x000fce0005000000 */
[----:B------:R-:W0:Y:S08]  /*1be50*/  LDC.64 R10, c[0x0][R30+0x220] ;  /* 0x000088001e0a7b82 */ /* 0x000e300000000a00 */
[----:B------:R-:W4:Y:S08]  /*1be60*/  LDC.64 R14, c[0x0][R30+0x218] ;  /* 0x000086001e0e7b82 */ /* 0x000f300000000a00 */
[----:B------:R-:W4:Y:S08]  /*1be70*/  LDC.64 R24, c[0x0][R30+0x228] ;  /* 0x00008a001e187b82 */ /* 0x000f300000000a00 */
[----:B--2---:R-:W2:Y:S08]  /*1be80*/  LDC.64 R8, c[0x0][R30+0x210] ;  /* 0x000084001e087b82 */ /* 0x004eb00000000a00 */
[----:B------:R-:W2:Y:S08]  /*1be90*/  @P4 LDC R37, c[0x0][0xbf0] ;  /* 0x0002fc00ff254b82 */ /* 0x000eb00000000800 */
[----:B-1----:R-:W1:Y:S01]  /*1bea0*/  @!P3 LDC R26, c[0x0][0xb50] ;  /* 0x0002d400ff1abb82 */ /* 0x002e620000000800 */
[----:B0-----:R-:W-:-:S07]  /*1beb0*/  IMAD R11, R11, R210, RZ ;  /* 0x000000d20b0b7224 */ /* 0x001fce00078e02ff */
[----:B------:R-:W0:Y:S01]  /*1bec0*/  @!P3 LDC R27, c[0x0][0xb54] ;  /* 0x0002d500ff1bbb82 */ /* 0x000e220000000800 */
[C---:B------:R-:W-:Y:S01]  /*1bed0*/  IMAD R33, R10.reuse, R29, R11 ;  /* 0x0000001d0a217224 */ /* 0x040fe200078e020b */
[----:B------:R-:W-:Y:S01]  /*1bee0*/  SEL R29, R215, RZ, P3 ;  /* 0x000000ffd71d7207 */ /* 0x000fe20001800000 */
[----:B------:R-:W-:-:S04]  /*1bef0*/  IMAD.WIDE.U32 R10, R10, R210, RZ ;  /* 0x000000d20a0a7225 */ /* 0x000fc800078e00ff */
[-C--:B----4-:R-:W-:Y:S02]  /*1bf00*/  IMAD R31, R15, R206.reuse, RZ ;  /* 0x000000ce0f1f7224 */ /* 0x090fe400078e02ff */
[----:B------:R-:W-:-:S04]  /*1bf10*/  IMAD.WIDE.U32 R14, R14, R206, RZ ;  /* 0x000000ce0e0e7225 */ /* 0x000fc800078e00ff */
[----:B------:R-:W-:Y:S02]  /*1bf20*/  IMAD.IADD R33, R11, 0x1, R33 ;  /* 0x000000010b217824 */ /* 0x000fe400078e0221 */
[----:B------:R-:W-:Y:S02]  /*1bf30*/  IMAD.MOV.U32 R11, RZ, RZ, R28 ;  /* 0x000000ffff0b7224 */ /* 0x000fe400078e001c */
[----:B------:R-:W-:Y:S02]  /*1bf40*/  IMAD.IADD R15, R15, 0x1, R31 ;  /* 0x000000010f0f7824 */ /* 0x000fe400078e021f */
[-C--:B------:R-:W-:Y:S02]  /*1bf50*/  IMAD R31, R25, R29.reuse, RZ ;  /* 0x0000001d191f7224 */ /* 0x080fe400078e02ff */
[----:B------:R-:W-:-:S04]  /*1bf60*/  IMAD.WIDE.U32 R24, R24, R29, RZ ;  /* 0x0000001d18187225 */ /* 0x000fc800078e00ff */
[----:B------:R-:W-:Y:S01]  /*1bf70*/  IMAD.IADD R31, R25, 0x1, R31 ;  /* 0x00000001191f7824 */ /* 0x000fe200078e021f */
[--C-:B---3--:R-:W-:Y:S01]  /*1bf80*/  IADD3 R14, P2, P5, R10, R14, R0.reuse ;  /* 0x0000000e0a0e7210 */ /* 0x108fe20007d5e000 */
        /* <DEDUP_REMOVED lines=13> */
[----:B-1----:R-:W-:-:S03]  /*1c060*/  LEA R26, P2, R24, R26, 0x2 ;  /* 0x0000001a181a7211 */ /* 0x002fc600078410ff */
[----:B------:R-:W-:-:S05]  /*1c070*/  IMAD.IADD R8, R25, 0x1, R9 ;  /* 0x0000000119087824 */ /* 0x000fca00078e0209 */
[----:B0-----:R-:W-:Y:S01]  /*1c080*/  LEA.HI.X R27, R24, R27, R8, 0x2, P2 ;  /* 0x0000001b181b7211 */ /* 0x001fe200010f1408 */
[----:B------:R-:W-:Y:S06]  /*1c090*/  @P1 BRA `(.L_x_2687) ;  /* 0x0000000000101947 */ /* 0x000fec0003800000 */
[----:B------:R-:W-:Y:S05]  /*1c0a0*/  @!P0 BRA `(.L_x_2687) ;  /* 0x00000000000c8947 */ /* 0x000fea0003800000 */
[----:B------:R-:W2:Y:S04]  /*1c0b0*/  LDG.E R9, desc[UR60][R12.64] ;  /* 0x0000003c0c097981 */ /* 0x000ea8000c1e1900 */
[----:B-----5:R-:W2:Y:S02]  /*1c0c0*/  LDG.E R4, desc[UR60][R12.64+0x4] ;  /* 0x0000043c0c047981 */ /* 0x020ea4000c1e1900 */
[----:B--2---:R-:W-:-:S07]  /*1c0d0*/  IMAD.IADD R4, R4, 0x1, -R9 ;  /* 0x0000000104047824 */ /* 0x004fce00078e0a09 */
.L_x_2687:
[----:B------:R-:W2:Y:S04]  /*1c0e0*/  LDL R13, [R1+0x80] ;  /* 0x00008000010d7983 */ /* 0x000ea80000100800 */
[----:B------:R-:W3:Y:S01]  /*1c0f0*/  LDL R12, [R1+0x40] ;  /* 0x00004000010c7983 */ /* 0x000ee20000100800 */
[----:B-----5:R-:W-:-:S03]  /*1c100*/  IMAD R4, R4, R3, RZ ;  /* 0x0000000304047224 */ /* 0x020fc600078e02ff */
[----:B------:R-:W-:Y:S04]  /*1c110*/  SHFL.IDX PT, R8, R26, RZ, 0x1c1f ;  /* 0x001c1fff1a087589 */ /* 0x000fe800000e0000 */
[----:B------:R-:W0:Y:S04]  /*1c120*/  SHFL.IDX PT, R9, R27, RZ, 0x1c1f ;  /* 0x001c1fff1b097589 */ /* 0x000e2800000e0000 */
[----:B------:R-:W-:Y:S04]  /*1c130*/  SHFL.IDX PT, R10, R26, 0x1, 0x1c1f ;  /* 0x003c1f001a0a7f89 */ /* 0x000fe800000e0000 */
[----:B------:R-:W1:Y:S01]  /*1c140*/  SHFL.IDX PT, R11, R27, 0x1, 0x1c1f ;  /* 0x003c1f001b0b7f89 */ /* 0x000e6200000e0000 */
[----:B--2---:R-:W-:Y:S01]  /*1c150*/  IMAD.IADD R15, R13, 0x1, R200 ;  /* 0x000000010d0f7824 */ /* 0x004fe200078e02c8 */
[----:B---3--:R-:W-:-:S03]  /*1c160*/  LOP3.LUT P0, RZ, R12, 0x3, RZ, 0xc0, !PT ;  /* 0x000000030cff7812 */ /* 0x008fc6000780c0ff */
        /* <DEDUP_REMOVED lines=9> */
[----:B------:R-:W-:-:S04]  /*1c200*/  IMAD.WIDE R88, R9, 0x2, R88 ;  /* 0x0000000209587825 */ /* 0x000fc800078e0258 */
[----:B------:R-:W-:Y:S01]  /*1c210*/  IMAD R21, R106, UR4, RZ ;  /* 0x000000046a157c24 */ /* 0x000fe2000f8e02ff */
[----:B------:R-:W1:Y:S01]  /*1c220*/  @P4 LDC R55, c[0x0][0xbf0] ;  /* 0x0002fc00ff374b82 */ /* 0x000e620000000800 */
[----:B------:R-:W-:Y:S02]  /*1c230*/  IADD3 R13, P6, R88, 0x1000, RZ ;  /* 0x00001000580d7810 */ /* 0x000fe40007fde0ff */
[----:B------:R-:W-:Y:S01]  /*1c240*/  IMAD R49, R0, UR5, R21 ;  /* 0x0000000500317c24 */ /* 0x000fe2000f8e0215 */
[----:B------:R-:W-:Y:S01]  /*1c250*/  IADD3 R25, P5, R88, 0x2000, RZ ;  /* 0x0000200058197810 */ /* 0x000fe20007fbe0ff */
[----:B------:R-:W-:Y:S01]  /*1c260*/  IMAD.WIDE.U32 R20, R0, UR4, RZ ;  /* 0x0000000400147c25 */ /* 0x000fe2000f8e00ff */
[----:B------:R-:W-:Y:S01]  /*1c270*/  LOP3.LUT R12, R13, 0x380, RZ, 0xc0, !PT ;  /* 0x000003800d0c7812 */ /* 0x000fe200078ec0ff */
[----:B------:R-:W-:Y:S01]  /*1c280*/  ULDC.64 UR4, c[0x0][0xae8] ;  /* 0x0002ba0000047ab9 */ /* 0x000fe20000000a00 */
[----:B------:R-:W-:Y:S01]  /*1c290*/  IADD3 R29, P3, R88, 0x3000, RZ ;  /* 0x00003000581d7810 */ /* 0x000fe20007f7e0ff */
[----:B------:R-:W-:Y:S01]  /*1c2a0*/  IMAD.IADD R21, R21, 0x1, R49 ;  /* 0x0000000115157824 */ /* 0x000fe200078e0231 */
[----:B------:R-:W-:Y:S01]  /*1c2b0*/  SHF.R.U64 R12, R12, 0x3, RZ ;  /* 0x000000030c0c7819 */ /* 0x000fe200000012ff */
[----:B------:R-:W-:Y:S01]  /*1c2c0*/  IMAD R49, R208, 0x20, R233 ;  /* 0x00000020d0317824 */ /* 0x000fe200078e02e9 */
[----:B------:R-:W-:Y:S01]  /*1c2d0*/  IADD3 R33, P2, R88, 0x4000, RZ ;  /* 0x0000400058217810 */ /* 0x000fe20007f5e0ff */
[----:B------:R-:W-:Y:S01]  /*1c2e0*/  IMAD.WIDE.U32 R20, R206, UR4, R20 ;  /* 0x00000004ce147c25 */ /* 0x000fe2000f8e0014 */
[----:B------:R-:W-:-:S02]  /*1c2f0*/  LOP3.LUT R12, R12, R13, RZ, 0x3c, !PT ;  /* 0x0000000d0c0c7212 */ /* 0x000fc400078e3cff */
[----:B------:R-:W-:Y:S01]  /*1c300*/  IADD3 R37, P1, R88, 0x5000, RZ ;  /* 0x0000500058257810 */ /* 0x000fe20007f3e0ff */
[----:B------:R-:W-:Y:S01]  /*1c310*/  IMAD.IADD R48, R200, 0x1, R49 ;  /* 0x00000001c8307824 */ /* 0x000fe200078e0231 */
[C---:B------:R-:W-:Y:S01]  /*1c320*/  IADD3 R41, P0, R88.reuse, 0x6000, RZ ;  /* 0x0000600058297810 */ /* 0x040fe20007f1e0ff */
[----:B------:R-:W-:Y:S01]  /*1c330*/  IMAD.X R13, RZ, RZ, R89, P6 ;  /* 0x000000ffff0d7224 */ /* 0x000fe200030e0659 */
[----:B------:R-:W-:Y:S01]  /*1c340*/  IADD3 R9, P6, R88, 0x7000, RZ ;  /* 0x0000700058097810 */ /* 0x000fe20007fde0ff */
[----:B0-----:R-:W-:Y:S01]  /*1c350*/  @P4 IMAD.HI.U32 R0, R48, R53, RZ ;  /* 0x0000003530004227 */ /* 0x001fe200078e00ff */
[----:B------:R-:W-:Y:S02]  /*1c360*/  SHF.R.S32.HI R51, RZ, 0x1f, R210 ;  /* 0x0000001fff337819 */ /* 0x000fe400000114d2 */
[----:B------:R-:W-:Y:S01]  /*1c370*/  LOP3.LUT R24, R25, 0x380, RZ, 0xc0, !PT ;  /* 0x0000038019187812 */ /* 0x000fe200078ec0ff */
[----:B------:R-:W-:Y:S01]  /*1c380*/  IMAD R21, R206, UR5, R21 ;  /* 0x00000005ce157c24 */ /* 0x000fe2000f8e0215 */
[----:B------:R-:W-:Y:S01]  /*1c390*/  LOP3.LUT R28, R29, 0x380, RZ, 0xc0, !PT ;  /* 0x000003801d1c7812 */ /* 0x000fe200078ec0ff */
[----:B------:R-:W-:Y:S01]  /*1c3a0*/  ULDC.64 UR4, c[0x0][0xaf0] ;  /* 0x0002bc0000047ab9 */ /* 0x000fe20000000a00 */
[----:B------:R-:W-:-:S02]  /*1c3b0*/  LOP3.LUT R32, R33, 0x380, RZ, 0xc0, !PT ;  /* 0x0000038021207812 */ /* 0x000fc400078ec0ff */
[----:B------:R-:W-:Y:S01]  /*1c3c0*/  LOP3.LUT R36, R37, 0x380, RZ, 0xc0, !PT ;  /* 0x0000038025247812 */ /* 0x000fe200078ec0ff */
[----:B------:R-:W-:Y:S01]  /*1c3d0*/  IMAD.MOV.U32 R49, RZ, RZ, R48 ;  /* 0x000000ffff317224 */ /* 0x000fe200078e0030 */
[----:B------:R-:W-:Y:S01]  /*1c3e0*/  LOP3.LUT R40, R41, 0x380, RZ, 0xc0, !PT ;  /* 0x0000038029287812 */ /* 0x000fe200078ec0ff */
[----:B------:R-:W-:Y:S01]  /*1c3f0*/  IMAD.X R45, RZ, RZ, R89, P6 ;  /* 0x000000ffff2d7224 */ /* 0x000fe200030e0659 */
[----:B------:R-:W-:Y:S01]  /*1c400*/  LOP3.LUT R8, R9, 0x380, RZ, 0xc0, !PT ;  /* 0x0000038009087812 */ /* 0x000fe200078ec0ff */
[----:B------:R-:W-:Y:S01]  /*1c410*/  IMAD R51, R51, UR4, RZ ;  /* 0x0000000433337c24 */ /* 0x000fe2000f8e02ff */
[----:B------:R-:W-:Y:S01]  /*1c420*/  LOP3.LUT R11, R88, 0x380, RZ, 0xc0, !PT ;  /* 0x00000380580b7812 */ /* 0x000fe200078ec0ff */
[----:B------:R-:W5:Y:S01]  /*1c430*/  LD.E.128 R12, desc[UR60][R12.64] ;  /* 0x0000003c0c0c7980 */ /* 0x000f62000c101d00 */
[----:B------:R-:W-:Y:S02]  /*1c440*/  SHF.R.U64 R24, R24, 0x3, RZ ;  /* 0x0000000318187819 */ /* 0x000fe400000012ff */
[----:B------:R-:W-:-:S02]  /*1c450*/  SHF.R.U64 R28, R28, 0x3, RZ ;  /* 0x000000031c1c7819 */ /* 0x000fc400000012ff */
[----:B------:R-:W-:Y:S02]  /*1c460*/  SHF.R.U64 R32, R32, 0x3, RZ ;  /* 0x0000000320207819 */ /* 0x000fe400000012ff */
[----:B------:R-:W-:Y:S02]  /*1c470*/  SHF.R.U64 R36, R36, 0x3, RZ ;  /* 0x0000000324247819 */ /* 0x000fe400000012ff */
[----:B------:R-:W-:Y:S02]  /*1c480*/  SHF.R.U64 R40, R40, 0x3, RZ ;  /* 0x0000000328287819 */ /* 0x000fe400000012ff */
[----:B-1----:R-:W-:Y:S02]  /*1c490*/  @P4 SHF.R.U32.HI R49, RZ, R55, R0 ;  /* 0x00000037ff314219 */ /* 0x002fe40000011600 */
[----:B------:R-:W-:Y:S01]  /*1c4a0*/  SHF.R.U64 R8, R8, 0x3, RZ ;  /* 0x0000000308087819 */ /* 0x000fe200000012ff */
[C---:B------:R-:W-:Y:S01]  /*1c4b0*/  IMAD R51, R210.reuse, UR5, R51 ;  /* 0x00000005d2337c24 */ /* 0x040fe2000f8e0233 */
[----:B------:R-:W-:Y:S01]  /*1c4c0*/  SHF.R.U64 R11, R11, 0x3, RZ ;  /* 0x000000030b0b7819 */ /* 0x000fe200000012ff */
        /* <DEDUP_REMOVED lines=11> */
[----:B------:R-:W-:Y:S01]  /*1c580*/  SHF.R.S32.HI R0, RZ, 0x1f, R49 ;  /* 0x0000001fff007819 */ /* 0x000fe20000011431 */
[----:B------:R-:W-:Y:S01]  /*1c590*/  IMAD.X R41, RZ, RZ, R89, P0 ;  /* 0x000000ffff297224 */ /* 0x000fe200000e0659 */
[----:B------:R-:W-:Y:S01]  /*1c5a0*/  LOP3.LUT R44, R8, R9, RZ, 0x3c, !PT ;  /* 0x00000009082c7212 */ /* 0x000fe200078e3cff */
[----:B------:R-:W-:Y:S01]  /*1c5b0*/  IMAD.MOV R20, RZ, RZ, -R49 ;  /* 0x000000ffff147224 */ /* 0x000fe200078e0a31 */
[----:B------:R-:W-:Y:S01]  /*1c5c0*/  LOP3.LUT R88, R11, R88, RZ, 0x3c, !PT ;  /* 0x000000580b587212 */ /* 0x000fe200078e3cff */
[----:B------:R-:W-:Y:S01]  /*1c5d0*/  IMAD R0, R0, UR4, RZ ;  /* 0x0000000400007c24 */ /* 0x000fe2000f8e02ff */
[----:B------:R-:W5:Y:S01]  /*1c5e0*/  LD.E.128 R24, desc[UR60][R24.64] ;  /* 0x0000003c18187980 */ /* 0x000f62000c101d00 */
[----:B------:R-:W-:-:S02]  /*1c5f0*/  IMAD R3, R3, R20, R48 ;  /* 0x0000001403037224 */ /* 0x000fc400078e0230 */
[----:B------:R-:W-:Y:S01]  /*1c600*/  IMAD.IADD R211, R211, 0x1, R51 ;  /* 0x00000001d3d37824 */ /* 0x000fe200078e0233 */
[----:B------:R0:W5:Y:S01]  /*1c610*/  LD.E.128 R8, desc[UR60][R88.64] ;  /* 0x0000003c58087980 */ /* 0x000162000c101d00 */
[----:B------:R-:W-:-:S03]  /*1c620*/  IMAD R51, R49, UR5, R0 ;  /* 0x0000000531337c24 */ /* 0x000fc6000f8e0200 */
[----:B------:R-:W5:Y:S01]  /*1c630*/  LD.E.128 R28, desc[UR60][R28.64] ;  /* 0x0000003c1c1c7980 */ /* 0x000f62000c101d00 */
[----:B------:R-:W-:-:S03]  /*1c640*/  SHF.R.S32.HI R0, RZ, 0x1f, R3 ;  /* 0x0000001fff007819 */ /* 0x000fc60000011403 */
[----:B------:R-:W5:Y:S04]  /*1c650*/  LD.E.128 R32, desc[UR60][R32.64] ;  /* 0x0000003c20207980 */ /* 0x000f68000c101d00 */
[----:B------:R-:W5:Y:S04]  /*1c660*/  LD.E.128 R36, desc[UR60][R36.64] ;  /* 0x0000003c24247980 */ /* 0x000f68000c101d00 */
        /* <DEDUP_REMOVED lines=12> */
[----:B------:R-:W-:Y:S02]  /*1c730*/  IMAD.IADD R53, R233, 0x1, R200 ;  /* 0x00000001e9357824 */ /* 0x000fe400078e02c8 */
[C---:B------:R-:W-:Y:S02]  /*1c740*/  IMAD R51, R3.reuse, UR5, R0 ;  /* 0x0000000503337c24 */ /* 0x040fe4000f8e0200 */
[----:B------:R-:W-:Y:S01]  /*1c750*/  IMAD.WIDE.U32 R20, R3, UR4, R20 ;  /* 0x0000000403147c25 */ /* 0x000fe2000f8e0014 */
[----:B------:R-:W-:Y:S01]  /*1c760*/  ISETP.GE.AND P2, PT, R53, R4, PT ;  /* 0x000000043500720c */ /* 0x000fe20003f46270 */
[----:B------:R-:W-:Y:S02]  /*1c770*/  ULDC.64 UR4, c[0x0][0xa80] ;  /* 0x0002a00000047ab9 */ /* 0x000fe40000000a00 */
[----:B------:R-:W-:Y:S01]  /*1c780*/  VIADD R0, R2, 0x34820 ;  /* 0x0003482002007836 */ /* 0x000fe20000000000 */
[----:B------:R-:W-:Y:S01]  /*1c790*/  LEA R50, P3, R20, UR4, 0x1 ;  /* 0x0000000414327c11 */ /* 0x000fe2000f8608ff */
[----:B------:R-:W-:-:S03]  /*1c7a0*/  IMAD.IADD R21, R21, 0x1, R51 ;  /* 0x0000000115157824 */ /* 0x000fc600078e0233 */
[----:B------:R-:W-:Y:S02]  /*1c7b0*/  PRMT R0, RZ, 0x654, R0 ;  /* 0x00000654ff007816 */ /* 0x000fe40000000000 */
[----:B------:R-:W-:Y:S01]  /*1c7c0*/  LEA.HI.X R51, R20, UR5, R21, 0x1, P3 ;  /* 0x0000000514337c11 */ /* 0x000fe200098f0c15 */
[C---:B------:R-:W-:Y:S02]  /*1c7d0*/  VIADD R49, R53.reuse, 0x20 ;  /* 0x0000002035317836 */ /* 0x040fe40000000000 */
[----:B------:R-:W-:Y:S01]  /*1c7e0*/  VIADD R3, R53, 0x40 ;  /* 0x0000004035037836 */ /* 0x000fe20000000000 */
[----:B-1----:R1:W-:Y:S01]  /*1c7f0*/  SYNCS.ARRIVE.TRANS64.RED.A1T0 RZ, [R0+URZ], RZ ;  /* 0x000000ff00ff79a7 */ /* 0x0023e2000810043f */
[----:B------:R0:W2:Y:S01]  /*1c800*/  SHFL.IDX PT, R48, R50, RZ, 0x181f ;  /* 0x00181fff32307589 */ /* 0x0000a200000e0000 */
[----:B------:R-:W-:Y:S01]  /*1c810*/  BSSY B1, `(.L_x_2689) ;  /* 0x0000010000017945 */ /* 0x000fe20003800000 */
[-C--:B------:R-:W-:Y:S02]  /*1c820*/  ISETP.GE.AND P0, PT, R49, R4.reuse, PT ;  /* 0x000000043100720c */ /* 0x080fe40003f06270 */
[----:B------:R-:W-:Y:S01]  /*1c830*/  ISETP.GE.AND P1, PT, R3, R4, PT ;  /* 0x000000040300720c */ /* 0x000fe20003f26270 */
[----:B-1----:R0:W1:Y:S01]  /*1c840*/  SHFL.IDX PT, R0, R51, RZ, 0x181f ;  /* 0x00181fff33007589 */ /* 0x00206200000e0000 */
[----:B------:R-:W-:-:S02]  /*1c850*/  SHF.R.S32.HI R107, RZ, 0x1f, R207 ;  /* 0x0000001fff6b7819 */ /* 0x000fc400000114cf */
[----:B------:R-:W-:Y:S01]  /*1c860*/  SHF.R.S32.HI R108, RZ, 0x1f, R203 ;  /* 0x0000001fff6c7819 */ /* 0x000fe200000114cb */
[----:B------:R-:W-:Y:S08]  /*1c870*/  @P2 BRA `(.L_x_2690) ;  /* 0x0000000000242947 */ /* 0x000ff00003800000 */
        /* <DEDUP_REMOVED lines=9> */
.L_x_2690:
[----:B------:R-:W-:Y:S05]  /*1c910*/  BSYNC B1 ;  /* 0x0000000000017941 */ /* 0x000fea0003800000 */
.L_x_2689:
        /* <DEDUP_REMOVED lines=13> */
.L_x_2692:
[----:B------:R-:W-:Y:S05]  /*1c9f0*/  BSYNC B1 ;  /* 0x0000000000017941 */ /* 0x000fea0003800000 */
.L_x_2691:
        /* <DEDUP_REMOVED lines=13> */
.L_x_2694:
[----:B------:R-:W-:Y:S05]  /*1cad0*/  BSYNC B1 ;  /* 0x0000000000017941 */ /* 0x000fea0003800000 */
.L_x_2693:
[----:B------:R-:W-:Y:S01]  /*1cae0*/  VIADD R3, R53, 0x60 ;  /* 0x0000006035037836 */ /* 0x000fe20000000000 */
[----:B0-----:R0:W0:Y:S04]  /*1caf0*/  SHFL.IDX PT, R0, R51, 0x3, 0x181f ;  /* 0x00781f0033007f89 */ /* 0x00102800000e0000 */
[----:B------:R-:W-:Y:S01]  /*1cb00*/  ISETP.GE.AND P0, PT, R3, R4, PT ;  /* 0x000000040300720c */ /* 0x000fe20003f06270 */
[----:B-1--4-:R-:W1:-:S12]  /*1cb10*/  SHFL.IDX PT, R50, R50, 0x3, 0x181f ;  /* 0x00781f0032327f89 */ /* 0x012e5800000e0000 */
        /* <DEDUP_REMOVED lines=12> */
.L_x_2688:
        /* <DEDUP_REMOVED lines=9> */
[----:B------:R-:W-:Y:S01]  /*1cc70*/  ULDC.64 UR4, c[0x0][0xb38] ;  /* 0x0002ce0000047ab9 */ /* 0x000fe20000000a00 */
[----:B------:R-:W1:Y:S01]  /*1cc80*/  @P4 LDC R0, c[0x0][0xbf0] ;  /* 0x0002fc00ff004b82 */ /* 0x000e620000000800 */
[----:B------:R-:W-:Y:S01]  /*1cc90*/  SHF.R.S32.HI R30, RZ, 0x1f, R218 ;  /* 0x0000001fff1e7819 */ /* 0x000fe200000114da */
[----:B------:R-:W-:Y:S01]  /*1cca0*/  IMAD.IADD R9, R9, 0x1, R11 ;  /* 0x0000000109097824 */ /* 0x000fe200078e020b */
[----:B------:R-:W-:-:S02]  /*1ccb0*/  SHF.R.S32.HI R11, RZ, 0x1f, R210 ;  /* 0x0000001fff0b7819 */ /* 0x000fc400000114d2 */
        /* <DEDUP_REMOVED lines=10> */
[----:B------:R-:W-:-:S02]  /*1cd60*/  SHF.R.S32.HI R37, RZ, 0x1f, R224 ;  /* 0x0000001fff257819 */ /* 0x000fc400000114e0 */
[----:B------:R-:W-:Y:S01]  /*1cd70*/  SHF.R.S32.HI R38, RZ, 0x1f, R225 ;  /* 0x0000001fff267819 */ /* 0x000fe200000114e1 */
[C---:B------:R-:W-:Y:S01]  /*1cd80*/  IMAD R13, R210.reuse, UR5, R11 ;  /* 0x00000005d20d7c24 */ /* 0x040fe2000f8e020b */
[----:B------:R-:W-:Y:S01]  /*1cd90*/  SHF.R.S32.HI R39, RZ, 0x1f, R226 ;  /* 0x0000001fff277819 */ /* 0x000fe200000114e2 */
[----:B------:R-:W-:Y:S01]  /*1cda0*/  IMAD.WIDE.U32 R8, R210, UR4, R8 ;  /* 0x00000004d2087c25 */ /* 0x000fe2000f8e0008 */
[----:B------:R-:W-:Y:S01]  /*1cdb0*/  ULDC.64 UR4, c[0x0][0xb48] ;  /* 0x0002d20000047ab9 */ /* 0x000fe20000000a00 */
[----:B------:R-:W-:Y:S02]  /*1cdc0*/  SHF.R.S32.HI R88, RZ, 0x1f, R227 ;  /* 0x0000001fff587819 */ /* 0x000fe400000114e3 */
[----:B------:R-:W-:Y:S01]  /*1cdd0*/  IMAD.MOV.U32 R11, RZ, RZ, R28 ;  /* 0x000000ffff0b7224 */ /* 0x000fe200078e001c */
[----:B-1----:R-:W-:Y:S01]  /*1cde0*/  @P4 SHF.R.U32.HI R11, RZ, R0, R21 ;  /* 0x00000000ff0b4219 */ /* 0x002fe20000011615 */
[----:B------:R-:W-:Y:S01]  /*1cdf0*/  IMAD.IADD R9, R9, 0x1, R13 ;  /* 0x0000000109097824 */ /* 0x000fe200078e020d */
[----:B------:R-:W-:-:S02]  /*1ce00*/  SHF.R.S32.HI R89, RZ, 0x1f, R228 ;  /* 0x0000001fff597819 */ /* 0x000fc400000114e4 */
[--C-:B------:R-:W-:Y:S01]  /*1ce10*/  SHF.R.S32.HI R0, RZ, 0x1f, R11.reuse ;  /* 0x0000001fff007819 */ /* 0x100fe2000001140b */
[----:B------:R-:W-:Y:S01]  /*1ce20*/  IMAD.MOV R10, RZ, RZ, -R11 ;  /* 0x000000ffff0a7224 */ /* 0x000fe200078e0a0b */
[----:B------:R-:W-:Y:S01]  /*1ce30*/  SHF.R.S32.HI R107, RZ, 0x1f, R229 ;  /* 0x0000001fff6b7819 */ /* 0x000fe200000114e5 */
[----:B------:R-:W-:Y:S01]  /*1ce40*/  IMAD.WIDE.U32 R8, R215, UR4, R8 ;  /* 0x00000004d7087c25 */ /* 0x000fe2000f8e0008 */
[----:B------:R-:W-:Y:S02]  /*1ce50*/  SHF.R.S32.HI R108, RZ, 0x1f, R230 ;  /* 0x0000001fff6c7819 */ /* 0x000fe400000114e6 */
[----:B------:R-:W-:Y:S01]  /*1ce60*/  SHF.R.S32.HI R109, RZ, 0x1f, R231 ;  /* 0x0000001fff6d7819 */ /* 0x000fe200000114e7 */
        /* <DEDUP_REMOVED lines=47> */
[----:B------:R-:W-:Y:S01]  /*1d160*/  @!P3 ST.E.64 desc[UR60][R10.64], R40 ;  /* 0x000000280a00b985 */ /* 0x000fe2000c101b3c */
[----:B--2---:R-:W-:-:S02]  /*1d170*/  @!P5 LEA R14, P6, R227, R8, 0x2 ;  /* 0x00000008e30ed211 */ /* 0x004fc400078c10ff */
[----:B------:R-:W-:Y:S01]  /*1d180*/  ISETP.GE.AND P3, PT, R223, UR4, PT ;  /* 0x00000004df007c0c */ /* 0x000fe2000bf66270 */
[----:B------:R-:W-:Y:S01]  /*1d190*/  @!P4 ST.E.64 desc[UR60][R12.64], R44 ;  /* 0x0000002c0c00c985 */ /* 0x000fe2000c101b3c */
[----:B------:R-:W-:Y:S02]  /*1d1a0*/  @!P5 LEA.HI.X R15, R227, R9, R88, 0x2, P6 ;  /* 0x00000009e30fd211 */ /* 0x000fe400030f1458 */
[----:B------:R-:W-:-:S03]  /*1d1b0*/  @!P2 LEA R20, P4, R226, R8, 0x2 ;  /* 0x00000008e214a211 */ /* 0x000fc600078810ff */
[----:B------:R0:W-:Y:S01]  /*1d1c0*/  @!P5 ST.E.64 desc[UR60][R14.64], R48 ;  /* 0x000000300e00d985 */ /* 0x0001e2000c101b3c */
[CC--:B------:R-:W-:Y:S02]  /*1d1d0*/  @!P1 LEA R24, P5, R225.reuse, R8.reuse, 0x2 ;  /* 0x00000008e1189211 */ /* 0x0c0fe400078a10ff */
[-C--:B------:R-:W-:Y:S02]  /*1d1e0*/  @!P2 LEA.HI.X R21, R226, R9.reuse, R39, 0x2, P4 ;  /* 0x00000009e215a211 */ /* 0x080fe400020f1427 */
[----:B------:R-:W-:Y:S02]  /*1d1f0*/  @!P0 LEA R26, P6, R224, R8, 0x2 ;  /* 0x00000008e01a8211 */ /* 0x000fe400078c10ff */
[----:B------:R-:W-:Y:S01]  /*1d200*/  ISETP.GE.AND P4, PT, R222, UR4, PT ;  /* 0x00000004de007c0c */ /* 0x000fe2000bf86270 */
[----:B------:R1:W-:Y:S01]  /*1d210*/  @!P2 ST.E.64 desc[UR60][R20.64], R52 ;  /* 0x000000341400a985 */ /* 0x0003e2000c101b3c */
[-C--:B------:R-:W-:Y:S02]  /*1d220*/  @!P1 LEA.HI.X R25, R225, R9.reuse, R38, 0x2, P5 ;  /* 0x00000009e1199211 */ /* 0x080fe400028f1426 */
[----:B------:R-:W-:-:S02]  /*1d230*/  @!P0 LEA.HI.X R27, R224, R9, R37, 0x2, P6 ;  /* 0x00000009e01b8211 */ /* 0x000fc400030f1425 */
[----:B------:R-:W-:Y:S01]  /*1d240*/  ISETP.GE.AND P2, PT, R221, UR4, PT ;  /* 0x00000004dd007c0c */ /* 0x000fe2000bf46270 */
[----:B------:R2:W-:Y:S01]  /*1d250*/  @!P1 ST.E.64 desc[UR60][R24.64], R56 ;  /* 0x0000003818009985 */ /* 0x0005e2000c101b3c */
[----:B0-----:R-:W-:Y:S02]  /*1d260*/  @!P3 LEA R14, P5, R223, R8, 0x2 ;  /* 0x00000008df0eb211 */ /* 0x001fe400078a10ff */
[----:B------:R-:W-:Y:S01]  /*1d270*/  ISETP.GE.AND P1, PT, R220, UR4, PT ;  /* 0x00000004dc007c0c */ /* 0x000fe2000bf26270 */
[----:B------:R3:W-:Y:S01]  /*1d280*/  @!P0 ST.E.64 desc[UR60][R26.64], R60 ;  /* 0x0000003c1a008985 */ /* 0x0007e2000c101b3c */
[----:B------:R-:W-:Y:S02]  /*1d290*/  ISETP.GE.AND P0, PT, R219, UR4, PT ;  /* 0x00000004db007c0c */ /* 0x000fe4000bf06270 */
[----:B------:R-:W-:Y:S02]  /*1d2a0*/  @!P3 LEA.HI.X R15, R223, R9, R36, 0x2, P5 ;  /* 0x00000009df0fb211 */ /* 0x000fe400028f1424 */
[----:B------:R-:W-:-:S02]  /*1d2b0*/  ISETP.GE.AND P5, PT, R218, UR4, PT ;  /* 0x00000004da007c0c */ /* 0x000fc4000bfa6270 */
[CC--:B------:R-:W-:Y:S01]  /*1d2c0*/  @!P4 LEA R12, P6, R222.reuse, R8.reuse, 0x2 ;  /* 0x00000008de0cc211 */ /* 0x0c0fe200078c10ff */
[----:B------:R3:W-:Y:S01]  /*1d2d0*/  @!P3 ST.E.64 desc[UR60][R14.64], R64 ;  /* 0x000000400e00b985 */ /* 0x0007e2000c101b3c */
[CC--:B------:R-:W-:Y:S02]  /*1d2e0*/  @!P2 LEA R10, P3, R221.reuse, R8.reuse, 0x2 ;  /* 0x00000008dd0aa211 */ /* 0x0c0fe400078610ff */
        /* <DEDUP_REMOVED lines=13> */
.L_x_2697:
[----:B------:R-:W-:Y:S05]  /*1d3c0*/  BSYNC B1 ;  /* 0x0000000000017941 */ /* 0x000fea0003800000 */
.L_x_2696:
        /* <DEDUP_REMOVED lines=10> */
[CC--:B-1----:R-:W-:Y:S02]  /*1d470*/  @!P1 LEA R12, P5, R216.reuse, R8.reuse, 0x2 ;  /* 0x00000008d80c9211 */ /* 0x0c2fe400078a10ff */
[CC--:B------:R-:W-:Y:S02]  /*1d480*/  @!P0 LEA R14, P6, R231.reuse, R8.reuse, 0x2 ;  /* 0x00000008e70e8211 */ /* 0x0c0fe400078c10ff */
        /* <DEDUP_REMOVED lines=58> */
.L_x_2686:
        /* <DEDUP_REMOVED lines=16> */
[----:B------:R-:W1:-:S12]  /*1d930*/  S2R R13, SR_TID.X ;  /* 0x00000000000d7919 */ /* 0x000e580000002100 */
        /* <DEDUP_REMOVED lines=9> */
.L_x_2698:
        /* <DEDUP_REMOVED lines=15> */
[----:B------:R-:W-:Y:S02]  /*1dac0*/  SEL R26, R26, 0x978, P0 ;  /* 0x000009781a1a7807 */ /* 0x000fe40000000000 */
[----:B------:R-:W-:-:S03]  /*1dad0*/  SEL R215, R215, RZ, P0 ;  /* 0x000000ffd7d77207 */ /* 0x000fc60000000000 */
        /* <DEDUP_REMOVED lines=8> */
[----:B------:R-:W-:Y:S02]  /*1db60*/  IMAD R21, R20, R232, R21 ;  /* 0x000000e814157224 */ /* 0x000fe400078e0215 */
[----:B0-----:R-:W-:-:S05]  /*1db70*/  @P1 IMAD.HI.U32 R4, R30, R25, RZ ;  /* 0x000000191e041227 */ /* 0x001fca00078e00ff */
[----:B------:R-:W0:Y:S01]  /*1db80*/  @!P0 LDC R9, c[0x0][0xb54] ;  /* 0x0002d500ff098b82 */ /* 0x000e220000000800 */
[----:B---3--:R-:W-:Y:S02]  /*1db90*/  IMAD R29, R15, R206, RZ ;  /* 0x000000ce0f1d7224 */ /* 0x008fe400078e02ff */
[----:B------:R-:W-:Y:S01]  /*1dba0*/  IMAD.WIDE.U32 R24, R20, R31, RZ ;  /* 0x0000001f14187225 */ /* 0x000fe200078e00ff */
[----:B----4-:R-:W-:-:S03]  /*1dbb0*/  @P1 SHF.R.U32.HI R27, RZ, R35, R4 ;  /* 0x00000023ff1b1219 */ /* 0x010fc60000011604 */
[----:B------:R-:W-:-:S04]  /*1dbc0*/  IMAD.WIDE.U32 R14, R14, R206, RZ ;  /* 0x000000ce0e0e7225 */ /* 0x000fc800078e00ff */
[----:B------:R-:W-:Y:S01]  /*1dbd0*/  IMAD.IADD R4, R25, 0x1, R21 ;  /* 0x0000000119047824 */ /* 0x000fe200078e0215 */
[----:B------:R-:W-:Y:S01]  /*1dbe0*/  IADD3 R14, P1, P3, R24, R14, R3 ;  /* 0x0000000e180e7210 */ /* 0x000fe20007b3e003 */
[----:B------:R-:W-:Y:S02]  /*1dbf0*/  IMAD.IADD R29, R15, 0x1, R29 ;  /* 0x000000010f1d7824 */ /* 0x000fe400078e021d */
[-C--:B------:R-:W-:Y:S02]  /*1dc00*/  IMAD R21, R13, R215.reuse, RZ ;  /* 0x000000d70d157224 */ /* 0x080fe400078e02ff */
[----:B------:R-:W-:Y:S01]  /*1dc10*/  IMAD.WIDE.U32 R12, R12, R215, RZ ;  /* 0x000000d70c0c7225 */ /* 0x000fe200078e00ff */
[----:B------:R-:W-:-:S03]  /*1dc20*/  IADD3.X R4, R4, R29, R28, P1, P3 ;  /* 0x0000001d04047210 */ /* 0x000fc60000fe641c */
[----:B------:R-:W-:Y:S01]  /*1dc30*/  IMAD.MOV R15, RZ, RZ, -R27 ;  /* 0x000000ffff0f7224 */ /* 0x000fe200078e0a1b */
[----:B------:R-:W-:Y:S01]  /*1dc40*/  IADD3 R12, P0, P1, R27, R14, R12 ;  /* 0x0000000e1b0c7210 */ /* 0x000fe2000791e00c */
[----:B------:R-:W-:Y:S01]  /*1dc50*/  IMAD.IADD R21, R13, 0x1, R21 ;  /* 0x000000010d157824 */ /* 0x000fe200078e0215 */
[----:B------:R-:W-:Y:S01]  /*1dc60*/  SHF.R.S32.HI R27, RZ, 0x1f, R27 ;  /* 0x0000001fff1b7819 */ /* 0x000fe2000001141b */
[----:B------:R-:W-:-:S03]  /*1dc70*/  IMAD R15, R33, R15, R30 ;  /* 0x0000000f210f7224 */ /* 0x000fc600078e021e */
[----:B------:R-:W-:Y:S01]  /*1dc80*/  IADD3.X R13, R27, R4, R21, P0, P1 ;  /* 0x000000041b0d7210 */ /* 0x000fe200007e2415 */
[----:B-----5:R-:W-:Y:S01]  /*1dc90*/  IMAD R4, R11, R15, RZ ;  /* 0x0000000f0b047224 */ /* 0x020fe200078e02ff */
[----:B------:R-:W-:-:S05]  /*1dca0*/  SHF.R.S32.HI R21, RZ, 0x1f, R15 ;  /* 0x0000001fff157819 */ /* 0x000fca000001140f */
[C---:B------:R-:W-:Y:S02]  /*1dcb0*/  IMAD R21, R10.reuse, R21, R4 ;  /* 0x000000150a157224 */ /* 0x040fe400078e0204 */
[----:B------:R-:W-:-:S04]  /*1dcc0*/  IMAD.WIDE.U32 R10, R10, R15, R12 ;  /* 0x0000000f0a0a7225 */ /* 0x000fc800078e000c */
[----:B------:R-:W-:Y:S01]  /*1dcd0*/  IMAD.IADD R4, R11, 0x1, R21 ;  /* 0x000000010b047824 */ /* 0x000fe200078e0215 */
[----:B-1----:R-:W-:Y:S01]  /*1dce0*/  LEA R8, P0, R10, R8, 0x2 ;  /* 0x000000080a087211 */ /* 0x002fe200078010ff */
[----:B------:R-:W-:-:S03]  /*1dcf0*/  IMAD.MOV.U32 R11, RZ, RZ, -0x800000 ;  /* 0xff800000ff0b7424 */ /* 0x000fc600078e00ff */
[----:B0-----:R-:W-:-:S05]  /*1dd00*/  LEA.HI.X R9, R10, R9, R4, 0x2, P0 ;  /* 0x000000090a097211 */ /* 0x001fca00000f1404 */
[----:B------:R1:W-:Y:S04]  /*1dd10*/  STG.E desc[UR60][R8.64], R11 ;  /* 0x0000000b08007986 */ /* 0x0003e8000c10193c */
.L_x_2700:
[----:B------:R-:W-:Y:S05]  /*1dd20*/  BSYNC B1 ;  /* 0x0000000000017941 */ /* 0x000fea0003800000 */
.L_x_2699:
[----:B------:R-:W-:Y:S05]  /*1dd30*/  @P2 BRA `(.L_x_2695) ;  /* 0x0000000400a02947 */ /* 0x000fea0003800000 */
[----:B------:R-:W2:Y:S01]  /*1dd40*/  LDC R15, c[0x0][0xbe8] ;  /* 0x0002fa00ff0f7b82 */ /* 0x000ea20000000800 */
[----:B------:R-:W-:Y:S01]  /*1dd50*/  ULDC.64 UR4, c[0x0][0xaa0] ;  /* 0x0002a80000047ab9 */ /* 0x000fe20000000a00 */
[----:B------:R-:W-:Y:S01]  /*1dd60*/  ULDC.64 UR6, c[0x0][0xaf0] ;  /* 0x0002bc0000067ab9 */ /* 0x000fe20000000a00 */
[----:B------:R-:W-:Y:S01]  /*1dd70*/  IMAD R4, R28, UR4, RZ ;  /* 0x000000041c047c24 */ /* 0x000fe2000f8e02ff */
[----:B------:R-:W-:Y:S01]  /*1dd80*/  BSSY B1, `(.L_x_2701) ;  /* 0x0000039000017945 */ /* 0x000fe20003800000 */
[C---:B-1----:R-:W-:Y:S01]  /*1dd90*/  IMAD.WIDE.U32 R8, R3.reuse, UR4, RZ ;  /* 0x0000000403087c25 */ /* 0x042fe2000f8e00ff */
[----:B------:R-:W-:Y:S02]  /*1dda0*/  SHF.R.S32.HI R14, RZ, 0x1f, R207 ;  /* 0x0000001fff0e7819 */ /* 0x000fe400000114cf */
[----:B------:R-:W-:Y:S01]  /*1ddb0*/  SHF.R.S32.HI R20, RZ, 0x1f, R203 ;  /* 0x0000001fff147819 */ /* 0x000fe200000114cb */
[----:B------:R-:W-:Y:S01]  /*1ddc0*/  IMAD R11, R3, UR5, R4 ;  /* 0x00000005030b7c24 */ /* 0x000fe2000f8e0204 */
[----:B------:R-:W-:Y:S01]  /*1ddd0*/  ULDC.64 UR4, c[0x0][0xae8] ;  /* 0x0002ba0000047ab9 */ /* 0x000fe20000000a00 */
[----:B------:R-:W-:-:S02]  /*1dde0*/  IMAD R3, R208, 0x20, R233 ;  /* 0x00000020d0037824 */ /* 0x000fc400078e02e9 */
[----:B------:R-:W-:Y:S02]  /*1ddf0*/  IMAD.IADD R9, R9, 0x1, R11 ;  /* 0x0000000109097824 */ /* 0x000fe400078e020b */
[----:B------:R-:W-:Y:S02]  /*1de00*/  IMAD.IADD R13, R200, 0x1, R3 ;  /* 0x00000001c80d7824 */ /* 0x000fe400078e0203 */
[----:B------:R-:W-:-:S04]  /*1de10*/  IMAD.WIDE.U32 R8, R206, UR4, R8 ;  /* 0x00000004ce087c25 */ /* 0x000fc8000f8e0008 */
[----:B------:R-:W-:Y:S02]  /*1de20*/  IMAD.MOV.U32 R3, RZ, RZ, R13 ;  /* 0x000000ffff037224 */ /* 0x000fe400078e000d */
[----:B------:R-:W-:Y:S01]  /*1de30*/  IMAD R9, R206, UR5, R9 ;  /* 0x00000005ce097c24 */ /* 0x000fe2000f8e0209 */
[----:B--2---:R-:W-:Y:S01]  /*1de40*/  ISETP.NE.AND P0, PT, R15, 0x1, PT ;  /* 0x000000010f00780c */ /* 0x004fe20003f05270 */
[----:B------:R-:W-:Y:S01]  /*1de50*/  ULDC.64 UR4, c[0x0][0xae0] ;  /* 0x0002b80000047ab9 */ /* 0x000fe20000000a00 */
[----:B------:R-:W-:Y:S02]  /*1de60*/  IMAD.IADD R200, R233, 0x1, R200 ;  /* 0x00000001e9c87824 */ /* 0x000fe400078e02c8 */
[----:B------:R-:W-:-:S09]  /*1de70*/  IMAD.WIDE.U32 R8, R31, UR6, R8 ;  /* 0x000000061f087c25 */ /* 0x000fd2000f8e0008 */
[----:B------:R-:W1:Y:S08]  /*1de80*/  @P0 LDC R10, c[0x0][0xbec] ;  /* 0x0002fb00ff0a0b82 */ /* 0x000e700000000800 */
[----:B------:R-:W2:Y:S01]  /*1de90*/  @P0 LDC R21, c[0x0][0xbf0] ;  /* 0x0002fc00ff150b82 */ /* 0x000ea20000000800 */
[----:B-1----:R-:W-:-:S04]  /*1dea0*/  @P0 IMAD.HI.U32 R4, R13, R10, RZ ;  /* 0x0000000a0d040227 */ /* 0x002fc800078e00ff */
[----:B------:R-:W-:Y:S01]  /*1deb0*/  IMAD R10, R232, UR6, RZ ;  /* 0x00000006e80a7c24 */ /* 0x000fe2000f8e02ff */
[----:B--2---:R-:W-:-:S03]  /*1dec0*/  @P0 SHF.R.U32.HI R3, RZ, R21, R4 ;  /* 0x00000015ff030219 */ /* 0x004fc60000011604 */
        /* <DEDUP_REMOVED lines=12> */
[----:B------:R-:W-:Y:S02]  /*1df90*/  IMAD R15, R0, R15, RZ ;  /* 0x0000000f000f7224 */ /* 0x000fe400078e02ff */
[----:B------:R-:W-:-:S02]  /*1dfa0*/  IMAD R3, R11, UR5, R4 ;  /* 0x000000050b037c24 */ /* 0x000fc4000f8e0204 */
[----:B------:R-:W-:Y:S01]  /*1dfb0*/  IMAD.WIDE.U32 R8, R11, UR4, R8 ;  /* 0x000000040b087c25 */ /* 0x000fe2000f8e0008 */
[C---:B------:R-:W-:Y:S01]  /*1dfc0*/  ISETP.GE.AND P2, PT, R200.reuse, R15, PT ;  /* 0x0000000fc800720c */ /* 0x040fe20003f46270 */
[----:B------:R-:W-:Y:S02]  /*1dfd0*/  ULDC.64 UR4, c[0x0][0xa80] ;  /* 0x0002a00000047ab9 */ /* 0x000fe40000000a00 */
[----:B------:R-:W-:Y:S01]  /*1dfe0*/  VIADD R0, R200, 0x20 ;  /* 0x00000020c8007836 */ /* 0x000fe20000000000 */
[----:B------:R-:W-:Y:S01]  /*1dff0*/  LEA R4, P3, R8, UR4, 0x1 ;  /* 0x0000000408047c11 */ /* 0x000fe2000f8608ff */
[----:B------:R-:W-:-:S03]  /*1e000*/  IMAD.IADD R3, R9, 0x1, R3 ;  /* 0x0000000109037824 */ /* 0x000fc600078e0203 */
[-C--:B------:R-:W-:Y:S01]  /*1e010*/  ISETP.GE.AND P1, PT, R0, R15.reuse, PT ;  /* 0x0000000f0000720c */ /* 0x080fe20003f26270 */
[----:B------:R-:W-:Y:S01]  /*1e020*/  VIADD R0, R200, 0x40 ;  /* 0x00000040c8007836 */ /* 0x000fe20000000000 */
[----:B------:R-:W-:Y:S02]  /*1e030*/  LEA.HI.X R3, R8, UR5, R3, 0x1, P3 ;  /* 0x0000000508037c11 */ /* 0x000fe400098f0c03 */
[----:B------:R1:W2:Y:S02]  /*1e040*/  SHFL.IDX PT, R8, R4, RZ, 0x181f ;  /* 0x00181fff04087589 */ /* 0x0002a400000e0000 */
[----:B------:R-:W-:Y:S02]  /*1e050*/  ISETP.GE.AND P0, PT, R0, R15, PT ;  /* 0x0000000f0000720c */ /* 0x000fe40003f06270 */
[----:B------:R1:W3:Y:S01]  /*1e060*/  SHFL.IDX PT, R0, R3, RZ, 0x181f ;  /* 0x00181fff03007589 */ /* 0x0002e200000e0000 */
[----:B------:R-:W-:Y:S10]  /*1e070*/  @P2 BRA `(.L_x_2702) ;  /* 0x0000000000242947 */ /* 0x000ff40003800000 */
        /* <DEDUP_REMOVED lines=9> */
.L_x_2702:
[----:B------:R-:W-:Y:S05]  /*1e110*/  BSYNC B1 ;  /* 0x0000000000017941 */ /* 0x000fea0003800000 */
.L_x_2701:
        /* <DEDUP_REMOVED lines=13> */
.L_x_2704:
[----:B------:R-:W-:Y:S05]  /*1e1f0*/  BSYNC B1 ;  /* 0x0000000000017941 */ /* 0x000fea0003800000 */
.L_x_2703:
        /* <DEDUP_REMOVED lines=13> */
.L_x_2706:
[----:B------:R-:W-:Y:S05]  /*1e2d0*/  BSYNC B1 ;  /* 0x0000000000017941 */ /* 0x000fea0003800000 */
.L_x_2705:
[----:B0-----:R-:W-:Y:S01]  /*1e2e0*/  VIADD R0, R200, 0x60 ;  /* 0x00000060c8007836 */ /* 0x001fe20000000000 */
[----:B------:R0:W0:Y:S04]  /*1e2f0*/  SHFL.IDX PT, R10, R3, 0x3, 0x181f ;  /* 0x00781f00030a7f89 */ /* 0x00002800000e0000 */
[----:B------:R-:W-:Y:S01]  /*1e300*/  ISETP.GE.AND P0, PT, R0, R15, PT ;  /* 0x0000000f0000720c */ /* 0x000fe20003f06270 */
[----:B-123--:R-:W1:-:S12]  /*1e310*/  SHFL.IDX PT, R4, R4, 0x3, 0x181f ;  /* 0x00781f0004047f89 */ /* 0x00ee5800000e0000 */
[----:B------:R-:W-:Y:S05]  /*1e320*/  @P0 BRA `(.L_x_2695) ;  /* 0x0000000000240947 */ /* 0x000fea0003800000 */
[----:B------:R-:W-:Y:S02]  /*1e330*/  ULDC UR4, c[0x0][0xac8] ;  /* 0x0002b20000047ab9 */ /* 0x000fe40000000800 */
[----:B------:R-:W-:Y:S02]  /*1e340*/  ISETP.GE.AND P2, PT, R203, UR4, PT ;  /* 0x00000004cb007c0c */ /* 0x000fe4000bf46270 */
[----:B------:R-:W-:-:S11]  /*1e350*/  ISETP.GE.AND P3, PT, R207, UR4, PT ;  /* 0x00000004cf007c0c */ /* 0x000fd6000bf66270 */
[-C--:B-1----:R-:W-:Y:S02]  /*1e360*/  @!P2 LEA R12, P0, R203, R4.reuse, 0x1 ;  /* 0x00000004cb0ca211 */ /* 0x082fe400078008ff */
[----:B----4-:R-:W-:Y:S02]  /*1e370*/  @!P3 LEA R8, P1, R207, R4, 0x1 ;  /* 0x00000004cf08b211 */ /* 0x010fe400078208ff */
[-C--:B0-----:R-:W-:Y:S02]  /*1e380*/  @!P2 LEA.HI.X R13, R203, R10.reuse, R20, 0x1, P0 ;  /* 0x0000000acb0da211 */ /* 0x081fe400000f0c14 */
[----:B------:R-:W-:-:S03]  /*1e390*/  @!P3 LEA.HI.X R9, R207, R10, R14, 0x1, P1 ;  /* 0x0000000acf09b211 */ /* 0x000fc600008f0c0e */
[----:B------:R0:W-:Y:S04]  /*1e3a0*/  @!P2 ST.E.128 desc[UR60][R12.64], RZ ;  /* 0x000000ff0c00a985 */ /* 0x0001e8000c101d3c */
[----:B------:R0:W-:Y:S02]  /*1e3b0*/  @!P3 ST.E.128 desc[UR60][R8.64], RZ ;  /* 0x000000ff0800b985 */ /* 0x0001e4000c101d3c */
.L_x_2695:
[----:B------:R-:W-:Y:S05]  /*1e3c0*/  BSYNC B0 ;  /* 0x0000000000007941 */ /* 0x000fea0003800000 */
.L_x_2685:
[----:B------:R-:W-:Y:S02]  /*1e3d0*/  ULDC UR4, c[0x0][0xc3c] ;  /* 0x00030f0000047ab9 */ /* 0x000fe40000000800 */
[----:B------:R-:W-:-:S13]  /*1e3e0*/  ISETP.GE.AND P0, PT, R7, UR4, PT ;  /* 0x0000000407007c0c */ /* 0x000fda000bf06270 */
[----:B------:R-:W-:Y:S05]  /*1e3f0*/  @!P0 BRA `(.L_x_2707) ;  /* 0xfffffe30004c8947 */ /* 0x000fea000383ffff */
[----:B------:R-:W-:Y:S05]  /*1e400*/  BRA `(.L_x_2476) ;  /* 0x0000008800847947 */ /* 0x000fea0003800000 */
.L_x_2474:
        /* <DEDUP_REMOVED lines=20> */
.L_x_2708:
        /* <DEDUP_REMOVED lines=43> */
.L_x_2712:
        /* <DEDUP_REMOVED lines=39> */
.L_x_2710:
        /* <DEDUP_REMOVED lines=12> */
.L_x_2713:
        /* <DEDUP_REMOVED lines=63> */
.L_x_2714:
        /* <DEDUP_REMOVED lines=61> */
.L_x_2715:
[----:B01----:R-:W-:-:S05]  /*1f2f0*/  LOP3.LUT R3, RZ, R2, RZ, 0x33, !PT ;  /* 0x00000002ff037212 */ /* 0x003fca00078e33ff */
[----:B------:R-:W-:-:S05]  /*1f300*/  IMAD.IADD R2, R4, 0x1, R3 ;  /* 0x0000000104027824 */ /* 0x000fca00078e0203 */
[----:B------:R1:W-:Y:S01]  /*1f310*/  STL [R1+0x4], R2 ;  /* 0x0000040201007387 */ /* 0x0003e20000100800 */
[----:B------:R-:W-:Y:S05]  /*1f320*/  BRA `(.L_x_2716) ;  /* 0x0000000000107947 */ /* 0x000fea0003800000 */
.L_x_2711:
[----:B------:R-:W-:Y:S01]  /*1f330*/  IMAD.U32 R2, RZ, RZ, UR6 ;  /* 0x00000006ff027e24 */ /* 0x000fe2000f8e00ff */
[----:B------:R0:W-:Y:S04]  /*1f340*/  STL [R1+0x4], RZ ;  /* 0x000004ff01007387 */ /* 0x0001e80000100800 */
[----:B------:R0:W-:Y:S04]  /*1f350*/  STL [R1+0x8], RZ ;  /* 0x000008ff01007387 */ /* 0x0001e80000100800 */
[----:B------:R0:W-:Y:S02]  /*1f360*/  STL [R1], R2 ;  /* 0x0000000201007387 */ /* 0x0001e40000100800 */
.L_x_2716:
        /* <DEDUP_REMOVED lines=10> */
.L_x_2709:
        /* <DEDUP_REMOVED lines=34> */
[C---:B-1----:R-:W-:Y:S02]  /*1f630*/  LOP3.LUT R2, R0.reuse, 0x40, RZ, 0xfc, !PT ;  /* 0x0000004000027812 */ /* 0x042fe400078efcff */
[----:B------:R-:W-:-:S07]  /*1f640*/  LOP3.LUT R0, R0, 0x80, RZ, 0xfc, !PT ;  /* 0x0000008000007812 */ /* 0x000fce00078efcff */
.L_x_2861:
[----:B--2---:R-:W2:Y:S01]  /*1f650*/  LDL R0, [R1+0xc] ;  /* 0x00000c0001007983 */ /* 0x004ea20000100800 */
[----:B0-----:R-:W2:Y:S01]  /*1f660*/  LDC.64 R2, c[0x0][0xc88] ;  /* 0x00032200ff027b82 */ /* 0x001ea20000000a00 */
[----:B------:R-:W-:Y:S05]  /*1f670*/  YIELD ;  /* 0x0000000000007946 */ /* 0x000fea0003800000 */
[----:B------:R-:W-:Y:S01]  /*1f680*/  ULDC.64 UR4, c[0x0][0xa28] ;  /* 0x00028a0000047ab9 */ /* 0x000fe20000000a00 */
[----:B------:R-:W-:Y:S01]  /*1f690*/  IMAD.MOV.U32 R8, RZ, RZ, RZ ;  /* 0x000000ffff087224 */ /* 0x000fe200078e00ff */
[----:B------:R-:W-:Y:S01]  /*1f6a0*/  ISETP.NE.U32.AND P0, PT, RZ, UR4, PT ;  /* 0x00000004ff007c0c */ /* 0x000fe2000bf05070 */
[----:B------:R-:W-:Y:S01]  /*1f6b0*/  ULDC.64 UR10, c[0x0][0xa18] ;  /* 0x00028600000a7ab9 */ /* 0x000fe20000000a00 */
[----:B------:R-:W-:Y:S01]  /*1f6c0*/  ULDC.64 UR8, c[0x0][0xa10] ;  /* 0x0002840000087ab9 */ /* 0x000fe20000000a00 */
[----:B------:R-:W-:Y:S01]  /*1f6d0*/  ULDC.64 UR6, c[0x0][0xa08] ;  /* 0x0002820000067ab9 */ /* 0x000fe20000000a00 */
[----:B--2---:R-:W-:-:S05]  /*1f6e0*/  IMAD.WIDE R2, R0, 0x4, R2 ;  /* 0x0000000400027825 */ /* 0x004fca00078e0202 */
[----:B-1----:R-:W2:Y:S01]  /*1f6f0*/  LDG.E R4, desc[UR60][R2.64] ;  /* 0x0000003c02047981 */ /* 0x002ea2000c1e1900 */
[----:B------:R-:W-:Y:S01]  /*1f700*/  ISETP.NE.AND.EX P0, PT, RZ, UR5, PT, P0 ;  /* 0x00000005ff007c0c */ /* 0x000fe2000bf05300 */
[----:B------:R-:W-:Y:S01]  /*1f710*/  IMAD.MOV.U32 R0, RZ, RZ, RZ ;  /* 0x000000ffff007224 */ /* 0x000fe200078e00ff */
[----:B--2---:R-:W-:Y:S01]  /*1f720*/  SHF.R.S32.HI R5, RZ, 0x1f, R4 ;  /* 0x0000001fff057819 */ /* 0x004fe20000011404 */
[----:B------:R-:W-:-:S10]  /*1f730*/  IMAD.SHL.U32 R15, R4, 0x4, RZ ;  /* 0x00000004040f7824 */ /* 0x000fd400078e00ff */
[C---:B------:R-:W-:Y:S01]  /*1f740*/  @P0 LEA R2, P1, R4.reuse, UR4, 0x2 ;  /* 0x0000000404020c11 */ /* 0x040fe2000f8210ff */
[----:B------:R0:W-:Y:S03]  /*1f750*/  STL [R1+0x34], R4 ;  /* 0x0000340401007387 */ /* 0x0001e60000100800 */
        /* <DEDUP_REMOVED lines=14> */
[C---:B--2---:R-:W-:Y:S02]  /*1f840*/  IADD3 R2, P4, R15.reuse, UR4, RZ ;  /* 0x000000040f027c10 */ /* 0x044fe4000ff9e0ff */
[----:B------:R-:W-:Y:S02]  /*1f850*/  ISETP.NE.AND.EX P3, PT, RZ, UR11, PT, P3 ;  /* 0x0000000bff007c0c */ /* 0x000fe4000bf65330 */
[C---:B------:R-:W-:Y:S02]  /*1f860*/  IADD3.X R3, R14.reuse, UR5, RZ, P4, !PT ;  /* 0x000000050e037c10 */ /* 0x040fe4000a7fe4ff */
[----:B0-----:R-:W-:Y:S02]  /*1f870*/  IADD3 R4, P4, R15, UR8, RZ ;  /* 0x000000080f047c10 */ /* 0x001fe4000ff9e0ff */
[----:B------:R-:W-:Y:S01]  /*1f880*/  ISETP.NE.AND.EX P0, PT, RZ, UR7, PT, P0 ;  /* 0x00000007ff007c0c */ /* 0x000fe2000bf05300 */
[----:B------:R-:W2:Y:S01]  /*1f890*/  @P2 LDG.E R8, desc[UR60][R2.64] ;  /* 0x0000003c02082981 */ /* 0x000ea2000c1e1900 */
[C---:B-1----:R-:W-:Y:S01]  /*1f8a0*/  IADD3.X R5, R14.reuse, UR9, RZ, P4, !PT ;  /* 0x000000090e057c10 */ /* 0x042fe2000a7fe4ff */
[----:B------:R-:W-:Y:S01]  /*1f8b0*/  ULDC UR4, c[0x0][0x288] ;  /* 0x0000a20000047ab9 */ /* 0x000fe20000000800 */
[----:B------:R-:W-:Y:S01]  /*1f8c0*/  ISETP.NE.AND.EX P1, PT, RZ, UR9, PT, P1 ;  /* 0x00000009ff007c0c */ /* 0x000fe2000bf25310 */
[----:B------:R-:W-:Y:S01]  /*1f8d0*/  IMAD.U32 R12, RZ, RZ, UR4 ;  /* 0x00000004ff0c7e24 */ /* 0x000fe2000f8e00ff */
[----:B------:R-:W-:Y:S01]  /*1f8e0*/  IADD3.X R7, R14, UR7, RZ, P5, !PT ;  /* 0x000000070e077c10 */ /* 0x000fe2000affe4ff */
[----:B------:R-:W-:-:S06]  /*1f8f0*/  ULDC.64 UR4, c[0x0][0x418] ;  /* 0x0001060000047ab9 */ /* 0x000fcc0000000a00 */
[----:B------:R0:W5:Y:S04]  /*1f900*/  @P0 LDG.E R11, desc[UR60][R6.64] ;  /* 0x0000003c060b0981 */ /* 0x000168000c1e1900 */
[----:B------:R0:W5:Y:S04]  /*1f910*/  @P1 LDG.E R10, desc[UR60][R4.64] ;  /* 0x0000003c040a1981 */ /* 0x000168000c1e1900 */
[----:B--2---:R1:W-:Y:S02]  /*1f920*/  STL [R1+0x4c], R8 ;  /* 0x00004c0801007387 */ /* 0x0043e40000100800 */
[----:B-1----:R-:W-:-:S04]  /*1f930*/  @P3 IADD3 R8, P4, R15, UR10, RZ ;  /* 0x0000000a0f083c10 */ /* 0x002fc8000ff9e0ff */
[----:B------:R-:W-:-:S05]  /*1f940*/  @P3 IADD3.X R9, R14, UR11, RZ, P4, !PT ;  /* 0x0000000b0e093c10 */ /* 0x000fca000a7fe4ff */
        /* <DEDUP_REMOVED lines=11> */
[----:B------:R-:W-:Y:S01]  /*1fa00*/  IMAD.U32 R8, RZ, RZ, UR4 ;  /* 0x00000004ff087e24 */ /* 0x000fe2000f8e00ff */
[----:B0-----:R-:W-:Y:S06]  /*1fa10*/  @P3 BRA `(.L_x_2718) ;  /* 0x0000000000143947 */ /* 0x001fec0003800000 */
[----:B------:R-:W-:Y:S05]  /*1fa20*/  @!P2 BRA `(.L_x_2718) ;  /* 0x000000000010a947 */ /* 0x000fea0003800000 */
[----:B------:R-:W2:Y:S04]  /*1fa30*/  LDG.E R12, desc[UR60][R2.64] ;  /* 0x0000003c020c7981 */ /* 0x000ea8000c1e1900 */
[----:B------:R-:W2:Y:S02]  /*1fa40*/  LDG.E R2, desc[UR60][R2.64+0x4] ;  /* 0x0000043c02027981 */ /* 0x000ea4000c1e1900 */
[----:B--2--5:R-:W-:-:S05]  /*1fa50*/  IMAD.IADD R13, R2, 0x1, -R12 ;  /* 0x00000001020d7824 */ /* 0x024fca00078e0a0c */
[----:B------:R0:W-:Y:S02]  /*1fa60*/  STL [R1+0x50], R13 ;  /* 0x0000500d01007387 */ /* 0x0001e40000100800 */
.L_x_2718:
[----:B------:R-:W2:Y:S01]  /*1fa70*/  LDL.LU R3, [R1+0x8] ;  /* 0x0000080001037983 */ /* 0x000ea20000300800 */
[----:B------:R-:W-:Y:S02]  /*1fa80*/  ULDC.64 UR4, c[0x0][0xa20] ;  /* 0x0002880000047ab9 */ /* 0x000fe40000000a00 */
[----:B------:R-:W-:Y:S01]  /*1fa90*/  ISETP.NE.U32.AND P2, PT, RZ, UR4, PT ;  /* 0x00000004ff007c0c */ /* 0x000fe2000bf45070 */
[----:B------:R-:W3:Y:S03]  /*1faa0*/  LDL R12, [R1+0x34] ;  /* 0x00003400010c7983 */ /* 0x000ee60000100800 */
[----:B------:R-:W-:Y:S02]  /*1fab0*/  ISETP.NE.AND.EX P2, PT, RZ, UR5, PT, P2 ;  /* 0x00000005ff007c0c */ /* 0x000fe4000bf45320 */
[C---:B--2---:R-:W-:Y:S02]  /*1fac0*/  LOP3.LUT R17, R3.reuse, 0xff000000, RZ, 0xc0, !PT ;  /* 0xff00000003117812 */ /* 0x044fe400078ec0ff */
[----:B------:R-:W-:-:S02]  /*1fad0*/  LOP3.LUT R2, R3, 0xff0000, RZ, 0xc0, !PT ;  /* 0x00ff000003027812 */ /* 0x000fc400078ec0ff */
[----:B------:R-:W-:Y:S02]  /*1fae0*/  SHF.R.U32.HI R17, RZ, 0x8, R17 ;  /* 0x00000008ff117819 */ /* 0x000fe40000011611 */
[----:B------:R-:W-:Y:S02]  /*1faf0*/  LOP3.LUT R16, R3, 0xffff, RZ, 0xc0, !PT ;  /* 0x0000ffff03107812 */ /* 0x000fe400078ec0ff */
[----:B------:R-:W-:Y:S01]  /*1fb00*/  LEA.HI R17, R2, R17, RZ, 0x10 ;  /* 0x0000001102117211 */ /* 0x000fe200078f80ff */
[----:B-----5:R-:W-:-:S05]  /*1fb10*/  IMAD.IADD R2, R11, 0x1, R0 ;  /* 0x000000010b027824 */ /* 0x020fca00078e0200 */
[----:B------:R1:W-:Y:S04]  /*1fb20*/  STL [R1+0x20], R2 ;  /* 0x0000200201007387 */ /* 0x0003e80000100800 */
[----:B---3--:R1:W-:Y:S01]  /*1fb30*/  STL [R1+0x14], R12 ;  /* 0x0000140c01007387 */ /* 0x0083e20000100800 */
[----:B------:R-:W-:Y:S05]  /*1fb40*/  @!P2 BRA `(.L_x_2719) ;  /* 0x000000000010a947 */ /* 0x000fea0003800000 */
[----:B-1----:R-:W-:-:S04]  /*1fb50*/  IADD3 R2, P0, R15, UR4, RZ ;  /* 0x000000040f027c10 */ /* 0x002fc8000ff1e0ff */
[----:B------:R-:W-:-:S05]  /*1fb60*/  IADD3.X R3, R14, UR5, RZ, P0, !PT ;  /* 0x000000050e037c10 */ /* 0x000fca00087fe4ff */
[----:B------:R2:W5:Y:S01]  /*1fb70*/  LDG.E R8, desc[UR60][R2.64] ;  /* 0x0000003c02087981 */ /* 0x000562000c1e1900 */
[----:B------:R-:W-:Y:S05]  /*1fb80*/  BRA `(.L_x_2720) ;  /* 0x0000000000107947 */ /* 0x000fea0003800000 */
.L_x_2719:
[----:B------:R-:W-:Y:S05]  /*1fb90*/  @!P0 BRA `(.L_x_2720) ;  /* 0x00000000000c8947 */ /* 0x000fea0003800000 */
[----:B------:R-:W2:Y:S04]  /*1fba0*/  LDG.E R8, desc[UR60][R6.64] ;  /* 0x0000003c06087981 */ /* 0x000ea8000c1e1900 */
[----:B------:R-:W2:Y:S02]  /*1fbb0*/  LDG.E R6, desc[UR60][R6.64+0x4] ;  /* 0x0000043c06067981 */ /* 0x000ea4000c1e1900 */
[----:B--2---:R-:W-:-:S07]  /*1fbc0*/  IMAD.IADD R8, R6, 0x1, -R8 ;  /* 0x0000000106087824 */ /* 0x004fce00078e0a08 */
.L_x_2720:
[----:B-12---:R-:W2:Y:S01]  /*1fbd0*/  @P1 LDG.E R2, desc[UR60][R4.64] ;  /* 0x0000003c04021981 */ /* 0x006ea2000c1e1900 */
[----:B------:R-:W1:Y:S03]  /*1fbe0*/  LDC R3, c[0x0][0x448] ;  /* 0x00011200ff037b82 */ /* 0x000e660000000800 */
[----:B------:R-:W3:Y:S04]  /*1fbf0*/  LDL R6, [R1+0x4] ;  /* 0x0000040001067983 */ /* 0x000ee80000100800 */
[----:B------:R4:W2:Y:S01]  /*1fc00*/  @P1 LDG.E R4, desc[UR60][R4.64+0x4] ;  /* 0x0000043c04041981 */ /* 0x0008a2000c1e1900 */
[----:B-1----:R-:W-:-:S13]  /*1fc10*/  ISETP.NE.AND P0, PT, R3, 0x1, PT ;  /* 0x000000010300780c */ /* 0x002fda0003f05270 */
[----:B------:R-:W1:Y:S08]  /*1fc20*/  @P0 LDC R3, c[0x0][0x44c] ;  /* 0x00011300ff030b82 */ /* 0x000e700000000800 */
[----:B----4-:R-:W4:Y:S01]  /*1fc30*/  @P0 LDC R5, c[0x0][0x450] ;  /* 0x00011400ff050b82 */ /* 0x010f220000000800 */
[----:B-----5:R-:W-:Y:S01]  /*1fc40*/  IMAD.IADD R7, R8, 0x1, -R0 ;  /* 0x0000000108077824 */ /* 0x020fe200078e0a00 */
[----:B------:R-:W-:-:S05]  /*1fc50*/  LOP3.LUT R11, R17, 0xff, RZ, 0xc0, !PT ;  /* 0x000000ff110b7812 */ /* 0x000fca00078ec0ff */
[----:B------:R0:W-:Y:S01]  /*1fc60*/  STL [R1+0x60], R11 ;  /* 0x0000600b01007387 */ /* 0x0001e20000100800 */
[----:B------:R-:W-:Y:S01]  /*1fc70*/  BSSY B0, `(.L_x_2721) ;  /* 0x0000032000007945 */ /* 0x000fe20003800000 */
[----:B------:R-:W-:Y:S01]  /*1fc80*/  SHF.R.U32.HI R17, RZ, 0x10, R17 ;  /* 0x00000010ff117819 */ /* 0x000fe20000011611 */
[----:B--2---:R-:W-:Y:S02]  /*1fc90*/  @P1 IMAD.IADD R9, R4, 0x1, -R2 ;  /* 0x0000000104091824 */ /* 0x004fe400078e0a02 */
[----:B---3--:R-:W-:-:S04]  /*1fca0*/  IMAD.SHL.U32 R2, R6, 0x80, RZ ;  /* 0x0000008006027824 */ /* 0x008fc800078e00ff */
[----:B------:R-:W-:-:S04]  /*1fcb0*/  VIADD R2, R2, 0x7f ;  /* 0x0000007f02027836 */ /* 0x000fc80000000000 */
[----:B-1----:R-:W-:-:S05]  /*1fcc0*/  @P0 IMAD.HI.U32 R0, R2, R3, RZ ;  /* 0x0000000302000227 */ /* 0x002fca00078e00ff */
[----:B----4-:R-:W-:Y:S01]  /*1fcd0*/  @P0 SHF.R.U32.HI R2, RZ, R5, R0 ;  /* 0x00000005ff020219 */ /* 0x010fe20000011600 */
[----:B------:R-:W-:-:S05]  /*1fce0*/  IMAD.IADD R0, R7, 0x1, R9 ;  /* 0x0000000107007824 */ /* 0x000fca00078e0209 */
[C---:B------:R-:W-:Y:S01]  /*1fcf0*/  IADD3 R21, R0.reuse, 0x80, -R13 ;  /* 0x0000008000157810 */ /* 0x040fe20007ffe80d */
        /* <DEDUP_REMOVED lines=9> */
[----:B------:R-:W-:Y:S01]  /*1fd90*/  ISETP.GE.AND P0, PT, R6, 0x1, PT ;  /* 0x000000010600780c */ /* 0x000fe20003f06270 */
[----:B------:R-:W-:-:S12]  /*1fda0*/  IMAD.MOV.U32 R3, RZ, RZ, RZ ;  /* 0x000000ffff037224 */ /* 0x000fd800078e00ff */
[----:B0-----:R-:W-:Y:S05]  /*1fdb0*/  @!P0 BRA `(.L_x_2722) ;  /* 0x0000000000748947 */ /* 0x001fea0003800000 */
[----:B------:R-:W-:Y:S01]  /*1fdc0*/  ISETP.NE.AND P0, PT, R17, RZ, PT ;  /* 0x000000ff1100720c */ /* 0x000fe20003f05270 */
[----:B------:R-:W-:-:S03]  /*1fdd0*/  ULDC UR4, c[0x0][0x9f0] ;  /* 0x00027c0000047ab9 */ /* 0x000fc60000000800 */
[----:B------:R-:W-:-:S04]  /*1fde0*/  SEL R0, R17, UR4, P0 ;  /* 0x0000000411007c07 */ /* 0x000fc80008000000 */
[----:B------:R-:W-:Y:S02]  /*1fdf0*/  IABS R2, R0 ;  /* 0x0000000000027213 */ /* 0x000fe40000000000 */
[----:B------:R-:W-:Y:S02]  /*1fe00*/  IADD3 R3, R0, -0x1, R6 ;  /* 0xffffffff00037810 */ /* 0x000fe40007ffe006 */
[----:B------:R-:W0:Y:S08]  /*1fe10*/  I2F.RP R4, R2 ;  /* 0x0000000200047306 */ /* 0x000e300000209400 */
[----:B0-----:R-:W0:Y:S02]  /*1fe20*/  MUFU.RCP R4, R4 ;  /* 0x0000000400047308 */ /* 0x001e240000001000 */
[----:B0-----:R-:W-:-:S06]  /*1fe30*/  VIADD R4, R4, 0xffffffe ;  /* 0x0ffffffe04047836 */ /* 0x001fcc0000000000 */
[----:B------:R0:W1:Y:S02]  /*1fe40*/  F2I.FTZ.U32.TRUNC.NTZ R5, R4 ;  /* 0x0000000400057305 */ /* 0x000064000021f000 */
[----:B0-----:R-:W-:-:S04]  /*1fe50*/  LOP3.LUT R4, R3, R0, RZ, 0x3c, !PT ;  /* 0x0000000003047212 */ /* 0x001fc800078e3cff */
[----:B------:R-:W-:Y:S01]  /*1fe60*/  ISETP.GE.AND P3, PT, R4, RZ, PT ;  /* 0x000000ff0400720c */ /* 0x000fe20003f66270 */
[----:B-1----:R-:W-:-:S04]  /*1fe70*/  IMAD.MOV R4, RZ, RZ, -R5 ;  /* 0x000000ffff047224 */ /* 0x002fc800078e0a05 */
        /* <DEDUP_REMOVED lines=17> */
.L_x_2722:
[----:B------:R-:W-:Y:S05]  /*1ff90*/  BSYNC B0 ;  /* 0x0000000000007941 */ /* 0x000fea0003800000 */
.L_x_2721:
[-C--:B------:R-:W-:Y:S01]  /*1ffa0*/  IMAD R0, R11, R3.reuse, RZ ;  /* 0x000000030b007224 */ /* 0x080fe200078e02ff */
[----:B------:R-:W-:Y:S03]  /*1ffb0*/  BSSY B0, `(.L_x_2723) ;  /* 0x0000146000007945 */ /* 0x000fe60003800000 */
[C---:B------:R-:W-:Y:S01]  /*1ffc0*/  IMAD R2, R0.reuse, 0x80, -R7 ;  /* 0x0000008000027824 */ /* 0x040fe200078e0a07 */
[----:B------:R-:W-:-:S04]  /*1ffd0*/  VIADDMNMX R3, R0, R3, R6, PT ;  /* 0x0000000300037246 */ /* 0x000fc80003800106 */
[----:B------:R-:W-:Y:S01]  /*1ffe0*/  VIMNMX R2, RZ, R2, !PT ;  /* 0x00000002ff027248 */ /* 0x000fe20007fe0100 */
[----:B------:R-:W-:-:S05]  /*1fff0*/  IMAD R3, R3, 0x80, -R7 ;  /* 0x0000008003037824 */ /* 0x000fca00078e0a07 */
        /* <DEDUP_REMOVED lines=14> */
[----:B------:R-:W0:Y:S02]  /*200e0*/  S2R R3, SR_TID.X ;  /* 0x0000000000037919 */ /* 0x000e240000002100 */
[----:B0-----:R-:W-:-:S04]  /*200f0*/  SHF.R.U32.HI R3, RZ, 0x5, R3 ;  /* 0x00000005ff037819 */ /* 0x001fc80000011603 */
[----:B------:R-:W-:-:S05]  /*20100*/  LOP3.LUT R3, R3, 0x3, RZ, 0xc0, !PT ;  /* 0x0000000303037812 */ /* 0x000fca00078ec0ff */
[----:B------:R0:W1:Y:S02]  /*20110*/  SHFL.IDX PT, R14, R3, RZ, 0x1f ;  /* 0x00001fff030e7589 */ /* 0x00006400000e0000 */
.L_x_2904:
[----:B-1----:R-:W-:Y:S02]  /*20120*/  ISETP.NE.AND P0, PT, R14, RZ, PT ;  /* 0x000000ff0e00720c */ /* 0x002fe40003f05270 */
[----:B------:R-:W-:-:S11]  /*20130*/  PLOP3.LUT P6, PT, PT, PT, PT, 0x8, 0x0 ;  /* 0x000000000000781c */ /* 0x000fd60003fce170 */
[----:B------:R-:W-:Y:S05]  /*20140*/  @P0 BRA `(.L_x_2726) ;  /* 0x00000000000c0947 */ /* 0x000fea0003800000 */
[----:B------:R-:W-:-:S03]  /*20150*/  UMOV UR4, 0xffffffff ;  /* 0xffffffff00047882 */ /* 0x000fc60000000000 */
[----:B------:R-:W-:Y:S05]  /*20160*/  BRA.DIV UR4, `(.L_x_2727) ;  /* 0x0000007a042c7947 */ /* 0x000fea000b800000 */
[----:B------:R-:W-:-:S13]  /*20170*/  ELECT P6, URZ, PT ;  /* 0x00000000003f782f */ /* 0x000fda00038c0000 */
.L_x_2726:
[----:B0-----:R-:W2:Y:S01]  /*20180*/  LDL R3, [R1+0x64] ;  /* 0x0000640001037983 */ /* 0x001ea20000100800 */
[----:B------:R-:W-:Y:S01]  /*20190*/  BSSY B1, `(.L_x_2728) ;  /* 0x0000008000017945 */ /* 0x000fe20003800000 */
[----:B--2---:R-:W-:-:S05]  /*201a0*/  VIADD R3, R3, 0x1 ;  /* 0x0000000103037836 */ /* 0x004fca0000000000 */
[----:B------:R-:W-:-:S04]  /*201b0*/  LEA.HI R4, R3, R3, RZ, 0x1 ;  /* 0x0000000303047211 */ /* 0x000fc800078f08ff */
[----:B------:R-:W-:-:S05]  /*201c0*/  LOP3.LUT R4, R4, 0xfffffffe, RZ, 0xc0, !PT ;  /* 0xfffffffe04047812 */ /* 0x000fca00078ec0ff */
[----:B------:R-:W-:-:S05]  /*201d0*/  IMAD.IADD R3, R3, 0x1, -R4 ;  /* 0x0000000103037824 */ /* 0x000fca00078e0a04 */
[----:B------:R-:W-:-:S04]  /*201e0*/  SHF.L.U32 R3, R3, 0x1f, RZ ;  /* 0x0000001f03037819 */ /* 0x000fc800000006ff */
[----:B------:R-:W0:Y:S02]  /*201f0*/  SYNCS.PHASECHK.TRANS64.TRYWAIT P0, [R18+URZ+0x34820], R3 ;  /* 0x03482003120075a7 */ /* 0x000e24000800017f */
[----:B0-----:R-:W-:Y:S05]  /*20200*/  @!P0 BRA `(.L_x_2729) ;  /* 0x0000007800248947 */ /* 0x001fea0003800000 */
.L_x_2907:
[----:B------:R-:W-:Y:S05]  /*20210*/  BSYNC B1 ;  /* 0x0000000000017941 */ /* 0x000fea0003800000 */
.L_x_2728:
[----:B------:R-:W-:Y:S04]  /*20220*/  BSSY B1, `(.L_x_2730) ;  /* 0x0000084000017945 */ /* 0x000fe80003800000 */
[----:B------:R-:W-:Y:S05]  /*20230*/  @!P6 BRA `(.L_x_2731) ;  /* 0x000000080008e947 */ /* 0x000fea0003800000 */
[----:B------:R-:W2:Y:S04]  /*20240*/  LDL R5, [R1+0x10] ;  /* 0x0000100001057983 */ /* 0x000ea80000100800 */
[----:B------:R-:W3:Y:S01]  /*20250*/  LDL R6, [R1+0x24] ;  /* 0x0000240001067983 */ /* 0x000ee20000100800 */
[----:B------:R-:W-:Y:S01]  /*20260*/  BSSY B2, `(.L_x_2732) ;  /* 0x0000008000027945 */ /* 0x000fe20003800000 */
[----:B------:R-:W1:Y:S02]  /*20270*/  S2R R4, SR_TID.X ;  /* 0x0000000000047919 */ /* 0x000e640000002100 */
[----:B-1----:R-:W-:-:S04]  /*20280*/  LOP3.LUT R4, R4, 0x7f, RZ, 0xc0, !PT ;  /* 0x0000007f04047812 */ /* 0x002fc800078ec0ff */
[----:B------:R-:W-:Y:S01]  /*20290*/  ISETP.NE.AND P1, PT, R4, RZ, PT ;  /* 0x000000ff0400720c */ /* 0x000fe20003f25270 */
[----:B--2---:R-:W-:Y:S01]  /*202a0*/  IMAD R5, R5, 0x8, R18 ;  /* 0x0000000805057824 */ /* 0x004fe200078e0212 */
[----:B---3--:R-:W-:-:S04]  /*202b0*/  SHF.L.U32 R9, R6, 0x1f, RZ ;  /* 0x0000001f06097819 */ /* 0x008fc800000006ff */
[----:B------:R-:W1:Y:S02]  /*202c0*/  SYNCS.PHASECHK.TRANS64.TRYWAIT P0, [R5+URZ+0x348a0], R9 ;  /* 0x0348a009050075a7 */ /* 0x000e64000800017f */
[----:B-1----:R-:W-:Y:S05]  /*202d0*/  @!P0 BRA `(.L_x_2733) ;  /* 0x0000007800048947 */ /* 0x002fea0003800000 */
.L_x_2908:
[----:B------:R-:W-:Y:S05]  /*202e0*/  BSYNC B2 ;  /* 0x0000000000027941 */ /* 0x000fea0003800000 */
.L_x_2732:
[----:B------:R-:W-:Y:S04]  /*202f0*/  BSSY B2, `(.L_x_2734) ;  /* 0x0000009000027945 */ /* 0x000fe80003800000 */
[----:B------:R-:W-:Y:S05]  /*20300*/  @P1 BRA `(.L_x_2735) ;  /* 0x00000000001c1947 */ /* 0x000fea0003800000 */
[----:B------:R-:W2:Y:S01]  /*20310*/  S2R R4, SR_TID.X ;  /* 0x0000000000047919 */ /* 0x000ea20000002100 */
[----:B0-----:R-:W-:-:S04]  /*20320*/  IMAD.MOV.U32 R3, RZ, RZ, 0xc000 ;  /* 0x0000c000ff037424 */ /* 0x001fc800078e00ff */
[----:B------:R3:W-:Y:S01]  /*20330*/  SYNCS.ARRIVE.TRANS64 RZ, [R5+URZ+0x34890], R3 ;  /* 0x0348900305ff79a7 */ /* 0x0007e2000800003f */
[----:B--2---:R-:W-:-:S04]  /*20340*/  LOP3.LUT R4, R4, 0x1f, RZ, 0xc0, !PT ;  /* 0x0000001f04047812 */ /* 0x004fc800078ec0ff */
[----:B------:R-:W-:-:S13]  /*20350*/  ISETP.NE.AND P0, PT, R4, RZ, PT ;  /* 0x000000ff0400720c */ /* 0x000fda0003f05270 */
[----:B---3--:R-:W-:Y:S05]  /*20360*/  @!P0 BRA `(.L_x_2735) ;  /* 0x0000000000048947 */ /* 0x008fea0003800000 */
[----:B------:R-:W-:Y:S01]  /*20370*/  BPT.TRAP 0x1 ;  /* 0x000000040000795c */ /* 0x000fe20000300000 */
.L_x_2735:
[----:B------:R-:W-:Y:S05]  /*20380*/  BSYNC B2 ;  /* 0x0000000000027941 */ /* 0x000fea0003800000 */
.L_x_2734:
[----:B0-----:R-:W2:Y:S01]  /*20390*/  LDL R3, [R1+0x10] ;  /* 0x0000100001037983 */ /* 0x001ea20000100800 */
        /* <DEDUP_REMOVED lines=9> */
[----:B--2---:R-:W-:-:S02]  /*20430*/  IMAD R8, R3, 0xc000, R18 ;  /* 0x0000c00003087824 */ /* 0x004fc400078e0212 */
[----:B------:R-:W-:Y:S02]  /*20440*/  VIADD R3, R5, 0x34890 ;  /* 0x0003489005037836 */ /* 0x000fe40000000000 */
[----:B------:R-:W-:-:S07]  /*20450*/  VIADD R6, R8, 0x1c400 ;  /* 0x0001c40008067836 */ /* 0x000fce0000000000 */
.L_x_2736:
        /* <DEDUP_REMOVED lines=16> */
.L_x_2737:
        /* <DEDUP_REMOVED lines=15> */
.L_x_2738:
        /* <DEDUP_REMOVED lines=13> */
.L_x_2909:
[----:B------:R-:W-:Y:S05]  /*20720*/  BSYNC B2 ;  /* 0x0000000000027941 */ /* 0x000fea0003800000 */
.L_x_2739:
[----:B------:R-:W-:Y:S01]  /*20730*/  BSSY B2, `(.L_x_2741) ;  /* 0x000000b000027945 */ /* 0x000fe20003800000 */
[----:B------:R-:W-:Y:S02]  /*20740*/  IMAD.MOV.U32 R8, RZ, RZ, 0x0 ;  /* 0x00000000ff087424 */ /* 0x000fe400078e00ff */
[----:B01----:R-:W-:Y:S01]  /*20750*/  IMAD.MOV.U32 R9, RZ, RZ, 0x12f00000 ;  /* 0x12f00000ff097424 */ /* 0x003fe200078e00ff */
        /* <DEDUP_REMOVED lines=8> */
.L_x_2742:
[----:B------:R-:W-:Y:S05]  /*207e0*/  BSYNC B2 ;  /* 0x0000000000027941 */ /* 0x000fea0003800000 */
.L_x_2741:
        /* <DEDUP_REMOVED lines=10> */
.L_x_2743:
        /* <DEDUP_REMOVED lines=19> */
.L_x_2744:
        /* <DEDUP_REMOVED lines=10> */
.L_x_2731:
[----:B------:R-:W-:Y:S05]  /*20a60*/  BSYNC B1 ;  /* 0x0000000000017941 */ /* 0x000fea0003800000 */
.L_x_2730:
[----:B------:R-:W0:Y:S04]  /*20a70*/  LDL.LU R8, [R1+0x10] ;  /* 0x0000100001087983 */ /* 0x000e280000300800 */
[----:B------:R-:W2:Y:S01]  /*20a80*/  LDL.LU R6, [R1+0x24] ;  /* 0x0000240001067983 */ /* 0x000ea20000300800 */
[----:B------:R-:W-:Y:S01]  /*20a90*/  PLOP3.LUT P0, PT, PT, PT, PT, 0x8, 0x0 ;  /* 0x000000000000781c */ /* 0x000fe20003f0e170 */
[----:B0-----:R-:W-:Y:S02]  /*20aa0*/  VIADD R3, R8, 0x1 ;  /* 0x0000000108037836 */ /* 0x001fe40000000000 */
        /* <DEDUP_REMOVED lines=9> */
.L_x_2760:
[----:B------:R-:W-:Y:S05]  /*20b40*/  YIELD ;  /* 0x0000000000007946 */ /* 0x000fea0003800000 */
[----:B------:R-:W-:Y:S04]  /*20b50*/  BSSY B1, `(.L_x_2745) ;  /* 0x000007f000017945 */ /* 0x000fe80003800000 */
[----:B-1----:R-:W-:Y:S05]  /*20b60*/  @!P6 BRA `(.L_x_2746) ;  /* 0x0000000400f4e947 */ /* 0x002fea0003800000 */
[----:B------:R-:W2:Y:S04]  /*20b70*/  LDL R5, [R1+0x10] ;  /* 0x0000100001057983 */ /* 0x000ea80000100800 */
[----:B------:R-:W3:Y:S01]  /*20b80*/  LDL R4, [R1+0x24] ;  /* 0x0000240001047983 */ /* 0x000ee20000100800 */
[----:B------:R-:W-:Y:S01]  /*20b90*/  BSSY B2, `(.L_x_2747) ;  /* 0x0000008000027945 */ /* 0x000fe20003800000 */
[----:B0-----:R-:W0:Y:S02]  /*20ba0*/  S2R R3, SR_TID.X ;  /* 0x0000000000037919 */ /* 0x001e240000002100 */
[----:B0-----:R-:W-:-:S04]  /*20bb0*/  LOP3.LUT R3, R3, 0x7f, RZ, 0xc0, !PT ;  /* 0x0000007f03037812 */ /* 0x001fc800078ec0ff */
[----:B------:R-:W-:Y:S01]  /*20bc0*/  ISETP.NE.AND P2, PT, R3, RZ, PT ;  /* 0x000000ff0300720c */ /* 0x000fe20003f45270 */
[----:B--2---:R-:W-:Y:S01]  /*20bd0*/  IMAD R7, R5, 0x8, R18 ;  /* 0x0000000805077824 */ /* 0x004fe200078e0212 */
[----:B---3--:R-:W-:-:S04]  /*20be0*/  SHF.L.U32 R6, R4, 0x1f, RZ ;  /* 0x0000001f04067819 */ /* 0x008fc800000006ff */
[----:B------:R-:W0:Y:S02]  /*20bf0*/  SYNCS.PHASECHK.TRANS64.TRYWAIT P1, [R7+URZ+0x348a0], R6 ;  /* 0x0348a006070075a7 */ /* 0x000e24000802017f */
[----:B0-----:R-:W-:Y:S05]  /*20c00*/  @!P1 BRA `(.L_x_2748) ;  /* 0x0000006c00e09947 */ /* 0x001fea0003800000 */
.L_x_2910:
[----:B------:R-:W-:Y:S05]  /*20c10*/  BSYNC B2 ;  /* 0x0000000000027941 */ /* 0x000fea0003800000 */
.L_x_2747:
[----:B------:R-:W-:Y:S04]  /*20c20*/  BSSY B2, `(.L_x_2749) ;  /* 0x0000009000027945 */ /* 0x000fe80003800000 */
[----:B------:R-:W-:Y:S05]  /*20c30*/  @P2 BRA `(.L_x_2750) ;  /* 0x00000000001c2947 */ /* 0x000fea0003800000 */
[----:B------:R-:W1:Y:S01]  /*20c40*/  S2R R4, SR_TID.X ;  /* 0x0000000000047919 */ /* 0x000e620000002100 */
[----:B------:R-:W-:-:S04]  /*20c50*/  IMAD.MOV.U32 R3, RZ, RZ, 0xc000 ;  /* 0x0000c000ff037424 */ /* 0x000fc800078e00ff */
[----:B------:R2:W-:Y:S01]  /*20c60*/  SYNCS.ARRIVE.TRANS64 RZ, [R7+URZ+0x34890], R3 ;  /* 0x0348900307ff79a7 */ /* 0x0005e2000800003f */
[----:B-1----:R-:W-:-:S04]  /*20c70*/  LOP3.LUT R4, R4, 0x1f, RZ, 0xc0, !PT ;  /* 0x0000001f04047812 */ /* 0x002fc800078ec0ff */
[----:B------:R-:W-:-:S13]  /*20c80*/  ISETP.NE.AND P1, PT, R4, RZ, PT ;  /* 0x000000ff0400720c */ /* 0x000fda0003f25270 */
[----:B--2---:R-:W-:Y:S05]  /*20c90*/  @!P1 BRA `(.L_x_2750) ;  /* 0x0000000000049947 */ /* 0x004fea0003800000 */
[----:B------:R-:W-:Y:S01]  /*20ca0*/  BPT.TRAP 0x1 ;  /* 0x000000040000795c */ /* 0x000fe20000300000 */
.L_x_2750:
[----:B------:R-:W-:Y:S05]  /*20cb0*/  BSYNC B2 ;  /* 0x0000000000027941 */ /* 0x000fea0003800000 */
.L_x_2749:
        /* <DEDUP_REMOVED lines=12> */
.L_x_2751:
        /* <DEDUP_REMOVED lines=16> */
.L_x_2752:
        /* <DEDUP_REMOVED lines=15> */
.L_x_2753:
        /* <DEDUP_REMOVED lines=13> */
.L_x_2911:
[----:B------:R-:W-:Y:S05]  /*21040*/  BSYNC B2 ;  /* 0x0000000000027941 */ /* 0x000fea0003800000 */
.L_x_2754:
        /* <DEDUP_REMOVED lines=11> */
.L_x_2757:
[----:B------:R-:W-:Y:S05]  /*21100*/  BSYNC B2 ;  /* 0x0000000000027941 */ /* 0x000fea0003800000 */
.L_x_2756:
        /* <DEDUP_REMOVED lines=10> */
.L_x_2758:
        /* <DEDUP_REMOVED lines=15> */
.L_x_2759:
        /* <DEDUP_REMOVED lines=10> */
.L_x_2746:
[----:B------:R-:W-:Y:S05]  /*21340*/  BSYNC B1 ;  /* 0x0000000000017941 */ /* 0x000fea0003800000 */
.L_x_2745:
[----:B0-----:R-:W2:Y:S04]  /*21350*/  LDL.LU R6, [R1+0x10] ;  /* 0x0000100001067983 */ /* 0x001ea80000300800 */
        /* <DEDUP_REMOVED lines=11> */
.L_x_2724:
[----:B------:R-:W-:Y:S05]  /*21410*/  BSYNC B0 ;  /* 0x0000000000007941 */ /* 0x000fea0003800000 */
.L_x_2723:
[----:B------:R-:W2:Y:S01]  /*21420*/  LDL R4, [R1+0x4] ;  /* 0x0000040001047983 */ /* 0x000ea20000100800 */
[----:B------:R-:W3:Y:S01]  /*21430*/  LDC R0, c[0x0][0x448] ;  /* 0x00011200ff007b82 */ /* 0x000ee20000000800 */
[----:B------:R-:W-:Y:S01]  /*21440*/  ISETP.NE.AND P2, PT, R17, RZ, PT ;  /* 0x000000ff1100720c */ /* 0x000fe20003f45270 */
[----:B------:R-:W-:Y:S05]  /*21450*/  @!P0 WARPSYNC.ALL ;  /* 0x0000000000008948 */ /* 0x000fea0003800000 */
[----:B------:R-:W-:Y:S07]  /*21460*/  BSSY B0, `(.L_x_2761) ;  /* 0x000002d000007945 */ /* 0x000fee0003800000 */
[----:B------:R-:W4:Y:S08]  /*21470*/  @!P2 LDC R17, c[0x0][0x9f0] ;  /* 0x00027c00ff11ab82 */ /* 0x000f300000000800 */
[----:B------:R-:W-:Y:S01]  /*21480*/  @!P0 BAR.SYNC.DEFER_BLOCKING 0xc, 0x180 ;  /* 0x0306000000008b1d */ /* 0x000fe20000010000 */
[----:B---3--:R-:W-:-:S13]  /*21490*/  ISETP.NE.AND P1, PT, R0, 0x1, PT ;  /* 0x000000010000780c */ /* 0x008fda0003f25270 */
[----:B------:R-:W3:Y:S08]  /*214a0*/  @P1 LDC R2, c[0x0][0x44c] ;  /* 0x00011300ff021b82 */ /* 0x000ef00000000800 */
[----:B01----:R-:W0:Y:S01]  /*214b0*/  @P1 LDC R3, c[0x0][0x450] ;  /* 0x00011400ff031b82 */ /* 0x003e220000000800 */
[----:B--2---:R-:W-:-:S05]  /*214c0*/  LEA R0, R4, 0x7f, 0x7 ;  /* 0x0000007f04007811 */ /* 0x004fca00078e38ff */
[----:B---3--:R-:W-:-:S05]  /*214d0*/  @P1 IMAD.HI.U32 R2, R0, R2, RZ ;  /* 0x0000000200021227 */ /* 0x008fca00078e00ff */
[----:B0-----:R-:W-:-:S05]  /*214e0*/  @P1 SHF.R.U32.HI R0, RZ, R3, R2 ;  /* 0x00000003ff001219 */ /* 0x001fca0000011602 */
[----:B------:R-:W-:-:S05]  /*214f0*/  IMAD.IADD R0, R21, 0x1, R0 ;  /* 0x0000000115007824 */ /* 0x000fca00078e0200 */
[----:B------:R-:W-:-:S04]  /*21500*/  SHF.R.S32.HI R2, RZ, 0x1f, R0 ;  /* 0x0000001fff027819 */ /* 0x000fc80000011400 */
[----:B------:R-:W-:-:S04]  /*21510*/  LEA.HI R0, R2, R0, RZ, 0x7 ;  /* 0x0000000002007211 */ /* 0x000fc800078f38ff */
[----:B------:R-:W-:-:S04]  /*21520*/  SHF.R.S32.HI R0, RZ, 0x7, R0 ;  /* 0x00000007ff007819 */ /* 0x000fc80000011400 */
[----:B------:R-:W-:-:S04]  /*21530*/  VIMNMX R7, R20, R0, PT ;  /* 0x0000000014077248 */ /* 0x000fc80003fe0100 */
[----:B------:R-:W-:Y:S01]  /*21540*/  ISETP.GE.AND P1, PT, R7, 0x1, PT ;  /* 0x000000010700780c */ /* 0x000fe20003f26270 */
[----:B------:R0:W-:Y:S04]  /*21550*/  STL [R1+0x40], R7 ;  /* 0x0000400701007387 */ /* 0x0001e80000100800 */
[----:B------:R0:W-:Y:S08]  /*21560*/  STL [R1+0x44], RZ ;  /* 0x000044ff01007387 */ /* 0x0001f00000100800 */
[----:B0---4-:R-:W-:Y:S05]  /*21570*/  @!P1 BRA `(.L_x_2762) ;  /* 0x00000000006c9947 */ /* 0x011fea0003800000 */
        /* <DEDUP_REMOVED lines=27> */
.L_x_2762:
[----:B------:R-:W-:Y:S05]  /*21730*/  BSYNC B0 ;  /* 0x0000000000007941 */ /* 0x000fea0003800000 */
.L_x_2761:
[----:B------:R-:W2:Y:S04]  /*21740*/  LDL R0, [R1+0x44] ;  /* 0x0000440001007983 */ /* 0x000ea80000100800 */
[----:B0-----:R-:W2:Y:S01]  /*21750*/  LDL R2, [R1+0x60] ;  /* 0x0000600001027983 */ /* 0x001ea20000100800 */
[----:B------:R-:W-:Y:S01]  /*21760*/  BSSY B7, `(.L_x_2763) ;  /* 0x0000411000077945 */ /* 0x000fe20003800000 */
[----:B--2---:R-:W-:-:S05]  /*21770*/  IMAD R2, R2, R0, RZ ;  /* 0x0000000002027224 */ /* 0x004fca00078e02ff */
[----:B------:R-:W-:Y:S01]  /*21780*/  VIADDMNMX R0, R2, R0, R7, PT ;  /* 0x0000000002007246 */ /* 0x000fe20003800107 */
[----:B------:R0:W-:Y:S03]  /*21790*/  STL [R1+0x30], R2 ;  /* 0x0000300201007387 */ /* 0x0001e60000100800 */
[----:B------:R-:W-:Y:S01]  /*217a0*/  ISETP.GT.AND P0, PT, R0, R2, PT ;  /* 0x000000020000720c */ /* 0x000fe20003f04270 */
[----:B------:R0:W-:-:S12]  /*217b0*/  STL [R1+0x48], R0 ;  /* 0x0000480001007387 */ /* 0x0001d80000100800 */
[----:B0-----:R-:W-:Y:S05]  /*217c0*/  @P0 BRA `(.L_x_2764) ;  /* 0x0000000000480947 */ /* 0x001fea0003800000 */
[----:B------:R-:W0:Y:S02]  /*217d0*/  S2R R0, SR_TID.X ;  /* 0x0000000000007919 */ /* 0x000e240000002100 */
[----:B0-----:R-:W-:-:S04]  /*217e0*/  LOP3.LUT R0, R0, 0x7f, RZ, 0xc0, !PT ;  /* 0x0000007f00007812 */ /* 0x001fc800078ec0ff */
[----:B------:R-:W-:-:S13]  /*217f0*/  ISETP.NE.AND P0, PT, R0, RZ, PT ;  /* 0x000000ff0000720c */ /* 0x000fda0003f05270 */
[----:B------:R-:W-:Y:S05]  /*21800*/  @P0 BRA `(.L_x_2765) ;  /* 0x0000004000180947 */ /* 0x000fea0003800000 */
[----:B------:R-:W0:Y:S01]  /*21810*/  S2R R3, SR_LANEID ;  /* 0x0000000000037919 */ /* 0x000e220000000000 */
[----:B------:R-:W-:Y:S02]  /*21820*/  VOTEU.ANY UR4, UPT, PT ;  /* 0x0000000000047886 */ /* 0x000fe400038e0100 */
[----:B------:R-:W0:Y:S08]  /*21830*/  FLO.U32 R0, UR4 ;  /* 0x0000000400007d00 */ /* 0x000e3000080e0000 */
[----:B------:R-:W1:Y:S01]  /*21840*/  POPC R4, UR4 ;  /* 0x0000000400047d09 */ /* 0x000e620008000000 */
[----:B0-----:R-:W-:-:S02]  /*21850*/  ISETP.EQ.U32.AND P0, PT, R0, R3, PT ;  /* 0x000000030000720c */ /* 0x001fc40003f02070 */
[----:B------:R-:W1:Y:S11]  /*21860*/  LDC.64 R2, c[0x0][0xc60] ;  /* 0x00031800ff027b82 */ /* 0x000e760000000a00 */
[----:B-1----:R-:W2:Y:S01]  /*21870*/  @P0 ATOMG.E.ADD.STRONG.GPU PT, R3, desc[UR60][R2.64], R4 ;  /* 0x00000004020309a8 */ /* 0x002ea200081ee1fc */
[----:B------:R-:W0:Y:S02]  /*21880*/  S2R R5, SR_LTMASK ;  /* 0x0000000000057919 */ /* 0x000e240000003900 */
[----:B0-----:R-:W-:-:S06]  /*21890*/  LOP3.LUT R5, R5, UR4, RZ, 0xc0, !PT ;  /* 0x0000000405057c12 */ /* 0x001fcc000f8ec0ff */
[----:B------:R-:W0:Y:S01]  /*218a0*/  POPC R5, R5 ;  /* 0x0000000500057309 */ /* 0x000e220000000000 */
[----:B--2---:R-:W0:Y:S02]  /*218b0*/  SHFL.IDX PT, R0, R3, R0, 0x1f ;  /* 0x00001f0003007589 */ /* 0x004e2400000e0000 */
[----:B0-----:R-:W-:-:S05]  /*218c0*/  IADD3 R0, R0, UR38, R5 ;  /* 0x0000002600007c10 */ /* 0x001fca000fffe005 */
[----:B------:R4:W-:Y:S01]  /*218d0*/  STL [R1], R0 ;  /* 0x0000000001007387 */ /* 0x0009e20000100800 */
[----:B------:R-:W-:Y:S05]  /*218e0*/  BRA `(.L_x_2765) ;  /* 0x0000003c00e07947 */ /* 0x000fea0003800000 */
.L_x_2764:
        /* <DEDUP_REMOVED lines=20> */
.L_x_2767:
[----:B------:R-:W-:Y:S05]  /*21a30*/  BSYNC B6 ;  /* 0x0000000000067941 */ /* 0x000fea0003800000 */
.L_x_2766:
        /* <DEDUP_REMOVED lines=20> */
.L_x_2770:
        /* <DEDUP_REMOVED lines=15> */
.L_x_2769:
[----:B------:R-:W-:Y:S05]  /*21c70*/  BSYNC B6 ;  /* 0x0000000000067941 */ /* 0x000fea0003800000 */
.L_x_2768:
[----:B------:R-:W2:Y:S01]  /*21c80*/  LDL.LU R2, [R1+0x28] ;  /* 0x0000280001027983 */ /* 0x000ea20000300800 */
[----:B------:R-:W-:-:S03]  /*21c90*/  ULDC.64 UR4, c[0x0][0x9f8] ;  /* 0x00027e0000047ab9 */ /* 0x000fc60000000a00 */
[----:B------:R-:W3:Y:S04]  /*21ca0*/  LDL.LU R0, [R1+0x38] ;  /* 0x0000380001007983 */ /* 0x000ee80000300800 */
[----:B------:R-:W4:Y:S01]  /*21cb0*/  LDL R7, [R1+0x14] ;  /* 0x0000140001077983 */ /* 0x000f220000100800 */
[----:B------:R-:W-:-:S03]  /*21cc0*/  ISETP.NE.U32.AND P0, PT, RZ, UR4, PT ;  /* 0x00000004ff007c0c */ /* 0x000fc6000bf05070 */
[----:B------:R-:W5:Y:S01]  /*21cd0*/  LDL R17, [R1+0x48] ;  /* 0x0000480001117983 */ /* 0x000f620000100800 */
[----:B------:R-:W-:-:S13]  /*21ce0*/  ISETP.NE.AND.EX P0, PT, RZ, UR5, PT, P0 ;  /* 0x00000005ff007c0c */ /* 0x000fda000bf05300 */
[----:B--2---:R-:W-:-:S04]  /*21cf0*/  @P0 IADD3 R2, P1, R2, UR4, RZ ;  /* 0x0000000402020c10 */ /* 0x004fc8000ff3e0ff */
[----:B---3--:R-:W-:Y:S01]  /*21d00*/  @P0 IADD3.X R3, R0, UR5, RZ, P1, !PT ;  /* 0x0000000500030c10 */ /* 0x008fe20008ffe4ff */
[----:B------:R-:W-:-:S04]  /*21d10*/  ULDC.64 UR4, c[0x0][0xa08] ;  /* 0x0002820000047ab9 */ /* 0x000fc80000000a00 */
[----:B----4-:R0:W2:Y:S02]  /*21d20*/  @P0 LDG.E R7, desc[UR60][R2.64] ;  /* 0x0000003c02070981 */ /* 0x0100a4000c1e1900 */
[----:B0-----:R-:W0:Y:S01]  /*21d30*/  LDC.64 R2, c[0x0][0x418] ;  /* 0x00010600ff027b82 */ /* 0x001e220000000a00 */
[----:B-----5:R-:W-:Y:S01]  /*21d40*/  VIADD R0, R17, 0xffffffff ;  /* 0xffffffff11007836 */ /* 0x020fe20000000000 */
[----:B--2---:R-:W-:Y:S01]  /*21d50*/  SHF.R.S32.HI R8, RZ, 0x1f, R7 ;  /* 0x0000001fff087819 */ /* 0x004fe20000011407 */
[----:B------:R1:W-:Y:S04]  /*21d60*/  @P0 STL [R1+0x14], R7 ;  /* 0x0000140701000387 */ /* 0x0003e80000100800 */
[----:B------:R1:W-:Y:S01]  /*21d70*/  STL [R1+0x28], R8 ;  /* 0x0000280801007387 */ /* 0x0003e20000100800 */
[----:B0-----:R-:W-:Y:S01]  /*21d80*/  LOP3.LUT P0, RZ, R2, UR4, RZ, 0xfc, !PT ;  /* 0x0000000402ff7c12 */ /* 0x001fe2000f80fcff */
[----:B------:R-:W-:-:S03]  /*21d90*/  UMOV UR4, 0xffffffff ;  /* 0xffffffff00047882 */ /* 0x000fc60000000000 */
[----:B------:R-:W-:-:S04]  /*21da0*/  LOP3.LUT P0, RZ, R3, UR5, RZ, 0xfc, P0 ;  /* 0x0000000503ff7c12 */ /* 0x000fc8000800fcff */
[----:B------:R-:W-:Y:S01]  /*21db0*/  SEL R17, R7, RZ, !P0 ;  /* 0x000000ff07117207 */ /* 0x000fe20004000000 */
[----:B-1----:R-:W-:Y:S08]  /*21dc0*/  BRA.DIV UR4, `(.L_x_2771) ;  /* 0x0000005e04987947 */ /* 0x002ff0000b800000 */
[----:B------:R-:W0:Y:S02]  /*21dd0*/  S2R R4, SR_TID.X ;  /* 0x0000000000047919 */ /* 0x000e240000002100 */
[----:B0-----:R-:W-:-:S04]  /*21de0*/  SHF.R.U32.HI R4, RZ, 0x5, R4 ;  /* 0x00000005ff047819 */ /* 0x001fc80000011604 */
[----:B------:R-:W-:-:S05]  /*21df0*/  LOP3.LUT R4, R4, 0x3, RZ, 0xc0, !PT ;  /* 0x0000000304047812 */ /* 0x000fca00078ec0ff */
[----:B------:R0:W1:Y:S02]  /*21e00*/  SHFL.IDX PT, R14, R4, RZ, 0x1f ;  /* 0x00001fff040e7589 */ /* 0x00006400000e0000 */
.L_x_2914:
[----:B0-----:R-:W2:Y:S01]  /*21e10*/  LDL.LU R4, [R1+0x1c] ;  /* 0x00001c0001047983 */ /* 0x001ea20000300800 */
[----:B------:R-:W-:Y:S02]  /*21e20*/  PLOP3.LUT P1, PT, PT, PT, PT, 0x8, 0x0 ;  /* 0x000000000000781c */ /* 0x000fe40003f2e170 */
[----:B-1----:R-:W-:Y:S01]  /*21e30*/  ISETP.NE.AND P0, PT, R14, RZ, PT ;  /* 0x000000ff0e00720c */ /* 0x002fe20003f05270 */
        /* <DEDUP_REMOVED lines=8> */
.L_x_2917:
[----:B------:R-:W-:Y:S05]  /*21ec0*/  @!P6 BRA `(.L_x_2772) ;  /* 0x000000040028e947 */ /* 0x000fea0003800000 */
[----:B------:R-:W-:-:S04]  /*21ed0*/  ISETP.NE.U32.AND P0, PT, R2, RZ, PT ;  /* 0x000000ff0200720c */ /* 0x000fc80003f05070 */
[----:B------:R-:W-:-:S13]  /*21ee0*/  ISETP.NE.AND.EX P0, PT, R3, RZ, PT, P0 ;  /* 0x000000ff0300720c */ /* 0x000fda0003f05300 */
[----:B------:R-:W-:Y:S05]  /*21ef0*/  @!P0 BRA `(.L_x_2774) ;  /* 0x0000000000508947 */ /* 0x000fea0003800000 */
[----:B------:R-:W1:Y:S01]  /*21f00*/  LDC R6, c[0x0][0x43c] ;  /* 0x00010f00ff067b82 */ /* 0x000e620000000800 */
[----:B------:R-:W-:Y:S01]  /*21f10*/  IMAD.MOV.U32 R9, RZ, RZ, R0 ;  /* 0x000000ffff097224 */ /* 0x000fe200078e0000 */
[----:B------:R-:W-:-:S03]  /*21f20*/  ULDC.64 UR4, c[0x0][0x428] ;  /* 0x00010a0000047ab9 */ /* 0x000fc60000000a00 */
[----:B0-----:R-:W-:Y:S01]  /*21f30*/  IMAD.MOV.U32 R0, RZ, RZ, R9 ;  /* 0x000000ffff007224 */ /* 0x001fe200078e0009 */
[----:B-1----:R-:W-:-:S13]  /*21f40*/  ISETP.NE.AND P0, PT, R6, 0x1, PT ;  /* 0x000000010600780c */ /* 0x002fda0003f05270 */
        /* <DEDUP_REMOVED lines=15> */
.L_x_2774:
[----:B-1----:R-:W2:Y:S01]  /*22040*/  LDL R2, [R1+0x18] ;  /* 0x0000180001027983 */ /* 0x002ea20000100800 */
[----:B0-----:R-:W-:Y:S01]  /*22050*/  IMAD R0, R19, 0x8, R18 ;  /* 0x0000000813007824 */ /* 0x001fe200078e0212 */
[----:B--2---:R-:W-:-:S04]  /*22060*/  SHF.L.U32 R2, R2, 0x1f, RZ ;  /* 0x0000001f02027819 */ /* 0x004fc800000006ff */
[----:B------:R-:W0:Y:S02]  /*22070*/  SYNCS.PHASECHK.TRANS64.TRYWAIT P0, [R0+URZ+0x34840], R2 ;  /* 0x03484002000075a7 */ /* 0x000e24000800017f */
[----:B0-----:R-:W-:Y:S05]  /*22080*/  @!P0 BRA `(.L_x_2775) ;  /* 0x0000005c003c8947 */ /* 0x001fea0003800000 */
.L_x_2918:
        /* <DEDUP_REMOVED lines=9> */
[----:B--2---:R-:W-:Y:S05]  /*22120*/  @!P0 BRA `(.L_x_2776) ;  /* 0x0000000000048947 */ /* 0x004fea0003800000 */
[----:B------:R-:W-:Y:S01]  /*22130*/  BPT.TRAP 0x1 ;  /* 0x000000040000795c */ /* 0x000fe20000300000 */
.L_x_2776:
[----:B------:R-:W2:Y:S04]  /*22140*/  LDL R4, [R1+0x8] ;  /* 0x0000080001047983 */ /* 0x000ea80000100800 */
[----:B------:R-:W3:Y:S04]  /*22150*/  LDL R3, [R1+0x20] ;  /* 0x0000200001037983 */ /* 0x000ee80000100800 */
[----:B0-----:R-:W4:Y:S01]  /*22160*/  LDL.LU R2, [R1+0x1c] ;  /* 0x00001c0001027983 */ /* 0x001f220000300800 */
        /* <DEDUP_REMOVED lines=25> */
[----:B0-----:R-:W-:Y:S01]  /*22300*/  UMOV UR8, UR15 ;  /* 0x0000000f00087c82 */ /* 0x001fe20008000000 */
[----:B------:R-:W-:Y:S02]  /*22310*/  UMOV UR10, UR17 ;  /* 0x00000011000a7c82 */ /* 0x000fe40008000000 */
[----:B------:R0:W-:Y:S02]  /*22320*/  UTMALDG.4D [UR8], [UR4], desc[UR6] ;  /* 0x00000608040075b4 */ /* 0x0001e40008019000 */
[----:B0-----:R-:W-:Y:S01]  /*22330*/  UMOV UR8, UR16 ;  /* 0x0000001000087c82 */ /* 0x001fe20008000000 */
[----:B------:R-:W-:Y:S02]  /*22340*/  UMOV UR10, UR14 ;  /* 0x0000000e000a7c82 */ /* 0x000fe40008000000 */
[----:B------:R1:W-:Y:S02]  /*22350*/  UTMALDG.4D [UR8], [UR4], desc[UR6] ;  /* 0x00000608040075b4 */ /* 0x0003e40008019000 */
[----:B-1----:R-:W-:Y:S01]  /*22360*/  NOP ;  /* 0x0000000000007918 */ /* 0x002fe20000000000 */
.L_x_2772:
[----:B------:R-:W2:Y:S04]  /*22370*/  LDL.LU R3, [R1+0x4c] ;  /* 0x00004c0001037983 */ /* 0x000ea80000300800 */
[----:B------:R-:W3:Y:S04]  /*22380*/  LDL.LU R5, [R1+0x34] ;  /* 0x0000340001057983 */ /* 0x000ee80000300800 */
[----:B0-----:R-:W4:Y:S01]  /*22390*/  LDL.LU R4, [R1+0x54] ;  /* 0x0000540001047983 */ /* 0x001f220000300800 */
        /* <DEDUP_REMOVED lines=37> */
.L_x_2778:
[----:B------:R-:W-:Y:S05]  /*225f0*/  BSYNC B6 ;  /* 0x0000000000067941 */ /* 0x000fea0003800000 */
.L_x_2777:
[----:B0-----:R-:W2:Y:S01]  /*22600*/  LDL.LU R0, [R1+0x4c] ;  /* 0x00004c0001007983 */ /* 0x001ea20000300800 */
[----:B------:R-:W-:Y:S01]  /*22610*/  ULDC.64 UR4, c[0x0][0x2d8] ;  /* 0x0000b60000047ab9 */ /* 0x000fe20000000a00 */
[----:B------:R-:W0:Y:S01]  /*22620*/  LDC R7, c[0x0][0x448] ;  /* 0x00011200ff077b82 */ /* 0x000e220000000800 */
[----:B------:R-:W-:Y:S01]  /*22630*/  ULDC.64 UR6, c[0x0][0x280] ;  /* 0x0000a00000067ab9 */ /* 0x000fe20000000a00 */
[----:B------:R-:W3:Y:S04]  /*22640*/  LDL.LU R4, [R1+0x38] ;  /* 0x0000380001047983 */ /* 0x000ee80000300800 */
[----:B------:R-:W3:Y:S04]  /*22650*/  LDL.LU.64 R2, [R1+0x58] ;  /* 0x0000580001027983 */ /* 0x000ee80000300a00 */
[----:B------:R-:W4:Y:S04]  /*22660*/  LDL.LU R5, [R1+0x34] ;  /* 0x0000340001057983 */ /* 0x000f280000300800 */
[----:B------:R-:W4:Y:S01]  /*22670*/  LDL R9, [R1+0x4] ;  /* 0x0000040001097983 */ /* 0x000f220000100800 */
[----:B------:R-:W1:Y:S01]  /*22680*/  S2R R10, SR_TID.X ;  /* 0x00000000000a7919 */ /* 0x000e620000002100 */
[----:B------:R-:W1:Y:S01]  /*22690*/  S2R R8, SR_TID.X ;  /* 0x0000000000087919 */ /* 0x000e620000002100 */
[----:B0-----:R-:W-:-:S13]  /*226a0*/  ISETP.NE.AND P0, PT, R7, 0x1, PT ;  /* 0x000000010700780c */ /* 0x001fda0003f05270 */
[----:B------:R-:W0:Y:S01]  /*226b0*/  @P0 LDC R6, c[0x0][0x450] ;  /* 0x00011400ff060b82 */ /* 0x000e220000000800 */
[----:B-1----:R-:W-:Y:S02]  /*226c0*/  IMAD.SHL.U32 R10, R10, 0x8, RZ ;  /* 0x000000080a0a7824 */ /* 0x002fe400078e00ff */
[----:B------:R-:W-:-:S03]  /*226d0*/  IMAD.SHL.U32 R8, R8, 0x8, RZ ;  /* 0x0000000808087824 */ /* 0x000fc600078e00ff */
[----:B------:R-:W-:-:S04]  /*226e0*/  LOP3.LUT R10, R10, 0x38, RZ, 0xc0, !PT ;  /* 0x000000380a0a7812 */ /* 0x000fc800078ec0ff */
[C---:B------:R-:W-:Y:S02]  /*226f0*/  LOP3.LUT R11, R10.reuse, 0x40, RZ, 0xfc, !PT ;  /* 0x000000400a0b7812 */ /* 0x040fe400078efcff */
[----:B------:R-:W-:Y:S02]  /*22700*/  LOP3.LUT R10, R10, 0x80, RZ, 0xfc, !PT ;  /* 0x000000800a0a7812 */ /* 0x000fe400078efcff */
[----:B------:R-:W-:Y:S01]  /*22710*/  LOP3.LUT R8, R8, 0x38, RZ, 0xc0, !PT ;  /* 0x0000003808087812 */ /* 0x000fe200078ec0ff */
[----:B---3--:R-:W-:Y:S02]  /*22720*/  IMAD.MOV.U32 R3, RZ, RZ, R4 ;  /* 0x000000ffff037224 */ /* 0x008fe400078e0004 */
[----:B------:R-:W1:Y:S01]  /*22730*/  S2R R4, SR_TID.X ;  /* 0x0000000000047919 */ /* 0x000e620000002100 */
[----:B------:R-:W-:-:S04]  /*22740*/  IMAD.WIDE.U32 R2, R16, UR4, R2 ;  /* 0x0000000410027c25 */ /* 0x000fc8000f8e0002 */
[----:B------:R-:W-:Y:S01]  /*22750*/  IMAD R3, R16, UR5, R3 ;  /* 0x0000000510037c24 */ /* 0x000fe2000f8e0203 */
[----:B------:R-:W-:Y:S02]  /*22760*/  ULDC.64 UR4, c[0x0][0x2e0] ;  /* 0x0000b80000047ab9 */ /* 0x000fe40000000a00 */
[----:B--2---:R-:W-:Y:S02]  /*22770*/  IMAD R0, R0, UR4, RZ ;  /* 0x0000000400007c24 */ /* 0x004fe4000f8e02ff */
[----:B----4-:R-:W-:-:S04]  /*22780*/  IMAD.WIDE.U32 R2, R5, UR4, R2 ;  /* 0x0000000405027c25 */ /* 0x010fc8000f8e0002 */
[----:B------:R-:W-:Y:S01]  /*22790*/  IMAD R0, R5, UR5, R0 ;  /* 0x0000000505007c24 */ /* 0x000fe2000f8e0200 */
[----:B------:R-:W-:-:S03]  /*227a0*/  ULDC.64 UR4, c[0x0][0x2d0] ;  /* 0x0000b40000047ab9 */ /* 0x000fc60000000a00 */
[----:B------:R-:W-:Y:S01]  /*227b0*/  IMAD.IADD R3, R3, 0x1, R0 ;  /* 0x0000000103037824 */ /* 0x000fe200078e0200 */
[----:B-1----:R-:W-:-:S04]  /*227c0*/  LOP3.LUT R4, R4, 0x7f, RZ, 0xc0, !PT ;  /* 0x0000007f04047812 */ /* 0x002fc800078ec0ff */
[----:B------:R-:W-:Y:S02]  /*227d0*/  SHF.R.U32.HI R5, RZ, 0x3, R4 ;  /* 0x00000003ff057819 */ /* 0x000fe40000011604 */
[----:B------:R-:W1:Y:S02]  /*227e0*/  S2R R4, SR_TID.X ;  /* 0x0000000000047919 */ /* 0x000e640000002100 */
[----:B-1----:R-:W-:-:S05]  /*227f0*/  IMAD.SHL.U32 R4, R4, 0x10, RZ ;  /* 0x0000001004047824 */ /* 0x002fca00078e00ff */
        /* <DEDUP_REMOVED lines=23> */
[----:B------:R-:W-:Y:S02]  /*22970*/  ISETP.GE.AND P2, PT, R8, UR4, PT ;  /* 0x0000000408007c0c */ /* 0x000fe4000bf46270 */
[----:B------:R-:W-:Y:S01]  /*22980*/  ISETP.GE.AND P1, PT, R11, UR4, PT ;  /* 0x000000040b007c0c */ /* 0x000fe2000bf26270 */
[----:B------:R-:W-:Y:S01]  /*22990*/  UMOV UR4, 0xffffffff ;  /* 0xffffffff00047882 */ /* 0x000fe20000000000 */
[----:B------:R-:W-:-:S02]  /*229a0*/  LEA.HI.X R3, R2, UR7, R0, 0x1, P3 ;  /* 0x0000000702037c11 */ /* 0x000fc400098f0c00 */
        /* <DEDUP_REMOVED lines=9> */
[----:B--2---:R-:W-:-:S04]  /*22a40*/  IMAD R0, R8, 0x80, R9 ;  /* 0x0000008008007824 */ /* 0x004fc800078e0209 */
        /* <DEDUP_REMOVED lines=80> */
.L_x_2935:
        /* <DEDUP_REMOVED lines=15> */
.L_x_2781:
[----:B------:R-:W-:Y:S05]  /*23040*/  BSYNC B0 ;  /* 0x0000000000007941 */ /* 0x000fea0003800000 */
.L_x_2780:
[----:B------:R-:W-:Y:S01]  /*23050*/  NOP ;  /* 0x0000000000007918 */ /* 0x000fe20000000000 */
[----:B------:R-:W-:Y:S01]  /*23060*/  PLOP3.LUT P0, PT, PT, PT, PT, 0x80, 0x0 ;  /* 0x000000000000781c */ /* 0x000fe20003f0f070 */
[----:B------:R-:W-:-:S12]  /*23070*/  VIADD R11, R18, 0x34800 ;  /* 0x00034800120b7836 */ /* 0x000fd80000000000 */
.L_x_2782:
        /* <DEDUP_REMOVED lines=18> */
.L_x_2936:
[----:B------:R-:W-:Y:S05]  /*231a0*/  BSYNC B0 ;  /* 0x0000000000007941 */ /* 0x000fea0003800000 */
.L_x_2783:
[----:B0-2---:R-:W4:Y:S04]  /*231b0*/  LDL R3, [R1+0x48] ;  /* 0x0000480001037983 */ /* 0x005f280000100800 */
[----:B------:R-:W2:Y:S01]  /*231c0*/  LDL R2, [R1+0x30] ;  /* 0x0000300001027983 */ /* 0x000ea20000100800 */
[----:B------:R-:W-:Y:S01]  /*231d0*/  BSSY B0, `(.L_x_2785) ;  /* 0x0000213000007945 */ /* 0x000fe20003800000 */
[----:B----4-:R-:W-:-:S05]  /*231e0*/  VIADD R0, R3, 0xfffffffe ;  /* 0xfffffffe03007836 */ /* 0x010fca0000000000 */
[----:B--2---:R-:W-:-:S13]  /*231f0*/  ISETP.GE.AND P0, PT, R0, R2, PT ;  /* 0x000000020000720c */ /* 0x004fda0003f06270 */
[----:B------:R-:W-:Y:S05]  /*23200*/  @!P0 BRA `(.L_x_2786) ;  /* 0x00000020003c8947 */ /* 0x000fea0003800000 */
[----:B-1----:R-:W3:Y:S04]  /*23210*/  LDL.LU R5, [R1+0x60] ;  /* 0x0000600001057983 */ /* 0x002ee80000300800 */
[----:B------:R-:W2:Y:S04]  /*23220*/  LDL.LU R4, [R1+0x44] ;  /* 0x0000440001047983 */ /* 0x000ea80000300800 */
        /* <DEDUP_REMOVED lines=46> */
.L_x_2791:
[----:B------:R-:W-:Y:S01]  /*23510*/  IMAD R3, R8, 0x8, R18 ;  /* 0x0000000808037824 */ /* 0x000fe200078e0212 */
[----:B------:R-:W-:Y:S01]  /*23520*/  SHF.L.U32 R2, R10, 0x1f, RZ ;  /* 0x0000001f0a027819 */ /* 0x000fe200000006ff */
[----:B------:R-:W-:Y:S03]  /*23530*/  BSSY B3, `(.L_x_2792) ;  /* 0x0000003000037945 */ /* 0x000fe60003800000 */
[----:B------:R-:W1:Y:S02]  /*23540*/  SYNCS.PHASECHK.TRANS64.TRYWAIT P0, [R3+URZ+0x34840], R2 ;  /* 0x03484002030075a7 */ /* 0x000e64000800017f */
[----:B-1----:R-:W-:Y:S05]  /*23550*/  @!P0 BRA `(.L_x_2793) ;  /* 0x0000005400288947 */ /* 0x002fea0003800000 */
.L_x_2937:
[----:B------:R-:W-:Y:S05]  /*23560*/  BSYNC B3 ;  /* 0x0000000000037941 */ /* 0x000fea0003800000 */
.L_x_2792:
        /* <DEDUP_REMOVED lines=12> */
.L_x_2795:
[----:B------:R-:W-:Y:S05]  /*23630*/  BSYNC B3 ;  /* 0x0000000000037941 */ /* 0x000fea0003800000 */
.L_x_2794:
        /* <DEDUP_REMOVED lines=12> */
.L_x_2796:
        /* <DEDUP_REMOVED lines=16> */
.L_x_2797:
        /* <DEDUP_REMOVED lines=15> */
.L_x_2798:
        /* <DEDUP_REMOVED lines=16> */
.L_x_2938:
[----:B------:R-:W-:Y:S05]  /*239f0*/  BSYNC B3 ;  /* 0x0000000000037941 */ /* 0x000fea0003800000 */
.L_x_2799:
        /* <DEDUP_REMOVED lines=12> */
.L_x_2802:
[----:B------:R-:W-:Y:S05]  /*23ac0*/  BSYNC B3 ;  /* 0x0000000000037941 */ /* 0x000fea0003800000 */
.L_x_2801:
        /* <DEDUP_REMOVED lines=13> */
.L_x_2803:
        /* <DEDUP_REMOVED lines=15> */
.L_x_2804:
        /* <DEDUP_REMOVED lines=12> */
.L_x_2790:
[----:B------:R-:W-:Y:S05]  /*23d50*/  BSYNC B1 ;  /* 0x0000000000017941 */ /* 0x000fea0003800000 */
.L_x_2789:
[----:B0-----:R-:W2:Y:S01]  /*23d60*/  LDL.LU R0, [R1+0x48] ;  /* 0x0000480001007983 */ /* 0x001ea20000300800 */
[----:B------:R-:W-:-:S03]  /*23d70*/  IMAD.MOV.U32 R19, RZ, RZ, R8 ;  /* 0x000000ffff137224 */ /* 0x000fc600078e0008 */
[----:B------:R0:W-:Y:S02]  /*23d80*/  STL [R1+0x18], R10 ;  /* 0x0000180a01007387 */ /* 0x0001e40000100800 */
[----:B0-2---:R-:W-:-:S07]  /*23d90*/  VIADD R0, R0, 0xfffffffd ;  /* 0xfffffffd00007836 */ /* 0x005fce0000000000 */
.L_x_2788:
[----:B------:R-:W-:Y:S05]  /*23da0*/  BSYNC B2 ;  /* 0x0000000000027941 */ /* 0x000fea0003800000 */
.L_x_2787:
[----:B------:R-:W-:Y:S01]  /*23db0*/  VIADD R9, R9, 0xfffffffe ;  /* 0xfffffffe09097836 */ /* 0x000fe20000000000 */
[----:B------:R-:W-:-:S04]  /*23dc0*/  LOP3.LUT R6, RZ, R6, RZ, 0x33, !PT ;  /* 0x00000006ff067212 */ /* 0x000fc800078e33ff */
[----:B------:R-:W-:-:S13]  /*23dd0*/  ISETP.NE.AND P0, PT, R9, R6, PT ;  /* 0x000000060900720c */ /* 0x000fda0003f05270 */
[----:B------:R-:W-:Y:S05]  /*23de0*/  @!P0 BRA `(.L_x_2786) ;  /* 0x0000001400448947 */ /* 0x000fea0003800000 */
[----:B------:R-:W-:-:S07]  /*23df0*/  IMAD.MOV.U32 R9, RZ, RZ, R17 ;  /* 0x000000ffff097224 */ /* 0x000fce00078e0011 */
.L_x_2837:
        /* <DEDUP_REMOVED lines=35> */
.L_x_2807:
[----:B------:R-:W-:Y:S01]  /*24030*/  IMAD R3, R4, 0x8, R18 ;  /* 0x0000000804037824 */ /* 0x000fe200078e0212 */
[----:B------:R-:W-:Y:S01]  /*24040*/  SHF.L.U32 R2, R5, 0x1f, RZ ;  /* 0x0000001f05027819 */ /* 0x000fe200000006ff */
[----:B------:R-:W-:Y:S03]  /*24050*/  BSSY B2, `(.L_x_2808) ;  /* 0x0000003000027945 */ /* 0x000fe60003800000 */
[----:B------:R-:W1:Y:S02]  /*24060*/  SYNCS.PHASECHK.TRANS64.TRYWAIT P0, [R3+URZ+0x34840], R2 ;  /* 0x03484002030075a7 */ /* 0x000e64000800017f */
[----:B-1----:R-:W-:Y:S05]  /*24070*/  @!P0 BRA `(.L_x_2809) ;  /* 0x0000004800888947 */ /* 0x002fea0003800000 */
.L_x_2939:
[----:B------:R-:W-:Y:S05]  /*24080*/  BSYNC B2 ;  /* 0x0000000000027941 */ /* 0x000fea0003800000 */
.L_x_2808:
        /* <DEDUP_REMOVED lines=12> */
.L_x_2811:
[----:B------:R-:W-:Y:S05]  /*24150*/  BSYNC B2 ;  /* 0x0000000000027941 */ /* 0x000fea0003800000 */
.L_x_2810:
        /* <DEDUP_REMOVED lines=12> */
.L_x_2812:
        /* <DEDUP_REMOVED lines=16> */
.L_x_2813:
        /* <DEDUP_REMOVED lines=15> */
.L_x_2814:
        /* <DEDUP_REMOVED lines=16> */
.L_x_2940:
[----:B------:R-:W-:Y:S05]  /*24510*/  BSYNC B2 ;  /* 0x0000000000027941 */ /* 0x000fea0003800000 */
.L_x_2815:
        /* <DEDUP_REMOVED lines=11> */
.L_x_2818:
[----:B------:R-:W-:Y:S05]  /*245d0*/  BSYNC B2 ;  /* 0x0000000000027941 */ /* 0x000fea0003800000 */
.L_x_2817:
        /* <DEDUP_REMOVED lines=12> */
.L_x_2819:
        /* <DEDUP_REMOVED lines=15> */
.L_x_2820:
        /* <DEDUP_REMOVED lines=12> */
.L_x_2806:
[----:B------:R-:W-:Y:S05]  /*24850*/  BSYNC B1 ;  /* 0x0000000000017941 */ /* 0x000fea0003800000 */
.L_x_2805:
        /* <DEDUP_REMOVED lines=35> */
.L_x_2823:
[----:B------:R-:W-:Y:S01]  /*24a90*/  IMAD R2, R19, 0x8, R18 ;  /* 0x0000000813027824 */ /* 0x000fe200078e0212 */
[----:B------:R-:W-:Y:S01]  /*24aa0*/  SHF.L.U32 R3, R10, 0x1f, RZ ;  /* 0x0000001f0a037819 */ /* 0x000fe200000006ff */
[----:B------:R-:W-:Y:S03]  /*24ab0*/  BSSY B2, `(.L_x_2824) ;  /* 0x0000003000027945 */ /* 0x000fe60003800000 */
[----:B------:R-:W2:Y:S02]  /*24ac0*/  SYNCS.PHASECHK.TRANS64.TRYWAIT P0, [R2+URZ+0x34840], R3 ;  /* 0x03484003020075a7 */ /* 0x000ea4000800017f */
[----:B--2---:R-:W-:Y:S05]  /*24ad0*/  @!P0 BRA `(.L_x_2825) ;  /* 0x0000004000188947 */ /* 0x004fea0003800000 */
.L_x_2941:
[----:B------:R-:W-:Y:S05]  /*24ae0*/  BSYNC B2 ;  /* 0x0000000000027941 */ /* 0x000fea0003800000 */
.L_x_2824:
        /* <DEDUP_REMOVED lines=12> */
.L_x_2827:
[----:B------:R-:W-:Y:S05]  /*24bb0*/  BSYNC B2 ;  /* 0x0000000000027941 */ /* 0x000fea0003800000 */
.L_x_2826:
        /* <DEDUP_REMOVED lines=13> */
.L_x_2828:
        /* <DEDUP_REMOVED lines=16> */
.L_x_2829:
        /* <DEDUP_REMOVED lines=15> */
.L_x_2830:
        /* <DEDUP_REMOVED lines=15> */
.L_x_2942:
[----:B------:R-:W-:Y:S05]  /*24f70*/  BSYNC B2 ;  /* 0x0000000000027941 */ /* 0x000fea0003800000 */
.L_x_2831:
        /* <DEDUP_REMOVED lines=11> */
.L_x_2834:
[----:B------:R-:W-:Y:S05]  /*25030*/  BSYNC B2 ;  /* 0x0000000000027941 */ /* 0x000fea0003800000 */
.L_x_2833:
        /* <DEDUP_REMOVED lines=12> */
.L_x_2835:
        /* <DEDUP_REMOVED lines=15> */
.L_x_2836:
        /* <DEDUP_REMOVED lines=12> */
.L_x_2822:
[----:B------:R-:W-:Y:S05]  /*252b0*/  BSYNC B1 ;  /* 0x0000000000017941 */ /* 0x000fea0003800000 */
.L_x_2821:
[----:B------:R-:W2:Y:S01]  /*252c0*/  LDL R2, [R1+0x30] ;  /* 0x0000300001027983 */ /* 0x000ea20000100800 */
[----:B------:R-:W-:Y:S01]  /*252d0*/  VIADD R0, R0, 0xfffffffe ;  /* 0xfffffffe00007836 */ /* 0x000fe20000000000 */
[----:B--2---:R-:W-:-:S13]  /*252e0*/  ISETP.GT.AND P0, PT, R6, R2, PT ;  /* 0x000000020600720c */ /* 0x004fda0003f04270 */
[----:B------:R-:W-:Y:S05]  /*252f0*/  @P0 BRA `(.L_x_2837) ;  /* 0xffffffe800c00947 */ /* 0x000fea000383ffff */
.L_x_2786:
[----:B------:R-:W-:Y:S05]  /*25300*/  BSYNC B0 ;  /* 0x0000000000007941 */ /* 0x000fea0003800000 */
.L_x_2785:
        /* <DEDUP_REMOVED lines=18> */
.L_x_2839:
[----:B------:R-:W-:Y:S05]  /*25430*/  BSYNC B0 ;  /* 0x0000000000007941 */ /* 0x000fea0003800000 */
.L_x_2838:
        /* <DEDUP_REMOVED lines=11> */
.L_x_2943:
[----:B------:R-:W-:Y:S05]  /*254f0*/  BSYNC B1 ;  /* 0x0000000000017941 */ /* 0x000fea0003800000 */
.L_x_2842:
        /* <DEDUP_REMOVED lines=9> */
.L_x_2845:
[----:B------:R-:W-:Y:S05]  /*25590*/  BSYNC B1 ;  /* 0x0000000000017941 */ /* 0x000fea0003800000 */
.L_x_2844:
[----:B------:R-:W4:Y:S04]  /*255a0*/  LDL.LU R3, [R1+0x20] ;  /* 0x0000200001037983 */ /* 0x000f280000300800 */
[----:B--2---:R-:W4:Y:S01]  /*255b0*/  LDL.LU R2, [R1+0x8] ;  /* 0x0000080001027983 */ /* 0x004f220000300800 */
        /* <DEDUP_REMOVED lines=10> */
.L_x_2846:
        /* <DEDUP_REMOVED lines=15> */
.L_x_2847:
        /* <DEDUP_REMOVED lines=10> */
.L_x_2841:
[----:B------:R-:W-:Y:S05]  /*257f0*/  BSYNC B0 ;  /* 0x0000000000007941 */ /* 0x000fea0003800000 */
.L_x_2840:
[----:B------:R-:W2:Y:S01]  /*25800*/  LDL.LU R4, [R1+0x18] ;  /* 0x0000180001047983 */ /* 0x000ea20000300800 */
[----:B------:R-:W-:-:S05]  /*25810*/  VIADD R19, R19, 0x1 ;  /* 0x0000000113137836 */ /* 0x000fca0000000000 */
[----:B------:R-:W-:-:S04]  /*25820*/  ISETP.NE.AND P0, PT, R19, 0x2, PT ;  /* 0x000000021300780c */ /* 0x000fc80003f05270 */
[----:B------:R-:W-:Y:S02]  /*25830*/  SEL R0, RZ, 0x1, P0 ;  /* 0x00000001ff007807 */ /* 0x000fe40000000000 */
[----:B------:R-:W-:Y:S02]  /*25840*/  SEL R19, R19, RZ, P0 ;  /* 0x000000ff13137207 */ /* 0x000fe40000000000 */
[----:B--2---:R-:W-:-:S05]  /*25850*/  LOP3.LUT R4, R4, R0, RZ, 0x3c, !PT ;  /* 0x0000000004047212 */ /* 0x004fca00078e3cff */
[----:B------:R2:W-:Y:S02]  /*25860*/  STL [R1+0x18], R4 ;  /* 0x0000180401007387 */ /* 0x0005e40000100800 */
.L_x_2765:
[----:B------:R-:W-:Y:S05]  /*25870*/  BSYNC B7 ;  /* 0x0000000000077941 */ /* 0x000fea0003800000 */
.L_x_2763:
        /* <DEDUP_REMOVED lines=9> */
[----:B-123--:R-:W1:Y:S04]  /*25910*/  LDS.128 R4, [R18+0x348d0] ;  /* 0x0348d00012047984 */ /* 0x00ee680000000c00 */
[----:B-1----:R1:W-:Y:S04]  /*25920*/  STL.64 [R1], R4 ;  /* 0x0000000401007387 */ /* 0x0023e80000100a00 */
[----:B------:R1:W-:Y:S01]  /*25930*/  STL.64 [R1+0x8], R6 ;  /* 0x0000080601007387 */ /* 0x0003e20000100a00 */
[----:B------:R-:W-:Y:S06]  /*25940*/  BAR.ARV 0x4, 0x180 ;  /* 0x0106000000007b1d */ /* 0x000fec0000002000 */
[----:B------:R-:W-:Y:S05]  /*25950*/  BRA `(.L_x_2849) ;  /* 0x0000001000347947 */ /* 0x000fea0003800000 */
.L_x_2848:
[----:B------:R-:W4:Y:S01]  /*25960*/  S2R R16, SR_TID.X ;  /* 0x0000000000107919 */ /* 0x000f220000002100 */
[----:B------:R-:W-:Y:S01]  /*25970*/  UMOV UR4, 0xffffffff ;  /* 0xffffffff00047882 */ /* 0x000fe20000000000 */
[----:B----4-:R-:W-:-:S04]  /*25980*/  LOP3.LUT R16, R16, 0x1f, RZ, 0xc0, !PT ;  /* 0x0000001f10107812 */ /* 0x010fc800078ec0ff */
[----:B------:R-:W-:Y:S01]  /*25990*/  ISETP.NE.AND P0, PT, R16, 0x1f, PT ;  /* 0x0000001f1000780c */ /* 0x000fe20003f05270 */
[----:B------:R-:W-:-:S12]  /*259a0*/  BRA.DIV UR4, `(.L_x_2850) ;  /* 0x0000003204a07947 */ /* 0x000fd8000b800000 */
[----:B------:R-:W0:Y:S01]  /*259b0*/  LDL.LU R2, [R1] ;  /* 0x0000000001027983 */ /* 0x000e220000300800 */
[----:B------:R-:W-:-:S03]  /*259c0*/  ULDC UR4, c[0x0][0xc3c] ;  /* 0x00030f0000047ab9 */ /* 0x000fc60000000800 */
[----:B------:R-:W4:Y:S01]  /*259d0*/  LDL R3, [R1+0xc] ;  /* 0x00000c0001037983 */ /* 0x000f220000100800 */
[----:B0--3--:R-:W-:Y:S02]  /*259e0*/  IMAD.MOV.U32 R10, RZ, RZ, R2 ;  /* 0x000000ffff0a7224 */ /* 0x009fe400078e0002 */
[----:B----4-:R-:W-:-:S05]  /*259f0*/  IMAD.IADD R0, R3, 0x1, R16 ;  /* 0x0000000103007824 */ /* 0x010fca00078e0210 */
[----:B------:R-:W-:-:S13]  /*25a00*/  ISETP.GE.OR P1, PT, R0, UR4, !P0 ;  /* 0x0000000400007c0c */ /* 0x000fda000c726670 */
[----:B------:R-:W0:Y:S08]  /*25a10*/  @!P1 LDC.64 R2, c[0x0][0xc80] ;  /* 0x00032000ff029b82 */ /* 0x000e300000000a00 */
[----:B-1----:R-:W1:Y:S01]  /*25a20*/  @!P1 LDC.64 R6, c[0x0][0xc78] ;  /* 0x00031e00ff069b82 */ /* 0x002e620000000a00 */
[----:B0-----:R-:W-:-:S05]  /*25a30*/  @!P1 IMAD.WIDE R2, R0, 0x4, R2 ;  /* 0x0000000400029825 */ /* 0x001fca00078e0202 */
[----:B------:R1:W3:Y:S02]  /*25a40*/  @!P1 LDG.E R8, desc[UR60][R2.64] ;  /* 0x0000003c02089981 */ /* 0x0002e4000c1e1900 */
[----:B-1----:R-:W-:-:S06]  /*25a50*/  @!P1 IMAD.WIDE R2, R0, 0x4, R6 ;  /* 0x0000000400029825 */ /* 0x002fcc00078e0206 */
[----:B------:R-:W4:Y:S01]  /*25a60*/  @!P1 LDG.E R2, desc[UR60][R2.64] ;  /* 0x0000003c02029981 */ /* 0x000f22000c1e1900 */
[----:B--2---:R-:W-:Y:S01]  /*25a70*/  IMAD.MOV.U32 R4, RZ, RZ, RZ ;  /* 0x000000ffff047224 */ /* 0x004fe200078e00ff */
        /* <DEDUP_REMOVED lines=9> */
[----:B----4-:R-:W-:Y:S01]  /*25b10*/  @!P1 IMAD.MOV.U32 R6, RZ, RZ, R2 ;  /* 0x000000ffff069224 */ /* 0x010fe200078e0002 */
        /* <DEDUP_REMOVED lines=18> */
.L_x_2953:
[----:B------:R-:W-:Y:S02]  /*25c40*/  ULDC UR4, c[0x0][0xc38] ;  /* 0x00030e0000047ab9 */ /* 0x000fe40000000800 */
[----:B------:R-:W-:-:S04]  /*25c50*/  IMAD.U32 R2, RZ, RZ, UR4 ;  /* 0x00000004ff027e24 */ /* 0x000fc8000f8e00ff */
[----:B-1----:R-:W-:-:S04]  /*25c60*/  IMAD R9, R9, R2, RZ ;  /* 0x0000000209097224 */ /* 0x002fc800078e02ff */
[----:B------:R-:W-:-:S05]  /*25c70*/  IMAD.IADD R0, R0, 0x1, R9 ;  /* 0x0000000100007824 */ /* 0x000fca00078e0209 */
[----:B------:R-:W-:-:S13]  /*25c80*/  ISETP.GT.AND P6, PT, R0, R5, PT ;  /* 0x000000050000720c */ /* 0x000fda0003fc4270 */
[----:B------:R-:W-:Y:S05]  /*25c90*/  @P6 BRA `(.L_x_2851) ;  /* 0x0000000000ac6947 */ /* 0x000fea0003800000 */
.L_x_2854:
        /* <DEDUP_REMOVED lines=37> */
.L_x_2961:
[----:B------:R-:W-:Y:S02]  /*25ef0*/  ULDC UR4, c[0x0][0xc38] ;  /* 0x00030e0000047ab9 */ /* 0x000fe40000000800 */
[----:B------:R-:W-:-:S04]  /*25f00*/  IMAD.U32 R2, RZ, RZ, UR4 ;  /* 0x00000004ff027e24 */ /* 0x000fc8000f8e00ff */
[----:B-1----:R-:W-:-:S04]  /*25f10*/  IMAD R9, R9, R2, RZ ;  /* 0x0000000209097224 */ /* 0x002fc800078e02ff */
[----:B------:R-:W-:-:S05]  /*25f20*/  IMAD.IADD R0, R9, 0x1, R0 ;  /* 0x0000000109007824 */ /* 0x000fca00078e0200 */
[----:B------:R-:W-:-:S13]  /*25f30*/  ISETP.GT.AND P6, PT, R0, R5, PT ;  /* 0x000000050000720c */ /* 0x000fda0003fc4270 */
[----:B------:R-:W-:Y:S05]  /*25f40*/  @!P6 BRA `(.L_x_2854) ;  /* 0xfffffffc0054e947 */ /* 0x000fea000383ffff */
.L_x_2851:
        /* <DEDUP_REMOVED lines=8> */
[----:B-1----:R1:W3:Y:S04]  /*25fd0*/  SHFL.IDX PT, R4, R4, R3, 0x1f ;  /* 0x00001f0304047589 */ /* 0x0022e800000e0000 */
[----:B------:R1:W4:Y:S01]  /*25fe0*/  SHFL.IDX PT, R6, R6, R3, 0x1f ;  /* 0x00001f0306067589 */ /* 0x00032200000e0000 */
[----:B--2---:R-:W-:-:S05]  /*25ff0*/  IMAD.IADD R10, R3, 0x1, R10 ;  /* 0x00000001030a7824 */ /* 0x004fca00078e020a */
[----:B---34-:R1:W-:Y:S02]  /*26000*/  STL [R1+0xc], R10 ;  /* 0x00000c0a01007387 */ /* 0x0183e40000100800 */
.L_x_2966:
[----:B------:R-:W-:-:S13]  /*26010*/  ISETP.NE.AND P0, PT, R0, RZ, PT ;  /* 0x000000ff0000720c */ /* 0x000fda0003f05270 */
[----:B------:R-:W-:Y:S05]  /*26020*/  @!P0 BRA `(.L_x_2856) ;  /* 0x0000000000148947 */ /* 0x000fea0003800000 */
[----:B------:R-:W-:Y:S01]  /*26030*/  UMOV UR4, 0xffffffff ;  /* 0xffffffff00047882 */ /* 0x000fe20000000000 */
[----:B-1----:R-:W-:Y:S02]  /*26040*/  VIADD R3, R3, 0xffffffff ;  /* 0xffffffff03037836 */ /* 0x002fe40000000000 */
[----:B------:R-:W-:Y:S05]  /*26050*/  BRA.DIV UR4, `(.L_x_2857) ;  /* 0x0000003604947947 */ /* 0x000fea000b800000 */
[----:B------:R1:W2:Y:S02]  /*26060*/  SHFL.IDX PT, R3, R7, R3, 0x1f ;  /* 0x00001f0307037589 */ /* 0x0002a400000e0000 */
.L_x_2969:
[----:B--2---:R-:W-:-:S07]  /*26070*/  IMAD.MOV.U32 R8, RZ, RZ, R3 ;  /* 0x000000ffff087224 */ /* 0x004fce00078e0003 */
.L_x_2856:
[----:B------:R-:W-:Y:S01]  /*26080*/  ISETP.NE.AND P0, PT, R6, 0x1, PT ;  /* 0x000000010600780c */ /* 0x000fe20003f05270 */
[----:B------:R-:W-:-:S05]  /*26090*/  IMAD R0, R8, R2, R9 ;  /* 0x0000000208007224 */ /* 0x000fca00078e0209 */
[----:B------:R2:W-:Y:S02]  /*260a0*/  STL [R1], R0 ;  /* 0x0000000001007387 */ /* 0x0005e40000100800 */
[----:B--2---:R-:W-:-:S05]  /*260b0*/  IMAD.IADD R0, R5, 0x1, -R0 ;  /* 0x0000000105007824 */ /* 0x004fca00078e0a00 */
[----:B------:R-:W-:Y:S05]  /*260c0*/  @!P0 BRA `(.L_x_2858) ;  /* 0x0000000000e48947 */ /* 0x000fea0003800000 */
[----:B------:R-:W-:-:S04]  /*260d0*/  IABS R5, R4 ;  /* 0x0000000400057213 */ /* 0x000fc80000000000 */
[----:B------:R-:W2:Y:S08]  /*260e0*/  I2F.RP R2, R5 ;  /* 0x0000000500027306 */ /* 0x000eb00000209400 */
[----:B--2---:R-:W2:Y:S02]  /*260f0*/  MUFU.RCP R2, R2 ;  /* 0x0000000200027308 */ /* 0x004ea40000001000 */
[----:B--2---:R-:W-:-:S06]  /*26100*/  VIADD R2, R2, 0xffffffe ;  /* 0x0ffffffe02027836 */ /* 0x004fcc0000000000 */
[----:B-1----:R-:W1:Y:S02]  /*26110*/  F2I.FTZ.U32.TRUNC.NTZ R3, R2 ;  /* 0x0000000200037305 */ /* 0x002e64000021f000 */
[----:B-1----:R-:W-:-:S04]  /*26120*/  IMAD.MOV R2, RZ, RZ, -R3 ;  /* 0x000000ffff027224 */ /* 0x002fc800078e0a03 */
        /* <DEDUP_REMOVED lines=14> */
[----:B------:R-:W1:Y:S07]  /*26210*/  I2F.RP R2, R5 ;  /* 0x0000000500027306 */ /* 0x000e6e0000209400 */
[----:B------:R-:W-:Y:S01]  /*26220*/  @P0 VIADD R8, R8, 0x1 ;  /* 0x0000000108080836 */ /* 0x000fe20000000000 */
[----:B-1----:R-:W1:Y:S02]  /*26230*/  MUFU.RCP R2, R2 ;  /* 0x0000000200027308 */ /* 0x002e640000001000 */
[----:B-1----:R-:W-:-:S06]  /*26240*/  VIADD R2, R2, 0xffffffe ;  /* 0x0ffffffe02027836 */ /* 0x002fcc0000000000 */
[----:B------:R-:W1:Y:S02]  /*26250*/  F2I.FTZ.U32.TRUNC.NTZ R3, R2 ;  /* 0x0000000200037305 */ /* 0x000e64000021f000 */
[----:B-1----:R-:W-:-:S04]  /*26260*/  IMAD.MOV R2, RZ, RZ, -R3 ;  /* 0x000000ffff027224 */ /* 0x002fc800078e0a03 */
[----:B0-----:R-:W-:Y:S02]  /*26270*/  IMAD R7, R2, R5, RZ ;  /* 0x0000000502077224 */ /* 0x001fe400078e02ff */
        /* <DEDUP_REMOVED lines=30> */
.L_x_2858:
[----:B-1----:R-:W2:Y:S01]  /*26460*/  LDL R3, [R1+0xc] ;  /* 0x00000c0001037983 */ /* 0x002ea20000100800 */
[----:B0-----:R-:W2:Y:S02]  /*26470*/  LDC.64 R6, c[0x0][0xc90] ;  /* 0x00032400ff067b82 */ /* 0x001ea40000000a00 */
        /* <DEDUP_REMOVED lines=33> */
[----:B------:R-:W0:Y:S08]  /*26690*/  I2F.RP R2, R9 ;  /* 0x0000000900027306 */ /* 0x000e300000209400 */
[----:B0-----:R-:W0:Y:S02]  /*266a0*/  MUFU.RCP R2, R2 ;  /* 0x0000000200027308 */ /* 0x001e240000001000 */
[----:B0-----:R-:W-:-:S06]  /*266b0*/  VIADD R2, R2, 0xffffffe ;  /* 0x0ffffffe02027836 */ /* 0x001fcc0000000000 */
[----:B------:R0:W1:Y:S02]  /*266c0*/  F2I.FTZ.U32.TRUNC.NTZ R3, R2 ;  /* 0x0000000200037305 */ /* 0x000064000021f000 */
[----:B0-----:R-:W-:Y:S02]  /*266d0*/  IMAD.MOV.U32 R2, RZ, RZ, RZ ;  /* 0x000000ffff027224 */ /* 0x001fe400078e00ff */
[----:B-1----:R-:W-:-:S04]  /*266e0*/  IMAD.MOV R0, RZ, RZ, -R3 ;  /* 0x000000ffff007224 */ /* 0x002fc800078e0a03 */
        /* <DEDUP_REMOVED lines=22> */
.L_x_2859:
[----:B------:R-:W-:-:S05]  /*26850*/  LOP3.LUT R0, RZ, R0, RZ, 0x33, !PT ;  /* 0x00000000ff007212 */ /* 0x000fca00078e33ff */
[----:B------:R-:W-:-:S05]  /*26860*/  IMAD.IADD R0, R4, 0x1, R0 ;  /* 0x0000000104007824 */ /* 0x000fca00078e0200 */
[----:B------:R2:W-:Y:S01]  /*26870*/  STL [R1+0x4], R0 ;  /* 0x0000040001007387 */ /* 0x0005e20000100800 */
[----:B------:R-:W-:Y:S05]  /*26880*/  BRA `(.L_x_2860) ;  /* 0x0000000000287947 */ /* 0x000fea0003800000 */
.L_x_2852:
        /* <DEDUP_REMOVED lines=10> */
.L_x_2860:
[----:B01-3--:R-:W3:Y:S04]  /*26930*/  LDL R2, [R1+0xc] ;  /* 0x00000c0001027983 */ /* 0x00bee80000100800 */
[----:B------:R-:W4:Y:S04]  /*26940*/  LDL R3, [R1+0x8] ;  /* 0x0000080001037983 */ /* 0x000f280000100800 */
[----:B------:R-:W5:Y:S04]  /*26950*/  LDL R5, [R1+0x4] ;  /* 0x0000040001057983 */ /* 0x000f680000100800 */
[----:B------:R-:W5:Y:S01]  /*26960*/  LDL R4, [R1] ;  /* 0x0000000001047983 */ /* 0x000f620000100800 */
[----:B--2---:R-:W0:Y:S01]  /*26970*/  S2R R0, SR_TID.X ;  /* 0x0000000000007919 */ /* 0x004e220000002100 */
[----:B------:R-:W-:Y:S05]  /*26980*/  WARPSYNC.ALL ;  /* 0x0000000000007948 */ /* 0x000fea0003800000 */
[----:B0-----:R-:W-:Y:S01]  /*26990*/  LOP3.LUT R0, R0, 0x1f, RZ, 0xc0, !PT ;  /* 0x0000001f00007812 */ /* 0x001fe200078ec0ff */
[----:B------:R-:W-:Y:S03]  /*269a0*/  BAR.SYNC.DEFER_BLOCKING 0x4, 0x180 ;  /* 0x0106000000007b1d */ /* 0x000fe60000010000 */
[----:B------:R-:W-:-:S13]  /*269b0*/  ISETP.NE.AND P0, PT, R0, RZ, PT ;  /* 0x000000ff0000720c */ /* 0x000fda0003f05270 */
[----:B------:R-:W0:Y:S01]  /*269c0*/  @!P0 S2R R0, SR_CgaCtaId ;  /* 0x0000000000008919 */ /* 0x000e220000008800 */
[----:B---3--:R-:W-:Y:S01]  /*269d0*/  IMAD.MOV.U32 R7, RZ, RZ, R2 ;  /* 0x000000ffff077224 */ /* 0x008fe200078e0002 */
[----:B------:R-:W-:Y:S01]  /*269e0*/  @!P0 MOV R2, 0x400 ;  /* 0x0000040000028802 */ /* 0x000fe20000000f00 */
[----:B----4-:R-:W-:-:S03]  /*269f0*/  IMAD.MOV.U32 R6, RZ, RZ, R3 ;  /* 0x000000ffff067224 */ /* 0x010fc600078e0003 */
[----:B0-----:R-:W-:-:S05]  /*26a00*/  @!P0 LEA R18, R0, R2, 0x18 ;  /* 0x0000000200128211 */ /* 0x001fca00078ec0ff */
[----:B-----5:R2:W-:Y:S01]  /*26a10*/  @!P0 STS.128 [R18+0x348d0], R4 ;  /* 0x0348d00412008388 */ /* 0x0205e20000000c00 */
[----:B------:R-:W-:Y:S06]  /*26a20*/  BAR.ARV 0x5, 0x180 ;  /* 0x0146000000007b1d */ /* 0x000fec0000002000 */
.L_x_2849:
[----:B------:R-:W3:Y:S01]  /*26a30*/  LDL R0, [R1+0xc] ;  /* 0x00000c0001007983 */ /* 0x000ee20000100800 */
[----:B------:R-:W-:Y:S02]  /*26a40*/  ULDC UR4, c[0x0][0xc3c] ;  /* 0x00030f0000047ab9 */ /* 0x000fe40000000800 */
[----:B---3--:R-:W-:-:S13]  /*26a50*/  ISETP.GE.AND P0, PT, R0, UR4, PT ;  /* 0x0000000400007c0c */ /* 0x008fda000bf06270 */
[----:B------:R-:W-:Y:S05]  /*26a60*/  @!P0 BRA `(.L_x_2861) ;  /* 0xffffff8800f88947 */ /* 0x000fea000383ffff */
[----:B------:R-:W-:Y:S05]  /*26a70*/  BSYNC B8 ;  /* 0x0000000000087941 */ /* 0x000fea0003800000 */
.L_x_2717:
[----:B--2---:R-:W2:Y:S01]  /*26a80*/  LDL.LU R0, [R1+0x64] ;  /* 0x0000640001007983 */ /* 0x004ea20000300800 */
[----:B------:R-:W-:Y:S01]  /*26a90*/  BSSY B0, `(.L_x_2862) ;  /* 0x000000b000007945 */ /* 0x000fe20003800000 */
[----:B-1----:R-:W1:Y:S01]  /*26aa0*/  S2R R5, SR_CgaCtaId ;  /* 0x0000000000057919 */ /* 0x002e620000008800 */
[----:B--2---:R-:W-:-:S05]  /*26ab0*/  VIADD R0, R0, 0x1 ;  /* 0x0000000100007836 */ /* 0x004fca0000000000 */
        /* <DEDUP_REMOVED lines=8> */
.L_x_2970:
[----:B------:R-:W-:Y:S05]  /*26b40*/  BSYNC B0 ;  /* 0x0000000000007941 */ /* 0x000fea0003800000 */
.L_x_2862:
[----:B------:R-:W-:-:S03]  /*26b50*/  UMOV UR4, 0xffffffff ;  /* 0xffffffff00047882 */ /* 0x000fc60000000000 */
[----:B------:R-:W-:Y:S05]  /*26b60*/  BRA.DIV UR4, `(.L_x_2864) ;  /* 0x0000002e04107947 */ /* 0x000fea000b800000 */
[----:B------:R-:W1:Y:S02]  /*26b70*/  S2R R2, SR_TID.X ;  /* 0x0000000000027919 */ /* 0x000e640000002100 */
[----:B-1----:R-:W-:-:S04]  /*26b80*/  SHF.R.U32.HI R2, RZ, 0x5, R2 ;  /* 0x00000005ff027819 */ /* 0x002fc80000011602 */
[----:B------:R-:W-:-:S05]  /*26b90*/  LOP3.LUT R2, R2, 0x3, RZ, 0xc0, !PT ;  /* 0x0000000302027812 */ /* 0x000fca00078ec0ff */
[----:B------:R1:W2:Y:S02]  /*26ba0*/  SHFL.IDX PT, R14, R2, RZ, 0x1f ;  /* 0x00001fff020e7589 */ /* 0x0002a400000e0000 */
.L_x_2973:
[----:B--2---:R-:W-:-:S13]  /*26bb0*/  ISETP.NE.AND P0, PT, R14, RZ, PT ;  /* 0x000000ff0e00720c */ /* 0x004fda0003f05270 */
[----:B------:R-:W-:Y:S05]  /*26bc0*/  @P0 BRA `(.L_x_2476) ;  /* 0x0000000000940947 */ /* 0x000fea0003800000 */
[----:B------:R-:W-:-:S03]  /*26bd0*/  UMOV UR4, 0xffffffff ;  /* 0xffffffff00047882 */ /* 0x000fc60000000000 */
[----:B------:R-:W-:Y:S05]  /*26be0*/  BRA.DIV UR4, `(.L_x_2865) ;  /* 0x0000002e04247947 */ /* 0x000fea000b800000 */
[----:B------:R-:W-:-:S13]  /*26bf0*/  ELECT P6, URZ, PT ;  /* 0x00000000003f782f */ /* 0x000fda00038c0000 */
.L_x_2976:
        /* <DEDUP_REMOVED lines=8> */
.L_x_2866:
        /* <DEDUP_REMOVED lines=13> */
.L_x_2977:
[----:B------:R-:W1:Y:S02]  /*26d50*/  SYNCS.PHASECHK.TRANS64.TRYWAIT P0, [R7+URZ], R2 ;  /* 0x00000002070075a7 */ /* 0x000e64000800017f */
[----:B-1----:R-:W-:Y:S05]  /*26d60*/  @!P0 BRA `(.L_x_2868) ;  /* 0x0000002800f88947 */ /* 0x002fea0003800000 */
.L_x_2978:
[----:B------:R-:W-:Y:S05]  /*26d70*/  @!P2 BRA `(.L_x_2869) ;  /* 0x000000000004a947 */ /* 0x000fea0003800000 */
[----:B------:R-:W-:Y:S01]  /*26d80*/  BPT.TRAP 0x1 ;  /* 0x000000040000795c */ /* 0x000fe20000300000 */
.L_x_2869:
[----:B------:R-:W-:-:S04]  /*26d90*/  VIADD R0, R0, 0x34860 ;  /* 0x0003486000007836 */ /* 0x000fc80000000000 */
[----:B------:R-:W-:-:S04]  /*26da0*/  IMAD R4, R19, 0x8, R0 ;  /* 0x0000000813047824 */ /* 0x000fc800078e0200 */
[----:B------:R-:W2:Y:S02]  /*26db0*/  SYNCS.PHASECHK.TRANS64.TRYWAIT P0, [R4+URZ], R5 ;  /* 0x00000005040075a7 */ /* 0x000ea4000800017f */
[----:B--2---:R-:W-:Y:S05]  /*26dc0*/  @!P0 BRA `(.L_x_2870) ;  /* 0x0000002800f48947 */ /* 0x004fea0003800000 */
.L_x_2979:
[----:B------:R-:W-:-:S07]  /*26dd0*/  IMAD R3, R3, 0x8, R0 ;  /* 0x0000000803037824 */ /* 0x000fce00078e0200 */
.L_x_2871:
[----:B---3--:R3:W4:Y:S02]  /*26de0*/  SYNCS.PHASECHK.TRANS64.TRYWAIT P0, [R3+URZ], R2 ;  /* 0x00000002030075a7 */ /* 0x008724000800017f */
[----:B----4-:R-:W-:Y:S05]  /*26df0*/  @!P0 NANOSLEEP.SYNCS 0x989680 ;  /* 0x009896800000895d */ /* 0x010fea0003900000 */
[----:B------:R-:W4:Y:S02]  /*26e00*/  @!P0 SYNCS.PHASECHK.TRANS64 P0, [R3+URZ], R2 ;  /* 0x00000002030085a7 */ /* 0x000f24000800007f */
[----:B----4-:R-:W-:Y:S05]  /*26e10*/  @!P0 BRA `(.L_x_2871) ;  /* 0xfffffffc00f08947 */ /* 0x010fea000383ffff */
.L_x_2476:
[----:B------:R-:W-:Y:S05]  /*26e20*/  BSYNC B9 ;  /* 0x0000000000097941 */ /* 0x000fea0003800000 */
.L_x_2473:
[----:B------:R-:W-:Y:S05]  /*26e30*/  EXIT ;  /* 0x000000000000794d */ /* 0x000fea0003800000 */
.L_x_2496:
[----:B-1----:R1:W2:Y:S02]  /*26e40*/  SYNCS.PHASECHK.TRANS64.TRYWAIT P5, [R3+URZ+0x34890], R0 ;  /* 0x03489000030075a7 */ /* 0x0022a400080a017f */
[----:B--2---:R-:W-:Y:S05]  /*26e50*/  @!P5 NANOSLEEP.SYNCS 0x989680 ;  /* 0x009896800000d95d */ /* 0x004fea0003900000 */
[----:B------:R-:W2:Y:S02]  /*26e60*/  @!P5 SYNCS.PHASECHK.TRANS64 P5, [R3+URZ+0x34890], R0 ;  /* 0x034890000300d5a7 */ /* 0x000ea400080a007f */
[----:B--2---:R-:W-:Y:S05]  /*26e70*/  @!P5 BRA `(.L_x_2496) ;  /* 0xfffffffc00f0d947 */ /* 0x004fea000383ffff */
[----:B------:R-:W-:Y:S05]  /*26e80*/  BRA `(.L_x_2872) ;  /* 0xfffffdcc007c7947 */ /* 0x000fea000383ffff */
.L_x_2550:
[----:B-1----:R1:W2:Y:S02]  /*26e90*/  SYNCS.PHASECHK.TRANS64.TRYWAIT P5, [R3+URZ+0x34890], R0 ;  /* 0x03489000030075a7 */ /* 0x0022a400080a017f */
[----:B--2---:R-:W-:Y:S05]  /*26ea0*/  @!P5 NANOSLEEP.SYNCS 0x989680 ;  /* 0x009896800000d95d */ /* 0x004fea0003900000 */
[----:B------:R-:W2:Y:S02]  /*26eb0*/  @!P5 SYNCS.PHASECHK.TRANS64 P5, [R3+URZ+0x34890], R0 ;  /* 0x034890000300d5a7 */ /* 0x000ea400080a007f */
[----:B--2---:R-:W-:Y:S05]  /*26ec0*/  @!P5 BRA `(.L_x_2550) ;  /* 0xfffffffc00f0d947 */ /* 0x004fea000383ffff */
[----:B------:R-:W-:Y:S05]  /*26ed0*/  BRA `(.L_x_2873) ;  /* 0xfffffe0000e47947 */ /* 0x000fea000383ffff */
.L_x_2575:
[----:B-1----:R1:W2:Y:S02]  /*26ee0*/  SYNCS.PHASECHK.TRANS64.TRYWAIT P4, [R3+URZ+0x34890], R0 ;  /* 0x03489000030075a7 */ /* 0x0022a4000808017f */
[----:B--2---:R-:W-:Y:S05]  /*26ef0*/  @!P4 NANOSLEEP.SYNCS 0x989680 ;  /* 0x009896800000c95d */ /* 0x004fea0003900000 */
[----:B------:R-:W2:Y:S02]  /*26f00*/  @!P4 SYNCS.PHASECHK.TRANS64 P4, [R3+URZ+0x34890], R0 ;  /* 0x034890000300c5a7 */ /* 0x000ea4000808007f */
[----:B--2---:R-:W-:Y:S05]  /*26f10*/  @!P4 BRA `(.L_x_2575) ;  /* 0xfffffffc00f0c947 */ /* 0x004fea000383ffff */
[----:B------:R-:W-:Y:S05]  /*26f20*/  BRA `(.L_x_2874) ;  /* 0xfffffe34008c7947 */ /* 0x000fea000383ffff */
.L_x_2581:
[----:B0-----:R0:W2:Y:S02]  /*26f30*/  SYNCS.PHASECHK.TRANS64.TRYWAIT P4, [R3+URZ+0x348b0], R0 ;  /* 0x0348b000030075a7 */ /* 0x0010a4000808017f */
[----:B--2---:R-:W-:Y:S05]  /*26f40*/  @!P4 NANOSLEEP.SYNCS 0x989680 ;  /* 0x009896800000c95d */ /* 0x004fea0003900000 */
[----:B------:R-:W2:Y:S02]  /*26f50*/  @!P4 SYNCS.PHASECHK.TRANS64 P4, [R3+URZ+0x348b0], R0 ;  /* 0x0348b0000300c5a7 */ /* 0x000ea4000808007f */
[----:B--2---:R-:W-:Y:S05]  /*26f60*/  @!P4 BRA `(.L_x_2581) ;  /* 0xfffffffc00f0c947 */ /* 0x004fea000383ffff */
[----:B------:R-:W-:Y:S05]  /*26f70*/  BRA `(.L_x_2875) ;  /* 0xfffffe38008c7947 */ /* 0x000fea000383ffff */
.L_x_2601:
        /* <DEDUP_REMOVED lines=8> */
.L_x_2877:
[----:B------:R-:W-:Y:S05]  /*27000*/  BSYNC B1 ;  /* 0x0000000000017941 */ /* 0x000fea0003800000 */
.L_x_2876:
        /* <DEDUP_REMOVED lines=8> */
.L_x_2878:
[----:B------:R-:W-:Y:S02]  /*27090*/  IMAD.MOV.U32 R13, RZ, RZ, R63 ;  /* 0x000000ffff0d7224 */ /* 0x000fe400078e003f */
[----:B------:R-:W-:-:S07]  /*270a0*/  IMAD.MOV.U32 R8, RZ, RZ, R14 ;  /* 0x000000ffff087224 */ /* 0x000fce00078e000e */
[----:B------:R-:W-:Y:S05]  /*270b0*/  WARPSYNC.COLLECTIVE R15, `(.L_x_2879) ;  /* 0x000000000f087348 */ /* 0x000fea0003c00000 */
[----:B------:R0:W1:Y:S02]  /*270c0*/  SHFL.IDX P6, R14, R13, R12, R11 ;  /* 0x0000000c0d0e7389 */ /* 0x00006400000c000b */
[----:B01----:R-:W-:Y:S01]  /*270d0*/  ENDCOLLECTIVE ;  /* 0x000000000000791b */ /* 0x003fe20003800000 */
.L_x_2879:
[----:B------:R-:W-:Y:S02]  /*270e0*/  IMAD.MOV.U32 R13, RZ, RZ, R3 ;  /* 0x000000ffff0d7224 */ /* 0x000fe400078e0003 */
[----:B------:R-:W-:-:S07]  /*270f0*/  IMAD.MOV.U32 R33, RZ, RZ, R14 ;  /* 0x000000ffff217224 */ /* 0x000fce00078e000e */
[----:B------:R-:W-:Y:S05]  /*27100*/  WARPSYNC.COLLECTIVE R15, `(.L_x_2880) ;  /* 0x000000000f087348 */ /* 0x000fea0003c00000 */
[----:B------:R0:W1:Y:S02]  /*27110*/  SHFL.IDX P6, R14, R13, R12, R11 ;  /* 0x0000000c0d0e7389 */ /* 0x00006400000c000b */
[----:B01----:R-:W-:Y:S01]  /*27120*/  ENDCOLLECTIVE ;  /* 0x000000000000791b */ /* 0x003fe20003800000 */
.L_x_2880:
[----:B------:R-:W-:Y:S01]  /*27130*/  IMAD.MOV.U32 R32, RZ, RZ, R14 ;  /* 0x000000ffff207224 */ /* 0x000fe200078e000e */
[----:B------:R-:W-:Y:S06]  /*27140*/  BRA `(.L_x_2881) ;  /* 0xfffffe4800807947 */ /* 0x000fec000383ffff */
.L_x_2604:
        /* <DEDUP_REMOVED lines=8> */
.L_x_2883:
[----:B------:R-:W-:Y:S05]  /*271d0*/  BSYNC B1 ;  /* 0x0000000000017941 */ /* 0x000fea0003800000 */
.L_x_2882:
        /* <DEDUP_REMOVED lines=8> */
.L_x_2884:
[----:B------:R-:W-:Y:S02]  /*27260*/  IMAD.MOV.U32 R13, RZ, RZ, R63 ;  /* 0x000000ffff0d7224 */ /* 0x000fe400078e003f */
[----:B------:R-:W-:-:S07]  /*27270*/  IMAD.MOV.U32 R65, RZ, RZ, R14 ;  /* 0x000000ffff417224 */ /* 0x000fce00078e000e */
[----:B------:R-:W-:Y:S05]  /*27280*/  WARPSYNC.COLLECTIVE R15, `(.L_x_2885) ;  /* 0x000000000f087348 */ /* 0x000fea0003c00000 */
[----:B------:R0:W1:Y:S02]  /*27290*/  SHFL.IDX P6, R14, R13, R12, R11 ;  /* 0x0000000c0d0e7389 */ /* 0x00006400000c000b */
[----:B01----:R-:W-:Y:S01]  /*272a0*/  ENDCOLLECTIVE ;  /* 0x000000000000791b */ /* 0x003fe20003800000 */
.L_x_2885:
[----:B------:R-:W-:Y:S02]  /*272b0*/  IMAD.MOV.U32 R13, RZ, RZ, R3 ;  /* 0x000000ffff0d7224 */ /* 0x000fe400078e0003 */
[----:B------:R-:W-:-:S07]  /*272c0*/  IMAD.MOV.U32 R63, RZ, RZ, R14 ;  /* 0x000000ffff3f7224 */ /* 0x000fce00078e000e */
[----:B------:R-:W-:Y:S05]  /*272d0*/  WARPSYNC.COLLECTIVE R15, `(.L_x_2886) ;  /* 0x000000000f087348 */ /* 0x000fea0003c00000 */
[----:B------:R0:W1:Y:S02]  /*272e0*/  SHFL.IDX P6, R14, R13, R12, R11 ;  /* 0x0000000c0d0e7389 */ /* 0x00006400000c000b */
[----:B01----:R-:W-:Y:S01]  /*272f0*/  ENDCOLLECTIVE ;  /* 0x000000000000791b */ /* 0x003fe20003800000 */
.L_x_2886:
[----:B------:R-:W-:Y:S01]  /*27300*/  IMAD.MOV.U32 R62, RZ, RZ, R14 ;  /* 0x000000ffff3e7224 */ /* 0x000fe200078e000e */
[----:B------:R-:W-:Y:S06]  /*27310*/  BRA `(.L_x_2887) ;  /* 0xfffffe50002c7947 */ /* 0x000fec000383ffff */
.L_x_2608:
[----:B0-----:R0:W1:Y:S02]  /*27320*/  SYNCS.PHASECHK.TRANS64.TRYWAIT P0, [R2+URZ+0x34800], R5 ;  /* 0x03480005020075a7 */ /* 0x001064000800017f */
[----:B-1----:R-:W-:Y:S05]  /*27330*/  @!P0 NANOSLEEP.SYNCS 0x989680 ;  /* 0x009896800000895d */ /* 0x002fea0003900000 */
[----:B------:R-:W1:Y:S02]  /*27340*/  @!P0 SYNCS.PHASECHK.TRANS64 P0, [R2+URZ+0x34800], R5 ;  /* 0x03480005020085a7 */ /* 0x000e64000800007f */
[----:B-1----:R-:W-:Y:S05]  /*27350*/  @!P0 BRA `(.L_x_2608) ;  /* 0xfffffffc00f08947 */ /* 0x002fea000383ffff */
[----:B------:R-:W-:Y:S05]  /*27360*/  BRA `(.L_x_2888) ;  /* 0xfffffe58005c7947 */ /* 0x000fea000383ffff */
.L_x_2632:
        /* <DEDUP_REMOVED lines=8> */
.L_x_2890:
[----:B------:R-:W-:Y:S05]  /*273f0*/  BSYNC B1 ;  /* 0x0000000000017941 */ /* 0x000fea0003800000 */
.L_x_2889:
        /* <DEDUP_REMOVED lines=8> */
.L_x_2891:
[----:B------:R-:W-:Y:S02]  /*27480*/  IMAD.MOV.U32 R7, RZ, RZ, R3 ;  /* 0x000000ffff077224 */ /* 0x000fe400078e0003 */
[----:B------:R-:W-:Y:S02]  /*27490*/  IMAD.MOV.U32 R13, RZ, RZ, R67 ;  /* 0x000000ffff0d7224 */ /* 0x000fe400078e0043 */
[----:B------:R-:W-:-:S07]  /*274a0*/  IMAD.MOV.U32 R0, RZ, RZ, R14 ;  /* 0x000000ffff007224 */ /* 0x000fce00078e000e */
[----:B------:R-:W-:Y:S05]  /*274b0*/  WARPSYNC.COLLECTIVE R15, `(.L_x_2892) ;  /* 0x000000000f087348 */ /* 0x000fea0003c00000 */
[----:B------:R0:W1:Y:S02]  /*274c0*/  SHFL.IDX P6, R14, R13, R12, R11 ;  /* 0x0000000c0d0e7389 */ /* 0x00006400000c000b */
[----:B01----:R-:W-:Y:S01]  /*274d0*/  ENDCOLLECTIVE ;  /* 0x000000000000791b */ /* 0x003fe20003800000 */
.L_x_2892:
[----:B------:R-:W-:Y:S02]  /*274e0*/  IMAD.MOV.U32 R6, RZ, RZ, R0 ;  /* 0x000000ffff067224 */ /* 0x000fe400078e0000 */
[----:B------:R-:W-:Y:S02]  /*274f0*/  IMAD.MOV.U32 R13, RZ, RZ, R66 ;  /* 0x000000ffff0d7224 */ /* 0x000fe400078e0042 */
[----:B------:R-:W-:-:S07]  /*27500*/  IMAD.MOV.U32 R5, RZ, RZ, R14 ;  /* 0x000000ffff057224 */ /* 0x000fce00078e000e */
[----:B------:R-:W-:Y:S05]  /*27510*/  WARPSYNC.COLLECTIVE R15, `(.L_x_2893) ;  /* 0x000000000f087348 */ /* 0x000fea0003c00000 */
[----:B------:R0:W1:Y:S02]  /*27520*/  SHFL.IDX P6, R14, R13, R12, R11 ;  /* 0x0000000c0d0e7389 */ /* 0x00006400000c000b */
[----:B01----:R-:W-:Y:S01]  /*27530*/  ENDCOLLECTIVE ;  /* 0x000000000000791b */ /* 0x003fe20003800000 */
.L_x_2893:
[----:B------:R-:W-:Y:S05]  /*27540*/  BRA `(.L_x_2894) ;  /* 0xfffffe7c00f07947 */ /* 0x000fea000383ffff */
.L_x_2635:
[----:B------:R-:W-:Y:S01]  /*27550*/  BSSY B1, `(.L_x_2895) ;  /* 0x0000008000017945 */ /* 0x000fe20003800000 */
[----:B------:R-:W-:Y:S02]  /*27560*/  IMAD.MOV.U32 R13, RZ, RZ, R61 ;  /* 0x000000ffff0d7224 */ /* 0x000fe400078e003d */
[----:B------:R-:W-:Y:S02]  /*27570*/  IMAD.MOV.U32 R12, RZ, RZ, 0x1 ;  /* 0x00000001ff0c7424 */ /* 0x000fe400078e00ff */
[----:B------:R-:W-:Y:S02]  /*27580*/  IMAD.MOV.U32 R11, RZ, RZ, 0x1c1f ;  /* 0x00001c1fff0b7424 */ /* 0x000fe400078e00ff */
[----:B------:R-:W-:-:S07]  /*27590*/  IMAD.MOV.U32 R15, RZ, RZ, -0x1 ;  /* 0xffffffffff0f7424 */ /* 0x000fce00078e00ff */
[----:B----4-:R-:W-:Y:S05]  /*275a0*/  WARPSYNC.COLLECTIVE R15, `(.L_x_2896) ;  /* 0x000000000f087348 */ /* 0x010fea0003c00000 */
[----:B----4-:R0:W1:Y:S02]  /*275b0*/  SHFL.IDX P6, R14, R13, R12, R11 ;  /* 0x0000000c0d0e7389 */ /* 0x01006400000c000b */
[----:B01----:R-:W-:Y:S01]  /*275c0*/  ENDCOLLECTIVE ;  /* 0x000000000000791b */ /* 0x003fe20003800000 */
.L_x_2896:
[----:B------:R-:W-:Y:S05]  /*275d0*/  BSYNC B1 ;  /* 0x0000000000017941 */ /* 0x000fea0003800000 */
.L_x_2895:
        /* <DEDUP_REMOVED lines=8> */
.L_x_2897:
[----:B------:R-:W-:Y:S02]  /*27660*/  IMAD.MOV.U32 R13, RZ, RZ, R67 ;  /* 0x000000ffff0d7224 */ /* 0x000fe400078e0043 */
[----:B------:R-:W-:-:S07]  /*27670*/  IMAD.MOV.U32 R60, RZ, RZ, R14 ;  /* 0x000000ffff3c7224 */ /* 0x000fce00078e000e */
[----:B------:R-:W-:Y:S05]  /*27680*/  WARPSYNC.COLLECTIVE R15, `(.L_x_2898) ;  /* 0x000000000f087348 */ /* 0x000fea0003c00000 */
[----:B------:R0:W1:Y:S02]  /*27690*/  SHFL.IDX P6, R14, R13, R12, R11 ;  /* 0x0000000c0d0e7389 */ /* 0x00006400000c000b */
[----:B01----:R-:W-:Y:S01]  /*276a0*/  ENDCOLLECTIVE ;  /* 0x000000000000791b */ /* 0x003fe20003800000 */
.L_x_2898:
[----:B------:R-:W-:Y:S02]  /*276b0*/  IMAD.MOV.U32 R13, RZ, RZ, R66 ;  /* 0x000000ffff0d7224 */ /* 0x000fe400078e0042 */
[----:B------:R-:W-:-:S07]  /*276c0*/  IMAD.MOV.U32 R67, RZ, RZ, R14 ;  /* 0x000000ffff437224 */ /* 0x000fce00078e000e */
[----:B------:R-:W-:Y:S05]  /*276d0*/  WARPSYNC.COLLECTIVE R15, `(.L_x_2899) ;  /* 0x000000000f087348 */ /* 0x000fea0003c00000 */
[----:B------:R0:W1:Y:S02]  /*276e0*/  SHFL.IDX P6, R14, R13, R12, R11 ;  /* 0x0000000c0d0e7389 */ /* 0x00006400000c000b */
[----:B01----:R-:W-:Y:S01]  /*276f0*/  ENDCOLLECTIVE ;  /* 0x000000000000791b */ /* 0x003fe20003800000 */
.L_x_2899:
[----:B------:R-:W-:Y:S01]  /*27700*/  IMAD.MOV.U32 R66, RZ, RZ, R14 ;  /* 0x000000ffff427224 */ /* 0x000fe200078e000e */
[----:B------:R-:W-:Y:S06]  /*27710*/  BRA `(.L_x_2900) ;  /* 0xfffffe8400187947 */ /* 0x000fec000383ffff */
.L_x_2639:
[----:B0-----:R0:W1:Y:S02]  /*27720*/  SYNCS.PHASECHK.TRANS64.TRYWAIT P0, [R2+URZ+0x34800], R61 ;  /* 0x0348003d020075a7 */ /* 0x001064000800017f */
[----:B-1----:R-:W-:Y:S05]  /*27730*/  @!P0 NANOSLEEP.SYNCS 0x989680 ;  /* 0x009896800000895d */ /* 0x002fea0003900000 */
[----:B------:R-:W1:Y:S02]  /*27740*/  @!P0 SYNCS.PHASECHK.TRANS64 P0, [R2+URZ+0x34800], R61 ;  /* 0x0348003d020085a7 */ /* 0x000e64000800007f */
[----:B-1----:R-:W-:Y:S05]  /*27750*/  @!P0 BRA `(.L_x_2639) ;  /* 0xfffffffc00f08947 */ /* 0x002fea000383ffff */
[----:B------:R-:W-:Y:S05]  /*27760*/  BRA `(.L_x_2901) ;  /* 0xfffffe8800987947 */ /* 0x000fea000383ffff */
.L_x_2653:
[----:B-1----:R1:W2:Y:S02]  /*27770*/  SYNCS.PHASECHK.TRANS64.TRYWAIT P2, [R6+URZ+0x34830], R3 ;  /* 0x03483003060075a7 */ /* 0x0022a4000804017f */
[----:B--2---:R-:W-:Y:S05]  /*27780*/  @!P2 NANOSLEEP.SYNCS 0x989680 ;  /* 0x009896800000a95d */ /* 0x004fea0003900000 */
[----:B------:R-:W2:Y:S02]  /*27790*/  @!P2 SYNCS.PHASECHK.TRANS64 P2, [R6+URZ+0x34830], R3 ;  /* 0x034830030600a5a7 */ /* 0x000ea4000804007f */
[----:B--2---:R-:W-:Y:S05]  /*277a0*/  @!P2 BRA `(.L_x_2653) ;  /* 0xfffffffc00f0a947 */ /* 0x004fea000383ffff */
[----:B------:R-:W-:Y:S05]  /*277b0*/  BRA `(.L_x_2652) ;  /* 0xfffffeb400287947 */ /* 0x000fea000383ffff */
.L_x_2660:
[----:B-1----:R1:W2:Y:S02]  /*277c0*/  SYNCS.PHASECHK.TRANS64.TRYWAIT P3, [R20+URZ+0x34830], R3 ;  /* 0x03483003140075a7 */ /* 0x0022a4000806017f */
[----:B--2---:R-:W-:Y:S05]  /*277d0*/  @!P3 NANOSLEEP.SYNCS 0x989680 ;  /* 0x009896800000b95d */ /* 0x004fea0003900000 */
[----:B------:R-:W2:Y:S02]  /*277e0*/  @!P3 SYNCS.PHASECHK.TRANS64 P3, [R20+URZ+0x34830], R3 ;  /* 0x034830031400b5a7 */ /* 0x000ea4000806007f */
[----:B--2---:R-:W-:Y:S05]  /*277f0*/  @!P3 BRA `(.L_x_2660) ;  /* 0xfffffffc00f0b947 */ /* 0x004fea000383ffff */
[----:B------:R-:W-:Y:S05]  /*27800*/  BRA `(.L_x_2659) ;  /* 0xfffffedc00787947 */ /* 0x000fea000383ffff */
.L_x_2665:
[----:B-1----:R1:W2:Y:S02]  /*27810*/  SYNCS.PHASECHK.TRANS64.TRYWAIT P3, [R21+URZ+0x34850], R0 ;  /* 0x03485000150075a7 */ /* 0x0022a4000806017f */
[----:B--2---:R-:W-:Y:S05]  /*27820*/  @!P3 NANOSLEEP.SYNCS 0x989680 ;  /* 0x009896800000b95d */ /* 0x004fea0003900000 */
[----:B------:R-:W2:Y:S02]  /*27830*/  @!P3 SYNCS.PHASECHK.TRANS64 P3, [R21+URZ+0x34850], R0 ;  /* 0x034850001500b5a7 */ /* 0x000ea4000806007f */
[----:B--2---:R-:W-:Y:S05]  /*27840*/  @!P3 BRA `(.L_x_2665) ;  /* 0xfffffffc00f0b947 */ /* 0x004fea000383ffff */
[----:B------:R-:W-:Y:S05]  /*27850*/  BRA `(.L_x_2664) ;  /* 0xfffffee800407947 */ /* 0x000fea000383ffff */
.L_x_2673:
[----:B-1----:R1:W2:Y:S02]  /*27860*/  SYNCS.PHASECHK.TRANS64.TRYWAIT P2, [R3+URZ+0x34830], R4 ;  /* 0x03483004030075a7 */ /* 0x0022a4000804017f */
[----:B--2---:R-:W-:Y:S05]  /*27870*/  @!P2 NANOSLEEP.SYNCS 0x989680 ;  /* 0x009896800000a95d */ /* 0x004fea0003900000 */
[----:B------:R-:W2:Y:S02]  /*27880*/  @!P2 SYNCS.PHASECHK.TRANS64 P2, [R3+URZ+0x34830], R4 ;  /* 0x034830040300a5a7 */ /* 0x000ea4000804007f */
[----:B--2---:R-:W-:Y:S05]  /*27890*/  @!P2 BRA `(.L_x_2673) ;  /* 0xfffffffc00f0a947 */ /* 0x004fea000383ffff */
[----:B------:R-:W-:Y:S05]  /*278a0*/  BRA `(.L_x_2672) ;  /* 0xffffff0800d87947 */ /* 0x000fea000383ffff */
.L_x_2678:
[----:B-1----:R1:W2:Y:S02]  /*278b0*/  SYNCS.PHASECHK.TRANS64.TRYWAIT P2, [R15+URZ+0x34850], R0 ;  /* 0x034850000f0075a7 */ /* 0x0022a4000804017f */
[----:B--2---:R-:W-:Y:S05]  /*278c0*/  @!P2 NANOSLEEP.SYNCS 0x989680 ;  /* 0x009896800000a95d */ /* 0x004fea0003900000 */
[----:B------:R-:W2:Y:S02]  /*278d0*/  @!P2 SYNCS.PHASECHK.TRANS64 P2, [R15+URZ+0x34850], R0 ;  /* 0x034850000f00a5a7 */ /* 0x000ea4000804007f */
[----:B--2---:R-:W-:Y:S05]  /*278e0*/  @!P2 BRA `(.L_x_2678) ;  /* 0xfffffffc00f0a947 */ /* 0x004fea000383ffff */
[----:B------:R-:W-:Y:S05]  /*278f0*/  BRA `(.L_x_2677) ;  /* 0xffffff1400a07947 */ /* 0x000fea000383ffff */
.L_x_2684:
[----:B-1----:R1:W2:Y:S02]  /*27900*/  SYNCS.PHASECHK.TRANS64.TRYWAIT P0, [R7+URZ+0x34850], R8 ;  /* 0x03485008070075a7 */ /* 0x0022a4000800017f */
[----:B--2---:R-:W-:Y:S05]  /*27910*/  @!P0 NANOSLEEP.SYNCS 0x989680 ;  /* 0x009896800000895d */ /* 0x004fea0003900000 */
[----:B------:R-:W2:Y:S02]  /*27920*/  @!P0 SYNCS.PHASECHK.TRANS64 P0, [R7+URZ+0x34850], R8 ;  /* 0x03485008070085a7 */ /* 0x000ea4000800007f */
[----:B--2---:R-:W-:Y:S05]  /*27930*/  @!P0 BRA `(.L_x_2684) ;  /* 0xfffffffc00f08947 */ /* 0x004fea000383ffff */
[----:B------:R-:W-:Y:S05]  /*27940*/  BRA `(.L_x_2683) ;  /* 0xffffff3000c47947 */ /* 0x000fea000383ffff */
.L_x_2725:
        /* <DEDUP_REMOVED lines=8> */
[----:B------:R-:W-:Y:S05]  /*279d0*/  WARPSYNC.COLLECTIVE R15, `(.L_x_2903) ;  /* 0x000000000f087348 */ /* 0x000fea0003c00000 */
[----:B------:R0:W1:Y:S02]  /*279e0*/  SHFL.IDX P6, R14, R13, R12, R11 ;  /* 0x0000000c0d0e7389 */ /* 0x00006400000c000b */
[----:B01----:R-:W-:Y:S01]  /*279f0*/  ENDCOLLECTIVE ;  /* 0x000000000000791b */ /* 0x003fe20003800000 */
.L_x_2903:
[----:B------:R-:W-:Y:S05]  /*27a00*/  BSYNC B1 ;  /* 0x0000000000017941 */ /* 0x000fea0003800000 */
.L_x_2902:
[----:B------:R-:W-:Y:S05]  /*27a10*/  BRA `(.L_x_2904) ;  /* 0xffffff8400c07947 */ /* 0x000fea000383ffff */
.L_x_2727:
[----:B------:R-:W-:Y:S01]  /*27a20*/  BSSY B1, `(.L_x_2905) ;  /* 0x0000006000017945 */ /* 0x000fe20003800000 */
[----:B------:R-:W-:-:S07]  /*27a30*/  IMAD.MOV.U32 R15, RZ, RZ, -0x1 ;  /* 0xffffffffff0f7424 */ /* 0x000fce00078e00ff */
[----:B0-----:R-:W-:Y:S05]  /*27a40*/  WARPSYNC.COLLECTIVE R15, `(.L_x_2906) ;  /* 0x000000000f0c7348 */ /* 0x001fea0003c00000 */
[----:B------:R-:W-:Y:S02]  /*27a50*/  ELECT P6, UR62, PT ;  /* 0x00000000003e782f */ /* 0x000fe400038c0000 */
[----:B------:R-:W-:Y:S01]  /*27a60*/  MOV R14, UR62 ;  /* 0x0000003e000e7c02 */ /* 0x000fe20008000f00 */
[----:B0-----:R-:W-:Y:S10]  /*27a70*/  ENDCOLLECTIVE ;  /* 0x000000000000791b */ /* 0x001ff40003800000 */
.L_x_2906:
[----:B------:R-:W-:Y:S05]  /*27a80*/  BSYNC B1 ;  /* 0x0000000000017941 */ /* 0x000fea0003800000 */
.L_x_2905:
[----:B------:R-:W-:Y:S05]  /*27a90*/  BRA `(.L_x_2726) ;  /* 0xffffff8400b87947 */ /* 0x000fea000383ffff */
.L_x_2729:
[----:B0-----:R0:W1:Y:S02]  /*27aa0*/  SYNCS.PHASECHK.TRANS64.TRYWAIT P0, [R18+URZ+0x34820], R3 ;  /* 0x03482003120075a7 */ /* 0x001064000800017f */
[----:B-1----:R-:W-:Y:S05]  /*27ab0*/  @!P0 NANOSLEEP.SYNCS 0x989680 ;  /* 0x009896800000895d */ /* 0x002fea0003900000 */
[----:B------:R-:W1:Y:S02]  /*27ac0*/  @!P0 SYNCS.PHASECHK.TRANS64 P0, [R18+URZ+0x34820], R3 ;  /* 0x03482003120085a7 */ /* 0x000e64000800007f */
[----:B-1----:R-:W-:Y:S05]  /*27ad0*/  @!P0 BRA `(.L_x_2729) ;  /* 0xfffffffc00f08947 */ /* 0x002fea000383ffff */
[----:B------:R-:W-:Y:S05]  /*27ae0*/  BRA `(.L_x_2907) ;  /* 0xffffff8400c87947 */ /* 0x000fea000383ffff */
.L_x_2733:
[----:B-1----:R1:W2:Y:S02]  /*27af0*/  SYNCS.PHASECHK.TRANS64.TRYWAIT P0, [R5+URZ+0x348a0], R9 ;  /* 0x0348a009050075a7 */ /* 0x0022a4000800017f */
[----:B--2---:R-:W-:Y:S05]  /*27b00*/  @!P0 NANOSLEEP.SYNCS 0x989680 ;  /* 0x009896800000895d */ /* 0x004fea0003900000 */
[----:B------:R-:W2:Y:S02]  /*27b10*/  @!P0 SYNCS.PHASECHK.TRANS64 P0, [R5+URZ+0x348a0], R9 ;  /* 0x0348a009050085a7 */ /* 0x000ea4000800007f */
[----:B--2---:R-:W-:Y:S05]  /*27b20*/  @!P0 BRA `(.L_x_2733) ;  /* 0xfffffffc00f08947 */ /* 0x004fea000383ffff */
[----:B------:R-:W-:Y:S05]  /*27b30*/  BRA `(.L_x_2908) ;  /* 0xffffff8400e87947 */ /* 0x000fea000383ffff */
.L_x_2740:
[----:B0-----:R0:W2:Y:S02]  /*27b40*/  SYNCS.PHASECHK.TRANS64.TRYWAIT P0, [R5+URZ+0x348c0], R9 ;  /* 0x0348c009050075a7 */ /* 0x0010a4000800017f */
[----:B--2---:R-:W-:Y:S05]  /*27b50*/  @!P0 NANOSLEEP.SYNCS 0x989680 ;  /* 0x009896800000895d */ /* 0x004fea0003900000 */
[----:B------:R-:W2:Y:S02]  /*27b60*/  @!P0 SYNCS.PHASECHK.TRANS64 P0, [R5+URZ+0x348c0], R9 ;  /* 0x0348c009050085a7 */ /* 0x000ea4000800007f */
[----:B--2---:R-:W-:Y:S05]  /*27b70*/  @!P0 BRA `(.L_x_2740) ;  /* 0xfffffffc00f08947 */ /* 0x004fea000383ffff */
[----:B------:R-:W-:Y:S05]  /*27b80*/  BRA `(.L_x_2909) ;  /* 0xffffff8800e47947 */ /* 0x000fea000383ffff */
.L_x_2748:
[----:B0-----:R0:W1:Y:S02]  /*27b90*/  SYNCS.PHASECHK.TRANS64.TRYWAIT P1, [R7+URZ+0x348a0], R6 ;  /* 0x0348a006070075a7 */ /* 0x001064000802017f */
[----:B-1----:R-:W-:Y:S05]  /*27ba0*/  @!P1 NANOSLEEP.SYNCS 0x989680 ;  /* 0x009896800000995d */ /* 0x002fea0003900000 */
[----:B------:R-:W1:Y:S02]  /*27bb0*/  @!P1 SYNCS.PHASECHK.TRANS64 P1, [R7+URZ+0x348a0], R6 ;  /* 0x0348a006070095a7 */ /* 0x000e64000802007f */
[----:B-1----:R-:W-:Y:S05]  /*27bc0*/  @!P1 BRA `(.L_x_2748) ;  /* 0xfffffffc00f09947 */ /* 0x002fea000383ffff */
[----:B------:R-:W-:Y:S05]  /*27bd0*/  BRA `(.L_x_2910) ;  /* 0xffffff90000c7947 */ /* 0x000fea000383ffff */
.L_x_2755:
[----:B-1----:R1:W2:Y:S02]  /*27be0*/  SYNCS.PHASECHK.TRANS64.TRYWAIT P1, [R7+URZ+0x348c0], R6 ;  /* 0x0348c006070075a7 */ /* 0x0022a4000802017f */
[----:B--2---:R-:W-:Y:S05]  /*27bf0*/  @!P1 NANOSLEEP.SYNCS 0x989680 ;  /* 0x009896800000995d */ /* 0x004fea0003900000 */
[----:B------:R-:W2:Y:S02]  /*27c00*/  @!P1 SYNCS.PHASECHK.TRANS64 P1, [R7+URZ+0x348c0], R6 ;  /* 0x0348c006070095a7 */ /* 0x000ea4000802007f */
[----:B--2---:R-:W-:Y:S05]  /*27c10*/  @!P1 BRA `(.L_x_2755) ;  /* 0xfffffffc00f09947 */ /* 0x004fea000383ffff */
[----:B------:R-:W-:Y:S05]  /*27c20*/  BRA `(.L_x_2911) ;  /* 0xffffff9400047947 */ /* 0x000fea000383ffff */
.L_x_2771:
        /* <DEDUP_REMOVED lines=11> */
.L_x_2913:
[----:B------:R-:W-:Y:S05]  /*27ce0*/  BSYNC B0 ;  /* 0x0000000000007941 */ /* 0x000fea0003800000 */
.L_x_2912:
[----:B------:R-:W-:Y:S05]  /*27cf0*/  BRA `(.L_x_2914) ;  /* 0xffffffa000447947 */ /* 0x000fea000383ffff */
.L_x_2773:
[----:B------:R-:W-:Y:S01]  /*27d00*/  BSSY B0, `(.L_x_2915) ;  /* 0x0000006000007945 */ /* 0x000fe20003800000 */
[----:B------:R-:W-:-:S07]  /*27d10*/  IMAD.MOV.U32 R15, RZ, RZ, -0x1 ;  /* 0xffffffffff0f7424 */ /* 0x000fce00078e00ff */
[----:B0-----:R-:W-:Y:S05]  /*27d20*/  WARPSYNC.COLLECTIVE R15, `(.L_x_2916) ;  /* 0x000000000f0c7348 */ /* 0x001fea0003c00000 */
[----:B------:R-:W-:Y:S02]  /*27d30*/  ELECT P6, UR62, PT ;  /* 0x00000000003e782f */ /* 0x000fe400038c0000 */
[----:B------:R-:W-:Y:S01]  /*27d40*/  MOV R14, UR62 ;  /* 0x0000003e000e7c02 */ /* 0x000fe20008000f00 */
[----:B0-----:R-:W-:Y:S10]  /*27d50*/  ENDCOLLECTIVE ;  /* 0x000000000000791b */ /* 0x001ff40003800000 */
.L_x_2916:
[----:B------:R-:W-:Y:S05]  /*27d60*/  BSYNC B0 ;  /* 0x0000000000007941 */ /* 0x000fea0003800000 */
.L_x_2915:
[----:B------:R-:W-:Y:S05]  /*27d70*/  BRA `(.L_x_2917) ;  /* 0xffffffa000507947 */ /* 0x000fea000383ffff */
.L_x_2775:
[----:B0-----:R0:W1:Y:S02]  /*27d80*/  SYNCS.PHASECHK.TRANS64.TRYWAIT P0, [R0+URZ+0x34840], R2 ;  /* 0x03484002000075a7 */ /* 0x001064000800017f */
[----:B-1----:R-:W-:Y:S05]  /*27d90*/  @!P0 NANOSLEEP.SYNCS 0x989680 ;  /* 0x009896800000895d */ /* 0x002fea0003900000 */
[----:B------:R-:W1:Y:S02]  /*27da0*/  @!P0 SYNCS.PHASECHK.TRANS64 P0, [R0+URZ+0x34840], R2 ;  /* 0x03484002000085a7 */ /* 0x000e64000800007f */
[----:B-1----:R-:W-:Y:S05]  /*27db0*/  @!P0 BRA `(.L_x_2775) ;  /* 0xfffffffc00f08947 */ /* 0x002fea000383ffff */
[----:B------:R-:W-:Y:S05]  /*27dc0*/  BRA `(.L_x_2918) ;  /* 0xffffffa000b07947 */ /* 0x000fea000383ffff */
.L_x_2779:
[----:B------:R-:W2:Y:S01]  /*27dd0*/  LDL.LU R11, [R1+0x50] ;  /* 0x00005000010b7983 */ /* 0x000ea20000300800 */
[----:B------:R-:W-:Y:S02]  /*27de0*/  IMAD.MOV.U32 R13, RZ, RZ, R3 ;  /* 0x000000ffff0d7224 */ /* 0x000fe400078e0003 */
[----:B------:R-:W-:Y:S01]  /*27df0*/  IMAD.MOV.U32 R12, RZ, RZ, RZ ;  /* 0x000000ffff0c7224 */ /* 0x000fe200078e00ff */
[----:B------:R-:W0:Y:S01]  /*27e00*/  S2R R5, SR_TID.X ;  /* 0x0000000000057919 */ /* 0x000e220000002100 */
[----:B------:R-:W-:Y:S01]  /*27e10*/  IMAD.MOV.U32 R15, RZ, RZ, -0x1 ;  /* 0xffffffffff0f7424 */ /* 0x000fe200078e00ff */
[----:B0-----:R-:W-:-:S04]  /*27e20*/  LOP3.LUT R5, R5, 0x7f, RZ, 0xc0, !PT ;  /* 0x0000007f05057812 */ /* 0x001fc800078ec0ff */
        /* <DEDUP_REMOVED lines=9> */
.L_x_2919:
[----:B------:R-:W-:Y:S02]  /*27ec0*/  IMAD.MOV.U32 R13, RZ, RZ, R4 ;  /* 0x000000ffff0d7224 */ /* 0x000fe400078e0004 */
[----:B------:R-:W-:-:S07]  /*27ed0*/  IMAD.MOV.U32 R6, RZ, RZ, R14 ;  /* 0x000000ffff067224 */ /* 0x000fce00078e000e */
[----:B------:R-:W-:Y:S05]  /*27ee0*/  WARPSYNC.COLLECTIVE R15, `(.L_x_2920) ;  /* 0x000000000f087348 */ /* 0x000fea0003c00000 */
[----:B------:R0:W1:Y:S02]  /*27ef0*/  SHFL.IDX P6, R14, R13, R12, R11 ;  /* 0x0000000c0d0e7389 */ /* 0x00006400000c000b */
[----:B01----:R-:W-:Y:S01]  /*27f00*/  ENDCOLLECTIVE ;  /* 0x000000000000791b */ /* 0x003fe20003800000 */
.L_x_2920:
[----:B------:R-:W-:Y:S02]  /*27f10*/  IMAD.MOV.U32 R13, RZ, RZ, R3 ;  /* 0x000000ffff0d7224 */ /* 0x000fe400078e0003 */
[----:B------:R-:W-:Y:S02]  /*27f20*/  IMAD.MOV.U32 R12, RZ, RZ, 0x1 ;  /* 0x00000001ff0c7424 */ /* 0x000fe400078e00ff */
[----:B------:R-:W-:-:S07]  /*27f30*/  IMAD.MOV.U32 R7, RZ, RZ, R14 ;  /* 0x000000ffff077224 */ /* 0x000fce00078e000e */
[----:B------:R-:W-:Y:S05]  /*27f40*/  WARPSYNC.COLLECTIVE R15, `(.L_x_2921) ;  /* 0x000000000f087348 */ /* 0x000fea0003c00000 */
[----:B------:R0:W1:Y:S02]  /*27f50*/  SHFL.IDX P6, R14, R13, R12, R11 ;  /* 0x0000000c0d0e7389 */ /* 0x00006400000c000b */
[----:B01----:R-:W-:Y:S01]  /*27f60*/  ENDCOLLECTIVE ;  /* 0x000000000000791b */ /* 0x003fe20003800000 */
.L_x_2921:
        /* <DEDUP_REMOVED lines=10> */
.L_x_2922:
        /* <DEDUP_REMOVED lines=13> */
.L_x_2923:
        /* <DEDUP_REMOVED lines=16> */
.L_x_2924:
        /* <DEDUP_REMOVED lines=13> */
.L_x_2925:
        /* <DEDUP_REMOVED lines=17> */
.L_x_2926:
[----:B------:R-:W-:Y:S02]  /*283c0*/  IMAD.MOV.U32 R13, RZ, RZ, R3 ;  /* 0x000000ffff0d7224 */ /* 0x000fe400078e0003 */
[----:B------:R-:W-:Y:S02]  /*283d0*/  IMAD.MOV.U32 R12, RZ, RZ, 0x4 ;  /* 0x00000004ff0c7424 */ /* 0x000fe400078e00ff */
[----:B------:R-:W-:-:S07]  /*283e0*/  IMAD.MOV.U32 R5, RZ, RZ, R14 ;  /* 0x000000ffff057224 */ /* 0x000fce00078e000e */
[----:B------:R-:W-:Y:S05]  /*283f0*/  WARPSYNC.COLLECTIVE R15, `(.L_x_2927) ;  /* 0x000000000f087348 */ /* 0x000fea0003c00000 */
[----:B------:R0:W1:Y:S02]  /*28400*/  SHFL.IDX P6, R14, R13, R12, R11 ;  /* 0x0000000c0d0e7389 */ /* 0x00006400000c000b */
[----:B01----:R-:W-:Y:S01]  /*28410*/  ENDCOLLECTIVE ;  /* 0x000000000000791b */ /* 0x003fe20003800000 */
.L_x_2927:
        /* <DEDUP_REMOVED lines=17> */
.L_x_2928:
[----:B------:R-:W-:Y:S02]  /*28530*/  IMAD.MOV.U32 R13, RZ, RZ, R3 ;  /* 0x000000ffff0d7224 */ /* 0x000fe400078e0003 */
[----:B------:R-:W-:Y:S02]  /*28540*/  IMAD.MOV.U32 R12, RZ, RZ, 0x5 ;  /* 0x00000005ff0c7424 */ /* 0x000fe400078e00ff */
[----:B------:R-:W-:-:S07]  /*28550*/  IMAD.MOV.U32 R5, RZ, RZ, R14 ;  /* 0x000000ffff057224 */ /* 0x000fce00078e000e */
[----:B------:R-:W-:Y:S05]  /*28560*/  WARPSYNC.COLLECTIVE R15, `(.L_x_2929) ;  /* 0x000000000f087348 */ /* 0x000fea0003c00000 */
[----:B------:R0:W1:Y:S02]  /*28570*/  SHFL.IDX P6, R14, R13, R12, R11 ;  /* 0x0000000c0d0e7389 */ /* 0x00006400000c000b */
[----:B01----:R-:W-:Y:S01]  /*28580*/  ENDCOLLECTIVE ;  /* 0x000000000000791b */ /* 0x003fe20003800000 */
.L_x_2929:
        /* <DEDUP_REMOVED lines=17> */
.L_x_2930:
[----:B------:R-:W-:Y:S02]  /*286a0*/  IMAD.MOV.U32 R13, RZ, RZ, R3 ;  /* 0x000000ffff0d7224 */ /* 0x000fe400078e0003 */
[----:B------:R-:W-:Y:S02]  /*286b0*/  IMAD.MOV.U32 R12, RZ, RZ, 0x6 ;  /* 0x00000006ff0c7424 */ /* 0x000fe400078e00ff */
[----:B------:R-:W-:-:S07]  /*286c0*/  IMAD.MOV.U32 R5, RZ, RZ, R14 ;  /* 0x000000ffff057224 */ /* 0x000fce00078e000e */
[----:B------:R-:W-:Y:S05]  /*286d0*/  WARPSYNC.COLLECTIVE R15, `(.L_x_2931) ;  /* 0x000000000f087348 */ /* 0x000fea0003c00000 */
[----:B------:R0:W1:Y:S02]  /*286e0*/  SHFL.IDX P6, R14, R13, R12, R11 ;  /* 0x0000000c0d0e7389 */ /* 0x00006400000c000b */
[----:B01----:R-:W-:Y:S01]  /*286f0*/  ENDCOLLECTIVE ;  /* 0x000000000000791b */ /* 0x003fe20003800000 */
.L_x_2931:
        /* <DEDUP_REMOVED lines=15> */
.L_x_2932:
        /* <DEDUP_REMOVED lines=8> */
.L_x_2933:
        /* <DEDUP_REMOVED lines=14> */
.L_x_2934:
[----:B------:R-:W-:Y:S01]  /*28950*/  @!PT LDS RZ, [RZ] ;  /* 0x00000000fffff984 */ /* 0x000fe20000000800 */
[----:B------:R-:W-:Y:S01]  /*28960*/  @!PT LDS RZ, [RZ] ;  /* 0x00000000fffff984 */ /* 0x000fe20000000800 */
[----:B------:R-:W-:Y:S01]  /*28970*/  @!PT LDS RZ, [RZ] ;  /* 0x00000000fffff984 */ /* 0x000fe20000000800 */
[----:B------:R3:W-:Y:S01]  /*28980*/  @!P4 LDGSTS.E.BYPASS.LTC128B.128 [R10+0x1b400], desc[UR60][R6.64+0x100], !P0 ;  /* 0x1b400100060acfae */ /* 0x0007e2000c101d7c */
[----:B------:R-:W-:Y:S01]  /*28990*/  IMAD.MOV.U32 R3, RZ, RZ, R14 ;  /* 0x000000ffff037224 */ /* 0x000fe200078e000e */
[----:B------:R-:W-:Y:S06]  /*289a0*/  BRA `(.L_x_2935) ;  /* 0xffffffa400687947 */ /* 0x000fec000383ffff */
.L_x_2784:
[----:B----4-:R4:W0:Y:S02]  /*289b0*/  SYNCS.PHASECHK.TRANS64.TRYWAIT P0, [R18+URZ+0x34820], R0 ;  /* 0x03482000120075a7 */ /* 0x010824000800017f */
[----:B0-----:R-:W-:Y:S05]  /*289c0*/  @!P0 NANOSLEEP.SYNCS 0x989680 ;  /* 0x009896800000895d */ /* 0x001fea0003900000 */
[----:B------:R-:W0:Y:S02]  /*289d0*/  @!P0 SYNCS.PHASECHK.TRANS64 P0, [R18+URZ+0x34820], R0 ;  /* 0x03482000120085a7 */ /* 0x000e24000800007f */
[----:B0-----:R-:W-:Y:S05]  /*289e0*/  @!P0 BRA `(.L_x_2784) ;  /* 0xfffffffc00f08947 */ /* 0x001fea000383ffff */
[----:B------:R-:W-:Y:S05]  /*289f0*/  BRA `(.L_x_2936) ;  /* 0xffffffa400e87947 */ /* 0x000fea000383ffff */
.L_x_2793:
[----:B-1----:R1:W2:Y:S02]  /*28a00*/  SYNCS.PHASECHK.TRANS64.TRYWAIT P0, [R3+URZ+0x34840], R2 ;  /* 0x03484002030075a7 */ /* 0x0022a4000800017f */
[----:B--2---:R-:W-:Y:S05]  /*28a10*/  @!P0 NANOSLEEP.SYNCS 0x989680 ;  /* 0x009896800000895d */ /* 0x004fea0003900000 */
[----:B------:R-:W2:Y:S02]  /*28a20*/  @!P0 SYNCS.PHASECHK.TRANS64 P0, [R3+URZ+0x34840], R2 ;  /* 0x03484002030085a7 */ /* 0x000ea4000800007f */
[----:B--2---:R-:W-:Y:S05]  /*28a30*/  @!P0 BRA `(.L_x_2793) ;  /* 0xfffffffc00f08947 */ /* 0x004fea000383ffff */
[----:B------:R-:W-:Y:S05]  /*28a40*/  BRA `(.L_x_2937) ;  /* 0xffffffa800c47947 */ /* 0x000fea000383ffff */
.L_x_2800:
[----:B0-----:R0:W1:Y:S02]  /*28a50*/  SYNCS.PHASECHK.TRANS64.TRYWAIT P0, [R3+URZ+0x60], R2 ;  /* 0x00006002030075a7 */ /* 0x001064000800017f */
[----:B-1----:R-:W-:Y:S05]  /*28a60*/  @!P0 NANOSLEEP.SYNCS 0x989680 ;  /* 0x009896800000895d */ /* 0x002fea0003900000 */
[----:B------:R-:W1:Y:S02]  /*28a70*/  @!P0 SYNCS.PHASECHK.TRANS64 P0, [R3+URZ+0x60], R2 ;  /* 0x00006002030085a7 */ /* 0x000e64000800007f */
[----:B-1----:R-:W-:Y:S05]  /*28a80*/  @!P0 BRA `(.L_x_2800) ;  /* 0xfffffffc00f08947 */ /* 0x002fea000383ffff */
[----:B------:R-:W-:Y:S05]  /*28a90*/  BRA `(.L_x_2938) ;  /* 0xffffffac00d47947 */ /* 0x000fea000383ffff */
.L_x_2809:
[----:B-1----:R1:W2:Y:S02]  /*28aa0*/  SYNCS.PHASECHK.TRANS64.TRYWAIT P0, [R3+URZ+0x34840], R2 ;  /* 0x03484002030075a7 */ /* 0x0022a4000800017f */
[----:B--2---:R-:W-:Y:S05]  /*28ab0*/  @!P0 NANOSLEEP.SYNCS 0x989680 ;  /* 0x009896800000895d */ /* 0x004fea0003900000 */
[----:B------:R-:W2:Y:S02]  /*28ac0*/  @!P0 SYNCS.PHASECHK.TRANS64 P0, [R3+URZ+0x34840], R2 ;  /* 0x03484002030085a7 */ /* 0x000ea4000800007f */
[----:B--2---:R-:W-:Y:S05]  /*28ad0*/  @!P0 BRA `(.L_x_2809) ;  /* 0xfffffffc00f08947 */ /* 0x004fea000383ffff */
[----:B------:R-:W-:Y:S05]  /*28ae0*/  BRA `(.L_x_2939) ;  /* 0xffffffb400647947 */ /* 0x000fea000383ffff */
.L_x_2816:
[----:B0-----:R0:W1:Y:S02]  /*28af0*/  SYNCS.PHASECHK.TRANS64.TRYWAIT P0, [R2+URZ+0x60], R3 ;  /* 0x00006003020075a7 */ /* 0x001064000800017f */
[----:B-1----:R-:W-:Y:S05]  /*28b00*/  @!P0 NANOSLEEP.SYNCS 0x989680 ;  /* 0x009896800000895d */ /* 0x002fea0003900000 */
[----:B------:R-:W1:Y:S02]  /*28b10*/  @!P0 SYNCS.PHASECHK.TRANS64 P0, [R2+URZ+0x60], R3 ;  /* 0x00006003020085a7 */ /* 0x000e64000800007f */
[----:B-1----:R-:W-:Y:S05]  /*28b20*/  @!P0 BRA `(.L_x_2816) ;  /* 0xfffffffc00f08947 */ /* 0x002fea000383ffff */
[----:B------:R-:W-:Y:S05]  /*28b30*/  BRA `(.L_x_2940) ;  /* 0xffffffb800747947 */ /* 0x000fea000383ffff */
.L_x_2825:
[----:B--2---:R2:W3:Y:S02]  /*28b40*/  SYNCS.PHASECHK.TRANS64.TRYWAIT P0, [R2+URZ+0x34840], R3 ;  /* 0x03484003020075a7 */ /* 0x0044e4000800017f */
[----:B---3--:R-:W-:Y:S05]  /*28b50*/  @!P0 NANOSLEEP.SYNCS 0x989680 ;  /* 0x009896800000895d */ /* 0x008fea0003900000 */
[----:B------:R-:W3:Y:S02]  /*28b60*/  @!P0 SYNCS.PHASECHK.TRANS64 P0, [R2+URZ+0x34840], R3 ;  /* 0x03484003020085a7 */ /* 0x000ee4000800007f */
[----:B---3--:R-:W-:Y:S05]  /*28b70*/  @!P0 BRA `(.L_x_2825) ;  /* 0xfffffffc00f08947 */ /* 0x008fea000383ffff */
[----:B------:R-:W-:Y:S05]  /*28b80*/  BRA `(.L_x_2941) ;  /* 0xffffffbc00d47947 */ /* 0x000fea000383ffff */
.L_x_2832:
[----:B0-----:R0:W1:Y:S02]  /*28b90*/  SYNCS.PHASECHK.TRANS64.TRYWAIT P0, [R2+URZ+0x60], R5 ;  /* 0x00006005020075a7 */ /* 0x001064000800017f */
[----:B-1----:R-:W-:Y:S05]  /*28ba0*/  @!P0 NANOSLEEP.SYNCS 0x989680 ;  /* 0x009896800000895d */ /* 0x002fea0003900000 */
[----:B------:R-:W1:Y:S02]  /*28bb0*/  @!P0 SYNCS.PHASECHK.TRANS64 P0, [R2+URZ+0x60], R5 ;  /* 0x00006005020085a7 */ /* 0x000e64000800007f */
[----:B-1----:R-:W-:Y:S05]  /*28bc0*/  @!P0 BRA `(.L_x_2832) ;  /* 0xfffffffc00f08947 */ /* 0x002fea000383ffff */
[----:B------:R-:W-:Y:S05]  /*28bd0*/  BRA `(.L_x_2942) ;  /* 0xffffffc000e47947 */ /* 0x000fea000383ffff */
.L_x_2843:
[----:B--2---:R2:W4:Y:S02]  /*28be0*/  SYNCS.PHASECHK.TRANS64.TRYWAIT P0, [R0+URZ+0x34860], R2 ;  /* 0x03486002000075a7 */ /* 0x004524000800017f */
[----:B----4-:R-:W-:Y:S05]  /*28bf0*/  @!P0 NANOSLEEP.SYNCS 0x989680 ;  /* 0x009896800000895d */ /* 0x010fea0003900000 */
[----:B------:R-:W4:Y:S02]  /*28c00*/  @!P0 SYNCS.PHASECHK.TRANS64 P0, [R0+URZ+0x34860], R2 ;  /* 0x03486002000085a7 */ /* 0x000f24000800007f */
[----:B----4-:R-:W-:Y:S05]  /*28c10*/  @!P0 BRA `(.L_x_2843) ;  /* 0xfffffffc00f08947 */ /* 0x010fea000383ffff */
[----:B------:R-:W-:Y:S05]  /*28c20*/  BRA `(.L_x_2943) ;  /* 0xffffffc800307947 */ /* 0x000fea000383ffff */
.L_x_2850:
[----:B------:R-:W4:Y:S01]  /*28c30*/  LDL R0, [R1] ;  /* 0x0000000001007983 */ /* 0x000f220000100800 */
[----:B------:R-:W-:Y:S01]  /*28c40*/  BSSY B0, `(.L_x_2944) ;  /* 0x0000008000007945 */ /* 0x000fe20003800000 */
[----:B------:R-:W-:Y:S02]  /*28c50*/  IMAD.MOV.U32 R12, RZ, RZ, RZ ;  /* 0x000000ffff0c7224 */ /* 0x000fe400078e00ff */
[----:B------:R-:W-:Y:S02]  /*28c60*/  IMAD.MOV.U32 R11, RZ, RZ, 0x1f ;  /* 0x0000001fff0b7424 */ /* 0x000fe400078e00ff */
[----:B------:R-:W-:Y:S02]  /*28c70*/  IMAD.MOV.U32 R15, RZ, RZ, -0x1 ;  /* 0xffffffffff0f7424 */ /* 0x000fe400078e00ff */
[----:B----4-:R-:W-:-:S07]  /*28c80*/  IMAD.MOV.U32 R13, RZ, RZ, R0 ;  /* 0x000000ffff0d7224 */ /* 0x010fce00078e0000 */
[----:B0123--:R-:W-:Y:S05]  /*28c90*/  WARPSYNC.COLLECTIVE R15, `(.L_x_2945) ;  /* 0x000000000f087348 */ /* 0x00ffea0003c00000 */
[----:B------:R4:W0:Y:S02]  /*28ca0*/  SHFL.IDX P6, R14, R13, R12, R11 ;  /* 0x0000000c0d0e7389 */ /* 0x00082400000c000b */
[----:B01234-:R-:W-:Y:S01]  /*28cb0*/  ENDCOLLECTIVE ;  /* 0x000000000000791b */ /* 0x01ffe20003800000 */
.L_x_2945:
[----:B------:R-:W-:Y:S05]  /*28cc0*/  BSYNC B0 ;  /* 0x0000000000007941 */ /* 0x000fea0003800000 */
.L_x_2944:
        /* <DEDUP_REMOVED lines=9> */
.L_x_2946:
        /* <DEDUP_REMOVED lines=26> */
.L_x_2947:
        /* <DEDUP_REMOVED lines=8> */
.L_x_2948:
        /* <DEDUP_REMOVED lines=8> */
.L_x_2949:
        /* <DEDUP_REMOVED lines=8> */
.L_x_2950:
        /* <DEDUP_REMOVED lines=8> */
.L_x_2951:
        /* <DEDUP_REMOVED lines=9> */
.L_x_2952:
[----:B------:R-:W-:Y:S01]  /*29190*/  IMAD.MOV.U32 R9, RZ, RZ, R14 ;  /* 0x000000ffff097224 */ /* 0x000fe200078e000e */
[----:B------:R-:W-:Y:S06]  /*291a0*/  BRA `(.L_x_2953) ;  /* 0xffffffc800a47947 */ /* 0x000fec000383ffff */
.L_x_2853:
        /* <DEDUP_REMOVED lines=8> */
.L_x_2955:
[----:B------:R-:W-:Y:S05]  /*29230*/  BSYNC B0 ;  /* 0x0000000000007941 */ /* 0x000fea0003800000 */
.L_x_2954:
        /* <DEDUP_REMOVED lines=10> */
.L_x_2956:
        /* <DEDUP_REMOVED lines=8> */
.L_x_2957:
        /* <DEDUP_REMOVED lines=8> */
.L_x_2958:
        /* <DEDUP_REMOVED lines=8> */
.L_x_2959:
        /* <DEDUP_REMOVED lines=9> */
.L_x_2960:
[----:B------:R-:W-:Y:S01]  /*294f0*/  IMAD.MOV.U32 R9, RZ, RZ, R14 ;  /* 0x000000ffff097224 */ /* 0x000fe200078e000e */
[----:B------:R-:W-:Y:S06]  /*29500*/  BRA `(.L_x_2961) ;  /* 0xffffffc800787947 */ /* 0x000fec000383ffff */
.L_x_2855:
[----:B------:R-:W-:Y:S01]  /*29510*/  BSSY B0, `(.L_x_2962) ;  /* 0x0000006000007945 */ /* 0x000fe20003800000 */
[----:B------:R-:W-:Y:S01]  /*29520*/  PLOP3.LUT P6, PT, P6, PT, PT, 0x8, 0x0 ;  /* 0x000000000000781c */ /* 0x000fe200037ce170 */
[----:B------:R-:W-:-:S12]  /*29530*/  IMAD.MOV.U32 R15, RZ, RZ, -0x1 ;  /* 0xffffffffff0f7424 */ /* 0x000fd800078e00ff */
[----:B0-----:R-:W-:Y:S05]  /*29540*/  WARPSYNC.COLLECTIVE R15, `(.L_x_2963) ;  /* 0x000000000f087348 */ /* 0x001fea0003c00000 */
[----:B------:R-:W-:Y:S01]  /*29550*/  VOTE.ANY R14, PT, P6 ;  /* 0x00000000000e7806 */ /* 0x000fe200030e0100 */
[----:B0-----:R-:W-:Y:S06]  /*29560*/  ENDCOLLECTIVE ;  /* 0x000000000000791b */ /* 0x001fec0003800000 */
.L_x_2963:
[----:B------:R-:W-:Y:S05]  /*29570*/  BSYNC B0 ;  /* 0x0000000000007941 */ /* 0x000fea0003800000 */
.L_x_2962:
        /* <DEDUP_REMOVED lines=10> */
.L_x_2964:
[----:B------:R-:W-:Y:S02]  /*29620*/  IMAD.MOV.U32 R13, RZ, RZ, R6 ;  /* 0x000000ffff0d7224 */ /* 0x000fe400078e0006 */
[----:B------:R-:W-:-:S07]  /*29630*/  IMAD.MOV.U32 R4, RZ, RZ, R14 ;  /* 0x000000ffff047224 */ /* 0x000fce00078e000e */
[----:B------:R-:W-:Y:S05]  /*29640*/  WARPSYNC.COLLECTIVE R15, `(.L_x_2965) ;  /* 0x000000000f087348 */ /* 0x000fea0003c00000 */
[----:B------:R0:W1:Y:S02]  /*29650*/  SHFL.IDX P6, R14, R13, R12, R11 ;  /* 0x0000000c0d0e7389 */ /* 0x00006400000c000b */
[----:B01----:R-:W-:Y:S01]  /*29660*/  ENDCOLLECTIVE ;  /* 0x000000000000791b */ /* 0x003fe20003800000 */
.L_x_2965:
[----:B------:R-:W-:Y:S02]  /*29670*/  IMAD.MOV.U32 R6, RZ, RZ, R14 ;  /* 0x000000ffff067224 */ /* 0x000fe400078e000e */
[----:B------:R-:W-:-:S05]  /*29680*/  IMAD.IADD R10, R3, 0x1, R10 ;  /* 0x00000001030a7824 */ /* 0x000fca00078e020a */
[----:B------:R0:W-:Y:S01]  /*29690*/  STL [R1+0xc], R10 ;  /* 0x00000c0a01007387 */ /* 0x0001e20000100800 */
[----:B------:R-:W-:Y:S05]  /*296a0*/  BRA `(.L_x_2966) ;  /* 0xffffffc800587947 */ /* 0x000fea000383ffff */
.L_x_2857:
        /* <DEDUP_REMOVED lines=8> */
.L_x_2968:
[----:B------:R-:W-:Y:S05]  /*29730*/  BSYNC B0 ;  /* 0x0000000000007941 */ /* 0x000fea0003800000 */
.L_x_2967:
[----:B------:R-:W-:Y:S01]  /*29740*/  IMAD.MOV.U32 R3, RZ, RZ, R14 ;  /* 0x000000ffff037224 */ /* 0x000fe200078e000e */
[----:B------:R-:W-:Y:S06]  /*29750*/  BRA `(.L_x_2969) ;  /* 0xffffffc800447947 */ /* 0x000fec000383ffff */
.L_x_2863:
[----:B0-----:R0:W1:Y:S02]  /*29760*/  SYNCS.PHASECHK.TRANS64.TRYWAIT P0, [R0+URZ+0x34820], R3 ;  /* 0x03482003000075a7 */ /* 0x001064000800017f */
[----:B-1----:R-:W-:Y:S05]  /*29770*/  @!P0 NANOSLEEP.SYNCS 0x989680 ;  /* 0x009896800000895d */ /* 0x002fea0003900000 */
[----:B------:R-:W1:Y:S02]  /*29780*/  @!P0 SYNCS.PHASECHK.TRANS64 P0, [R0+URZ+0x34820], R3 ;  /* 0x03482003000085a7 */ /* 0x000e64000800007f */
[----:B-1----:R-:W-:Y:S05]  /*29790*/  @!P0 BRA `(.L_x_2863) ;  /* 0xfffffffc00f08947 */ /* 0x002fea000383ffff */
[----:B------:R-:W-:Y:S05]  /*297a0*/  BRA `(.L_x_2970) ;  /* 0xffffffd000e47947 */ /* 0x000fea000383ffff */
.L_x_2864:
        /* <DEDUP_REMOVED lines=11> */
.L_x_2972:
[----:B------:R-:W-:Y:S05]  /*29860*/  BSYNC B0 ;  /* 0x0000000000007941 */ /* 0x000fea0003800000 */
.L_x_2971:
[----:B------:R-:W-:Y:S05]  /*29870*/  BRA `(.L_x_2973) ;  /* 0xffffffd000cc7947 */ /* 0x000fea000383ffff */
.L_x_2865:
[----:B------:R-:W-:Y:S01]  /*29880*/  BSSY B0, `(.L_x_2974) ;  /* 0x0000006000007945 */ /* 0x000fe20003800000 */
[----:B------:R-:W-:-:S07]  /*29890*/  IMAD.MOV.U32 R15, RZ, RZ, -0x1 ;  /* 0xffffffffff0f7424 */ /* 0x000fce00078e00ff */
[----:B01----:R-:W-:Y:S05]  /*298a0*/  WARPSYNC.COLLECTIVE R15, `(.L_x_2975) ;  /* 0x000000000f0c7348 */ /* 0x003fea0003c00000 */
[----:B------:R-:W-:Y:S02]  /*298b0*/  ELECT P6, UR62, PT ;  /* 0x00000000003e782f */ /* 0x000fe400038c0000 */
[----:B------:R-:W-:Y:S01]  /*298c0*/  MOV R14, UR62 ;  /* 0x0000003e000e7c02 */ /* 0x000fe20008000f00 */
[----:B01----:R-:W-:Y:S10]  /*298d0*/  ENDCOLLECTIVE ;  /* 0x000000000000791b */ /* 0x003ff40003800000 */
.L_x_2975:
[----:B------:R-:W-:Y:S05]  /*298e0*/  BSYNC B0 ;  /* 0x0000000000007941 */ /* 0x000fea0003800000 */
.L_x_2974:
[----:B------:R-:W-:Y:S05]  /*298f0*/  BRA `(.L_x_2976) ;  /* 0xffffffd000c07947 */ /* 0x000fea000383ffff */
.L_x_2867:
[----:B0-----:R0:W1:Y:S02]  /*29900*/  SYNCS.PHASECHK.TRANS64.TRYWAIT P0, [R6+URZ], R5 ;  /* 0x00000005060075a7 */ /* 0x001064000800017f */
[----:B-1----:R-:W-:Y:S05]  /*29910*/  @!P0 NANOSLEEP.SYNCS 0x989680 ;  /* 0x009896800000895d */ /* 0x002fea0003900000 */
[----:B------:R-:W1:Y:S02]  /*29920*/  @!P0 SYNCS.PHASECHK.TRANS64 P0, [R6+URZ], R5 ;  /* 0x00000005060085a7 */ /* 0x000e64000800007f */
[----:B-1----:R-:W-:Y:S05]  /*29930*/  @!P0 BRA `(.L_x_2867) ;  /* 0xfffffffc00f08947 */ /* 0x002fea000383ffff */
[----:B------:R-:W-:Y:S05]  /*29940*/  BRA `(.L_x_2977) ;  /* 0xffffffd400007947 */ /* 0x000fea000383ffff */
.L_x_2868:
[----:B-1----:R1:W2:Y:S02]  /*29950*/  SYNCS.PHASECHK.TRANS64.TRYWAIT P0, [R7+URZ], R2 ;  /* 0x00000002070075a7 */ /* 0x0022a4000800017f */
[----:B--2---:R-:W-:Y:S05]  /*29960*/  @!P0 NANOSLEEP.SYNCS 0x989680 ;  /* 0x009896800000895d */ /* 0x004fea0003900000 */
[----:B------:R-:W2:Y:S02]  /*29970*/  @!P0 SYNCS.PHASECHK.TRANS64 P0, [R7+URZ], R2 ;  /* 0x00000002070085a7 */ /* 0x000ea4000800007f */
[----:B--2---:R-:W-:Y:S05]  /*29980*/  @!P0 BRA `(.L_x_2868) ;  /* 0xfffffffc00f08947 */ /* 0x004fea000383ffff */
[----:B------:R-:W-:Y:S05]  /*29990*/  BRA `(.L_x_2978) ;  /* 0xffffffd000f47947 */ /* 0x000fea000383ffff */
.L_x_2870:
[----:B--2---:R2:W3:Y:S02]  /*299a0*/  SYNCS.PHASECHK.TRANS64.TRYWAIT P0, [R4+URZ], R5 ;  /* 0x00000005040075a7 */ /* 0x0044e4000800017f */
[----:B---3--:R-:W-:Y:S05]  /*299b0*/  @!P0 NANOSLEEP.SYNCS 0x989680 ;  /* 0x009896800000895d */ /* 0x008fea0003900000 */
[----:B------:R-:W3:Y:S02]  /*299c0*/  @!P0 SYNCS.PHASECHK.TRANS64 P0, [R4+URZ], R5 ;  /* 0x00000005040085a7 */ /* 0x000ee4000800007f */
[----:B---3--:R-:W-:Y:S05]  /*299d0*/  @!P0 BRA `(.L_x_2870) ;  /* 0xfffffffc00f08947 */ /* 0x008fea000383ffff */
[----:B------:R-:W-:Y:S05]  /*299e0*/  BRA `(.L_x_2979) ;  /* 0xffffffd000f87947 */ /* 0x000fea000383ffff */
.L_x_2980:
        /* <DEDUP_REMOVED lines=9> */
.L_x_2989:


//--------------------- .nv.global.init           --------------------------
	.section	.nv.global.init,"aw",@progbits
.nv.global.init:
	.type		$str$20,@object
	.size		$str$20,($str$21 - $str$20)
$str$20:
        /*0000*/ 	.byte	0x28, 0x61, 0x64, 0x64, 0x72, 0x65, 0x73, 0x73, 0x20, 0x26, 0x20, 0x6d, 0x61, 0x73, 0x6b, 0x29
        /*0010*/ 	.byte	0x20, 0x3d, 0x3d, 0x20, 0x30, 0x00
	.type		$str$21,@object
	.size		$str$21,(__unnamed_11 - $str$21)
$str$21:
        /*0016*/ 	.byte	0x2f, 0x74, 0x6d, 0x70, 0x2f, 0x6f, 0x73, 0x73, 0x5f, 0x6b, 0x65, 0x72, 0x6e, 0x65, 0x6c, 0x73
        /*0026*/ 	.byte	0x5f, 0x73, 0x72, 0x63, 0x2f, 0x66, 0x6c, 0x61, 0x73, 0x68, 0x5f, 0x61, 0x74, 0x74, 0x65, 0x6e
        /*0036*/ 	.byte	0x74, 0x69, 0x6f, 0x6e, 0x2f, 0x63, 0x73, 0x72, 0x63, 0x2f, 0x63, 0x75, 0x74, 0x6c, 0x61, 0x73
        /*0046*/ 	.byte	0x73, 0x2f, 0x69, 0x6e, 0x63, 0x6c, 0x75, 0x64, 0x65, 0x2f, 0x63, 0x75, 0x74, 0x65, 0x2f, 0x70
        /*0056*/ 	.byte	0x6f, 0x69, 0x6e, 0x74, 0x65, 0x72, 0x5f, 0x66, 0x6c, 0x61, 0x67, 0x67, 0x65, 0x64, 0x2e, 0x68
        /*0066*/ 	.byte	0x70, 0x70, 0x00
	.type		__unnamed_11,@object
	.size		__unnamed_11,(__unnamed_4 - __unnamed_11)
__unnamed_11:
        /* <DEDUP_REMOVED lines=25> */
	.type		__unnamed_4,@object
	.size		__unnamed_4,(__unnamed_6 - __unnamed_4)
__unnamed_4:
        /* <DEDUP_REMOVED lines=25> */
	.type		__unnamed_6,@object
	.size		__unnamed_6,(__unnamed_9 - __unnamed_6)
__unnamed_6:
        /* <DEDUP_REMOVED lines=25> */
	.type		__unnamed_9,@object
	.size		__unnamed_9,(__unnamed_5 - __unnamed_9)
__unnamed_9:
        /* <DEDUP_REMOVED lines=29> */
	.type		__unnamed_5,@object
	.size		__unnamed_5,(__unnamed_3 - __unnamed_5)
__unnamed_5:
        /* <DEDUP_REMOVED lines=29> */
	.type		__unnamed_3,@object
	.size		__unnamed_3,(__unnamed_8 - __unnamed_3)
__unnamed_3:
        /* <DEDUP_REMOVED lines=29> */
	.type		__unnamed_8,@object
	.size		__unnamed_8,(__unnamed_10 - __unnamed_8)
__unnamed_8:
        /* <DEDUP_REMOVED lines=29> */
	.type		__unnamed_10,@object
	.size		__unnamed_10,(__unnamed_2 - __unnamed_10)
__unnamed_10:
        /* <DEDUP_REMOVED lines=29> */
	.type		__unnamed_2,@object
	.size		__unnamed_2,(__unnamed_1 - __unnamed_2)
__unnamed_2:
        /* <DEDUP_REMOVED lines=29> */
	.type		__unnamed_1,@object
	.size		__unnamed_1,(__unnamed_7 - __unnamed_1)
__unnamed_1:
        /* <DEDUP_REMOVED lines=29> */
        /*11a5*/ 	.byte	0x5d, 0x00
	.type		__unnamed_7,@object
	.size		__unnamed_7,(.L_6 - __unnamed_7)
__unnamed_7:
        /* <DEDUP_REMOVED lines=30> */
.L_6:


//--------------------- .nv.shared._ZN7cutlass13device_kernelIN5flash11enable_sm90INS1_16FlashAttnFwdSm90INS1_25CollectiveMainloopFwdSm90ILi2EN4cute5tupleIJNS5_1CILi1EEES8_S8_EEENS6_IJNS7_ILi128EEESA_NS7_ILi192EEEEEELi128ENS_10bfloat16_tEfNS_4arch4Sm90ELb0ELb0ELb0ELb0ELb0ELb0ELb0ELb1ELb1ELb1ELb1ELb0EEENS1_21CollectiveEpilogueFwdINS6_IJSA_SA_SA_EEES9_SD_SF_Li256ELb0ELb1ELb1ELb0EEENS1_19SingleTileSchedulerILb0ELb1ELb1ELi128EEEEEEEEEvNT_6ParamsE --------------------------
	.section	.nv.shared._ZN7cutlass13device_kernelIN5flash11enable_sm90INS1_16FlashAttnFwdSm90INS1_25CollectiveMainloopFwdSm90ILi2EN4cute5tupleIJNS5_1CILi1EEES8_S8_EEENS6_IJNS7_ILi128EEESA_NS7_ILi192EEEEEELi128ENS_10bfloat16_tEfNS_4arch4Sm90ELb0ELb0ELb0ELb0ELb0ELb0ELb0ELb1ELb1ELb1ELb1ELb0EEENS1_21CollectiveEpilogueFwdINS6_IJSA_SA_SA_EEES9_SD_SF_Li256ELb0ELb1ELb1ELb0EEENS1_19SingleTileSchedulerILb0ELb1ELb1ELi128EEEEEEEEEvNT_6ParamsE,"aw",@nobits
	.sectionflags	@""
	.align	16
	.zero		1024


//--------------------- .nv.shared.reserved.0     --------------------------
	.section	.nv.shared.reserved.0,"aw",@nobits
	.weak		__nv_reservedSMEM_offset_0_alias
	.size		__nv_reservedSMEM_offset_0_alias, 0, 0
	.other		__nv_reservedSMEM_offset_0_alias,@"STO_CUDA_RESERVED_SHARED STV_DEFAULT"
__nv_reservedSMEM_offset_0_alias:
	.zero		0


//--------------------- .nv.global                --------------------------
	.section	.nv.global,"aw",@nobits
.nv.global:
	.type		_ZN76_INTERNAL_8c384062_40_flash_fwd_hdim192_128_bf16_split_sm90_cu_4022bc09_32384cute1_E,@object
	.size		_ZN76_INTERNAL_8c384062_40_flash_fwd_hdim192_128_bf16_split_sm90_cu_4022bc09_32384cute1_E,(_ZN76_INTERNAL_8c384062_40_flash_fwd_hdim192_128_bf16_split_sm90_cu_4022bc09_32384cuda3std3__45__cpo6cbeginE - _ZN76_INTERNAL_8c384062_40_flash_fwd_hdim192_128_bf16_split_sm90_cu_4022bc09_32384cute1_E)
_ZN76_INTERNAL_8c384062_40_flash_fwd_hdim192_128_bf16_split_sm90_cu_4022bc09_32384cute1_E:
	.zero		1
	.type		_ZN76_INTERNAL_8c384062_40_flash_fwd_hdim192_128_bf16_split_sm90_cu_4022bc09_32384cuda3std3__45__cpo6cbeginE,@object
	.size		_ZN76_INTERNAL_8c384062_40_flash_fwd_hdim192_128_bf16_split_sm90_cu_4022bc09_32384cuda3std3__45__cpo6cbeginE,(_ZN76_INTERNAL_8c384062_40_flash_fwd_hdim192_128_bf16_split_sm90_cu_4022bc09_32384cuda3std3__48in_placeE - _ZN76_INTERNAL_8c384062_40_flash_fwd_hdim192_128_bf16_split_sm90_cu_4022bc09_32384cuda3std3__45__cpo6cbeginE)
_ZN76_INTERNAL_8c384062_40_flash_fwd_hdim192_128_bf16_split_sm90_cu_4022bc09_32384cuda3std3__45__cpo6cbeginE:
	.zero		1
	.type		_ZN76_INTERNAL_8c384062_40_flash_fwd_hdim192_128_bf16_split_sm90_cu_4022bc09_32384cuda3std3__48in_placeE,@object
	.size		_ZN76_INTERNAL_8c384062_40_flash_fwd_hdim192_128_bf16_split_sm90_cu_4022bc09_32384cuda3std3__48in_placeE,(_ZN76_INTERNAL_8c384062_40_flash_fwd_hdim192_128_bf16_split_sm90_cu_4022bc09_32384cuda3std6ranges3__45__cpo9iter_moveE - _ZN76_INTERNAL_8c384062_40_flash_fwd_hdim192_128_bf16_split_sm90_cu_4022bc09_32384cuda3std3__48in_placeE)
_ZN76_INTERNAL_8c384062_40_flash_fwd_hdim192_128_bf16_split_sm90_cu_4022bc09_32384cuda3std3__48in_placeE:
	.zero		1
	.type		_ZN76_INTERNAL_8c384062_40_flash_fwd_hdim192_128_bf16_split_sm90_cu_4022bc09_32384cuda3std6ranges3__45__cpo9iter_moveE,@object
	.size		_ZN76_INTERNAL_8c384062_40_flash_fwd_hdim192_128_bf16_split_sm90_cu_4022bc09_32384cuda3std6ranges3__45__cpo9iter_moveE,(_ZN76_INTERNAL_8c384062_40_flash_fwd_hdim192_128_bf16_split_sm90_cu_4022bc09_32384cuda3std3__45__cpo5beginE - _ZN76_INTERNAL_8c384062_40_flash_fwd_hdim192_128_bf16_split_sm90_cu_4022bc09_32384cuda3std6ranges3__45__cpo9iter_moveE)
_ZN76_INTERNAL_8c384062_40_flash_fwd_hdim192_128_bf16_split_sm90_cu_4022bc09_32384cuda3std6ranges3__45__cpo9iter_moveE:
	.zero		1
	.type		_ZN76_INTERNAL_8c384062_40_flash_fwd_hdim192_128_bf16_split_sm90_cu_4022bc09_32384cuda3std3__45__cpo5beginE,@object
	.size		_ZN76_INTERNAL_8c384062_40_flash_fwd_hdim192_128_bf16_split_sm90_cu_4022bc09_32384cuda3std3__45__cpo5beginE,(_ZN76_INTERNAL_8c384062_40_flash_fwd_hdim192_128_bf16_split_sm90_cu_4022bc09_32384cuda3std3__478_GLOBAL__N__8c384062_40_flash_fwd_hdim192_128_bf16_split_sm90_cu_4022bc09_32386ignoreE - _ZN76_INTERNAL_8c384062_40_flash_fwd_hdim192_128_bf16_split_sm90_cu_4022bc09_32384cuda3std3__45__cpo5beginE)
_ZN76_INTERNAL_8c384062_40_flash_fwd_hdim192_128_bf16_split_sm90_cu_4022bc09_32384cuda3std3__45__cpo5beginE:
	.zero		1
	.type		_ZN76_INTERNAL_8c384062_40_flash_fwd_hdim192_128_bf16_split_sm90_cu_4022bc09_32384cuda3std3__478_GLOBAL__N__8c384062_40_flash_fwd_hdim192_128_bf16_split_sm90_cu_4022bc09_32386ignoreE,@object
	.size		_ZN76_INTERNAL_8c384062_40_flash_fwd_hdim192_128_bf16_split_sm90_cu_4022bc09_32384cuda3std3__478_GLOBAL__N__8c384062_40_flash_fwd_hdim192_128_bf16_split_sm90_cu_4022bc09_32386ignoreE,(_ZN76_INTERNAL_8c384062_40_flash_fwd_hdim192_128_bf16_split_sm90_cu_4022bc09_32384cute7productE - _ZN76_INTERNAL_8c384062_40_flash_fwd_hdim192_128_bf16_split_sm90_cu_4022bc09_32384cuda3std3__478_GLOBAL__N__8c384062_40_flash_fwd_hdim192_128_bf16_split_sm90_cu_4022bc09_32386ignoreE)
_ZN76_INTERNAL_8c384062_40_flash_fwd_hdim192_128_bf16_split_sm90_cu_4022bc09_32384cuda3std3__478_GLOBAL__N__8c384062_40_flash_fwd_hdim192_128_bf16_split_sm90_cu_4022bc09_32386ignoreE:
	.zero		1
	.type		_ZN76_INTERNAL_8c384062_40_flash_fwd_hdim192_128_bf16_split_sm90_cu_4022bc09_32384cute7productE,@object
	.size		_ZN76_INTERNAL_8c384062_40_flash_fwd_hdim192_128_bf16_split_sm90_cu_4022bc09_32384cute7productE,(_ZN76_INTERNAL_8c384062_40_flash_fwd_hdim192_128_bf16_split_sm90_cu_4022bc09_32384cuda3std3__45__cpo3endE - _ZN76_INTERNAL_8c384062_40_flash_fwd_hdim192_128_bf16_split_sm90_cu_4022bc09_32384cute7productE)
_ZN76_INTERNAL_8c384062_40_flash_fwd_hdim192_128_bf16_split_sm90_cu_4022bc09_32384cute7productE:
	.zero		1
	.type		_ZN76_INTERNAL_8c384062_40_flash_fwd_hdim192_128_bf16_split_sm90_cu_4022bc09_32384cuda3std3__45__cpo3endE,@object
	.size		_ZN76_INTERNAL_8c384062_40_flash_fwd_hdim192_128_bf16_split_sm90_cu_4022bc09_32384cuda3std3__45__cpo3endE,(_ZN76_INTERNAL_8c384062_40_flash_fwd_hdim192_128_bf16_split_sm90_cu_4022bc09_32384cuda3std3__419piecewise_constructE - _ZN76_INTERNAL_8c384062_40_flash_fwd_hdim192_128_bf16_split_sm90_cu_4022bc09_32384cuda3std3__45__cpo3endE)
_ZN76_INTERNAL_8c384062_40_flash_fwd_hdim192_128_bf16_split_sm90_cu_4022bc09_32384cuda3std3__45__cpo3endE:
	.zero		1
	.type		_ZN76_INTERNAL_8c384062_40_flash_fwd_hdim192_128_bf16_split_sm90_cu_4022bc09_32384cuda3std3__419piecewise_constructE,@object
	.size		_ZN76_INTERNAL_8c384062_40_flash_fwd_hdim192_128_bf16_split_sm90_cu_4022bc09_32384cuda3std3__419piecewise_constructE,(_ZN76_INTERNAL_8c384062_40_flash_fwd_hdim192_128_bf16_split_sm90_cu_4022bc09_32384cuda3std3__45__cpo4cendE - _ZN76_INTERNAL_8c384062_40_flash_fwd_hdim192_128_bf16_split_sm90_cu_4022bc09_32384cuda3std3__419piecewise_constructE)
_ZN76_INTERNAL_8c384062_40_flash_fwd_hdim192_128_bf16_split_sm90_cu_4022bc09_32384cuda3std3__419piecewise_constructE:
	.zero		1
	.type		_ZN76_INTERNAL_8c384062_40_flash_fwd_hdim192_128_bf16_split_sm90_cu_4022bc09_32384cuda3std3__45__cpo4cendE,@object
	.size		_ZN76_INTERNAL_8c384062_40_flash_fwd_hdim192_128_bf16_split_sm90_cu_4022bc09_32384cuda3std3__45__cpo4cendE,(_ZN76_INTERNAL_8c384062_40_flash_fwd_hdim192_128_bf16_split_sm90_cu_4022bc09_32384cuda3std6ranges3__45__cpo4swapE - _ZN76_INTERNAL_8c384062_40_flash_fwd_hdim192_128_bf16_split_sm90_cu_4022bc09_32384cuda3std3__45__cpo4cendE)
_ZN76_INTERNAL_8c384062_40_flash_fwd_hdim192_128_bf16_split_sm90_cu_4022bc09_32384cuda3std3__45__cpo4cendE:
	.zero		1
	.type		_ZN76_INTERNAL_8c384062_40_flash_fwd_hdim192_128_bf16_split_sm90_cu_4022bc09_32384cuda3std6ranges3__45__cpo4swapE,@object
	.size		_ZN76_INTERNAL_8c384062_40_flash_fwd_hdim192_128_bf16_split_sm90_cu_4022bc09_32384cuda3std6ranges3__45__cpo4swapE,(.L_18 - _ZN76_INTERNAL_8c384062_40_flash_fwd_hdim192_128_bf16_split_sm90_cu_4022bc09_32384cuda3std6ranges3__45__cpo4swapE)
_ZN76_INTERNAL_8c384062_40_flash_fwd_hdim192_128_bf16_split_sm90_cu_4022bc09_32384cuda3std6ranges3__45__cpo4swapE:
	.zero		1
.L_18:


//--------------------- .nv.shared._ZN7cutlass13device_kernelIN5flash11enable_sm90INS1_16FlashAttnFwdSm90INS1_25CollectiveMainloopFwdSm90ILi2EN4cute5tupleIJNS5_1CILi1EEES8_S8_EEENS6_IJNS7_ILi128EEESA_NS7_ILi192EEEEEELi128ENS_10bfloat16_tEfNS_4arch4Sm90ELb0ELb0ELb0ELb1ELb0ELb0ELb0ELb1ELb1ELb1ELb1ELb0EEENS1_21CollectiveEpilogueFwdINS6_IJSA_SA_SA_EEES9_SD_SF_Li256ELb1ELb1ELb1ELb0EEENS1_36VarlenDynamicPersistentTileSchedulerILi128ELi128ELi256ELi128ELb1ELb1ELb1ELb0ELb1ELb1EEEEEEEEEvNT_6ParamsE --------------------------
	.section	.nv.shared._ZN7cutlass13device_kernelIN5flash11enable_sm90INS1_16FlashAttnFwdSm90INS1_25CollectiveMainloopFwdSm90ILi2EN4cute5tupleIJNS5_1CILi1EEES8_S8_EEENS6_IJNS7_ILi128EEESA_NS7_ILi192EEEEEELi128ENS_10bfloat16_tEfNS_4arch4Sm90ELb0ELb0ELb0ELb1ELb0ELb0ELb0ELb1ELb1ELb1ELb1ELb0EEENS1_21CollectiveEpilogueFwdINS6_IJSA_SA_SA_EEES9_SD_SF_Li256ELb1ELb1ELb1ELb0EEENS1_36VarlenDynamicPersistentTileSchedulerILi128ELi128ELi256ELi128ELb1ELb1ELb1ELb0ELb1ELb1EEEEEEEEEvNT_6ParamsE,"aw",@nobits
	.sectionflags	@""
	.align	16
	.zero		1024


//--------------------- .nv.shared._ZN7cutlass13device_kernelIN5flash11enable_sm90INS1_16FlashAttnFwdSm90INS1_25CollectiveMainloopFwdSm90ILi2EN4cute5tupleIJNS5_1CILi1EEES8_S8_EEENS6_IJNS7_ILi128EEESA_NS7_ILi192EEEEEELi128ENS_10bfloat16_tEfNS_4arch4Sm90ELb0ELb0ELb0ELb1ELb0ELb1ELb0ELb1ELb1ELb1ELb1ELb0EEENS1_21CollectiveEpilogueFwdINS6_IJSA_SA_SA_EEES9_SD_SF_Li256ELb1ELb1ELb1ELb0EEENS1_36VarlenDynamicPersistentTileSchedulerILi128ELi128ELi256ELi128ELb1ELb1ELb1ELb0ELb1ELb1EEEEEEEEEvNT_6ParamsE --------------------------
	.section	.nv.shared._ZN7cutlass13device_kernelIN5flash11enable_sm90INS1_16FlashAttnFwdSm90INS1_25CollectiveMainloopFwdSm90ILi2EN4cute5tupleIJNS5_1CILi1EEES8_S8_EEENS6_IJNS7_ILi128EEESA_NS7_ILi192EEEEEELi128ENS_10bfloat16_tEfNS_4arch4Sm90ELb0ELb0ELb0ELb1ELb0ELb1ELb0ELb1ELb1ELb1ELb1ELb0EEENS1_21CollectiveEpilogueFwdINS6_IJSA_SA_SA_EEES9_SD_SF_Li256ELb1ELb1ELb1ELb0EEENS1_36VarlenDynamicPersistentTileSchedulerILi128ELi128ELi256ELi128ELb1ELb1ELb1ELb0ELb1ELb1EEEEEEEEEvNT_6ParamsE,"aw",@nobits
	.sectionflags	@""
	.align	16
	.zero		1024


//--------------------- .nv.shared._ZN7cutlass13device_kernelIN5flash11enable_sm90INS1_16FlashAttnFwdSm90INS1_25CollectiveMainloopFwdSm90ILi2EN4cute5tupleIJNS5_1CILi1EEES8_S8_EEENS6_IJNS7_ILi128EEENS7_ILi96EEENS7_ILi192EEEEEELi128ENS_10bfloat16_tEfNS_4arch4Sm90ELb0ELb1ELb0ELb0ELb0ELb0ELb0ELb1ELb1ELb1ELb1ELb0EEENS1_21CollectiveEpilogueFwdINS6_IJSA_SA_SB_EEES9_SE_SG_Li256ELb0ELb1ELb1ELb0EEENS1_19SingleTileSchedulerILb0ELb1ELb1ELi128EEEEEEEEEvNT_6ParamsE --------------------------
	.section	.nv.shared._ZN7cutlass13device_kernelIN5flash11enable_sm90INS1_16FlashAttnFwdSm90INS1_25CollectiveMainloopFwdSm90ILi2EN4cute5tupleIJNS5_1CILi1EEES8_S8_EEENS6_IJNS7_ILi128EEENS7_ILi96EEENS7_ILi192EEEEEELi128ENS_10bfloat16_tEfNS_4arch4Sm90ELb0ELb1ELb0ELb0ELb0ELb0ELb0ELb1ELb1ELb1ELb1ELb0EEENS1_21CollectiveEpilogueFwdINS6_IJSA_SA_SB_EEES9_SE_SG_Li256ELb0ELb1ELb1ELb0EEENS1_19SingleTileSchedulerILb0ELb1ELb1ELi128EEEEEEEEEvNT_6ParamsE,"aw",@nobits
	.sectionflags	@""
	.align	16
	.zero		1024


//--------------------- .nv.shared._ZN7cutlass13device_kernelIN5flash11enable_sm90INS1_16FlashAttnFwdSm90INS1_25CollectiveMainloopFwdSm90ILi2EN4cute5tupleIJNS5_1CILi1EEES8_S8_EEENS6_IJNS7_ILi128EEENS7_ILi96EEENS7_ILi192EEEEEELi128ENS_10bfloat16_tEfNS_4arch4Sm90ELb0ELb1ELb0ELb1ELb0ELb0ELb0ELb1ELb1ELb1ELb1ELb0EEENS1_21CollectiveEpilogueFwdINS6_IJSA_SA_SB_EEES9_SE_SG_Li256ELb1ELb1ELb1ELb0EEENS1_36VarlenDynamicPersistentTileSchedulerILi128ELi96ELi256ELi128ELb1ELb1ELb1ELb1ELb0ELb1EEEEEEEEEvNT_6ParamsE --------------------------
	.section	.nv.shared._ZN7cutlass13device_kernelIN5flash11enable_sm90INS1_16FlashAttnFwdSm90INS1_25CollectiveMainloopFwdSm90ILi2EN4cute5tupleIJNS5_1CILi1EEES8_S8_EEENS6_IJNS7_ILi128EEENS7_ILi96EEENS7_ILi192EEEEEELi128ENS_10bfloat16_tEfNS_4arch4Sm90ELb0ELb1ELb0ELb1ELb0ELb0ELb0ELb1ELb1ELb1ELb1ELb0EEENS1_21CollectiveEpilogueFwdINS6_IJSA_SA_SB_EEES9_SE_SG_Li256ELb1ELb1ELb1ELb0EEENS1_36VarlenDynamicPersistentTileSchedulerILi128ELi96ELi256ELi128ELb1ELb1ELb1ELb1ELb0ELb1EEEEEEEEEvNT_6ParamsE,"aw",@nobits
	.sectionflags	@""
	.align	16
	.zero		1024


//--------------------- .nv.shared._ZN7cutlass13device_kernelIN5flash11enable_sm90INS1_16FlashAttnFwdSm90INS1_25CollectiveMainloopFwdSm90ILi2EN4cute5tupleIJNS5_1CILi1EEES8_S8_EEENS6_IJNS7_ILi128EEENS7_ILi96EEENS7_ILi192EEEEEELi128ENS_10bfloat16_tEfNS_4arch4Sm90ELb0ELb1ELb0ELb1ELb0ELb1ELb0ELb1ELb1ELb1ELb1ELb0EEENS1_21CollectiveEpilogueFwdINS6_IJSA_SA_SB_EEES9_SE_SG_Li256ELb1ELb1ELb1ELb0EEENS1_36VarlenDynamicPersistentTileSchedulerILi128ELi96ELi256ELi128ELb1ELb1ELb1ELb1ELb0ELb1EEEEEEEEEvNT_6ParamsE --------------------------
	.section	.nv.shared._ZN7cutlass13device_kernelIN5flash11enable_sm90INS1_16FlashAttnFwdSm90INS1_25CollectiveMainloopFwdSm90ILi2EN4cute5tupleIJNS5_1CILi1EEES8_S8_EEENS6_IJNS7_ILi128EEENS7_ILi96EEENS7_ILi192EEEEEELi128ENS_10bfloat16_tEfNS_4arch4Sm90ELb0ELb1ELb0ELb1ELb0ELb1ELb0ELb1ELb1ELb1ELb1ELb0EEENS1_21CollectiveEpilogueFwdINS6_IJSA_SA_SB_EEES9_SE_SG_Li256ELb1ELb1ELb1ELb0EEENS1_36VarlenDynamicPersistentTileSchedulerILi128ELi96ELi256ELi128ELb1ELb1ELb1ELb1ELb0ELb1EEEEEEEEEvNT_6ParamsE,"aw",@nobits
	.sectionflags	@""
	.align	16
	.zero		1024


//--------------------- .nv.shared._ZN7cutlass13device_kernelIN5flash11enable_sm90INS1_16FlashAttnFwdSm90INS1_25CollectiveMainloopFwdSm90ILi2EN4cute5tupleIJNS5_1CILi1EEES8_S8_EEENS6_IJNS7_ILi128EEESA_NS7_ILi192EEEEEELi128ENS_10bfloat16_tEfNS_4arch4Sm90ELb1ELb0ELb0ELb0ELb0ELb0ELb0ELb1ELb1ELb1ELb1ELb0EEENS1_21CollectiveEpilogueFwdINS6_IJSA_SA_SA_EEES9_SD_SF_Li256ELb0ELb1ELb1ELb0EEENS1_19SingleTileSchedulerILb0ELb1ELb1ELi128EEEEEEEEEvNT_6ParamsE --------------------------
	.section	.nv.shared._ZN7cutlass13device_kernelIN5flash11enable_sm90INS1_16FlashAttnFwdSm90INS1_25CollectiveMainloopFwdSm90ILi2EN4cute5tupleIJNS5_1CILi1EEES8_S8_EEENS6_IJNS7_ILi128EEESA_NS7_ILi192EEEEEELi128ENS_10bfloat16_tEfNS_4arch4Sm90ELb1ELb0ELb0ELb0ELb0ELb0ELb0ELb1ELb1ELb1ELb1ELb0EEENS1_21CollectiveEpilogueFwdINS6_IJSA_SA_SA_EEES9_SD_SF_Li256ELb0ELb1ELb1ELb0EEENS1_19SingleTileSchedulerILb0ELb1ELb1ELi128EEEEEEEEEvNT_6ParamsE,"aw",@nobits
	.sectionflags	@""
	.align	16
	.zero		1024


//--------------------- .nv.shared._ZN7cutlass13device_kernelIN5flash11enable_sm90INS1_16FlashAttnFwdSm90INS1_25CollectiveMainloopFwdSm90ILi2EN4cute5tupleIJNS5_1CILi1EEES8_S8_EEENS6_IJNS7_ILi128EEESA_NS7_ILi192EEEEEELi128ENS_10bfloat16_tEfNS_4arch4Sm90ELb1ELb0ELb0ELb1ELb0ELb0ELb0ELb1ELb1ELb1ELb1ELb0EEENS1_21CollectiveEpilogueFwdINS6_IJSA_SA_SA_EEES9_SD_SF_Li256ELb1ELb1ELb1ELb0EEENS1_36VarlenDynamicPersistentTileSchedulerILi128ELi128ELi256ELi128ELb1ELb1ELb1ELb1ELb1ELb1EEEEEEEEEvNT_6ParamsE --------------------------
	.section	.nv.shared._ZN7cutlass13device_kernelIN5flash11enable_sm90INS1_16FlashAttnFwdSm90INS1_25CollectiveMainloopFwdSm90ILi2EN4cute5tupleIJNS5_1CILi1EEES8_S8_EEENS6_IJNS7_ILi128EEESA_NS7_ILi192EEEEEELi128ENS_10bfloat16_tEfNS_4arch4Sm90ELb1ELb0ELb0ELb1ELb0ELb0ELb0ELb1ELb1ELb1ELb1ELb0EEENS1_21CollectiveEpilogueFwdINS6_IJSA_SA_SA_EEES9_SD_SF_Li256ELb1ELb1ELb1ELb0EEENS1_36VarlenDynamicPersistentTileSchedulerILi128ELi128ELi256ELi128ELb1ELb1ELb1ELb1ELb1ELb1EEEEEEEEEvNT_6ParamsE,"aw",@nobits
	.sectionflags	@""
	.align	16
	.zero		1024


//--------------------- .nv.shared._ZN7cutlass13device_kernelIN5flash11enable_sm90INS1_16FlashAttnFwdSm90INS1_25CollectiveMainloopFwdSm90ILi2EN4cute5tupleIJNS5_1CILi1EEES8_S8_EEENS6_IJNS7_ILi128EEESA_NS7_ILi192EEEEEELi128ENS_10bfloat16_tEfNS_4arch4Sm90ELb1ELb0ELb0ELb1ELb0ELb1ELb0ELb1ELb1ELb1ELb1ELb0EEENS1_21CollectiveEpilogueFwdINS6_IJSA_SA_SA_EEES9_SD_SF_Li256ELb1ELb1ELb1ELb0EEENS1_36VarlenDynamicPersistentTileSchedulerILi128ELi128ELi256ELi128ELb1ELb1ELb1ELb1ELb1ELb1EEEEEEEEEvNT_6ParamsE --------------------------
	.section	.nv.shared._ZN7cutlass13device_kernelIN5flash11enable_sm90INS1_16FlashAttnFwdSm90INS1_25CollectiveMainloopFwdSm90ILi2EN4cute5tupleIJNS5_1CILi1EEES8_S8_EEENS6_IJNS7_ILi128EEESA_NS7_ILi192EEEEEELi128ENS_10bfloat16_tEfNS_4arch4Sm90ELb1ELb0ELb0ELb1ELb0ELb1ELb0ELb1ELb1ELb1ELb1ELb0EEENS1_21CollectiveEpilogueFwdINS6_IJSA_SA_SA_EEES9_SD_SF_Li256ELb1ELb1ELb1ELb0EEENS1_36VarlenDynamicPersistentTileSchedulerILi128ELi128ELi256ELi128ELb1ELb1ELb1ELb1ELb1ELb1EEEEEEEEEvNT_6ParamsE,"aw",@nobits
	.sectionflags	@""
	.align	16
	.zero		1024


//--------------------- .nv.constant0._ZN7cutlass13device_kernelIN5flash11enable_sm90INS1_16FlashAttnFwdSm90INS1_25CollectiveMainloopFwdSm90ILi2EN4cute5tupleIJNS5_1CILi1EEES8_S8_EEENS6_IJNS7_ILi128EEESA_NS7_ILi192EEEEEELi128ENS_10bfloat16_tEfNS_4arch4Sm90ELb0ELb0ELb0ELb0ELb0ELb0ELb0ELb1ELb1ELb1ELb1ELb0EEENS1_21CollectiveEpilogueFwdINS6_IJSA_SA_SA_EEES9_SD_SF_Li256ELb0ELb1ELb1ELb0EEENS1_19SingleTileSchedulerILb0ELb1ELb1ELi128EEEEEEEEEvNT_6ParamsE --------------------------
	.section	.nv.constant0._ZN7cutlass13device_kernelIN5flash11enable_sm90INS1_16FlashAttnFwdSm90INS1_25CollectiveMainloopFwdSm90ILi2EN4cute5tupleIJNS5_1CILi1EEES8_S8_EEENS6_IJNS7_ILi128EEESA_NS7_ILi192EEEEEELi128ENS_10bfloat16_tEfNS_4arch4Sm90ELb0ELb0ELb0ELb0ELb0ELb0ELb0ELb1ELb1ELb1ELb1ELb0EEENS1_21CollectiveEpilogueFwdINS6_IJSA_SA_SA_EEES9_SD_SF_Li256ELb0ELb1ELb1ELb0EEENS1_19SingleTileSchedulerILb0ELb1ELb1ELi128EEEEEEEEEvNT_6ParamsE,"a",@progbits
	.sectionflags	@""
	.align	4
.nv.constant0._ZN7cutlass13device_kernelIN5flash11enable_sm90INS1_16FlashAttnFwdSm90INS1_25CollectiveMainloopFwdSm90ILi2EN4cute5tupleIJNS5_1CILi1EEES8_S8_EEENS6_IJNS7_ILi128EEESA_NS7_ILi192EEEEEELi128ENS_10bfloat16_tEfNS_4arch4Sm90ELb0ELb0ELb0ELb0ELb0ELb0ELb0ELb1ELb1ELb1ELb1ELb0EEENS1_21CollectiveEpilogueFwdINS6_IJSA_SA_SA_EEES9_SD_SF_Li256ELb0ELb1ELb1ELb0EEENS1_19SingleTileSchedulerILb0ELb1ELb1ELi128EEEEEEEEEvNT_6ParamsE:
	.zero		3200


//--------------------- .nv.constant0._ZN7cutlass13device_kernelIN5flash11enable_sm90INS1_16FlashAttnFwdSm90INS1_25CollectiveMainloopFwdSm90ILi2EN4cute5tupleIJNS5_1CILi1EEES8_S8_EEENS6_IJNS7_ILi128EEESA_NS7_ILi192EEEEEELi128ENS_10bfloat16_tEfNS_4arch4Sm90ELb0ELb0ELb0ELb1ELb0ELb0ELb0ELb1ELb1ELb1ELb1ELb0EEENS1_21CollectiveEpilogueFwdINS6_IJSA_SA_SA_EEES9_SD_SF_Li256ELb1ELb1ELb1ELb0EEENS1_36VarlenDynamicPersistentTileSchedulerILi128ELi128ELi256ELi128ELb1ELb1ELb1ELb0ELb1ELb1EEEEEEEEEvNT_6ParamsE --------------------------
	.section	.nv.constant0._ZN7cutlass13device_kernelIN5flash11enable_sm90INS1_16FlashAttnFwdSm90INS1_25CollectiveMainloopFwdSm90ILi2EN4cute5tupleIJNS5_1CILi1EEES8_S8_EEENS6_IJNS7_ILi128EEESA_NS7_ILi192EEEEEELi128ENS_10bfloat16_tEfNS_4arch4Sm90ELb0ELb0ELb0ELb1ELb0ELb0ELb0ELb1ELb1ELb1ELb1ELb0EEENS1_21CollectiveEpilogueFwdINS6_IJSA_SA_SA_EEES9_SD_SF_Li256ELb1ELb1ELb1ELb0EEENS1_36VarlenDynamicPersistentTileSchedulerILi128ELi128ELi256ELi128ELb1ELb1ELb1ELb0ELb1ELb1EEEEEEEEEvNT_6ParamsE,"a",@progbits
	.sectionflags	@""
	.align	4
.nv.constant0._ZN7cutlass13device_kernelIN5flash11enable_sm90INS1_16FlashAttnFwdSm90INS1_25CollectiveMainloopFwdSm90ILi2EN4cute5tupleIJNS5_1CILi1EEES8_S8_EEENS6_IJNS7_ILi128EEESA_NS7_ILi192EEEEEELi128ENS_10bfloat16_tEfNS_4arch4Sm90ELb0ELb0ELb0ELb1ELb0ELb0ELb0ELb1ELb1ELb1ELb1ELb0EEENS1_21CollectiveEpilogueFwdINS6_IJSA_SA_SA_EEES9_SD_SF_Li256ELb1ELb1ELb1ELb0EEENS1_36VarlenDynamicPersistentTileSchedulerILi128ELi128ELi256ELi128ELb1ELb1ELb1ELb0ELb1ELb1EEEEEEEEEvNT_6ParamsE:
	.zero		3328


//--------------------- .nv.constant0._ZN7cutlass13device_kernelIN5flash11enable_sm90INS1_16FlashAttnFwdSm90INS1_25CollectiveMainloopFwdSm90ILi2EN4cute5tupleIJNS5_1CILi1EEES8_S8_EEENS6_IJNS7_ILi128EEESA_NS7_ILi192EEEEEELi128ENS_10bfloat16_tEfNS_4arch4Sm90ELb0ELb0ELb0ELb1ELb0ELb1ELb0ELb1ELb1ELb1ELb1ELb0EEENS1_21CollectiveEpilogueFwdINS6_IJSA_SA_SA_EEES9_SD_SF_Li256ELb1ELb1ELb1ELb0EEENS1_36VarlenDynamicPersistentTileSchedulerILi128ELi128ELi256ELi128ELb1ELb1ELb1ELb0ELb1ELb1EEEEEEEEEvNT_6ParamsE --------------------------
	.section	.nv.constant0._ZN7cutlass13device_kernelIN5flash11enable_sm90INS1_16FlashAttnFwdSm90INS1_25CollectiveMainloopFwdSm90ILi2EN4cute5tupleIJNS5_1CILi1EEES8_S8_EEENS6_IJNS7_ILi128EEESA_NS7_ILi192EEEEEELi128ENS_10bfloat16_tEfNS_4arch4Sm90ELb0ELb0ELb0ELb1ELb0ELb1ELb0ELb1ELb1ELb1ELb1ELb0EEENS1_21CollectiveEpilogueFwdINS6_IJSA_SA_SA_EEES9_SD_SF_Li256ELb1ELb1ELb1ELb0EEENS1_36VarlenDynamicPersistentTileSchedulerILi128ELi128ELi256ELi128ELb1ELb1ELb1ELb0ELb1ELb1EEEEEEEEEvNT_6ParamsE,"a",@progbits
	.sectionflags	@""
	.align	4
.nv.constant0._ZN7cutlass13device_kernelIN5flash11enable_sm90INS1_16FlashAttnFwdSm90INS1_25CollectiveMainloopFwdSm90ILi2EN4cute5tupleIJNS5_1CILi1EEES8_S8_EEENS6_IJNS7_ILi128EEESA_NS7_ILi192EEEEEELi128ENS_10bfloat16_tEfNS_4arch4Sm90ELb0ELb0ELb0ELb1ELb0ELb1ELb0ELb1ELb1ELb1ELb1ELb0EEENS1_21CollectiveEpilogueFwdINS6_IJSA_SA_SA_EEES9_SD_SF_Li256ELb1ELb1ELb1ELb0EEENS1_36VarlenDynamicPersistentTileSchedulerILi128ELi128ELi256ELi128ELb1ELb1ELb1ELb0ELb1ELb1EEEEEEEEEvNT_6ParamsE:
	.zero		3328


//--------------------- .nv.constant0._ZN7cutlass13device_kernelIN5flash11enable_sm90INS1_16FlashAttnFwdSm90INS1_25CollectiveMainloopFwdSm90ILi2EN4cute5tupleIJNS5_1CILi1EEES8_S8_EEENS6_IJNS7_ILi128EEENS7_ILi96EEENS7_ILi192EEEEEELi128ENS_10bfloat16_tEfNS_4arch4Sm90ELb0ELb1ELb0ELb0ELb0ELb0ELb0ELb1ELb1ELb1ELb1ELb0EEENS1_21CollectiveEpilogueFwdINS6_IJSA_SA_SB_EEES9_SE_SG_Li256ELb0ELb1ELb1ELb0EEENS1_19SingleTileSchedulerILb0ELb1ELb1ELi128EEEEEEEEEvNT_6ParamsE --------------------------
	.section	.nv.constant0._ZN7cutlass13device_kernelIN5flash11enable_sm90INS1_16FlashAttnFwdSm90INS1_25CollectiveMainloopFwdSm90ILi2EN4cute5tupleIJNS5_1CILi1EEES8_S8_EEENS6_IJNS7_ILi128EEENS7_ILi96EEENS7_ILi192EEEEEELi128ENS_10bfloat16_tEfNS_4arch4Sm90ELb0ELb1ELb0ELb0ELb0ELb0ELb0ELb1ELb1ELb1ELb1ELb0EEENS1_21CollectiveEpilogueFwdINS6_IJSA_SA_SB_EEES9_SE_SG_Li256ELb0ELb1ELb1ELb0EEENS1_19SingleTileSchedulerILb0ELb1ELb1ELi128EEEEEEEEEvNT_6ParamsE,"a",@progbits
	.sectionflags	@""
	.align	4
.nv.constant0._ZN7cutlass13device_kernelIN5flash11enable_sm90INS1_16FlashAttnFwdSm90INS1_25CollectiveMainloopFwdSm90ILi2EN4cute5tupleIJNS5_1CILi1EEES8_S8_EEENS6_IJNS7_ILi128EEENS7_ILi96EEENS7_ILi192EEEEEELi128ENS_10bfloat16_tEfNS_4arch4Sm90ELb0ELb1ELb0ELb0ELb0ELb0ELb0ELb1ELb1ELb1ELb1ELb0EEENS1_21CollectiveEpilogueFwdINS6_IJSA_SA_SB_EEES9_SE_SG_Li256ELb0ELb1ELb1ELb0EEENS1_19SingleTileSchedulerILb0ELb1ELb1ELi128EEEEEEEEEvNT_6ParamsE:
	.zero		3200


//--------------------- .nv.constant0._ZN7cutlass13device_kernelIN5flash11enable_sm90INS1_16FlashAttnFwdSm90INS1_25CollectiveMainloopFwdSm90ILi2EN4cute5tupleIJNS5_1CILi1EEES8_S8_EEENS6_IJNS7_ILi128EEENS7_ILi96EEENS7_ILi192EEEEEELi128ENS_10bfloat16_tEfNS_4arch4Sm90ELb0ELb1ELb0ELb1ELb0ELb0ELb0ELb1ELb1ELb1ELb1ELb0EEENS1_21CollectiveEpilogueFwdINS6_IJSA_SA_SB_EEES9_SE_SG_Li256ELb1ELb1ELb1ELb0EEENS1_36VarlenDynamicPersistentTileSchedulerILi128ELi96ELi256ELi128ELb1ELb1ELb1ELb1ELb0ELb1EEEEEEEEEvNT_6ParamsE --------------------------
	.section	.nv.constant0._ZN7cutlass13device_kernelIN5flash11enable_sm90INS1_16FlashAttnFwdSm90INS1_25CollectiveMainloopFwdSm90ILi2EN4cute5tupleIJNS5_1CILi1EEES8_S8_EEENS6_IJNS7_ILi128EEENS7_ILi96EEENS7_ILi192EEEEEELi128ENS_10bfloat16_tEfNS_4arch4Sm90ELb0ELb1ELb0ELb1ELb0ELb0ELb0ELb1ELb1ELb1ELb1ELb0EEENS1_21CollectiveEpilogueFwdINS6_IJSA_SA_SB_EEES9_SE_SG_Li256ELb1ELb1ELb1ELb0EEENS1_36VarlenDynamicPersistentTileSchedulerILi128ELi96ELi256ELi128ELb1ELb1ELb1ELb1ELb0ELb1EEEEEEEEEvNT_6ParamsE,"a",@progbits
	.sectionflags	@""
	.align	4
.nv.constant0._ZN7cutlass13device_kernelIN5flash11enable_sm90INS1_16FlashAttnFwdSm90INS1_25CollectiveMainloopFwdSm90ILi2EN4cute5tupleIJNS5_1CILi1EEES8_S8_EEENS6_IJNS7_ILi128EEENS7_ILi96EEENS7_ILi192EEEEEELi128ENS_10bfloat16_tEfNS_4arch4Sm90ELb0ELb1ELb0ELb1ELb0ELb0ELb0ELb1ELb1ELb1ELb1ELb0EEENS1_21CollectiveEpilogueFwdINS6_IJSA_SA_SB_EEES9_SE_SG_Li256ELb1ELb1ELb1ELb0EEENS1_36VarlenDynamicPersistentTileSchedulerILi128ELi96ELi256ELi128ELb1ELb1ELb1ELb1ELb0ELb1EEEEEEEEEvNT_6ParamsE:
	.zero		3328


//--------------------- .nv.constant0._ZN7cutlass13device_kernelIN5flash11enable_sm90INS1_16FlashAttnFwdSm90INS1_25CollectiveMainloopFwdSm90ILi2EN4cute5tupleIJNS5_1CILi1EEES8_S8_EEENS6_IJNS7_ILi128EEENS7_ILi96EEENS7_ILi192EEEEEELi128ENS_10bfloat16_tEfNS_4arch4Sm90ELb0ELb1ELb0ELb1ELb0ELb1ELb0ELb1ELb1ELb1ELb1ELb0EEENS1_21CollectiveEpilogueFwdINS6_IJSA_SA_SB_EEES9_SE_SG_Li256ELb1ELb1ELb1ELb0EEENS1_36VarlenDynamicPersistentTileSchedulerILi128ELi96ELi256ELi128ELb1ELb1ELb1ELb1ELb0ELb1EEEEEEEEEvNT_6ParamsE --------------------------
	.section	.nv.constant0._ZN7cutlass13device_kernelIN5flash11enable_sm90INS1_16FlashAttnFwdSm90INS1_25CollectiveMainloopFwdSm90ILi2EN4cute5tupleIJNS5_1CILi1EEES8_S8_EEENS6_IJNS7_ILi128EEENS7_ILi96EEENS7_ILi192EEEEEELi128ENS_10bfloat16_tEfNS_4arch4Sm90ELb0ELb1ELb0ELb1ELb0ELb1ELb0ELb1ELb1ELb1ELb1ELb0EEENS1_21CollectiveEpilogueFwdINS6_IJSA_SA_SB_EEES9_SE_SG_Li256ELb1ELb1ELb1ELb0EEENS1_36VarlenDynamicPersistentTileSchedulerILi128ELi96ELi256ELi128ELb1ELb1ELb1ELb1ELb0ELb1EEEEEEEEEvNT_6ParamsE,"a",@progbits
	.sectionflags	@""
	.align	4
.nv.constant0._ZN7cutlass13device_kernelIN5flash11enable_sm90INS1_16FlashAttnFwdSm90INS1_25CollectiveMainloopFwdSm90ILi2EN4cute5tupleIJNS5_1CILi1EEES8_S8_EEENS6_IJNS7_ILi128EEENS7_ILi96EEENS7_ILi192EEEEEELi128ENS_10bfloat16_tEfNS_4arch4Sm90ELb0ELb1ELb0ELb1ELb0ELb1ELb0ELb1ELb1ELb1ELb1ELb0EEENS1_21CollectiveEpilogueFwdINS6_IJSA_SA_SB_EEES9_SE_SG_Li256ELb1ELb1ELb1ELb0EEENS1_36VarlenDynamicPersistentTileSchedulerILi128ELi96ELi256ELi128ELb1ELb1ELb1ELb1ELb0ELb1EEEEEEEEEvNT_6ParamsE:
	.zero		3328


//--------------------- .nv.constant0._ZN7cutlass13device_kernelIN5flash11enable_sm90INS1_16FlashAttnFwdSm90INS1_25CollectiveMainloopFwdSm90ILi2EN4cute5tupleIJNS5_1CILi1EEES8_S8_EEENS6_IJNS7_ILi128EEESA_NS7_ILi192EEEEEELi128ENS_10bfloat16_tEfNS_4arch4Sm90ELb1ELb0ELb0ELb0ELb0ELb0ELb0ELb1ELb1ELb1ELb1ELb0EEENS1_21CollectiveEpilogueFwdINS6_IJSA_SA_SA_EEES9_SD_SF_Li256ELb0ELb1ELb1ELb0EEENS1_19SingleTileSchedulerILb0ELb1ELb1ELi128EEEEEEEEEvNT_6ParamsE --------------------------
	.section	.nv.constant0._ZN7cutlass13device_kernelIN5flash11enable_sm90INS1_16FlashAttnFwdSm90INS1_25CollectiveMainloopFwdSm90ILi2EN4cute5tupleIJNS5_1CILi1EEES8_S8_EEENS6_IJNS7_ILi128EEESA_NS7_ILi192EEEEEELi128ENS_10bfloat16_tEfNS_4arch4Sm90ELb1ELb0ELb0ELb0ELb0ELb0ELb0ELb1ELb1ELb1ELb1ELb0EEENS1_21CollectiveEpilogueFwdINS6_IJSA_SA_SA_EEES9_SD_SF_Li256ELb0ELb1ELb1ELb0EEENS1_19SingleTileSchedulerILb0ELb1ELb1ELi128EEEEEEEEEvNT_6ParamsE,"a",@progbits
	.sectionflags	@""
	.align	4
.nv.constant0._ZN7cutlass13device_kernelIN5flash11enable_sm90INS1_16FlashAttnFwdSm90INS1_25CollectiveMainloopFwdSm90ILi2EN4cute5tupleIJNS5_1CILi1EEES8_S8_EEENS6_IJNS7_ILi128EEESA_NS7_ILi192EEEEEELi128ENS_10bfloat16_tEfNS_4arch4Sm90ELb1ELb0ELb0ELb0ELb0ELb0ELb0ELb1ELb1ELb1ELb1ELb0EEENS1_21CollectiveEpilogueFwdINS6_IJSA_SA_SA_EEES9_SD_SF_Li256ELb0ELb1ELb1ELb0EEENS1_19SingleTileSchedulerILb0ELb1ELb1ELi128EEEEEEEEEvNT_6ParamsE:
	.zero		3200


//--------------------- .nv.constant0._ZN7cutlass13device_kernelIN5flash11enable_sm90INS1_16FlashAttnFwdSm90INS1_25CollectiveMainloopFwdSm90ILi2EN4cute5tupleIJNS5_1CILi1EEES8_S8_EEENS6_IJNS7_ILi128EEESA_NS7_ILi192EEEEEELi128ENS_10bfloat16_tEfNS_4arch4Sm90ELb1ELb0ELb0ELb1ELb0ELb0ELb0ELb1ELb1ELb1ELb1ELb0EEENS1_21CollectiveEpilogueFwdINS6_IJSA_SA_SA_EEES9_SD_SF_Li256ELb1ELb1ELb1ELb0EEENS1_36VarlenDynamicPersistentTileSchedulerILi128ELi128ELi256ELi128ELb1ELb1ELb1ELb1ELb1ELb1EEEEEEEEEvNT_6ParamsE --------------------------
	.section	.nv.constant0._ZN7cutlass13device_kernelIN5flash11enable_sm90INS1_16FlashAttnFwdSm90INS1_25CollectiveMainloopFwdSm90ILi2EN4cute5tupleIJNS5_1CILi1EEES8_S8_EEENS6_IJNS7_ILi128EEESA_NS7_ILi192EEEEEELi128ENS_10bfloat16_tEfNS_4arch4Sm90ELb1ELb0ELb0ELb1ELb0ELb0ELb0ELb1ELb1ELb1ELb1ELb0EEENS1_21CollectiveEpilogueFwdINS6_IJSA_SA_SA_EEES9_SD_SF_Li256ELb1ELb1ELb1ELb0EEENS1_36VarlenDynamicPersistentTileSchedulerILi128ELi128ELi256ELi128ELb1ELb1ELb1ELb1ELb1ELb1EEEEEEEEEvNT_6ParamsE,"a",@progbits
	.sectionflags	@""
	.align	4
.nv.constant0._ZN7cutlass13device_kernelIN5flash11enable_sm90INS1_16FlashAttnFwdSm90INS1_25CollectiveMainloopFwdSm90ILi2EN4cute5tupleIJNS5_1CILi1EEES8_S8_EEENS6_IJNS7_ILi128EEESA_NS7_ILi192EEEEEELi128ENS_10bfloat16_tEfNS_4arch4Sm90ELb1ELb0ELb0ELb1ELb0ELb0ELb0ELb1ELb1ELb1ELb1ELb0EEENS1_21CollectiveEpilogueFwdINS6_IJSA_SA_SA_EEES9_SD_SF_Li256ELb1ELb1ELb1ELb0EEENS1_36VarlenDynamicPersistentTileSchedulerILi128ELi128ELi256ELi128ELb1ELb1ELb1ELb1ELb1ELb1EEEEEEEEEvNT_6ParamsE:
	.zero		3328


//--------------------- .nv.constant0._ZN7cutlass13device_kernelIN5flash11enable_sm90INS1_16FlashAttnFwdSm90INS1_25CollectiveMainloopFwdSm90ILi2EN4cute5tupleIJNS5_1CILi1EEES8_S8_EEENS6_IJNS7_ILi128EEESA_NS7_ILi192EEEEEELi128ENS_10bfloat16_tEfNS_4arch4Sm90ELb1ELb0ELb0ELb1ELb0ELb1ELb0ELb1ELb1ELb1ELb1ELb0EEENS1_21CollectiveEpilogueFwdINS6_IJSA_SA_SA_EEES9_SD_SF_Li256ELb1ELb1ELb1ELb0EEENS1_36VarlenDynamicPersistentTileSchedulerILi128ELi128ELi256ELi128ELb1ELb1ELb1ELb1ELb1ELb1EEEEEEEEEvNT_6ParamsE --------------------------
	.section	.nv.constant0._ZN7cutlass13device_kernelIN5flash11enable_sm90INS1_16FlashAttnFwdSm90INS1_25CollectiveMainloopFwdSm90ILi2EN4cute5tupleIJNS5_1CILi1EEES8_S8_EEENS6_IJNS7_ILi128EEESA_NS7_ILi192EEEEEELi128ENS_10bfloat16_tEfNS_4arch4Sm90ELb1ELb0ELb0ELb1ELb0ELb1ELb0ELb1ELb1ELb1ELb1ELb0EEENS1_21CollectiveEpilogueFwdINS6_IJSA_SA_SA_EEES9_SD_SF_Li256ELb1ELb1ELb1ELb0EEENS1_36VarlenDynamicPersistentTileSchedulerILi128ELi128ELi256ELi128ELb1ELb1ELb1ELb1ELb1ELb1EEEEEEEEEvNT_6ParamsE,"a",@progbits
	.sectionflags	@""
	.align	4
.nv.constant0._ZN7cutlass13device_kernelIN5flash11enable_sm90INS1_16FlashAttnFwdSm90INS1_25CollectiveMainloopFwdSm90ILi2EN4cute5tupleIJNS5_1CILi1EEES8_S8_EEENS6_IJNS7_ILi128EEESA_NS7_ILi192EEEEEELi128ENS_10bfloat16_tEfNS_4arch4Sm90ELb1ELb0ELb0ELb1ELb0ELb1ELb0ELb1ELb1ELb1ELb1ELb0EEENS1_21CollectiveEpilogueFwdINS6_IJSA_SA_SA_EEES9_SD_SF_Li256ELb1ELb1ELb1ELb0EEENS1_36VarlenDynamicPersistentTileSchedulerILi128ELi128ELi256ELi128ELb1ELb1ELb1ELb1ELb1ELb1EEEEEEEEEvNT_6ParamsE:
	.zero		3328


//--------------------- SYMBOLS --------------------------

	.type		.nv.reservedSmem.offset0,@object
	.size		.nv.reservedSmem.offset0,0x4
	.type		__assertfail,@function
